	.target	sm_100a

	.elftype	@"ET_EXEC"


//--------------------- .note.nv.tkinfo           --------------------------
	.section	.note.nv.tkinfo,"",@"SHT_NOTE"
	.sectionflags	@"SHF_NOTE_NV_TKINFO"
	.tkinfo
        /*0018*/ 	.word	0x00000002
        /*0030*/ 	.string	""
        /*0030*/ 	.string	"ptxas"
        /*0030*/ 	.string	"Cuda compilation tools, release 13.0, V13.0.88"
        /*0030*/ 	.string	"Build cuda_13.0.r13.0/compiler.36424714_0"
        /*0030*/ 	.string	"-arch sm_100a -m 64 "



//--------------------- .note.nv.cuinfo           --------------------------
	.section	.note.nv.cuinfo,"",@"SHT_NOTE"
	.sectionflags	@"SHF_NOTE_NV_CUINFO"
        /*0018*/ 	.short	0x0002
        /*001a*/ 	.short	0x0064
        /*001c*/ 	.short	0x0082
	.zero		2


//--------------------- .nv.info                  --------------------------
	.section	.nv.info,"",@"SHT_CUDA_INFO"
	.align	4


	//----- nvinfo : EIATTR_REGCOUNT
	.align		4
        /*0000*/ 	.byte	0x04, 0x2f
        /*0002*/ 	.short	(.L_39 - .L_38)
	.align		4
.L_38:
        /*0004*/ 	.word	index@(_ZN2at6native29vectorized_elementwise_kernelILi8EZZZNS0_19sigmoid_kernel_cudaERNS_18TensorIteratorBaseEENKUlvE0_clEvENKUlvE_clEvEUldE_St5arrayIPcLm2EEEEviT0_T1_)
        /*0008*/ 	.word	0x00000030


	//----- nvinfo : EIATTR_FRAME_SIZE
	.align		4
.L_39:
        /*000c*/ 	.byte	0x04, 0x11
        /*000e*/ 	.short	(.L_41 - .L_40)
	.align		4
.L_40:
        /*0010*/ 	.word	index@($__internal_20_$__cuda_sm20_dblrcp_rn_slowpath_v3)
        /*0014*/ 	.word	0x00000000


	//----- nvinfo : EIATTR_FRAME_SIZE
	.align		4
.L_41:
        /*0018*/ 	.byte	0x04, 0x11
        /*001a*/ 	.short	(.L_43 - .L_42)
	.align		4
.L_42:
        /*001c*/ 	.word	index@(_ZN2at6native29vectorized_elementwise_kernelILi8EZZZNS0_19sigmoid_kernel_cudaERNS_18TensorIteratorBaseEENKUlvE0_clEvENKUlvE_clEvEUldE_St5arrayIPcLm2EEEEviT0_T1_)
        /*0020*/ 	.word	0x00000000


	//----- nvinfo : EIATTR_REGCOUNT
	.align		4
.L_43:
        /*0024*/ 	.byte	0x04, 0x2f
        /*0026*/ 	.short	(.L_45 - .L_44)
	.align		4
.L_44:
        /*0028*/ 	.word	index@(_ZN2at6native29vectorized_elementwise_kernelILi4EZZZNS0_19sigmoid_kernel_cudaERNS_18TensorIteratorBaseEENKUlvE0_clEvENKUlvE_clEvEUldE_St5arrayIPcLm2EEEEviT0_T1_)
        /*002c*/ 	.word	0x00000030


	//----- nvinfo : EIATTR_FRAME_SIZE
	.align		4
.L_45:
        /*0030*/ 	.byte	0x04, 0x11
        /*0032*/ 	.short	(.L_47 - .L_46)
	.align		4
.L_46:
        /*0034*/ 	.word	index@($__internal_19_$__cuda_sm20_dblrcp_rn_slowpath_v3)
        /*0038*/ 	.word	0x00000000


	//----- nvinfo : EIATTR_FRAME_SIZE
	.align		4
.L_47:
        /*003c*/ 	.byte	0x04, 0x11
        /*003e*/ 	.short	(.L_49 - .L_48)
	.align		4
.L_48:
        /*0040*/ 	.word	index@(_ZN2at6native29vectorized_elementwise_kernelILi4EZZZNS0_19sigmoid_kernel_cudaERNS_18TensorIteratorBaseEENKUlvE0_clEvENKUlvE_clEvEUldE_St5arrayIPcLm2EEEEviT0_T1_)
        /*0044*/ 	.word	0x00000000


	//----- nvinfo : EIATTR_REGCOUNT
	.align		4
.L_49:
        /*0048*/ 	.byte	0x04, 0x2f
        /*004a*/ 	.short	(.L_51 - .L_50)
	.align		4
.L_50:
        /*004c*/ 	.word	index@(_ZN2at6native29vectorized_elementwise_kernelILi2EZZZNS0_19sigmoid_kernel_cudaERNS_18TensorIteratorBaseEENKUlvE0_clEvENKUlvE_clEvEUldE_St5arrayIPcLm2EEEEviT0_T1_)
        /*0050*/ 	.word	0x00000030


	//----- nvinfo : EIATTR_FRAME_SIZE
	.align		4
.L_51:
        /*0054*/ 	.byte	0x04, 0x11
        /*0056*/ 	.short	(.L_53 - .L_52)
	.align		4
.L_52:
        /*0058*/ 	.word	index@($__internal_18_$__cuda_sm20_dblrcp_rn_slowpath_v3)
        /*005c*/ 	.word	0x00000000


	//----- nvinfo : EIATTR_FRAME_SIZE
	.align		4
.L_53:
        /*0060*/ 	.byte	0x04, 0x11
        /*0062*/ 	.short	(.L_55 - .L_54)
	.align		4
.L_54:
        /*0064*/ 	.word	index@(_ZN2at6native29vectorized_elementwise_kernelILi2EZZZNS0_19sigmoid_kernel_cudaERNS_18TensorIteratorBaseEENKUlvE0_clEvENKUlvE_clEvEUldE_St5arrayIPcLm2EEEEviT0_T1_)
        /*0068*/ 	.word	0x00000000


	//----- nvinfo : EIATTR_REGCOUNT
	.align		4
.L_55:
        /*006c*/ 	.byte	0x04, 0x2f
        /*006e*/ 	.short	(.L_57 - .L_56)
	.align		4
.L_56:
        /*0070*/ 	.word	index@(_ZN2at6native27unrolled_elementwise_kernelIZZZNS0_19sigmoid_kernel_cudaERNS_18TensorIteratorBaseEENKUlvE0_clEvENKUlvE_clEvEUldE_St5arrayIPcLm2EELi4E23TrivialOffsetCalculatorILi1EjESB_NS0_6memory15LoadWithoutCastENSC_16StoreWithoutCastEEEviT_T0_T2_T3_T4_T5_)
        /*0074*/ 	.word	0x00000018


	//----- nvinfo : EIATTR_FRAME_SIZE
	.align		4
.L_57:
        /*0078*/ 	.byte	0x04, 0x11
        /*007a*/ 	.short	(.L_59 - .L_58)
	.align		4
.L_58:
        /*007c*/ 	.word	index@($__internal_17_$__cuda_sm20_dblrcp_rn_slowpath_v3)
        /*0080*/ 	.word	0x00000000


	//----- nvinfo : EIATTR_FRAME_SIZE
	.align		4
.L_59:
        /*0084*/ 	.byte	0x04, 0x11
        /*0086*/ 	.short	(.L_61 - .L_60)
	.align		4
.L_60:
        /*0088*/ 	.word	index@(_ZN2at6native27unrolled_elementwise_kernelIZZZNS0_19sigmoid_kernel_cudaERNS_18TensorIteratorBaseEENKUlvE0_clEvENKUlvE_clEvEUldE_St5arrayIPcLm2EELi4E23TrivialOffsetCalculatorILi1EjESB_NS0_6memory15LoadWithoutCastENSC_16StoreWithoutCastEEEviT_T0_T2_T3_T4_T5_)
        /*008c*/ 	.word	0x00000000


	//----- nvinfo : EIATTR_REGCOUNT
	.align		4
.L_61:
        /*0090*/ 	.byte	0x04, 0x2f
        /*0092*/ 	.short	(.L_63 - .L_62)
	.align		4
.L_62:
        /*0094*/ 	.word	index@(_ZN2at6native18elementwise_kernelILi128ELi2EZNS0_22gpu_kernel_impl_nocastIZZZNS0_19sigmoid_kernel_cudaERNS_18TensorIteratorBaseEENKUlvE0_clEvENKUlvE_clEvEUldE_EEvS4_RKT_EUliE_EEviT1_)
        /*0098*/ 	.word	0x00000014


	//----- nvinfo : EIATTR_FRAME_SIZE
	.align		4
.L_63:
        /*009c*/ 	.byte	0x04, 0x11
        /*009e*/ 	.short	(.L_65 - .L_64)
	.align		4
.L_64:
        /*00a0*/ 	.word	index@($__internal_16_$__cuda_sm20_dblrcp_rn_slowpath_v3)
        /*00a4*/ 	.word	0x00000000


	//----- nvinfo : EIATTR_FRAME_SIZE
	.align		4
.L_65:
        /*00a8*/ 	.byte	0x04, 0x11
        /*00aa*/ 	.short	(.L_67 - .L_66)
	.align		4
.L_66:
        /*00ac*/ 	.word	index@(_ZN2at6native18elementwise_kernelILi128ELi2EZNS0_22gpu_kernel_impl_nocastIZZZNS0_19sigmoid_kernel_cudaERNS_18TensorIteratorBaseEENKUlvE0_clEvENKUlvE_clEvEUldE_EEvS4_RKT_EUliE_EEviT1_)
        /*00b0*/ 	.word	0x00000000


	//----- nvinfo : EIATTR_REGCOUNT
	.align		4
.L_67:
        /*00b4*/ 	.byte	0x04, 0x2f
        /*00b6*/ 	.short	(.L_69 - .L_68)
	.align		4
.L_68:
        /*00b8*/ 	.word	index@(_ZN2at6native27unrolled_elementwise_kernelIZZZNS0_19sigmoid_kernel_cudaERNS_18TensorIteratorBaseEENKUlvE0_clEvENKUlvE_clEvEUldE_St5arrayIPcLm2EELi4E23TrivialOffsetCalculatorILi1EjESB_NS0_6memory12LoadWithCastILi1EEENSC_13StoreWithCastILi1EEEEEviT_T0_T2_T3_T4_T5_)
        /*00bc*/ 	.word	0x00000022


	//----- nvinfo : EIATTR_FRAME_SIZE
	.align		4
.L_69:
        /*00c0*/ 	.byte	0x04, 0x11
        /*00c2*/ 	.short	(.L_71 - .L_70)
	.align		4
.L_70:
        /*00c4*/ 	.word	index@($__internal_15_$__cuda_sm20_dblrcp_rn_slowpath_v3)
        /*00c8*/ 	.word	0x00000000


	//----- nvinfo : EIATTR_FRAME_SIZE
	.align		4
.L_71:
        /*00cc*/ 	.byte	0x04, 0x11
        /*00ce*/ 	.short	(.L_73 - .L_72)
	.align		4
.L_72:
        /*00d0*/ 	.word	index@(_ZN2at6native27unrolled_elementwise_kernelIZZZNS0_19sigmoid_kernel_cudaERNS_18TensorIteratorBaseEENKUlvE0_clEvENKUlvE_clEvEUldE_St5arrayIPcLm2EELi4E23TrivialOffsetCalculatorILi1EjESB_NS0_6memory12LoadWithCastILi1EEENSC_13StoreWithCastILi1EEEEEviT_T0_T2_T3_T4_T5_)
        /*00d4*/ 	.word	0x00000000


	//----- nvinfo : EIATTR_REGCOUNT
	.align		4
.L_73:
        /*00d8*/ 	.byte	0x04, 0x2f
        /*00da*/ 	.short	(.L_75 - .L_74)
	.align		4
.L_74:
        /*00dc*/ 	.word	index@(_ZN2at6native18elementwise_kernelILi128ELi4EZNS0_15gpu_kernel_implIZZZNS0_19sigmoid_kernel_cudaERNS_18TensorIteratorBaseEENKUlvE0_clEvENKUlvE_clEvEUldE_EEvS4_RKT_EUliE_EEviT1_)
        /*00e0*/ 	.word	0x00000018


	//----- nvinfo : EIATTR_FRAME_SIZE
	.align		4
.L_75:
        /*00e4*/ 	.byte	0x04, 0x11
        /*00e6*/ 	.short	(.L_77 - .L_76)
	.align		4
.L_76:
        /*00e8*/ 	.word	index@($__internal_14_$__cuda_sm20_dblrcp_rn_slowpath_v3)
        /*00ec*/ 	.word	0x00000000


	//----- nvinfo : EIATTR_FRAME_SIZE
	.align		4
.L_77:
        /*00f0*/ 	.byte	0x04, 0x11
        /*00f2*/ 	.short	(.L_79 - .L_78)
	.align		4
.L_78:
        /*00f4*/ 	.word	index@(_ZN2at6native18elementwise_kernelILi128ELi4EZNS0_15gpu_kernel_implIZZZNS0_19sigmoid_kernel_cudaERNS_18TensorIteratorBaseEENKUlvE0_clEvENKUlvE_clEvEUldE_EEvS4_RKT_EUliE_EEviT1_)
        /*00f8*/ 	.word	0x00000000


	//----- nvinfo : EIATTR_REGCOUNT
	.align		4
.L_79:
        /*00fc*/ 	.byte	0x04, 0x2f
        /*00fe*/ 	.short	(.L_81 - .L_80)
	.align		4
.L_80:
        /*0100*/ 	.word	index@(_ZN2at6native29vectorized_elementwise_kernelILi8EZZZNS0_19sigmoid_kernel_cudaERNS_18TensorIteratorBaseEENKUlvE0_clEvENKUlvE0_clEvEUlfE_St5arrayIPcLm2EEEEviT0_T1_)
        /*0104*/ 	.word	0x00000020


	//----- nvinfo : EIATTR_FRAME_SIZE
	.align		4
.L_81:
        /*0108*/ 	.byte	0x04, 0x11
        /*010a*/ 	.short	(.L_83 - .L_82)
	.align		4
.L_82:
        /*010c*/ 	.word	index@(_ZN2at6native29vectorized_elementwise_kernelILi8EZZZNS0_19sigmoid_kernel_cudaERNS_18TensorIteratorBaseEENKUlvE0_clEvENKUlvE0_clEvEUlfE_St5arrayIPcLm2EEEEviT0_T1_)
        /*0110*/ 	.word	0x00000000


	//----- nvinfo : EIATTR_REGCOUNT
	.align		4
.L_83:
        /*0114*/ 	.byte	0x04, 0x2f
        /*0116*/ 	.short	(.L_85 - .L_84)
	.align		4
.L_84:
        /*0118*/ 	.word	index@(_ZN2at6native29vectorized_elementwise_kernelILi4EZZZNS0_19sigmoid_kernel_cudaERNS_18TensorIteratorBaseEENKUlvE0_clEvENKUlvE0_clEvEUlfE_St5arrayIPcLm2EEEEviT0_T1_)
        /*011c*/ 	.word	0x00000020


	//----- nvinfo : EIATTR_FRAME_SIZE
	.align		4
.L_85:
        /*0120*/ 	.byte	0x04, 0x11
        /*0122*/ 	.short	(.L_87 - .L_86)
	.align		4
.L_86:
        /*0124*/ 	.word	index@(_ZN2at6native29vectorized_elementwise_kernelILi4EZZZNS0_19sigmoid_kernel_cudaERNS_18TensorIteratorBaseEENKUlvE0_clEvENKUlvE0_clEvEUlfE_St5arrayIPcLm2EEEEviT0_T1_)
        /*0128*/ 	.word	0x00000000


	//----- nvinfo : EIATTR_REGCOUNT
	.align		4
.L_87:
        /*012c*/ 	.byte	0x04, 0x2f
        /*012e*/ 	.short	(.L_89 - .L_88)
	.align		4
.L_88:
        /*0130*/ 	.word	index@(_ZN2at6native29vectorized_elementwise_kernelILi2EZZZNS0_19sigmoid_kernel_cudaERNS_18TensorIteratorBaseEENKUlvE0_clEvENKUlvE0_clEvEUlfE_St5arrayIPcLm2EEEEviT0_T1_)
        /*0134*/ 	.word	0x00000020


	//----- nvinfo : EIATTR_FRAME_SIZE
	.align		4
.L_89:
        /*0138*/ 	.byte	0x04, 0x11
        /*013a*/ 	.short	(.L_91 - .L_90)
	.align		4
.L_90:
        /*013c*/ 	.word	index@(_ZN2at6native29vectorized_elementwise_kernelILi2EZZZNS0_19sigmoid_kernel_cudaERNS_18TensorIteratorBaseEENKUlvE0_clEvENKUlvE0_clEvEUlfE_St5arrayIPcLm2EEEEviT0_T1_)
        /*0140*/ 	.word	0x00000000


	//----- nvinfo : EIATTR_REGCOUNT
	.align		4
.L_91:
        /*0144*/ 	.byte	0x04, 0x2f
        /*0146*/ 	.short	(.L_93 - .L_92)
	.align		4
.L_92:
        /*0148*/ 	.word	index@(_ZN2at6native27unrolled_elementwise_kernelIZZZNS0_19sigmoid_kernel_cudaERNS_18TensorIteratorBaseEENKUlvE0_clEvENKUlvE0_clEvEUlfE_St5arrayIPcLm2EELi4E23TrivialOffsetCalculatorILi1EjESB_NS0_6memory15LoadWithoutCastENSC_16StoreWithoutCastEEEviT_T0_T2_T3_T4_T5_)
        /*014c*/ 	.word	0x00000016


	//----- nvinfo : EIATTR_FRAME_SIZE
	.align		4
.L_93:
        /*0150*/ 	.byte	0x04, 0x11
        /*0152*/ 	.short	(.L_95 - .L_94)
	.align		4
.L_94:
        /*0154*/ 	.word	index@(_ZN2at6native27unrolled_elementwise_kernelIZZZNS0_19sigmoid_kernel_cudaERNS_18TensorIteratorBaseEENKUlvE0_clEvENKUlvE0_clEvEUlfE_St5arrayIPcLm2EELi4E23TrivialOffsetCalculatorILi1EjESB_NS0_6memory15LoadWithoutCastENSC_16StoreWithoutCastEEEviT_T0_T2_T3_T4_T5_)
        /*0158*/ 	.word	0x00000000


	//----- nvinfo : EIATTR_REGCOUNT
	.align		4
.L_95:
        /*015c*/ 	.byte	0x04, 0x2f
        /*015e*/ 	.short	(.L_97 - .L_96)
	.align		4
.L_96:
        /*0160*/ 	.word	index@(_ZN2at6native18elementwise_kernelILi128ELi2EZNS0_22gpu_kernel_impl_nocastIZZZNS0_19sigmoid_kernel_cudaERNS_18TensorIteratorBaseEENKUlvE0_clEvENKUlvE0_clEvEUlfE_EEvS4_RKT_EUliE_EEviT1_)
        /*0164*/ 	.word	0x00000014


	//----- nvinfo : EIATTR_FRAME_SIZE
	.align		4
.L_97:
        /*0168*/ 	.byte	0x04, 0x11
        /*016a*/ 	.short	(.L_99 - .L_98)
	.align		4
.L_98:
        /*016c*/ 	.word	index@(_ZN2at6native18elementwise_kernelILi128ELi2EZNS0_22gpu_kernel_impl_nocastIZZZNS0_19sigmoid_kernel_cudaERNS_18TensorIteratorBaseEENKUlvE0_clEvENKUlvE0_clEvEUlfE_EEvS4_RKT_EUliE_EEviT1_)
        /*0170*/ 	.word	0x00000000


	//----- nvinfo : EIATTR_REGCOUNT
	.align		4
.L_99:
        /*0174*/ 	.byte	0x04, 0x2f
        /*0176*/ 	.short	(.L_101 - .L_100)
	.align		4
.L_100:
        /*0178*/ 	.word	index@(_ZN2at6native27unrolled_elementwise_kernelIZZZNS0_19sigmoid_kernel_cudaERNS_18TensorIteratorBaseEENKUlvE0_clEvENKUlvE0_clEvEUlfE_St5arrayIPcLm2EELi4E23TrivialOffsetCalculatorILi1EjESB_NS0_6memory12LoadWithCastILi1EEENSC_13StoreWithCastILi1EEEEEviT_T0_T2_T3_T4_T5_)
        /*017c*/ 	.word	0x0000001d


	//----- nvinfo : EIATTR_FRAME_SIZE
	.align		4
.L_101:
        /*0180*/ 	.byte	0x04, 0x11
        /*0182*/ 	.short	(.L_103 - .L_102)
	.align		4
.L_102:
        /*0184*/ 	.word	index@(_ZN2at6native27unrolled_elementwise_kernelIZZZNS0_19sigmoid_kernel_cudaERNS_18TensorIteratorBaseEENKUlvE0_clEvENKUlvE0_clEvEUlfE_St5arrayIPcLm2EELi4E23TrivialOffsetCalculatorILi1EjESB_NS0_6memory12LoadWithCastILi1EEENSC_13StoreWithCastILi1EEEEEviT_T0_T2_T3_T4_T5_)
        /*0188*/ 	.word	0x00000000


	//----- nvinfo : EIATTR_REGCOUNT
	.align		4
.L_103:
        /*018c*/ 	.byte	0x04, 0x2f
        /*018e*/ 	.short	(.L_105 - .L_104)
	.align		4
.L_104:
        /*0190*/ 	.word	index@(_ZN2at6native18elementwise_kernelILi128ELi4EZNS0_15gpu_kernel_implIZZZNS0_19sigmoid_kernel_cudaERNS_18TensorIteratorBaseEENKUlvE0_clEvENKUlvE0_clEvEUlfE_EEvS4_RKT_EUliE_EEviT1_)
        /*0194*/ 	.word	0x00000018


	//----- nvinfo : EIATTR_FRAME_SIZE
	.align		4
.L_105:
        /*0198*/ 	.byte	0x04, 0x11
        /*019a*/ 	.short	(.L_107 - .L_106)
	.align		4
.L_106:
        /*019c*/ 	.word	index@(_ZN2at6native18elementwise_kernelILi128ELi4EZNS0_15gpu_kernel_implIZZZNS0_19sigmoid_kernel_cudaERNS_18TensorIteratorBaseEENKUlvE0_clEvENKUlvE0_clEvEUlfE_EEvS4_RKT_EUliE_EEviT1_)
        /*01a0*/ 	.word	0x00000000


	//----- nvinfo : EIATTR_REGCOUNT
	.align		4
.L_107:
        /*01a4*/ 	.byte	0x04, 0x2f
        /*01a6*/ 	.short	(.L_109 - .L_108)
	.align		4
.L_108:
        /*01a8*/ 	.word	index@(_ZN2at6native29vectorized_elementwise_kernelILi8EZZZNS0_19sigmoid_kernel_cudaERNS_18TensorIteratorBaseEENKUlvE0_clEvENKUlvE1_clEvEUlN3c104HalfEE_St5arrayIPcLm2EEEEviT0_T1_)
        /*01ac*/ 	.word	0x00000020


	//----- nvinfo : EIATTR_FRAME_SIZE
	.align		4
.L_109:
        /*01b0*/ 	.byte	0x04, 0x11
        /*01b2*/ 	.short	(.L_111 - .L_110)
	.align		4
.L_110:
        /*01b4*/ 	.word	index@(_ZN2at6native29vectorized_elementwise_kernelILi8EZZZNS0_19sigmoid_kernel_cudaERNS_18TensorIteratorBaseEENKUlvE0_clEvENKUlvE1_clEvEUlN3c104HalfEE_St5arrayIPcLm2EEEEviT0_T1_)
        /*01b8*/ 	.word	0x00000000


	//----- nvinfo : EIATTR_REGCOUNT
	.align		4
.L_111:
        /*01bc*/ 	.byte	0x04, 0x2f
        /*01be*/ 	.short	(.L_113 - .L_112)
	.align		4
.L_112:
        /*01c0*/ 	.word	index@(_ZN2at6native29vectorized_elementwise_kernelILi4EZZZNS0_19sigmoid_kernel_cudaERNS_18TensorIteratorBaseEENKUlvE0_clEvENKUlvE1_clEvEUlN3c104HalfEE_St5arrayIPcLm2EEEEviT0_T1_)
        /*01c4*/ 	.word	0x00000020


	//----- nvinfo : EIATTR_FRAME_SIZE
	.align		4
.L_113:
        /*01c8*/ 	.byte	0x04, 0x11
        /*01ca*/ 	.short	(.L_115 - .L_114)
	.align		4
.L_114:
        /*01cc*/ 	.word	index@(_ZN2at6native29vectorized_elementwise_kernelILi4EZZZNS0_19sigmoid_kernel_cudaERNS_18TensorIteratorBaseEENKUlvE0_clEvENKUlvE1_clEvEUlN3c104HalfEE_St5arrayIPcLm2EEEEviT0_T1_)
        /*01d0*/ 	.word	0x00000000


	//----- nvinfo : EIATTR_REGCOUNT
	.align		4
.L_115:
        /*01d4*/ 	.byte	0x04, 0x2f
        /*01d6*/ 	.short	(.L_117 - .L_116)
	.align		4
.L_116:
        /*01d8*/ 	.word	index@(_ZN2at6native29vectorized_elementwise_kernelILi2EZZZNS0_19sigmoid_kernel_cudaERNS_18TensorIteratorBaseEENKUlvE0_clEvENKUlvE1_clEvEUlN3c104HalfEE_St5arrayIPcLm2EEEEviT0_T1_)
        /*01dc*/ 	.word	0x00000020


	//----- nvinfo : EIATTR_FRAME_SIZE
	.align		4
.L_117:
        /*01e0*/ 	.byte	0x04, 0x11
        /*01e2*/ 	.short	(.L_119 - .L_118)
	.align		4
.L_118:
        /*01e4*/ 	.word	index@(_ZN2at6native29vectorized_elementwise_kernelILi2EZZZNS0_19sigmoid_kernel_cudaERNS_18TensorIteratorBaseEENKUlvE0_clEvENKUlvE1_clEvEUlN3c104HalfEE_St5arrayIPcLm2EEEEviT0_T1_)
        /*01e8*/ 	.word	0x00000000


	//----- nvinfo : EIATTR_REGCOUNT
	.align		4
.L_119:
        /*01ec*/ 	.byte	0x04, 0x2f
        /*01ee*/ 	.short	(.L_121 - .L_120)
	.align		4
.L_120:
        /*01f0*/ 	.word	index@(_ZN2at6native27unrolled_elementwise_kernelIZZZNS0_19sigmoid_kernel_cudaERNS_18TensorIteratorBaseEENKUlvE0_clEvENKUlvE1_clEvEUlN3c104HalfEE_St5arrayIPcLm2EELi4E23TrivialOffsetCalculatorILi1EjESD_NS0_6memory15LoadWithoutCastENSE_16StoreWithoutCastEEEviT_T0_T2_T3_T4_T5_)
        /*01f4*/ 	.word	0x00000017


	//----- nvinfo : EIATTR_FRAME_SIZE
	.align		4
.L_121:
        /*01f8*/ 	.byte	0x04, 0x11
        /*01fa*/ 	.short	(.L_123 - .L_122)
	.align		4
.L_122:
        /*01fc*/ 	.word	index@(_ZN2at6native27unrolled_elementwise_kernelIZZZNS0_19sigmoid_kernel_cudaERNS_18TensorIteratorBaseEENKUlvE0_clEvENKUlvE1_clEvEUlN3c104HalfEE_St5arrayIPcLm2EELi4E23TrivialOffsetCalculatorILi1EjESD_NS0_6memory15LoadWithoutCastENSE_16StoreWithoutCastEEEviT_T0_T2_T3_T4_T5_)
        /*0200*/ 	.word	0x00000000


	//----- nvinfo : EIATTR_REGCOUNT
	.align		4
.L_123:
        /*0204*/ 	.byte	0x04, 0x2f
        /*0206*/ 	.short	(.L_125 - .L_124)
	.align		4
.L_124:
        /*0208*/ 	.word	index@(_ZN2at6native18elementwise_kernelILi128ELi4EZNS0_22gpu_kernel_impl_nocastIZZZNS0_19sigmoid_kernel_cudaERNS_18TensorIteratorBaseEENKUlvE0_clEvENKUlvE1_clEvEUlN3c104HalfEE_EEvS4_RKT_EUliE_EEviT1_)
        /*020c*/ 	.word	0x00000014


	//----- nvinfo : EIATTR_FRAME_SIZE
	.align		4
.L_125:
        /*0210*/ 	.byte	0x04, 0x11
        /*0212*/ 	.short	(.L_127 - .L_126)
	.align		4
.L_126:
        /*0214*/ 	.word	index@(_ZN2at6native18elementwise_kernelILi128ELi4EZNS0_22gpu_kernel_impl_nocastIZZZNS0_19sigmoid_kernel_cudaERNS_18TensorIteratorBaseEENKUlvE0_clEvENKUlvE1_clEvEUlN3c104HalfEE_EEvS4_RKT_EUliE_EEviT1_)
        /*0218*/ 	.word	0x00000000


	//----- nvinfo : EIATTR_REGCOUNT
	.align		4
.L_127:
        /*021c*/ 	.byte	0x04, 0x2f
        /*021e*/ 	.short	(.L_129 - .L_128)
	.align		4
.L_128:
        /*0220*/ 	.word	index@(_ZN2at6native27unrolled_elementwise_kernelIZZZNS0_19sigmoid_kernel_cudaERNS_18TensorIteratorBaseEENKUlvE0_clEvENKUlvE1_clEvEUlN3c104HalfEE_St5arrayIPcLm2EELi4E23TrivialOffsetCalculatorILi1EjESD_NS0_6memory12LoadWithCastILi1EEENSE_13StoreWithCastILi1EEEEEviT_T0_T2_T3_T4_T5_)
        /*0224*/ 	.word	0x0000001c


	//----- nvinfo : EIATTR_FRAME_SIZE
	.align		4
.L_129:
        /*0228*/ 	.byte	0x04, 0x11
        /*022a*/ 	.short	(.L_131 - .L_130)
	.align		4
.L_130:
        /*022c*/ 	.word	index@(_ZN2at6native27unrolled_elementwise_kernelIZZZNS0_19sigmoid_kernel_cudaERNS_18TensorIteratorBaseEENKUlvE0_clEvENKUlvE1_clEvEUlN3c104HalfEE_St5arrayIPcLm2EELi4E23TrivialOffsetCalculatorILi1EjESD_NS0_6memory12LoadWithCastILi1EEENSE_13StoreWithCastILi1EEEEEviT_T0_T2_T3_T4_T5_)
        /*0230*/ 	.word	0x00000000


	//----- nvinfo : EIATTR_REGCOUNT
	.align		4
.L_131:
        /*0234*/ 	.byte	0x04, 0x2f
        /*0236*/ 	.short	(.L_133 - .L_132)
	.align		4
.L_132:
        /*0238*/ 	.word	index@(_ZN2at6native18elementwise_kernelILi128ELi4EZNS0_15gpu_kernel_implIZZZNS0_19sigmoid_kernel_cudaERNS_18TensorIteratorBaseEENKUlvE0_clEvENKUlvE1_clEvEUlN3c104HalfEE_EEvS4_RKT_EUliE_EEviT1_)
        /*023c*/ 	.word	0x00000018


	//----- nvinfo : EIATTR_FRAME_SIZE
	.align		4
.L_133:
        /*0240*/ 	.byte	0x04, 0x11
        /*0242*/ 	.short	(.L_135 - .L_134)
	.align		4
.L_134:
        /*0244*/ 	.word	index@(_ZN2at6native18elementwise_kernelILi128ELi4EZNS0_15gpu_kernel_implIZZZNS0_19sigmoid_kernel_cudaERNS_18TensorIteratorBaseEENKUlvE0_clEvENKUlvE1_clEvEUlN3c104HalfEE_EEvS4_RKT_EUliE_EEviT1_)
        /*0248*/ 	.word	0x00000000


	//----- nvinfo : EIATTR_REGCOUNT
	.align		4
.L_135:
        /*024c*/ 	.byte	0x04, 0x2f
        /*024e*/ 	.short	(.L_137 - .L_136)
	.align		4
.L_136:
        /*0250*/ 	.word	index@(_ZN2at6native29vectorized_elementwise_kernelILi8EZZZNS0_19sigmoid_kernel_cudaERNS_18TensorIteratorBaseEENKUlvE0_clEvENKUlvE2_clEvEUlN3c108BFloat16EE_St5arrayIPcLm2EEEEviT0_T1_)
        /*0254*/ 	.word	0x00000020


	//----- nvinfo : EIATTR_FRAME_SIZE
	.align		4
.L_137:
        /*0258*/ 	.byte	0x04, 0x11
        /*025a*/ 	.short	(.L_139 - .L_138)
	.align		4
.L_138:
        /*025c*/ 	.word	index@(_ZN2at6native29vectorized_elementwise_kernelILi8EZZZNS0_19sigmoid_kernel_cudaERNS_18TensorIteratorBaseEENKUlvE0_clEvENKUlvE2_clEvEUlN3c108BFloat16EE_St5arrayIPcLm2EEEEviT0_T1_)
        /*0260*/ 	.word	0x00000000


	//----- nvinfo : EIATTR_REGCOUNT
	.align		4
.L_139:
        /*0264*/ 	.byte	0x04, 0x2f
        /*0266*/ 	.short	(.L_141 - .L_140)
	.align		4
.L_140:
        /*0268*/ 	.word	index@(_ZN2at6native29vectorized_elementwise_kernelILi4EZZZNS0_19sigmoid_kernel_cudaERNS_18TensorIteratorBaseEENKUlvE0_clEvENKUlvE2_clEvEUlN3c108BFloat16EE_St5arrayIPcLm2EEEEviT0_T1_)
        /*026c*/ 	.word	0x00000020


	//----- nvinfo : EIATTR_FRAME_SIZE
	.align		4
.L_141:
        /*0270*/ 	.byte	0x04, 0x11
        /*0272*/ 	.short	(.L_143 - .L_142)
	.align		4
.L_142:
        /*0274*/ 	.word	index@(_ZN2at6native29vectorized_elementwise_kernelILi4EZZZNS0_19sigmoid_kernel_cudaERNS_18TensorIteratorBaseEENKUlvE0_clEvENKUlvE2_clEvEUlN3c108BFloat16EE_St5arrayIPcLm2EEEEviT0_T1_)
        /*0278*/ 	.word	0x00000000


	//----- nvinfo : EIATTR_REGCOUNT
	.align		4
.L_143:
        /*027c*/ 	.byte	0x04, 0x2f
        /*027e*/ 	.short	(.L_145 - .L_144)
	.align		4
.L_144:
        /*0280*/ 	.word	index@(_ZN2at6native29vectorized_elementwise_kernelILi2EZZZNS0_19sigmoid_kernel_cudaERNS_18TensorIteratorBaseEENKUlvE0_clEvENKUlvE2_clEvEUlN3c108BFloat16EE_St5arrayIPcLm2EEEEviT0_T1_)
        /*0284*/ 	.word	0x00000020


	//----- nvinfo : EIATTR_FRAME_SIZE
	.align		4
.L_145:
        /*0288*/ 	.byte	0x04, 0x11
        /*028a*/ 	.short	(.L_147 - .L_146)
	.align		4
.L_146:
        /*028c*/ 	.word	index@(_ZN2at6native29vectorized_elementwise_kernelILi2EZZZNS0_19sigmoid_kernel_cudaERNS_18TensorIteratorBaseEENKUlvE0_clEvENKUlvE2_clEvEUlN3c108BFloat16EE_St5arrayIPcLm2EEEEviT0_T1_)
        /*0290*/ 	.word	0x00000000


	//----- nvinfo : EIATTR_REGCOUNT
	.align		4
.L_147:
        /*0294*/ 	.byte	0x04, 0x2f
        /*0296*/ 	.short	(.L_149 - .L_148)
	.align		4
.L_148:
        /*0298*/ 	.word	index@(_ZN2at6native27unrolled_elementwise_kernelIZZZNS0_19sigmoid_kernel_cudaERNS_18TensorIteratorBaseEENKUlvE0_clEvENKUlvE2_clEvEUlN3c108BFloat16EE_St5arrayIPcLm2EELi4E23TrivialOffsetCalculatorILi1EjESD_NS0_6memory15LoadWithoutCastENSE_16StoreWithoutCastEEEviT_T0_T2_T3_T4_T5_)
        /*029c*/ 	.word	0x00000017


	//----- nvinfo : EIATTR_FRAME_SIZE
	.align		4
.L_149:
        /*02a0*/ 	.byte	0x04, 0x11
        /*02a2*/ 	.short	(.L_151 - .L_150)
	.align		4
.L_150:
        /*02a4*/ 	.word	index@(_ZN2at6native27unrolled_elementwise_kernelIZZZNS0_19sigmoid_kernel_cudaERNS_18TensorIteratorBaseEENKUlvE0_clEvENKUlvE2_clEvEUlN3c108BFloat16EE_St5arrayIPcLm2EELi4E23TrivialOffsetCalculatorILi1EjESD_NS0_6memory15LoadWithoutCastENSE_16StoreWithoutCastEEEviT_T0_T2_T3_T4_T5_)
        /*02a8*/ 	.word	0x00000000


	//----- nvinfo : EIATTR_REGCOUNT
	.align		4
.L_151:
        /*02ac*/ 	.byte	0x04, 0x2f
        /*02ae*/ 	.short	(.L_153 - .L_152)
	.align		4
.L_152:
        /*02b0*/ 	.word	index@(_ZN2at6native18elementwise_kernelILi128ELi4EZNS0_22gpu_kernel_impl_nocastIZZZNS0_19sigmoid_kernel_cudaERNS_18TensorIteratorBaseEENKUlvE0_clEvENKUlvE2_clEvEUlN3c108BFloat16EE_EEvS4_RKT_EUliE_EEviT1_)
        /*02b4*/ 	.word	0x00000014


	//----- nvinfo : EIATTR_FRAME_SIZE
	.align		4
.L_153:
        /*02b8*/ 	.byte	0x04, 0x11
        /*02ba*/ 	.short	(.L_155 - .L_154)
	.align		4
.L_154:
        /*02bc*/ 	.word	index@(_ZN2at6native18elementwise_kernelILi128ELi4EZNS0_22gpu_kernel_impl_nocastIZZZNS0_19sigmoid_kernel_cudaERNS_18TensorIteratorBaseEENKUlvE0_clEvENKUlvE2_clEvEUlN3c108BFloat16EE_EEvS4_RKT_EUliE_EEviT1_)
        /*02c0*/ 	.word	0x00000000


	//----- nvinfo : EIATTR_REGCOUNT
	.align		4
.L_155:
        /*02c4*/ 	.byte	0x04, 0x2f
        /*02c6*/ 	.short	(.L_157 - .L_156)
	.align		4
.L_156:
        /*02c8*/ 	.word	index@(_ZN2at6native27unrolled_elementwise_kernelIZZZNS0_19sigmoid_kernel_cudaERNS_18TensorIteratorBaseEENKUlvE0_clEvENKUlvE2_clEvEUlN3c108BFloat16EE_St5arrayIPcLm2EELi4E23TrivialOffsetCalculatorILi1EjESD_NS0_6memory12LoadWithCastILi1EEENSE_13StoreWithCastILi1EEEEEviT_T0_T2_T3_T4_T5_)
        /*02cc*/ 	.word	0x0000001c


	//----- nvinfo : EIATTR_FRAME_SIZE
	.align		4
.L_157:
        /*02d0*/ 	.byte	0x04, 0x11
        /*02d2*/ 	.short	(.L_159 - .L_158)
	.align		4
.L_158:
        /*02d4*/ 	.word	index@(_ZN2at6native27unrolled_elementwise_kernelIZZZNS0_19sigmoid_kernel_cudaERNS_18TensorIteratorBaseEENKUlvE0_clEvENKUlvE2_clEvEUlN3c108BFloat16EE_St5arrayIPcLm2EELi4E23TrivialOffsetCalculatorILi1EjESD_NS0_6memory12LoadWithCastILi1EEENSE_13StoreWithCastILi1EEEEEviT_T0_T2_T3_T4_T5_)
        /*02d8*/ 	.word	0x00000000


	//----- nvinfo : EIATTR_REGCOUNT
	.align		4
.L_159:
        /*02dc*/ 	.byte	0x04, 0x2f
        /*02de*/ 	.short	(.L_161 - .L_160)
	.align		4
.L_160:
        /*02e0*/ 	.word	index@(_ZN2at6native18elementwise_kernelILi128ELi4EZNS0_15gpu_kernel_implIZZZNS0_19sigmoid_kernel_cudaERNS_18TensorIteratorBaseEENKUlvE0_clEvENKUlvE2_clEvEUlN3c108BFloat16EE_EEvS4_RKT_EUliE_EEviT1_)
        /*02e4*/ 	.word	0x00000018


	//----- nvinfo : EIATTR_FRAME_SIZE
	.align		4
.L_161:
        /*02e8*/ 	.byte	0x04, 0x11
        /*02ea*/ 	.short	(.L_163 - .L_162)
	.align		4
.L_162:
        /*02ec*/ 	.word	index@(_ZN2at6native18elementwise_kernelILi128ELi4EZNS0_15gpu_kernel_implIZZZNS0_19sigmoid_kernel_cudaERNS_18TensorIteratorBaseEENKUlvE0_clEvENKUlvE2_clEvEUlN3c108BFloat16EE_EEvS4_RKT_EUliE_EEviT1_)
        /*02f0*/ 	.word	0x00000000


	//----- nvinfo : EIATTR_REGCOUNT
	.align		4
.L_163:
        /*02f4*/ 	.byte	0x04, 0x2f
        /*02f6*/ 	.short	(.L_165 - .L_164)
	.align		4
.L_164:
        /*02f8*/ 	.word	index@(_ZN2at6native29vectorized_elementwise_kernelILi8EZZZNS0_17logit_kernel_cudaERNS_18TensorIteratorBaseERKN3c106ScalarEENKUlvE_clEvENKUlvE_clEvEUldE_St5arrayIPcLm2EEEEviT0_T1_)
        /*02fc*/ 	.word	0x0000002c


	//----- nvinfo : EIATTR_FRAME_SIZE
	.align		4
.L_165:
        /*0300*/ 	.byte	0x04, 0x11
        /*0302*/ 	.short	(.L_167 - .L_166)
	.align		4
.L_166:
        /*0304*/ 	.word	index@($__internal_13_$__cuda_sm20_div_rn_f64_full)
        /*0308*/ 	.word	0x00000000


	//----- nvinfo : EIATTR_FRAME_SIZE
	.align		4
.L_167:
        /*030c*/ 	.byte	0x04, 0x11
        /*030e*/ 	.short	(.L_169 - .L_168)
	.align		4
.L_168:
        /*0310*/ 	.word	index@(_ZN2at6native29vectorized_elementwise_kernelILi8EZZZNS0_17logit_kernel_cudaERNS_18TensorIteratorBaseERKN3c106ScalarEENKUlvE_clEvENKUlvE_clEvEUldE_St5arrayIPcLm2EEEEviT0_T1_)
        /*0314*/ 	.word	0x00000000


	//----- nvinfo : EIATTR_REGCOUNT
	.align		4
.L_169:
        /*0318*/ 	.byte	0x04, 0x2f
        /*031a*/ 	.short	(.L_171 - .L_170)
	.align		4
.L_170:
        /*031c*/ 	.word	index@(_ZN2at6native29vectorized_elementwise_kernelILi4EZZZNS0_17logit_kernel_cudaERNS_18TensorIteratorBaseERKN3c106ScalarEENKUlvE_clEvENKUlvE_clEvEUldE_St5arrayIPcLm2EEEEviT0_T1_)
        /*0320*/ 	.word	0x0000002c


	//----- nvinfo : EIATTR_FRAME_SIZE
	.align		4
.L_171:
        /*0324*/ 	.byte	0x04, 0x11
        /*0326*/ 	.short	(.L_173 - .L_172)
	.align		4
.L_172:
        /*0328*/ 	.word	index@($__internal_12_$__cuda_sm20_div_rn_f64_full)
        /*032c*/ 	.word	0x00000000


	//----- nvinfo : EIATTR_FRAME_SIZE
	.align		4
.L_173:
        /*0330*/ 	.byte	0x04, 0x11
        /*0332*/ 	.short	(.L_175 - .L_174)
	.align		4
.L_174:
        /*0334*/ 	.word	index@(_ZN2at6native29vectorized_elementwise_kernelILi4EZZZNS0_17logit_kernel_cudaERNS_18TensorIteratorBaseERKN3c106ScalarEENKUlvE_clEvENKUlvE_clEvEUldE_St5arrayIPcLm2EEEEviT0_T1_)
        /*0338*/ 	.word	0x00000000


	//----- nvinfo : EIATTR_REGCOUNT
	.align		4
.L_175:
        /*033c*/ 	.byte	0x04, 0x2f
        /*033e*/ 	.short	(.L_177 - .L_176)
	.align		4
.L_176:
        /*0340*/ 	.word	index@(_ZN2at6native29vectorized_elementwise_kernelILi2EZZZNS0_17logit_kernel_cudaERNS_18TensorIteratorBaseERKN3c106ScalarEENKUlvE_clEvENKUlvE_clEvEUldE_St5arrayIPcLm2EEEEviT0_T1_)
        /*0344*/ 	.word	0x0000002c


	//----- nvinfo : EIATTR_FRAME_SIZE
	.align		4
.L_177:
        /*0348*/ 	.byte	0x04, 0x11
        /*034a*/ 	.short	(.L_179 - .L_178)
	.align		4
.L_178:
        /*034c*/ 	.word	index@($__internal_11_$__cuda_sm20_div_rn_f64_full)
        /*0350*/ 	.word	0x00000000


	//----- nvinfo : EIATTR_FRAME_SIZE
	.align		4
.L_179:
        /*0354*/ 	.byte	0x04, 0x11
        /*0356*/ 	.short	(.L_181 - .L_180)
	.align		4
.L_180:
        /*0358*/ 	.word	index@(_ZN2at6native29vectorized_elementwise_kernelILi2EZZZNS0_17logit_kernel_cudaERNS_18TensorIteratorBaseERKN3c106ScalarEENKUlvE_clEvENKUlvE_clEvEUldE_St5arrayIPcLm2EEEEviT0_T1_)
        /*035c*/ 	.word	0x00000000


	//----- nvinfo : EIATTR_REGCOUNT
	.align		4
.L_181:
        /*0360*/ 	.byte	0x04, 0x2f
        /*0362*/ 	.short	(.L_183 - .L_182)
	.align		4
.L_182:
        /*0364*/ 	.word	index@(_ZN2at6native27unrolled_elementwise_kernelIZZZNS0_17logit_kernel_cudaERNS_18TensorIteratorBaseERKN3c106ScalarEENKUlvE_clEvENKUlvE_clEvEUldE_St5arrayIPcLm2EELi4E23TrivialOffsetCalculatorILi1EjESF_NS0_6memory15LoadWithoutCastENSG_16StoreWithoutCastEEEviT_T0_T2_T3_T4_T5_)
        /*0368*/ 	.word	0x00000023


	//----- nvinfo : EIATTR_FRAME_SIZE
	.align		4
.L_183:
        /*036c*/ 	.byte	0x04, 0x11
        /*036e*/ 	.short	(.L_185 - .L_184)
	.align		4
.L_184:
        /*0370*/ 	.word	index@($__internal_10_$__cuda_sm20_div_rn_f64_full)
        /*0374*/ 	.word	0x00000000


	//----- nvinfo : EIATTR_FRAME_SIZE
	.align		4
.L_185:
        /*0378*/ 	.byte	0x04, 0x11
        /*037a*/ 	.short	(.L_187 - .L_186)
	.align		4
.L_186:
        /*037c*/ 	.word	index@(_ZN2at6native27unrolled_elementwise_kernelIZZZNS0_17logit_kernel_cudaERNS_18TensorIteratorBaseERKN3c106ScalarEENKUlvE_clEvENKUlvE_clEvEUldE_St5arrayIPcLm2EELi4E23TrivialOffsetCalculatorILi1EjESF_NS0_6memory15LoadWithoutCastENSG_16StoreWithoutCastEEEviT_T0_T2_T3_T4_T5_)
        /*0380*/ 	.word	0x00000000


	//----- nvinfo : EIATTR_REGCOUNT
	.align		4
.L_187:
        /*0384*/ 	.byte	0x04, 0x2f
        /*0386*/ 	.short	(.L_189 - .L_188)
	.align		4
.L_188:
        /*0388*/ 	.word	index@(_ZN2at6native18elementwise_kernelILi128ELi2EZNS0_22gpu_kernel_impl_nocastIZZZNS0_17logit_kernel_cudaERNS_18TensorIteratorBaseERKN3c106ScalarEENKUlvE_clEvENKUlvE_clEvEUldE_EEvS4_RKT_EUliE_EEviT1_)
        /*038c*/ 	.word	0x0000001c


	//----- nvinfo : EIATTR_FRAME_SIZE
	.align		4
.L_189:
        /*0390*/ 	.byte	0x04, 0x11
        /*0392*/ 	.short	(.L_191 - .L_190)
	.align		4
.L_190:
        /*0394*/ 	.word	index@($__internal_9_$__cuda_sm20_div_rn_f64_full)
        /*0398*/ 	.word	0x00000000


	//----- nvinfo : EIATTR_FRAME_SIZE
	.align		4
.L_191:
        /*039c*/ 	.byte	0x04, 0x11
        /*039e*/ 	.short	(.L_193 - .L_192)
	.align		4
.L_192:
        /*03a0*/ 	.word	index@(_ZN2at6native18elementwise_kernelILi128ELi2EZNS0_22gpu_kernel_impl_nocastIZZZNS0_17logit_kernel_cudaERNS_18TensorIteratorBaseERKN3c106ScalarEENKUlvE_clEvENKUlvE_clEvEUldE_EEvS4_RKT_EUliE_EEviT1_)
        /*03a4*/ 	.word	0x00000000


	//----- nvinfo : EIATTR_REGCOUNT
	.align		4
.L_193:
        /*03a8*/ 	.byte	0x04, 0x2f
        /*03aa*/ 	.short	(.L_195 - .L_194)
	.align		4
.L_194:
        /*03ac*/ 	.word	index@(_ZN2at6native27unrolled_elementwise_kernelIZZZNS0_17logit_kernel_cudaERNS_18TensorIteratorBaseERKN3c106ScalarEENKUlvE_clEvENKUlvE_clEvEUldE_St5arrayIPcLm2EELi4E23TrivialOffsetCalculatorILi1EjESF_NS0_6memory12LoadWithCastILi1EEENSG_13StoreWithCastILi1EEEEEviT_T0_T2_T3_T4_T5_)
        /*03b0*/ 	.word	0x00000025


	//----- nvinfo : EIATTR_FRAME_SIZE
	.align		4
.L_195:
        /*03b4*/ 	.byte	0x04, 0x11
        /*03b6*/ 	.short	(.L_197 - .L_196)
	.align		4
.L_196:
        /*03b8*/ 	.word	index@($__internal_8_$__cuda_sm20_div_rn_f64_full)
        /*03bc*/ 	.word	0x00000000


	//----- nvinfo : EIATTR_FRAME_SIZE
	.align		4
.L_197:
        /*03c0*/ 	.byte	0x04, 0x11
        /*03c2*/ 	.short	(.L_199 - .L_198)
	.align		4
.L_198:
        /*03c4*/ 	.word	index@(_ZN2at6native27unrolled_elementwise_kernelIZZZNS0_17logit_kernel_cudaERNS_18TensorIteratorBaseERKN3c106ScalarEENKUlvE_clEvENKUlvE_clEvEUldE_St5arrayIPcLm2EELi4E23TrivialOffsetCalculatorILi1EjESF_NS0_6memory12LoadWithCastILi1EEENSG_13StoreWithCastILi1EEEEEviT_T0_T2_T3_T4_T5_)
        /*03c8*/ 	.word	0x00000000


	//----- nvinfo : EIATTR_REGCOUNT
	.align		4
.L_199:
        /*03cc*/ 	.byte	0x04, 0x2f
        /*03ce*/ 	.short	(.L_201 - .L_200)
	.align		4
.L_200:
        /*03d0*/ 	.word	index@(_ZN2at6native18elementwise_kernelILi128ELi4EZNS0_15gpu_kernel_implIZZZNS0_17logit_kernel_cudaERNS_18TensorIteratorBaseERKN3c106ScalarEENKUlvE_clEvENKUlvE_clEvEUldE_EEvS4_RKT_EUliE_EEviT1_)
        /*03d4*/ 	.word	0x0000001a


	//----- nvinfo : EIATTR_FRAME_SIZE
	.align		4
.L_201:
        /*03d8*/ 	.byte	0x04, 0x11
        /*03da*/ 	.short	(.L_203 - .L_202)
	.align		4
.L_202:
        /*03dc*/ 	.word	index@($__internal_7_$__cuda_sm20_div_rn_f64_full)
        /*03e0*/ 	.word	0x00000000


	//----- nvinfo : EIATTR_FRAME_SIZE
	.align		4
.L_203:
        /*03e4*/ 	.byte	0x04, 0x11
        /*03e6*/ 	.short	(.L_205 - .L_204)
	.align		4
.L_204:
        /*03e8*/ 	.word	index@(_ZN2at6native18elementwise_kernelILi128ELi4EZNS0_15gpu_kernel_implIZZZNS0_17logit_kernel_cudaERNS_18TensorIteratorBaseERKN3c106ScalarEENKUlvE_clEvENKUlvE_clEvEUldE_EEvS4_RKT_EUliE_EEviT1_)
        /*03ec*/ 	.word	0x00000000


	//----- nvinfo : EIATTR_REGCOUNT
	.align		4
.L_205:
        /*03f0*/ 	.byte	0x04, 0x2f
        /*03f2*/ 	.short	(.L_207 - .L_206)
	.align		4
.L_206:
        /*03f4*/ 	.word	index@(_ZN2at6native29vectorized_elementwise_kernelILi8EZZZNS0_17logit_kernel_cudaERNS_18TensorIteratorBaseERKN3c106ScalarEENKUlvE_clEvENKUlvE_clEvEUldE0_St5arrayIPcLm2EEEEviT0_T1_)
        /*03f8*/ 	.word	0x0000002e


	//----- nvinfo : EIATTR_FRAME_SIZE
	.align		4
.L_207:
        /*03fc*/ 	.byte	0x04, 0x11
        /*03fe*/ 	.short	(.L_209 - .L_208)
	.align		4
.L_208:
        /*0400*/ 	.word	index@($__internal_6_$__cuda_sm20_div_rn_f64_full)
        /*0404*/ 	.word	0x00000000


	//----- nvinfo : EIATTR_FRAME_SIZE
	.align		4
.L_209:
        /*0408*/ 	.byte	0x04, 0x11
        /*040a*/ 	.short	(.L_211 - .L_210)
	.align		4
.L_210:
        /*040c*/ 	.word	index@(_ZN2at6native29vectorized_elementwise_kernelILi8EZZZNS0_17logit_kernel_cudaERNS_18TensorIteratorBaseERKN3c106ScalarEENKUlvE_clEvENKUlvE_clEvEUldE0_St5arrayIPcLm2EEEEviT0_T1_)
        /*0410*/ 	.word	0x00000000


	//----- nvinfo : EIATTR_REGCOUNT
	.align		4
.L_211:
        /*0414*/ 	.byte	0x04, 0x2f
        /*0416*/ 	.short	(.L_213 - .L_212)
	.align		4
.L_212:
        /*0418*/ 	.word	index@(_ZN2at6native29vectorized_elementwise_kernelILi4EZZZNS0_17logit_kernel_cudaERNS_18TensorIteratorBaseERKN3c106ScalarEENKUlvE_clEvENKUlvE_clEvEUldE0_St5arrayIPcLm2EEEEviT0_T1_)
        /*041c*/ 	.word	0x0000002e


	//----- nvinfo : EIATTR_FRAME_SIZE
	.align		4
.L_213:
        /*0420*/ 	.byte	0x04, 0x11
        /*0422*/ 	.short	(.L_215 - .L_214)
	.align		4
.L_214:
        /*0424*/ 	.word	index@($__internal_5_$__cuda_sm20_div_rn_f64_full)
        /*0428*/ 	.word	0x00000000


	//----- nvinfo : EIATTR_FRAME_SIZE
	.align		4
.L_215:
        /*042c*/ 	.byte	0x04, 0x11
        /*042e*/ 	.short	(.L_217 - .L_216)
	.align		4
.L_216:
        /*0430*/ 	.word	index@(_ZN2at6native29vectorized_elementwise_kernelILi4EZZZNS0_17logit_kernel_cudaERNS_18TensorIteratorBaseERKN3c106ScalarEENKUlvE_clEvENKUlvE_clEvEUldE0_St5arrayIPcLm2EEEEviT0_T1_)
        /*0434*/ 	.word	0x00000000


	//----- nvinfo : EIATTR_REGCOUNT
	.align		4
.L_217:
        /*0438*/ 	.byte	0x04, 0x2f
        /*043a*/ 	.short	(.L_219 - .L_218)
	.align		4
.L_218:
        /*043c*/ 	.word	index@(_ZN2at6native29vectorized_elementwise_kernelILi2EZZZNS0_17logit_kernel_cudaERNS_18TensorIteratorBaseERKN3c106ScalarEENKUlvE_clEvENKUlvE_clEvEUldE0_St5arrayIPcLm2EEEEviT0_T1_)
        /*0440*/ 	.word	0x0000002e


	//----- nvinfo : EIATTR_FRAME_SIZE
	.align		4
.L_219:
        /*0444*/ 	.byte	0x04, 0x11
        /*0446*/ 	.short	(.L_221 - .L_220)
	.align		4
.L_220:
        /*0448*/ 	.word	index@($__internal_4_$__cuda_sm20_div_rn_f64_full)
        /*044c*/ 	.word	0x00000000


	//----- nvinfo : EIATTR_FRAME_SIZE
	.align		4
.L_221:
        /*0450*/ 	.byte	0x04, 0x11
        /*0452*/ 	.short	(.L_223 - .L_222)
	.align		4
.L_222:
        /*0454*/ 	.word	index@(_ZN2at6native29vectorized_elementwise_kernelILi2EZZZNS0_17logit_kernel_cudaERNS_18TensorIteratorBaseERKN3c106ScalarEENKUlvE_clEvENKUlvE_clEvEUldE0_St5arrayIPcLm2EEEEviT0_T1_)
        /*0458*/ 	.word	0x00000000


	//----- nvinfo : EIATTR_REGCOUNT
	.align		4
.L_223:
        /*045c*/ 	.byte	0x04, 0x2f
        /*045e*/ 	.short	(.L_225 - .L_224)
	.align		4
.L_224:
        /*0460*/ 	.word	index@(_ZN2at6native27unrolled_elementwise_kernelIZZZNS0_17logit_kernel_cudaERNS_18TensorIteratorBaseERKN3c106ScalarEENKUlvE_clEvENKUlvE_clEvEUldE0_St5arrayIPcLm2EELi4E23TrivialOffsetCalculatorILi1EjESF_NS0_6memory15LoadWithoutCastENSG_16StoreWithoutCastEEEviT_T0_T2_T3_T4_T5_)
        /*0464*/ 	.word	0x00000024


	//----- nvinfo : EIATTR_FRAME_SIZE
	.align		4
.L_225:
        /*0468*/ 	.byte	0x04, 0x11
        /*046a*/ 	.short	(.L_227 - .L_226)
	.align		4
.L_226:
        /*046c*/ 	.word	index@($__internal_3_$__cuda_sm20_div_rn_f64_full)
        /*0470*/ 	.word	0x00000000


	//----- nvinfo : EIATTR_FRAME_SIZE
	.align		4
.L_227:
        /*0474*/ 	.byte	0x04, 0x11
        /*0476*/ 	.short	(.L_229 - .L_228)
	.align		4
.L_228:
        /*0478*/ 	.word	index@(_ZN2at6native27unrolled_elementwise_kernelIZZZNS0_17logit_kernel_cudaERNS_18TensorIteratorBaseERKN3c106ScalarEENKUlvE_clEvENKUlvE_clEvEUldE0_St5arrayIPcLm2EELi4E23TrivialOffsetCalculatorILi1EjESF_NS0_6memory15LoadWithoutCastENSG_16StoreWithoutCastEEEviT_T0_T2_T3_T4_T5_)
        /*047c*/ 	.word	0x00000000


	//----- nvinfo : EIATTR_REGCOUNT
	.align		4
.L_229:
        /*0480*/ 	.byte	0x04, 0x2f
        /*0482*/ 	.short	(.L_231 - .L_230)
	.align		4
.L_230:
        /*0484*/ 	.word	index@(_ZN2at6native18elementwise_kernelILi128ELi2EZNS0_22gpu_kernel_impl_nocastIZZZNS0_17logit_kernel_cudaERNS_18TensorIteratorBaseERKN3c106ScalarEENKUlvE_clEvENKUlvE_clEvEUldE0_EEvS4_RKT_EUliE_EEviT1_)
        /*0488*/ 	.word	0x0000001e


	//----- nvinfo : EIATTR_FRAME_SIZE
	.align		4
.L_231:
        /*048c*/ 	.byte	0x04, 0x11
        /*048e*/ 	.short	(.L_233 - .L_232)
	.align		4
.L_232:
        /*0490*/ 	.word	index@($__internal_2_$__cuda_sm20_div_rn_f64_full)
        /*0494*/ 	.word	0x00000000


	//----- nvinfo : EIATTR_FRAME_SIZE
	.align		4
.L_233:
        /*0498*/ 	.byte	0x04, 0x11
        /*049a*/ 	.short	(.L_235 - .L_234)
	.align		4
.L_234:
        /*049c*/ 	.word	index@(_ZN2at6native18elementwise_kernelILi128ELi2EZNS0_22gpu_kernel_impl_nocastIZZZNS0_17logit_kernel_cudaERNS_18TensorIteratorBaseERKN3c106ScalarEENKUlvE_clEvENKUlvE_clEvEUldE0_EEvS4_RKT_EUliE_EEviT1_)
        /*04a0*/ 	.word	0x00000000


	//----- nvinfo : EIATTR_REGCOUNT
	.align		4
.L_235:
        /*04a4*/ 	.byte	0x04, 0x2f
        /*04a6*/ 	.short	(.L_237 - .L_236)
	.align		4
.L_236:
        /*04a8*/ 	.word	index@(_ZN2at6native27unrolled_elementwise_kernelIZZZNS0_17logit_kernel_cudaERNS_18TensorIteratorBaseERKN3c106ScalarEENKUlvE_clEvENKUlvE_clEvEUldE0_St5arrayIPcLm2EELi4E23TrivialOffsetCalculatorILi1EjESF_NS0_6memory12LoadWithCastILi1EEENSG_13StoreWithCastILi1EEEEEviT_T0_T2_T3_T4_T5_)
        /*04ac*/ 	.word	0x00000023


	//----- nvinfo : EIATTR_FRAME_SIZE
	.align		4
.L_237:
        /*04b0*/ 	.byte	0x04, 0x11
        /*04b2*/ 	.short	(.L_239 - .L_238)
	.align		4
.L_238:
        /*04b4*/ 	.word	index@($__internal_1_$__cuda_sm20_div_rn_f64_full)
        /*04b8*/ 	.word	0x00000000


	//----- nvinfo : EIATTR_FRAME_SIZE
	.align		4
.L_239:
        /*04bc*/ 	.byte	0x04, 0x11
        /*04be*/ 	.short	(.L_241 - .L_240)
	.align		4
.L_240:
        /*04c0*/ 	.word	index@(_ZN2at6native27unrolled_elementwise_kernelIZZZNS0_17logit_kernel_cudaERNS_18TensorIteratorBaseERKN3c106ScalarEENKUlvE_clEvENKUlvE_clEvEUldE0_St5arrayIPcLm2EELi4E23TrivialOffsetCalculatorILi1EjESF_NS0_6memory12LoadWithCastILi1EEENSG_13StoreWithCastILi1EEEEEviT_T0_T2_T3_T4_T5_)
        /*04c4*/ 	.word	0x00000000


	//----- nvinfo : EIATTR_REGCOUNT
	.align		4
.L_241:
        /*04c8*/ 	.byte	0x04, 0x2f
        /*04ca*/ 	.short	(.L_243 - .L_242)
	.align		4
.L_242:
        /*04cc*/ 	.word	index@(_ZN2at6native18elementwise_kernelILi128ELi4EZNS0_15gpu_kernel_implIZZZNS0_17logit_kernel_cudaERNS_18TensorIteratorBaseERKN3c106ScalarEENKUlvE_clEvENKUlvE_clEvEUldE0_EEvS4_RKT_EUliE_EEviT1_)
        /*04d0*/ 	.word	0x0000001d


	//----- nvinfo : EIATTR_FRAME_SIZE
	.align		4
.L_243:
        /*04d4*/ 	.byte	0x04, 0x11
        /*04d6*/ 	.short	(.L_245 - .L_244)
	.align		4
.L_244:
        /*04d8*/ 	.word	index@($__internal_0_$__cuda_sm20_div_rn_f64_full)
        /*04dc*/ 	.word	0x00000000


	//----- nvinfo : EIATTR_FRAME_SIZE
	.align		4
.L_245:
        /*04e0*/ 	.byte	0x04, 0x11
        /*04e2*/ 	.short	(.L_247 - .L_246)
	.align		4
.L_246:
        /*04e4*/ 	.word	index@(_ZN2at6native18elementwise_kernelILi128ELi4EZNS0_15gpu_kernel_implIZZZNS0_17logit_kernel_cudaERNS_18TensorIteratorBaseERKN3c106ScalarEENKUlvE_clEvENKUlvE_clEvEUldE0_EEvS4_RKT_EUliE_EEviT1_)
        /*04e8*/ 	.word	0x00000000


	//----- nvinfo : EIATTR_REGCOUNT
	.align		4
.L_247:
        /*04ec*/ 	.byte	0x04, 0x2f
        /*04ee*/ 	.short	(.L_249 - .L_248)
	.align		4
.L_248:
        /*04f0*/ 	.word	index@(_ZN2at6native29vectorized_elementwise_kernelILi8EZZZNS0_17logit_kernel_cudaERNS_18TensorIteratorBaseERKN3c106ScalarEENKUlvE_clEvENKUlvE0_clEvEUlfE_St5arrayIPcLm2EEEEviT0_T1_)
        /*04f4*/ 	.word	0x00000020


	//----- nvinfo : EIATTR_FRAME_SIZE
	.align		4
.L_249:
        /*04f8*/ 	.byte	0x04, 0x11
        /*04fa*/ 	.short	(.L_251 - .L_250)
	.align		4
.L_250:
        /*04fc*/ 	.word	index@(_ZN2at6native29vectorized_elementwise_kernelILi8EZZZNS0_17logit_kernel_cudaERNS_18TensorIteratorBaseERKN3c106ScalarEENKUlvE_clEvENKUlvE0_clEvEUlfE_St5arrayIPcLm2EEEEviT0_T1_)
        /*0500*/ 	.word	0x00000000


	//----- nvinfo : EIATTR_REGCOUNT
	.align		4
.L_251:
        /*0504*/ 	.byte	0x04, 0x2f
        /*0506*/ 	.short	(.L_253 - .L_252)
	.align		4
.L_252:
        /*0508*/ 	.word	index@(_ZN2at6native29vectorized_elementwise_kernelILi4EZZZNS0_17logit_kernel_cudaERNS_18TensorIteratorBaseERKN3c106ScalarEENKUlvE_clEvENKUlvE0_clEvEUlfE_St5arrayIPcLm2EEEEviT0_T1_)
        /*050c*/ 	.word	0x00000020


	//----- nvinfo : EIATTR_FRAME_SIZE
	.align		4
.L_253:
        /*0510*/ 	.byte	0x04, 0x11
        /*0512*/ 	.short	(.L_255 - .L_254)
	.align		4
.L_254:
        /*0514*/ 	.word	index@(_ZN2at6native29vectorized_elementwise_kernelILi4EZZZNS0_17logit_kernel_cudaERNS_18TensorIteratorBaseERKN3c106ScalarEENKUlvE_clEvENKUlvE0_clEvEUlfE_St5arrayIPcLm2EEEEviT0_T1_)
        /*0518*/ 	.word	0x00000000


	//----- nvinfo : EIATTR_REGCOUNT
	.align		4
.L_255:
        /*051c*/ 	.byte	0x04, 0x2f
        /*051e*/ 	.short	(.L_257 - .L_256)
	.align		4
.L_256:
        /*0520*/ 	.word	index@(_ZN2at6native29vectorized_elementwise_kernelILi2EZZZNS0_17logit_kernel_cudaERNS_18TensorIteratorBaseERKN3c106ScalarEENKUlvE_clEvENKUlvE0_clEvEUlfE_St5arrayIPcLm2EEEEviT0_T1_)
        /*0524*/ 	.word	0x00000020


	//----- nvinfo : EIATTR_FRAME_SIZE
	.align		4
.L_257:
        /*0528*/ 	.byte	0x04, 0x11
        /*052a*/ 	.short	(.L_259 - .L_258)
	.align		4
.L_258:
        /*052c*/ 	.word	index@(_ZN2at6native29vectorized_elementwise_kernelILi2EZZZNS0_17logit_kernel_cudaERNS_18TensorIteratorBaseERKN3c106ScalarEENKUlvE_clEvENKUlvE0_clEvEUlfE_St5arrayIPcLm2EEEEviT0_T1_)
        /*0530*/ 	.word	0x00000000


	//----- nvinfo : EIATTR_REGCOUNT
	.align		4
.L_259:
        /*0534*/ 	.byte	0x04, 0x2f
        /*0536*/ 	.short	(.L_261 - .L_260)
	.align		4
.L_260:
        /*0538*/ 	.word	index@(_ZN2at6native27unrolled_elementwise_kernelIZZZNS0_17logit_kernel_cudaERNS_18TensorIteratorBaseERKN3c106ScalarEENKUlvE_clEvENKUlvE0_clEvEUlfE_St5arrayIPcLm2EELi4E23TrivialOffsetCalculatorILi1EjESF_NS0_6memory15LoadWithoutCastENSG_16StoreWithoutCastEEEviT_T0_T2_T3_T4_T5_)
        /*053c*/ 	.word	0x00000018


	//----- nvinfo : EIATTR_FRAME_SIZE
	.align		4
.L_261:
        /*0540*/ 	.byte	0x04, 0x11
        /*0542*/ 	.short	(.L_263 - .L_262)
	.align		4
.L_262:
        /*0544*/ 	.word	index@(_ZN2at6native27unrolled_elementwise_kernelIZZZNS0_17logit_kernel_cudaERNS_18TensorIteratorBaseERKN3c106ScalarEENKUlvE_clEvENKUlvE0_clEvEUlfE_St5arrayIPcLm2EELi4E23TrivialOffsetCalculatorILi1EjESF_NS0_6memory15LoadWithoutCastENSG_16StoreWithoutCastEEEviT_T0_T2_T3_T4_T5_)
        /*0548*/ 	.word	0x00000000


	//----- nvinfo : EIATTR_REGCOUNT
	.align		4
.L_263:
        /*054c*/ 	.byte	0x04, 0x2f
        /*054e*/ 	.short	(.L_265 - .L_264)
	.align		4
.L_264:
        /*0550*/ 	.word	index@(_ZN2at6native18elementwise_kernelILi128ELi2EZNS0_22gpu_kernel_impl_nocastIZZZNS0_17logit_kernel_cudaERNS_18TensorIteratorBaseERKN3c106ScalarEENKUlvE_clEvENKUlvE0_clEvEUlfE_EEvS4_RKT_EUliE_EEviT1_)
        /*0554*/ 	.word	0x00000014


	//----- nvinfo : EIATTR_FRAME_SIZE
	.align		4
.L_265:
        /*0558*/ 	.byte	0x04, 0x11
        /*055a*/ 	.short	(.L_267 - .L_266)
	.align		4
.L_266:
        /*055c*/ 	.word	index@(_ZN2at6native18elementwise_kernelILi128ELi2EZNS0_22gpu_kernel_impl_nocastIZZZNS0_17logit_kernel_cudaERNS_18TensorIteratorBaseERKN3c106ScalarEENKUlvE_clEvENKUlvE0_clEvEUlfE_EEvS4_RKT_EUliE_EEviT1_)
        /*0560*/ 	.word	0x00000000


	//----- nvinfo : EIATTR_REGCOUNT
	.align		4
.L_267:
        /*0564*/ 	.byte	0x04, 0x2f
        /*0566*/ 	.short	(.L_269 - .L_268)
	.align		4
.L_268:
        /*0568*/ 	.word	index@(_ZN2at6native27unrolled_elementwise_kernelIZZZNS0_17logit_kernel_cudaERNS_18TensorIteratorBaseERKN3c106ScalarEENKUlvE_clEvENKUlvE0_clEvEUlfE_St5arrayIPcLm2EELi4E23TrivialOffsetCalculatorILi1EjESF_NS0_6memory12LoadWithCastILi1EEENSG_13StoreWithCastILi1EEEEEviT_T0_T2_T3_T4_T5_)
        /*056c*/ 	.word	0x0000001d


	//----- nvinfo : EIATTR_FRAME_SIZE
	.align		4
.L_269:
        /*0570*/ 	.byte	0x04, 0x11
        /*0572*/ 	.short	(.L_271 - .L_270)
	.align		4
.L_270:
        /*0574*/ 	.word	index@(_ZN2at6native27unrolled_elementwise_kernelIZZZNS0_17logit_kernel_cudaERNS_18TensorIteratorBaseERKN3c106ScalarEENKUlvE_clEvENKUlvE0_clEvEUlfE_St5arrayIPcLm2EELi4E23TrivialOffsetCalculatorILi1EjESF_NS0_6memory12LoadWithCastILi1EEENSG_13StoreWithCastILi1EEEEEviT_T0_T2_T3_T4_T5_)
        /*0578*/ 	.word	0x00000000


	//----- nvinfo : EIATTR_REGCOUNT
	.align		4
.L_271:
        /*057c*/ 	.byte	0x04, 0x2f
        /*057e*/ 	.short	(.L_273 - .L_272)
	.align		4
.L_272:
        /*0580*/ 	.word	index@(_ZN2at6native18elementwise_kernelILi128ELi4EZNS0_15gpu_kernel_implIZZZNS0_17logit_kernel_cudaERNS_18TensorIteratorBaseERKN3c106ScalarEENKUlvE_clEvENKUlvE0_clEvEUlfE_EEvS4_RKT_EUliE_EEviT1_)
        /*0584*/ 	.word	0x00000018


	//----- nvinfo : EIATTR_FRAME_SIZE
	.align		4
.L_273:
        /*0588*/ 	.byte	0x04, 0x11
        /*058a*/ 	.short	(.L_275 - .L_274)
	.align		4
.L_274:
        /*058c*/ 	.word	index@(_ZN2at6native18elementwise_kernelILi128ELi4EZNS0_15gpu_kernel_implIZZZNS0_17logit_kernel_cudaERNS_18TensorIteratorBaseERKN3c106ScalarEENKUlvE_clEvENKUlvE0_clEvEUlfE_EEvS4_RKT_EUliE_EEviT1_)
        /*0590*/ 	.word	0x00000000


	//----- nvinfo : EIATTR_REGCOUNT
	.align		4
.L_275:
        /*0594*/ 	.byte	0x04, 0x2f
        /*0596*/ 	.short	(.L_277 - .L_276)
	.align		4
.L_276:
        /*0598*/ 	.word	index@(_ZN2at6native29vectorized_elementwise_kernelILi8EZZZNS0_17logit_kernel_cudaERNS_18TensorIteratorBaseERKN3c106ScalarEENKUlvE_clEvENKUlvE0_clEvEUlfE0_St5arrayIPcLm2EEEEviT0_T1_)
        /*059c*/ 	.word	0x00000020


	//----- nvinfo : EIATTR_FRAME_SIZE
	.align		4
.L_277:
        /*05a0*/ 	.byte	0x04, 0x11
        /*05a2*/ 	.short	(.L_279 - .L_278)
	.align		4
.L_278:
        /*05a4*/ 	.word	index@(_ZN2at6native29vectorized_elementwise_kernelILi8EZZZNS0_17logit_kernel_cudaERNS_18TensorIteratorBaseERKN3c106ScalarEENKUlvE_clEvENKUlvE0_clEvEUlfE0_St5arrayIPcLm2EEEEviT0_T1_)
        /*05a8*/ 	.word	0x00000000


	//----- nvinfo : EIATTR_REGCOUNT
	.align		4
.L_279:
        /*05ac*/ 	.byte	0x04, 0x2f
        /*05ae*/ 	.short	(.L_281 - .L_280)
	.align		4
.L_280:
        /*05b0*/ 	.word	index@(_ZN2at6native29vectorized_elementwise_kernelILi4EZZZNS0_17logit_kernel_cudaERNS_18TensorIteratorBaseERKN3c106ScalarEENKUlvE_clEvENKUlvE0_clEvEUlfE0_St5arrayIPcLm2EEEEviT0_T1_)
        /*05b4*/ 	.word	0x00000020


	//----- nvinfo : EIATTR_FRAME_SIZE
	.align		4
.L_281:
        /*05b8*/ 	.byte	0x04, 0x11
        /*05ba*/ 	.short	(.L_283 - .L_282)
	.align		4
.L_282:
        /*05bc*/ 	.word	index@(_ZN2at6native29vectorized_elementwise_kernelILi4EZZZNS0_17logit_kernel_cudaERNS_18TensorIteratorBaseERKN3c106ScalarEENKUlvE_clEvENKUlvE0_clEvEUlfE0_St5arrayIPcLm2EEEEviT0_T1_)
        /*05c0*/ 	.word	0x00000000


	//----- nvinfo : EIATTR_REGCOUNT
	.align		4
.L_283:
        /*05c4*/ 	.byte	0x04, 0x2f
        /*05c6*/ 	.short	(.L_285 - .L_284)
	.align		4
.L_284:
        /*05c8*/ 	.word	index@(_ZN2at6native29vectorized_elementwise_kernelILi2EZZZNS0_17logit_kernel_cudaERNS_18TensorIteratorBaseERKN3c106ScalarEENKUlvE_clEvENKUlvE0_clEvEUlfE0_St5arrayIPcLm2EEEEviT0_T1_)
        /*05cc*/ 	.word	0x00000020


	//----- nvinfo : EIATTR_FRAME_SIZE
	.align		4
.L_285:
        /*05d0*/ 	.byte	0x04, 0x11
        /*05d2*/ 	.short	(.L_287 - .L_286)
	.align		4
.L_286:
        /*05d4*/ 	.word	index@(_ZN2at6native29vectorized_elementwise_kernelILi2EZZZNS0_17logit_kernel_cudaERNS_18TensorIteratorBaseERKN3c106ScalarEENKUlvE_clEvENKUlvE0_clEvEUlfE0_St5arrayIPcLm2EEEEviT0_T1_)
        /*05d8*/ 	.word	0x00000000


	//----- nvinfo : EIATTR_REGCOUNT
	.align		4
.L_287:
        /*05dc*/ 	.byte	0x04, 0x2f
        /*05de*/ 	.short	(.L_289 - .L_288)
	.align		4
.L_288:
        /*05e0*/ 	.word	index@(_ZN2at6native27unrolled_elementwise_kernelIZZZNS0_17logit_kernel_cudaERNS_18TensorIteratorBaseERKN3c106ScalarEENKUlvE_clEvENKUlvE0_clEvEUlfE0_St5arrayIPcLm2EELi4E23TrivialOffsetCalculatorILi1EjESF_NS0_6memory15LoadWithoutCastENSG_16StoreWithoutCastEEEviT_T0_T2_T3_T4_T5_)
        /*05e4*/ 	.word	0x00000018


	//----- nvinfo : EIATTR_FRAME_SIZE
	.align		4
.L_289:
        /*05e8*/ 	.byte	0x04, 0x11
        /*05ea*/ 	.short	(.L_291 - .L_290)
	.align		4
.L_290:
        /*05ec*/ 	.word	index@(_ZN2at6native27unrolled_elementwise_kernelIZZZNS0_17logit_kernel_cudaERNS_18TensorIteratorBaseERKN3c106ScalarEENKUlvE_clEvENKUlvE0_clEvEUlfE0_St5arrayIPcLm2EELi4E23TrivialOffsetCalculatorILi1EjESF_NS0_6memory15LoadWithoutCastENSG_16StoreWithoutCastEEEviT_T0_T2_T3_T4_T5_)
        /*05f0*/ 	.word	0x00000000


	//----- nvinfo : EIATTR_REGCOUNT
	.align		4
.L_291:
        /*05f4*/ 	.byte	0x04, 0x2f
        /*05f6*/ 	.short	(.L_293 - .L_292)
	.align		4
.L_292:
        /*05f8*/ 	.word	index@(_ZN2at6native18elementwise_kernelILi128ELi2EZNS0_22gpu_kernel_impl_nocastIZZZNS0_17logit_kernel_cudaERNS_18TensorIteratorBaseERKN3c106ScalarEENKUlvE_clEvENKUlvE0_clEvEUlfE0_EEvS4_RKT_EUliE_EEviT1_)
        /*05fc*/ 	.word	0x00000014


	//----- nvinfo : EIATTR_FRAME_SIZE
	.align		4
.L_293:
        /*0600*/ 	.byte	0x04, 0x11
        /*0602*/ 	.short	(.L_295 - .L_294)
	.align		4
.L_294:
        /*0604*/ 	.word	index@(_ZN2at6native18elementwise_kernelILi128ELi2EZNS0_22gpu_kernel_impl_nocastIZZZNS0_17logit_kernel_cudaERNS_18TensorIteratorBaseERKN3c106ScalarEENKUlvE_clEvENKUlvE0_clEvEUlfE0_EEvS4_RKT_EUliE_EEviT1_)
        /*0608*/ 	.word	0x00000000


	//----- nvinfo : EIATTR_REGCOUNT
	.align		4
.L_295:
        /*060c*/ 	.byte	0x04, 0x2f
        /*060e*/ 	.short	(.L_297 - .L_296)
	.align		4
.L_296:
        /*0610*/ 	.word	index@(_ZN2at6native27unrolled_elementwise_kernelIZZZNS0_17logit_kernel_cudaERNS_18TensorIteratorBaseERKN3c106ScalarEENKUlvE_clEvENKUlvE0_clEvEUlfE0_St5arrayIPcLm2EELi4E23TrivialOffsetCalculatorILi1EjESF_NS0_6memory12LoadWithCastILi1EEENSG_13StoreWithCastILi1EEEEEviT_T0_T2_T3_T4_T5_)
        /*0614*/ 	.word	0x0000001d


	//----- nvinfo : EIATTR_FRAME_SIZE
	.align		4
.L_297:
        /*0618*/ 	.byte	0x04, 0x11
        /*061a*/ 	.short	(.L_299 - .L_298)
	.align		4
.L_298:
        /*061c*/ 	.word	index@(_ZN2at6native27unrolled_elementwise_kernelIZZZNS0_17logit_kernel_cudaERNS_18TensorIteratorBaseERKN3c106ScalarEENKUlvE_clEvENKUlvE0_clEvEUlfE0_St5arrayIPcLm2EELi4E23TrivialOffsetCalculatorILi1EjESF_NS0_6memory12LoadWithCastILi1EEENSG_13StoreWithCastILi1EEEEEviT_T0_T2_T3_T4_T5_)
        /*0620*/ 	.word	0x00000000


	//----- nvinfo : EIATTR_REGCOUNT
	.align		4
.L_299:
        /*0624*/ 	.byte	0x04, 0x2f
        /*0626*/ 	.short	(.L_301 - .L_300)
	.align		4
.L_300:
        /*0628*/ 	.word	index@(_ZN2at6native18elementwise_kernelILi128ELi4EZNS0_15gpu_kernel_implIZZZNS0_17logit_kernel_cudaERNS_18TensorIteratorBaseERKN3c106ScalarEENKUlvE_clEvENKUlvE0_clEvEUlfE0_EEvS4_RKT_EUliE_EEviT1_)
        /*062c*/ 	.word	0x00000018


	//----- nvinfo : EIATTR_FRAME_SIZE
	.align		4
.L_301:
        /*0630*/ 	.byte	0x04, 0x11
        /*0632*/ 	.short	(.L_303 - .L_302)
	.align		4
.L_302:
        /*0634*/ 	.word	index@(_ZN2at6native18elementwise_kernelILi128ELi4EZNS0_15gpu_kernel_implIZZZNS0_17logit_kernel_cudaERNS_18TensorIteratorBaseERKN3c106ScalarEENKUlvE_clEvENKUlvE0_clEvEUlfE0_EEvS4_RKT_EUliE_EEviT1_)
        /*0638*/ 	.word	0x00000000


	//----- nvinfo : EIATTR_REGCOUNT
	.align		4
.L_303:
        /*063c*/ 	.byte	0x04, 0x2f
        /*063e*/ 	.short	(.L_305 - .L_304)
	.align		4
.L_304:
        /*0640*/ 	.word	index@(_ZN2at6native29vectorized_elementwise_kernelILi8EZZZNS0_17logit_kernel_cudaERNS_18TensorIteratorBaseERKN3c106ScalarEENKUlvE_clEvENKUlvE1_clEvEUlNS4_4HalfEE_St5arrayIPcLm2EEEEviT0_T1_)
        /*0644*/ 	.word	0x00000020


	//----- nvinfo : EIATTR_FRAME_SIZE
	.align		4
.L_305:
        /*0648*/ 	.byte	0x04, 0x11
        /*064a*/ 	.short	(.L_307 - .L_306)
	.align		4
.L_306:
        /*064c*/ 	.word	index@(_ZN2at6native29vectorized_elementwise_kernelILi8EZZZNS0_17logit_kernel_cudaERNS_18TensorIteratorBaseERKN3c106ScalarEENKUlvE_clEvENKUlvE1_clEvEUlNS4_4HalfEE_St5arrayIPcLm2EEEEviT0_T1_)
        /*0650*/ 	.word	0x00000000


	//----- nvinfo : EIATTR_REGCOUNT
	.align		4
.L_307:
        /*0654*/ 	.byte	0x04, 0x2f
        /*0656*/ 	.short	(.L_309 - .L_308)
	.align		4
.L_308:
        /*0658*/ 	.word	index@(_ZN2at6native29vectorized_elementwise_kernelILi4EZZZNS0_17logit_kernel_cudaERNS_18TensorIteratorBaseERKN3c106ScalarEENKUlvE_clEvENKUlvE1_clEvEUlNS4_4HalfEE_St5arrayIPcLm2EEEEviT0_T1_)
        /*065c*/ 	.word	0x00000020


	//----- nvinfo : EIATTR_FRAME_SIZE
	.align		4
.L_309:
        /*0660*/ 	.byte	0x04, 0x11
        /*0662*/ 	.short	(.L_311 - .L_310)
	.align		4
.L_310:
        /*0664*/ 	.word	index@(_ZN2at6native29vectorized_elementwise_kernelILi4EZZZNS0_17logit_kernel_cudaERNS_18TensorIteratorBaseERKN3c106ScalarEENKUlvE_clEvENKUlvE1_clEvEUlNS4_4HalfEE_St5arrayIPcLm2EEEEviT0_T1_)
        /*0668*/ 	.word	0x00000000


	//----- nvinfo : EIATTR_REGCOUNT
	.align		4
.L_311:
        /*066c*/ 	.byte	0x04, 0x2f
        /*066e*/ 	.short	(.L_313 - .L_312)
	.align		4
.L_312:
        /*0670*/ 	.word	index@(_ZN2at6native29vectorized_elementwise_kernelILi2EZZZNS0_17logit_kernel_cudaERNS_18TensorIteratorBaseERKN3c106ScalarEENKUlvE_clEvENKUlvE1_clEvEUlNS4_4HalfEE_St5arrayIPcLm2EEEEviT0_T1_)
        /*0674*/ 	.word	0x00000020


	//----- nvinfo : EIATTR_FRAME_SIZE
	.align		4
.L_313:
        /*0678*/ 	.byte	0x04, 0x11
        /*067a*/ 	.short	(.L_315 - .L_314)
	.align		4
.L_314:
        /*067c*/ 	.word	index@(_ZN2at6native29vectorized_elementwise_kernelILi2EZZZNS0_17logit_kernel_cudaERNS_18TensorIteratorBaseERKN3c106ScalarEENKUlvE_clEvENKUlvE1_clEvEUlNS4_4HalfEE_St5arrayIPcLm2EEEEviT0_T1_)
        /*0680*/ 	.word	0x00000000


	//----- nvinfo : EIATTR_REGCOUNT
	.align		4
.L_315:
        /*0684*/ 	.byte	0x04, 0x2f
        /*0686*/ 	.short	(.L_317 - .L_316)
	.align		4
.L_316:
        /*0688*/ 	.word	index@(_ZN2at6native27unrolled_elementwise_kernelIZZZNS0_17logit_kernel_cudaERNS_18TensorIteratorBaseERKN3c106ScalarEENKUlvE_clEvENKUlvE1_clEvEUlNS4_4HalfEE_St5arrayIPcLm2EELi4E23TrivialOffsetCalculatorILi1EjESG_NS0_6memory15LoadWithoutCastENSH_16StoreWithoutCastEEEviT_T0_T2_T3_T4_T5_)
        /*068c*/ 	.word	0x00000016


	//----- nvinfo : EIATTR_FRAME_SIZE
	.align		4
.L_317:
        /*0690*/ 	.byte	0x04, 0x11
        /*0692*/ 	.short	(.L_319 - .L_318)
	.align		4
.L_318:
        /*0694*/ 	.word	index@(_ZN2at6native27unrolled_elementwise_kernelIZZZNS0_17logit_kernel_cudaERNS_18TensorIteratorBaseERKN3c106ScalarEENKUlvE_clEvENKUlvE1_clEvEUlNS4_4HalfEE_St5arrayIPcLm2EELi4E23TrivialOffsetCalculatorILi1EjESG_NS0_6memory15LoadWithoutCastENSH_16StoreWithoutCastEEEviT_T0_T2_T3_T4_T5_)
        /*0698*/ 	.word	0x00000000


	//----- nvinfo : EIATTR_REGCOUNT
	.align		4
.L_319:
        /*069c*/ 	.byte	0x04, 0x2f
        /*069e*/ 	.short	(.L_321 - .L_320)
	.align		4
.L_320:
        /*06a0*/ 	.word	index@(_ZN2at6native18elementwise_kernelILi128ELi4EZNS0_22gpu_kernel_impl_nocastIZZZNS0_17logit_kernel_cudaERNS_18TensorIteratorBaseERKN3c106ScalarEENKUlvE_clEvENKUlvE1_clEvEUlNS5_4HalfEE_EEvS4_RKT_EUliE_EEviT1_)
        /*06a4*/ 	.word	0x00000014


	//----- nvinfo : EIATTR_FRAME_SIZE
	.align		4
.L_321:
        /*06a8*/ 	.byte	0x04, 0x11
        /*06aa*/ 	.short	(.L_323 - .L_322)
	.align		4
.L_322:
        /*06ac*/ 	.word	index@(_ZN2at6native18elementwise_kernelILi128ELi4EZNS0_22gpu_kernel_impl_nocastIZZZNS0_17logit_kernel_cudaERNS_18TensorIteratorBaseERKN3c106ScalarEENKUlvE_clEvENKUlvE1_clEvEUlNS5_4HalfEE_EEvS4_RKT_EUliE_EEviT1_)
        /*06b0*/ 	.word	0x00000000


	//----- nvinfo : EIATTR_REGCOUNT
	.align		4
.L_323:
        /*06b4*/ 	.byte	0x04, 0x2f
        /*06b6*/ 	.short	(.L_325 - .L_324)
	.align		4
.L_324:
        /*06b8*/ 	.word	index@(_ZN2at6native27unrolled_elementwise_kernelIZZZNS0_17logit_kernel_cudaERNS_18TensorIteratorBaseERKN3c106ScalarEENKUlvE_clEvENKUlvE1_clEvEUlNS4_4HalfEE_St5arrayIPcLm2EELi4E23TrivialOffsetCalculatorILi1EjESG_NS0_6memory12LoadWithCastILi1EEENSH_13StoreWithCastILi1EEEEEviT_T0_T2_T3_T4_T5_)
        /*06bc*/ 	.word	0x0000001c


	//----- nvinfo : EIATTR_FRAME_SIZE
	.align		4
.L_325:
        /*06c0*/ 	.byte	0x04, 0x11
        /*06c2*/ 	.short	(.L_327 - .L_326)
	.align		4
.L_326:
        /*06c4*/ 	.word	index@(_ZN2at6native27unrolled_elementwise_kernelIZZZNS0_17logit_kernel_cudaERNS_18TensorIteratorBaseERKN3c106ScalarEENKUlvE_clEvENKUlvE1_clEvEUlNS4_4HalfEE_St5arrayIPcLm2EELi4E23TrivialOffsetCalculatorILi1EjESG_NS0_6memory12LoadWithCastILi1EEENSH_13StoreWithCastILi1EEEEEviT_T0_T2_T3_T4_T5_)
        /*06c8*/ 	.word	0x00000000


	//----- nvinfo : EIATTR_REGCOUNT
	.align		4
.L_327:
        /*06cc*/ 	.byte	0x04, 0x2f
        /*06ce*/ 	.short	(.L_329 - .L_328)
	.align		4
.L_328:
        /*06d0*/ 	.word	index@(_ZN2at6native18elementwise_kernelILi128ELi4EZNS0_15gpu_kernel_implIZZZNS0_17logit_kernel_cudaERNS_18TensorIteratorBaseERKN3c106ScalarEENKUlvE_clEvENKUlvE1_clEvEUlNS5_4HalfEE_EEvS4_RKT_EUliE_EEviT1_)
        /*06d4*/ 	.word	0x00000018


	//----- nvinfo : EIATTR_FRAME_SIZE
	.align		4
.L_329:
        /*06d8*/ 	.byte	0x04, 0x11
        /*06da*/ 	.short	(.L_331 - .L_330)
	.align		4
.L_330:
        /*06dc*/ 	.word	index@(_ZN2at6native18elementwise_kernelILi128ELi4EZNS0_15gpu_kernel_implIZZZNS0_17logit_kernel_cudaERNS_18TensorIteratorBaseERKN3c106ScalarEENKUlvE_clEvENKUlvE1_clEvEUlNS5_4HalfEE_EEvS4_RKT_EUliE_EEviT1_)
        /*06e0*/ 	.word	0x00000000


	//----- nvinfo : EIATTR_REGCOUNT
	.align		4
.L_331:
        /*06e4*/ 	.byte	0x04, 0x2f
        /*06e6*/ 	.short	(.L_333 - .L_332)
	.align		4
.L_332:
        /*06e8*/ 	.word	index@(_ZN2at6native29vectorized_elementwise_kernelILi8EZZZNS0_17logit_kernel_cudaERNS_18TensorIteratorBaseERKN3c106ScalarEENKUlvE_clEvENKUlvE1_clEvEUlNS4_4HalfEE0_St5arrayIPcLm2EEEEviT0_T1_)
        /*06ec*/ 	.word	0x00000020


	//----- nvinfo : EIATTR_FRAME_SIZE
	.align		4
.L_333:
        /*06f0*/ 	.byte	0x04, 0x11
        /*06f2*/ 	.short	(.L_335 - .L_334)
	.align		4
.L_334:
        /*06f4*/ 	.word	index@(_ZN2at6native29vectorized_elementwise_kernelILi8EZZZNS0_17logit_kernel_cudaERNS_18TensorIteratorBaseERKN3c106ScalarEENKUlvE_clEvENKUlvE1_clEvEUlNS4_4HalfEE0_St5arrayIPcLm2EEEEviT0_T1_)
        /*06f8*/ 	.word	0x00000000


	//----- nvinfo : EIATTR_REGCOUNT
	.align		4
.L_335:
        /*06fc*/ 	.byte	0x04, 0x2f
        /*06fe*/ 	.short	(.L_337 - .L_336)
	.align		4
.L_336:
        /*0700*/ 	.word	index@(_ZN2at6native29vectorized_elementwise_kernelILi4EZZZNS0_17logit_kernel_cudaERNS_18TensorIteratorBaseERKN3c106ScalarEENKUlvE_clEvENKUlvE1_clEvEUlNS4_4HalfEE0_St5arrayIPcLm2EEEEviT0_T1_)
        /*0704*/ 	.word	0x00000020


	//----- nvinfo : EIATTR_FRAME_SIZE
	.align		4
.L_337:
        /*0708*/ 	.byte	0x04, 0x11
        /*070a*/ 	.short	(.L_339 - .L_338)
	.align		4
.L_338:
        /*070c*/ 	.word	index@(_ZN2at6native29vectorized_elementwise_kernelILi4EZZZNS0_17logit_kernel_cudaERNS_18TensorIteratorBaseERKN3c106ScalarEENKUlvE_clEvENKUlvE1_clEvEUlNS4_4HalfEE0_St5arrayIPcLm2EEEEviT0_T1_)
        /*0710*/ 	.word	0x00000000


	//----- nvinfo : EIATTR_REGCOUNT
	.align		4
.L_339:
        /*0714*/ 	.byte	0x04, 0x2f
        /*0716*/ 	.short	(.L_341 - .L_340)
	.align		4
.L_340:
        /*0718*/ 	.word	index@(_ZN2at6native29vectorized_elementwise_kernelILi2EZZZNS0_17logit_kernel_cudaERNS_18TensorIteratorBaseERKN3c106ScalarEENKUlvE_clEvENKUlvE1_clEvEUlNS4_4HalfEE0_St5arrayIPcLm2EEEEviT0_T1_)
        /*071c*/ 	.word	0x00000020


	//----- nvinfo : EIATTR_FRAME_SIZE
	.align		4
.L_341:
        /*0720*/ 	.byte	0x04, 0x11
        /*0722*/ 	.short	(.L_343 - .L_342)
	.align		4
.L_342:
        /*0724*/ 	.word	index@(_ZN2at6native29vectorized_elementwise_kernelILi2EZZZNS0_17logit_kernel_cudaERNS_18TensorIteratorBaseERKN3c106ScalarEENKUlvE_clEvENKUlvE1_clEvEUlNS4_4HalfEE0_St5arrayIPcLm2EEEEviT0_T1_)
        /*0728*/ 	.word	0x00000000


	//----- nvinfo : EIATTR_REGCOUNT
	.align		4
.L_343:
        /*072c*/ 	.byte	0x04, 0x2f
        /*072e*/ 	.short	(.L_345 - .L_344)
	.align		4
.L_344:
        /*0730*/ 	.word	index@(_ZN2at6native27unrolled_elementwise_kernelIZZZNS0_17logit_kernel_cudaERNS_18TensorIteratorBaseERKN3c106ScalarEENKUlvE_clEvENKUlvE1_clEvEUlNS4_4HalfEE0_St5arrayIPcLm2EELi4E23TrivialOffsetCalculatorILi1EjESG_NS0_6memory15LoadWithoutCastENSH_16StoreWithoutCastEEEviT_T0_T2_T3_T4_T5_)
        /*0734*/ 	.word	0x00000016


	//----- nvinfo : EIATTR_FRAME_SIZE
	.align		4
.L_345:
        /*0738*/ 	.byte	0x04, 0x11
        /*073a*/ 	.short	(.L_347 - .L_346)
	.align		4
.L_346:
        /*073c*/ 	.word	index@(_ZN2at6native27unrolled_elementwise_kernelIZZZNS0_17logit_kernel_cudaERNS_18TensorIteratorBaseERKN3c106ScalarEENKUlvE_clEvENKUlvE1_clEvEUlNS4_4HalfEE0_St5arrayIPcLm2EELi4E23TrivialOffsetCalculatorILi1EjESG_NS0_6memory15LoadWithoutCastENSH_16StoreWithoutCastEEEviT_T0_T2_T3_T4_T5_)
        /*0740*/ 	.word	0x00000000


	//----- nvinfo : EIATTR_REGCOUNT
	.align		4
.L_347:
        /*0744*/ 	.byte	0x04, 0x2f
        /*0746*/ 	.short	(.L_349 - .L_348)
	.align		4
.L_348:
        /*0748*/ 	.word	index@(_ZN2at6native18elementwise_kernelILi128ELi4EZNS0_22gpu_kernel_impl_nocastIZZZNS0_17logit_kernel_cudaERNS_18TensorIteratorBaseERKN3c106ScalarEENKUlvE_clEvENKUlvE1_clEvEUlNS5_4HalfEE0_EEvS4_RKT_EUliE_EEviT1_)
        /*074c*/ 	.word	0x00000014


	//----- nvinfo : EIATTR_FRAME_SIZE
	.align		4
.L_349:
        /*0750*/ 	.byte	0x04, 0x11
        /*0752*/ 	.short	(.L_351 - .L_350)
	.align		4
.L_350:
        /*0754*/ 	.word	index@(_ZN2at6native18elementwise_kernelILi128ELi4EZNS0_22gpu_kernel_impl_nocastIZZZNS0_17logit_kernel_cudaERNS_18TensorIteratorBaseERKN3c106ScalarEENKUlvE_clEvENKUlvE1_clEvEUlNS5_4HalfEE0_EEvS4_RKT_EUliE_EEviT1_)
        /*0758*/ 	.word	0x00000000


	//----- nvinfo : EIATTR_REGCOUNT
	.align		4
.L_351:
        /*075c*/ 	.byte	0x04, 0x2f
        /*075e*/ 	.short	(.L_353 - .L_352)
	.align		4
.L_352:
        /*0760*/ 	.word	index@(_ZN2at6native27unrolled_elementwise_kernelIZZZNS0_17logit_kernel_cudaERNS_18TensorIteratorBaseERKN3c106ScalarEENKUlvE_clEvENKUlvE1_clEvEUlNS4_4HalfEE0_St5arrayIPcLm2EELi4E23TrivialOffsetCalculatorILi1EjESG_NS0_6memory12LoadWithCastILi1EEENSH_13StoreWithCastILi1EEEEEviT_T0_T2_T3_T4_T5_)
        /*0764*/ 	.word	0x0000001e


	//----- nvinfo : EIATTR_FRAME_SIZE
	.align		4
.L_353:
        /*0768*/ 	.byte	0x04, 0x11
        /*076a*/ 	.short	(.L_355 - .L_354)
	.align		4
.L_354:
        /*076c*/ 	.word	index@(_ZN2at6native27unrolled_elementwise_kernelIZZZNS0_17logit_kernel_cudaERNS_18TensorIteratorBaseERKN3c106ScalarEENKUlvE_clEvENKUlvE1_clEvEUlNS4_4HalfEE0_St5arrayIPcLm2EELi4E23TrivialOffsetCalculatorILi1EjESG_NS0_6memory12LoadWithCastILi1EEENSH_13StoreWithCastILi1EEEEEviT_T0_T2_T3_T4_T5_)
        /*0770*/ 	.word	0x00000000


	//----- nvinfo : EIATTR_REGCOUNT
	.align		4
.L_355:
        /*0774*/ 	.byte	0x04, 0x2f
        /*0776*/ 	.short	(.L_357 - .L_356)
	.align		4
.L_356:
        /*0778*/ 	.word	index@(_ZN2at6native18elementwise_kernelILi128ELi4EZNS0_15gpu_kernel_implIZZZNS0_17logit_kernel_cudaERNS_18TensorIteratorBaseERKN3c106ScalarEENKUlvE_clEvENKUlvE1_clEvEUlNS5_4HalfEE0_EEvS4_RKT_EUliE_EEviT1_)
        /*077c*/ 	.word	0x00000018


	//----- nvinfo : EIATTR_FRAME_SIZE
	.align		4
.L_357:
        /*0780*/ 	.byte	0x04, 0x11
        /*0782*/ 	.short	(.L_359 - .L_358)
	.align		4
.L_358:
        /*0784*/ 	.word	index@(_ZN2at6native18elementwise_kernelILi128ELi4EZNS0_15gpu_kernel_implIZZZNS0_17logit_kernel_cudaERNS_18TensorIteratorBaseERKN3c106ScalarEENKUlvE_clEvENKUlvE1_clEvEUlNS5_4HalfEE0_EEvS4_RKT_EUliE_EEviT1_)
        /*0788*/ 	.word	0x00000000


	//----- nvinfo : EIATTR_REGCOUNT
	.align		4
.L_359:
        /*078c*/ 	.byte	0x04, 0x2f
        /*078e*/ 	.short	(.L_361 - .L_360)
	.align		4
.L_360:
        /*0790*/ 	.word	index@(_ZN2at6native29vectorized_elementwise_kernelILi8EZZZNS0_17logit_kernel_cudaERNS_18TensorIteratorBaseERKN3c106ScalarEENKUlvE_clEvENKUlvE2_clEvEUlNS4_8BFloat16EE_St5arrayIPcLm2EEEEviT0_T1_)
        /*0794*/ 	.word	0x00000020


	//----- nvinfo : EIATTR_FRAME_SIZE
	.align		4
.L_361:
        /*0798*/ 	.byte	0x04, 0x11
        /*079a*/ 	.short	(.L_363 - .L_362)
	.align		4
.L_362:
        /*079c*/ 	.word	index@(_ZN2at6native29vectorized_elementwise_kernelILi8EZZZNS0_17logit_kernel_cudaERNS_18TensorIteratorBaseERKN3c106ScalarEENKUlvE_clEvENKUlvE2_clEvEUlNS4_8BFloat16EE_St5arrayIPcLm2EEEEviT0_T1_)
        /*07a0*/ 	.word	0x00000000


	//----- nvinfo : EIATTR_REGCOUNT
	.align		4
.L_363:
        /*07a4*/ 	.byte	0x04, 0x2f
        /*07a6*/ 	.short	(.L_365 - .L_364)
	.align		4
.L_364:
        /*07a8*/ 	.word	index@(_ZN2at6native29vectorized_elementwise_kernelILi4EZZZNS0_17logit_kernel_cudaERNS_18TensorIteratorBaseERKN3c106ScalarEENKUlvE_clEvENKUlvE2_clEvEUlNS4_8BFloat16EE_St5arrayIPcLm2EEEEviT0_T1_)
        /*07ac*/ 	.word	0x00000020


	//----- nvinfo : EIATTR_FRAME_SIZE
	.align		4
.L_365:
        /*07b0*/ 	.byte	0x04, 0x11
        /*07b2*/ 	.short	(.L_367 - .L_366)
	.align		4
.L_366:
        /*07b4*/ 	.word	index@(_ZN2at6native29vectorized_elementwise_kernelILi4EZZZNS0_17logit_kernel_cudaERNS_18TensorIteratorBaseERKN3c106ScalarEENKUlvE_clEvENKUlvE2_clEvEUlNS4_8BFloat16EE_St5arrayIPcLm2EEEEviT0_T1_)
        /*07b8*/ 	.word	0x00000000


	//----- nvinfo : EIATTR_REGCOUNT
	.align		4
.L_367:
        /*07bc*/ 	.byte	0x04, 0x2f
        /*07be*/ 	.short	(.L_369 - .L_368)
	.align		4
.L_368:
        /*07c0*/ 	.word	index@(_ZN2at6native29vectorized_elementwise_kernelILi2EZZZNS0_17logit_kernel_cudaERNS_18TensorIteratorBaseERKN3c106ScalarEENKUlvE_clEvENKUlvE2_clEvEUlNS4_8BFloat16EE_St5arrayIPcLm2EEEEviT0_T1_)
        /*07c4*/ 	.word	0x00000020


	//----- nvinfo : EIATTR_FRAME_SIZE
	.align		4
.L_369:
        /*07c8*/ 	.byte	0x04, 0x11
        /*07ca*/ 	.short	(.L_371 - .L_370)
	.align		4
.L_370:
        /*07cc*/ 	.word	index@(_ZN2at6native29vectorized_elementwise_kernelILi2EZZZNS0_17logit_kernel_cudaERNS_18TensorIteratorBaseERKN3c106ScalarEENKUlvE_clEvENKUlvE2_clEvEUlNS4_8BFloat16EE_St5arrayIPcLm2EEEEviT0_T1_)
        /*07d0*/ 	.word	0x00000000


	//----- nvinfo : EIATTR_REGCOUNT
	.align		4
.L_371:
        /*07d4*/ 	.byte	0x04, 0x2f
        /*07d6*/ 	.short	(.L_373 - .L_372)
	.align		4
.L_372:
        /*07d8*/ 	.word	index@(_ZN2at6native27unrolled_elementwise_kernelIZZZNS0_17logit_kernel_cudaERNS_18TensorIteratorBaseERKN3c106ScalarEENKUlvE_clEvENKUlvE2_clEvEUlNS4_8BFloat16EE_St5arrayIPcLm2EELi4E23TrivialOffsetCalculatorILi1EjESG_NS0_6memory15LoadWithoutCastENSH_16StoreWithoutCastEEEviT_T0_T2_T3_T4_T5_)
        /*07dc*/ 	.word	0x00000016


	//----- nvinfo : EIATTR_FRAME_SIZE
	.align		4
.L_373:
        /*07e0*/ 	.byte	0x04, 0x11
        /*07e2*/ 	.short	(.L_375 - .L_374)
	.align		4
.L_374:
        /*07e4*/ 	.word	index@(_ZN2at6native27unrolled_elementwise_kernelIZZZNS0_17logit_kernel_cudaERNS_18TensorIteratorBaseERKN3c106ScalarEENKUlvE_clEvENKUlvE2_clEvEUlNS4_8BFloat16EE_St5arrayIPcLm2EELi4E23TrivialOffsetCalculatorILi1EjESG_NS0_6memory15LoadWithoutCastENSH_16StoreWithoutCastEEEviT_T0_T2_T3_T4_T5_)
        /*07e8*/ 	.word	0x00000000


	//----- nvinfo : EIATTR_REGCOUNT
	.align		4
.L_375:
        /*07ec*/ 	.byte	0x04, 0x2f
        /*07ee*/ 	.short	(.L_377 - .L_376)
	.align		4
.L_376:
        /*07f0*/ 	.word	index@(_ZN2at6native18elementwise_kernelILi128ELi4EZNS0_22gpu_kernel_impl_nocastIZZZNS0_17logit_kernel_cudaERNS_18TensorIteratorBaseERKN3c106ScalarEENKUlvE_clEvENKUlvE2_clEvEUlNS5_8BFloat16EE_EEvS4_RKT_EUliE_EEviT1_)
        /*07f4*/ 	.word	0x00000014


	//----- nvinfo : EIATTR_FRAME_SIZE
	.align		4
.L_377:
        /*07f8*/ 	.byte	0x04, 0x11
        /*07fa*/ 	.short	(.L_379 - .L_378)
	.align		4
.L_378:
        /*07fc*/ 	.word	index@(_ZN2at6native18elementwise_kernelILi128ELi4EZNS0_22gpu_kernel_impl_nocastIZZZNS0_17logit_kernel_cudaERNS_18TensorIteratorBaseERKN3c106ScalarEENKUlvE_clEvENKUlvE2_clEvEUlNS5_8BFloat16EE_EEvS4_RKT_EUliE_EEviT1_)
        /*0800*/ 	.word	0x00000000


	//----- nvinfo : EIATTR_REGCOUNT
	.align		4
.L_379:
        /*0804*/ 	.byte	0x04, 0x2f
        /*0806*/ 	.short	(.L_381 - .L_380)
	.align		4
.L_380:
        /*0808*/ 	.word	index@(_ZN2at6native27unrolled_elementwise_kernelIZZZNS0_17logit_kernel_cudaERNS_18TensorIteratorBaseERKN3c106ScalarEENKUlvE_clEvENKUlvE2_clEvEUlNS4_8BFloat16EE_St5arrayIPcLm2EELi4E23TrivialOffsetCalculatorILi1EjESG_NS0_6memory12LoadWithCastILi1EEENSH_13StoreWithCastILi1EEEEEviT_T0_T2_T3_T4_T5_)
        /*080c*/ 	.word	0x0000001c


	//----- nvinfo : EIATTR_FRAME_SIZE
	.align		4
.L_381:
        /*0810*/ 	.byte	0x04, 0x11
        /*0812*/ 	.short	(.L_383 - .L_382)
	.align		4
.L_382:
        /*0814*/ 	.word	index@(_ZN2at6native27unrolled_elementwise_kernelIZZZNS0_17logit_kernel_cudaERNS_18TensorIteratorBaseERKN3c106ScalarEENKUlvE_clEvENKUlvE2_clEvEUlNS4_8BFloat16EE_St5arrayIPcLm2EELi4E23TrivialOffsetCalculatorILi1EjESG_NS0_6memory12LoadWithCastILi1EEENSH_13StoreWithCastILi1EEEEEviT_T0_T2_T3_T4_T5_)
        /*0818*/ 	.word	0x00000000


	//----- nvinfo : EIATTR_REGCOUNT
	.align		4
.L_383:
        /*081c*/ 	.byte	0x04, 0x2f
        /*081e*/ 	.short	(.L_385 - .L_384)
	.align		4
.L_384:
        /*0820*/ 	.word	index@(_ZN2at6native18elementwise_kernelILi128ELi4EZNS0_15gpu_kernel_implIZZZNS0_17logit_kernel_cudaERNS_18TensorIteratorBaseERKN3c106ScalarEENKUlvE_clEvENKUlvE2_clEvEUlNS5_8BFloat16EE_EEvS4_RKT_EUliE_EEviT1_)
        /*0824*/ 	.word	0x00000018


	//----- nvinfo : EIATTR_FRAME_SIZE
	.align		4
.L_385:
        /*0828*/ 	.byte	0x04, 0x11
        /*082a*/ 	.short	(.L_387 - .L_386)
	.align		4
.L_386:
        /*082c*/ 	.word	index@(_ZN2at6native18elementwise_kernelILi128ELi4EZNS0_15gpu_kernel_implIZZZNS0_17logit_kernel_cudaERNS_18TensorIteratorBaseERKN3c106ScalarEENKUlvE_clEvENKUlvE2_clEvEUlNS5_8BFloat16EE_EEvS4_RKT_EUliE_EEviT1_)
        /*0830*/ 	.word	0x00000000


	//----- nvinfo : EIATTR_REGCOUNT
	.align		4
.L_387:
        /*0834*/ 	.byte	0x04, 0x2f
        /*0836*/ 	.short	(.L_389 - .L_388)
	.align		4
.L_388:
        /*0838*/ 	.word	index@(_ZN2at6native29vectorized_elementwise_kernelILi8EZZZNS0_17logit_kernel_cudaERNS_18TensorIteratorBaseERKN3c106ScalarEENKUlvE_clEvENKUlvE2_clEvEUlNS4_8BFloat16EE0_St5arrayIPcLm2EEEEviT0_T1_)
        /*083c*/ 	.word	0x00000020


	//----- nvinfo : EIATTR_FRAME_SIZE
	.align		4
.L_389:
        /*0840*/ 	.byte	0x04, 0x11
        /*0842*/ 	.short	(.L_391 - .L_390)
	.align		4
.L_390:
        /*0844*/ 	.word	index@(_ZN2at6native29vectorized_elementwise_kernelILi8EZZZNS0_17logit_kernel_cudaERNS_18TensorIteratorBaseERKN3c106ScalarEENKUlvE_clEvENKUlvE2_clEvEUlNS4_8BFloat16EE0_St5arrayIPcLm2EEEEviT0_T1_)
        /*0848*/ 	.word	0x00000000


	//----- nvinfo : EIATTR_REGCOUNT
	.align		4
.L_391:
        /*084c*/ 	.byte	0x04, 0x2f
        /*084e*/ 	.short	(.L_393 - .L_392)
	.align		4
.L_392:
        /*0850*/ 	.word	index@(_ZN2at6native29vectorized_elementwise_kernelILi4EZZZNS0_17logit_kernel_cudaERNS_18TensorIteratorBaseERKN3c106ScalarEENKUlvE_clEvENKUlvE2_clEvEUlNS4_8BFloat16EE0_St5arrayIPcLm2EEEEviT0_T1_)
        /*0854*/ 	.word	0x00000020


	//----- nvinfo : EIATTR_FRAME_SIZE
	.align		4
.L_393:
        /*0858*/ 	.byte	0x04, 0x11
        /*085a*/ 	.short	(.L_395 - .L_394)
	.align		4
.L_394:
        /*085c*/ 	.word	index@(_ZN2at6native29vectorized_elementwise_kernelILi4EZZZNS0_17logit_kernel_cudaERNS_18TensorIteratorBaseERKN3c106ScalarEENKUlvE_clEvENKUlvE2_clEvEUlNS4_8BFloat16EE0_St5arrayIPcLm2EEEEviT0_T1_)
        /*0860*/ 	.word	0x00000000


	//----- nvinfo : EIATTR_REGCOUNT
	.align		4
.L_395:
        /*0864*/ 	.byte	0x04, 0x2f
        /*0866*/ 	.short	(.L_397 - .L_396)
	.align		4
.L_396:
        /*0868*/ 	.word	index@(_ZN2at6native29vectorized_elementwise_kernelILi2EZZZNS0_17logit_kernel_cudaERNS_18TensorIteratorBaseERKN3c106ScalarEENKUlvE_clEvENKUlvE2_clEvEUlNS4_8BFloat16EE0_St5arrayIPcLm2EEEEviT0_T1_)
        /*086c*/ 	.word	0x00000020


	//----- nvinfo : EIATTR_FRAME_SIZE
	.align		4
.L_397:
        /*0870*/ 	.byte	0x04, 0x11
        /*0872*/ 	.short	(.L_399 - .L_398)
	.align		4
.L_398:
        /*0874*/ 	.word	index@(_ZN2at6native29vectorized_elementwise_kernelILi2EZZZNS0_17logit_kernel_cudaERNS_18TensorIteratorBaseERKN3c106ScalarEENKUlvE_clEvENKUlvE2_clEvEUlNS4_8BFloat16EE0_St5arrayIPcLm2EEEEviT0_T1_)
        /*0878*/ 	.word	0x00000000


	//----- nvinfo : EIATTR_REGCOUNT
	.align		4
.L_399:
        /*087c*/ 	.byte	0x04, 0x2f
        /*087e*/ 	.short	(.L_401 - .L_400)
	.align		4
.L_400:
        /*0880*/ 	.word	index@(_ZN2at6native27unrolled_elementwise_kernelIZZZNS0_17logit_kernel_cudaERNS_18TensorIteratorBaseERKN3c106ScalarEENKUlvE_clEvENKUlvE2_clEvEUlNS4_8BFloat16EE0_St5arrayIPcLm2EELi4E23TrivialOffsetCalculatorILi1EjESG_NS0_6memory15LoadWithoutCastENSH_16StoreWithoutCastEEEviT_T0_T2_T3_T4_T5_)
        /*0884*/ 	.word	0x00000016


	//----- nvinfo : EIATTR_FRAME_SIZE
	.align		4
.L_401:
        /*0888*/ 	.byte	0x04, 0x11
        /*088a*/ 	.short	(.L_403 - .L_402)
	.align		4
.L_402:
        /*088c*/ 	.word	index@(_ZN2at6native27unrolled_elementwise_kernelIZZZNS0_17logit_kernel_cudaERNS_18TensorIteratorBaseERKN3c106ScalarEENKUlvE_clEvENKUlvE2_clEvEUlNS4_8BFloat16EE0_St5arrayIPcLm2EELi4E23TrivialOffsetCalculatorILi1EjESG_NS0_6memory15LoadWithoutCastENSH_16StoreWithoutCastEEEviT_T0_T2_T3_T4_T5_)
        /*0890*/ 	.word	0x00000000


	//----- nvinfo : EIATTR_REGCOUNT
	.align		4
.L_403:
        /*0894*/ 	.byte	0x04, 0x2f
        /*0896*/ 	.short	(.L_405 - .L_404)
	.align		4
.L_404:
        /*0898*/ 	.word	index@(_ZN2at6native18elementwise_kernelILi128ELi4EZNS0_22gpu_kernel_impl_nocastIZZZNS0_17logit_kernel_cudaERNS_18TensorIteratorBaseERKN3c106ScalarEENKUlvE_clEvENKUlvE2_clEvEUlNS5_8BFloat16EE0_EEvS4_RKT_EUliE_EEviT1_)
        /*089c*/ 	.word	0x00000014


	//----- nvinfo : EIATTR_FRAME_SIZE
	.align		4
.L_405:
        /*08a0*/ 	.byte	0x04, 0x11
        /*08a2*/ 	.short	(.L_407 - .L_406)
	.align		4
.L_406:
        /*08a4*/ 	.word	index@(_ZN2at6native18elementwise_kernelILi128ELi4EZNS0_22gpu_kernel_impl_nocastIZZZNS0_17logit_kernel_cudaERNS_18TensorIteratorBaseERKN3c106ScalarEENKUlvE_clEvENKUlvE2_clEvEUlNS5_8BFloat16EE0_EEvS4_RKT_EUliE_EEviT1_)
        /*08a8*/ 	.word	0x00000000


	//----- nvinfo : EIATTR_REGCOUNT
	.align		4
.L_407:
        /*08ac*/ 	.byte	0x04, 0x2f
        /*08ae*/ 	.short	(.L_409 - .L_408)
	.align		4
.L_408:
        /*08b0*/ 	.word	index@(_ZN2at6native27unrolled_elementwise_kernelIZZZNS0_17logit_kernel_cudaERNS_18TensorIteratorBaseERKN3c106ScalarEENKUlvE_clEvENKUlvE2_clEvEUlNS4_8BFloat16EE0_St5arrayIPcLm2EELi4E23TrivialOffsetCalculatorILi1EjESG_NS0_6memory12LoadWithCastILi1EEENSH_13StoreWithCastILi1EEEEEviT_T0_T2_T3_T4_T5_)
        /*08b4*/ 	.word	0x0000001c


	//----- nvinfo : EIATTR_FRAME_SIZE
	.align		4
.L_409:
        /*08b8*/ 	.byte	0x04, 0x11
        /*08ba*/ 	.short	(.L_411 - .L_410)
	.align		4
.L_410:
        /*08bc*/ 	.word	index@(_ZN2at6native27unrolled_elementwise_kernelIZZZNS0_17logit_kernel_cudaERNS_18TensorIteratorBaseERKN3c106ScalarEENKUlvE_clEvENKUlvE2_clEvEUlNS4_8BFloat16EE0_St5arrayIPcLm2EELi4E23TrivialOffsetCalculatorILi1EjESG_NS0_6memory12LoadWithCastILi1EEENSH_13StoreWithCastILi1EEEEEviT_T0_T2_T3_T4_T5_)
        /*08c0*/ 	.word	0x00000000


	//----- nvinfo : EIATTR_REGCOUNT
	.align		4
.L_411:
        /*08c4*/ 	.byte	0x04, 0x2f
        /*08c6*/ 	.short	(.L_413 - .L_412)
	.align		4
.L_412:
        /*08c8*/ 	.word	index@(_ZN2at6native18elementwise_kernelILi128ELi4EZNS0_15gpu_kernel_implIZZZNS0_17logit_kernel_cudaERNS_18TensorIteratorBaseERKN3c106ScalarEENKUlvE_clEvENKUlvE2_clEvEUlNS5_8BFloat16EE0_EEvS4_RKT_EUliE_EEviT1_)
        /*08cc*/ 	.word	0x00000018


	//----- nvinfo : EIATTR_FRAME_SIZE
	.align		4
.L_413:
        /*08d0*/ 	.byte	0x04, 0x11
        /*08d2*/ 	.short	(.L_415 - .L_414)
	.align		4
.L_414:
        /*08d4*/ 	.word	index@(_ZN2at6native18elementwise_kernelILi128ELi4EZNS0_15gpu_kernel_implIZZZNS0_17logit_kernel_cudaERNS_18TensorIteratorBaseERKN3c106ScalarEENKUlvE_clEvENKUlvE2_clEvEUlNS5_8BFloat16EE0_EEvS4_RKT_EUliE_EEviT1_)
        /*08d8*/ 	.word	0x00000000


	//----- nvinfo : EIATTR_REGCOUNT
	.align		4
.L_415:
        /*08dc*/ 	.byte	0x04, 0x2f
        /*08de*/ 	.short	(.L_417 - .L_416)
	.align		4
.L_416:
        /*08e0*/ 	.word	index@(_ZN2at6native29vectorized_elementwise_kernelILi8EZZZNS0_15erf_kernel_cudaERNS_18TensorIteratorBaseEENKUlvE_clEvENKUlvE_clEvEUldE_St5arrayIPcLm2EEEEviT0_T1_)
        /*08e4*/ 	.word	0x00000020


	//----- nvinfo : EIATTR_FRAME_SIZE
	.align		4
.L_417:
        /*08e8*/ 	.byte	0x04, 0x11
        /*08ea*/ 	.short	(.L_419 - .L_418)
	.align		4
.L_418:
        /*08ec*/ 	.word	index@(_ZN2at6native29vectorized_elementwise_kernelILi8EZZZNS0_15erf_kernel_cudaERNS_18TensorIteratorBaseEENKUlvE_clEvENKUlvE_clEvEUldE_St5arrayIPcLm2EEEEviT0_T1_)
        /*08f0*/ 	.word	0x00000000


	//----- nvinfo : EIATTR_REGCOUNT
	.align		4
.L_419:
        /*08f4*/ 	.byte	0x04, 0x2f
        /*08f6*/ 	.short	(.L_421 - .L_420)
	.align		4
.L_420:
        /*08f8*/ 	.word	index@(_ZN2at6native29vectorized_elementwise_kernelILi4EZZZNS0_15erf_kernel_cudaERNS_18TensorIteratorBaseEENKUlvE_clEvENKUlvE_clEvEUldE_St5arrayIPcLm2EEEEviT0_T1_)
        /*08fc*/ 	.word	0x00000020


	//----- nvinfo : EIATTR_FRAME_SIZE
	.align		4
.L_421:
        /*0900*/ 	.byte	0x04, 0x11
        /*0902*/ 	.short	(.L_423 - .L_422)
	.align		4
.L_422:
        /*0904*/ 	.word	index@(_ZN2at6native29vectorized_elementwise_kernelILi4EZZZNS0_15erf_kernel_cudaERNS_18TensorIteratorBaseEENKUlvE_clEvENKUlvE_clEvEUldE_St5arrayIPcLm2EEEEviT0_T1_)
        /*0908*/ 	.word	0x00000000


	//----- nvinfo : EIATTR_REGCOUNT
	.align		4
.L_423:
        /*090c*/ 	.byte	0x04, 0x2f
        /*090e*/ 	.short	(.L_425 - .L_424)
	.align		4
.L_424:
        /*0910*/ 	.word	index@(_ZN2at6native29vectorized_elementwise_kernelILi2EZZZNS0_15erf_kernel_cudaERNS_18TensorIteratorBaseEENKUlvE_clEvENKUlvE_clEvEUldE_St5arrayIPcLm2EEEEviT0_T1_)
        /*0914*/ 	.word	0x00000020


	//----- nvinfo : EIATTR_FRAME_SIZE
	.align		4
.L_425:
        /*0918*/ 	.byte	0x04, 0x11
        /*091a*/ 	.short	(.L_427 - .L_426)
	.align		4
.L_426:
        /*091c*/ 	.word	index@(_ZN2at6native29vectorized_elementwise_kernelILi2EZZZNS0_15erf_kernel_cudaERNS_18TensorIteratorBaseEENKUlvE_clEvENKUlvE_clEvEUldE_St5arrayIPcLm2EEEEviT0_T1_)
        /*0920*/ 	.word	0x00000000


	//----- nvinfo : EIATTR_REGCOUNT
	.align		4
.L_427:
        /*0924*/ 	.byte	0x04, 0x2f
        /*0926*/ 	.short	(.L_429 - .L_428)
	.align		4
.L_428:
        /*0928*/ 	.word	index@(_ZN2at6native27unrolled_elementwise_kernelIZZZNS0_15erf_kernel_cudaERNS_18TensorIteratorBaseEENKUlvE_clEvENKUlvE_clEvEUldE_St5arrayIPcLm2EELi4E23TrivialOffsetCalculatorILi1EjESB_NS0_6memory15LoadWithoutCastENSC_16StoreWithoutCastEEEviT_T0_T2_T3_T4_T5_)
        /*092c*/ 	.word	0x0000001c


	//----- nvinfo : EIATTR_FRAME_SIZE
	.align		4
.L_429:
        /*0930*/ 	.byte	0x04, 0x11
        /*0932*/ 	.short	(.L_431 - .L_430)
	.align		4
.L_430:
        /*0934*/ 	.word	index@(_ZN2at6native27unrolled_elementwise_kernelIZZZNS0_15erf_kernel_cudaERNS_18TensorIteratorBaseEENKUlvE_clEvENKUlvE_clEvEUldE_St5arrayIPcLm2EELi4E23TrivialOffsetCalculatorILi1EjESB_NS0_6memory15LoadWithoutCastENSC_16StoreWithoutCastEEEviT_T0_T2_T3_T4_T5_)
        /*0938*/ 	.word	0x00000000


	//----- nvinfo : EIATTR_REGCOUNT
	.align		4
.L_431:
        /*093c*/ 	.byte	0x04, 0x2f
        /*093e*/ 	.short	(.L_433 - .L_432)
	.align		4
.L_432:
        /*0940*/ 	.word	index@(_ZN2at6native18elementwise_kernelILi128ELi2EZNS0_22gpu_kernel_impl_nocastIZZZNS0_15erf_kernel_cudaERNS_18TensorIteratorBaseEENKUlvE_clEvENKUlvE_clEvEUldE_EEvS4_RKT_EUliE_EEviT1_)
        /*0944*/ 	.word	0x00000014


	//----- nvinfo : EIATTR_FRAME_SIZE
	.align		4
.L_433:
        /*0948*/ 	.byte	0x04, 0x11
        /*094a*/ 	.short	(.L_435 - .L_434)
	.align		4
.L_434:
        /*094c*/ 	.word	index@(_ZN2at6native18elementwise_kernelILi128ELi2EZNS0_22gpu_kernel_impl_nocastIZZZNS0_15erf_kernel_cudaERNS_18TensorIteratorBaseEENKUlvE_clEvENKUlvE_clEvEUldE_EEvS4_RKT_EUliE_EEviT1_)
        /*0950*/ 	.word	0x00000000


	//----- nvinfo : EIATTR_REGCOUNT
	.align		4
.L_435:
        /*0954*/ 	.byte	0x04, 0x2f
        /*0956*/ 	.short	(.L_437 - .L_436)
	.align		4
.L_436:
        /*0958*/ 	.word	index@(_ZN2at6native27unrolled_elementwise_kernelIZZZNS0_15erf_kernel_cudaERNS_18TensorIteratorBaseEENKUlvE_clEvENKUlvE_clEvEUldE_St5arrayIPcLm2EELi4E23TrivialOffsetCalculatorILi1EjESB_NS0_6memory12LoadWithCastILi1EEENSC_13StoreWithCastILi1EEEEEviT_T0_T2_T3_T4_T5_)
        /*095c*/ 	.word	0x00000022


	//----- nvinfo : EIATTR_FRAME_SIZE
	.align		4
.L_437:
        /*0960*/ 	.byte	0x04, 0x11
        /*0962*/ 	.short	(.L_439 - .L_438)
	.align		4
.L_438:
        /*0964*/ 	.word	index@(_ZN2at6native27unrolled_elementwise_kernelIZZZNS0_15erf_kernel_cudaERNS_18TensorIteratorBaseEENKUlvE_clEvENKUlvE_clEvEUldE_St5arrayIPcLm2EELi4E23TrivialOffsetCalculatorILi1EjESB_NS0_6memory12LoadWithCastILi1EEENSC_13StoreWithCastILi1EEEEEviT_T0_T2_T3_T4_T5_)
        /*0968*/ 	.word	0x00000000


	//----- nvinfo : EIATTR_REGCOUNT
	.align		4
.L_439:
        /*096c*/ 	.byte	0x04, 0x2f
        /*096e*/ 	.short	(.L_441 - .L_440)
	.align		4
.L_440:
        /*0970*/ 	.word	index@(_ZN2at6native18elementwise_kernelILi128ELi4EZNS0_15gpu_kernel_implIZZZNS0_15erf_kernel_cudaERNS_18TensorIteratorBaseEENKUlvE_clEvENKUlvE_clEvEUldE_EEvS4_RKT_EUliE_EEviT1_)
        /*0974*/ 	.word	0x00000018


	//----- nvinfo : EIATTR_FRAME_SIZE
	.align		4
.L_441:
        /*0978*/ 	.byte	0x04, 0x11
        /*097a*/ 	.short	(.L_443 - .L_442)
	.align		4
.L_442:
        /*097c*/ 	.word	index@(_ZN2at6native18elementwise_kernelILi128ELi4EZNS0_15gpu_kernel_implIZZZNS0_15erf_kernel_cudaERNS_18TensorIteratorBaseEENKUlvE_clEvENKUlvE_clEvEUldE_EEvS4_RKT_EUliE_EEviT1_)
        /*0980*/ 	.word	0x00000000


	//----- nvinfo : EIATTR_REGCOUNT
	.align		4
.L_443:
        /*0984*/ 	.byte	0x04, 0x2f
        /*0986*/ 	.short	(.L_445 - .L_444)
	.align		4
.L_444:
        /*0988*/ 	.word	index@(_ZN2at6native29vectorized_elementwise_kernelILi8EZZZNS0_15erf_kernel_cudaERNS_18TensorIteratorBaseEENKUlvE_clEvENKUlvE0_clEvEUlfE_St5arrayIPcLm2EEEEviT0_T1_)
        /*098c*/ 	.word	0x0000001f


	//----- nvinfo : EIATTR_FRAME_SIZE
	.align		4
.L_445:
        /*0990*/ 	.byte	0x04, 0x11
        /*0992*/ 	.short	(.L_447 - .L_446)
	.align		4
.L_446:
        /*0994*/ 	.word	index@(_ZN2at6native29vectorized_elementwise_kernelILi8EZZZNS0_15erf_kernel_cudaERNS_18TensorIteratorBaseEENKUlvE_clEvENKUlvE0_clEvEUlfE_St5arrayIPcLm2EEEEviT0_T1_)
        /*0998*/ 	.word	0x00000000


	//----- nvinfo : EIATTR_REGCOUNT
	.align		4
.L_447:
        /*099c*/ 	.byte	0x04, 0x2f
        /*099e*/ 	.short	(.L_449 - .L_448)
	.align		4
.L_448:
        /*09a0*/ 	.word	index@(_ZN2at6native29vectorized_elementwise_kernelILi4EZZZNS0_15erf_kernel_cudaERNS_18TensorIteratorBaseEENKUlvE_clEvENKUlvE0_clEvEUlfE_St5arrayIPcLm2EEEEviT0_T1_)
        /*09a4*/ 	.word	0x00000020


	//----- nvinfo : EIATTR_FRAME_SIZE
	.align		4
.L_449:
        /*09a8*/ 	.byte	0x04, 0x11
        /*09aa*/ 	.short	(.L_451 - .L_450)
	.align		4
.L_450:
        /*09ac*/ 	.word	index@(_ZN2at6native29vectorized_elementwise_kernelILi4EZZZNS0_15erf_kernel_cudaERNS_18TensorIteratorBaseEENKUlvE_clEvENKUlvE0_clEvEUlfE_St5arrayIPcLm2EEEEviT0_T1_)
        /*09b0*/ 	.word	0x00000000


	//----- nvinfo : EIATTR_REGCOUNT
	.align		4
.L_451:
        /*09b4*/ 	.byte	0x04, 0x2f
        /*09b6*/ 	.short	(.L_453 - .L_452)
	.align		4
.L_452:
        /*09b8*/ 	.word	index@(_ZN2at6native29vectorized_elementwise_kernelILi2EZZZNS0_15erf_kernel_cudaERNS_18TensorIteratorBaseEENKUlvE_clEvENKUlvE0_clEvEUlfE_St5arrayIPcLm2EEEEviT0_T1_)
        /*09bc*/ 	.word	0x0000001f


	//----- nvinfo : EIATTR_FRAME_SIZE
	.align		4
.L_453:
        /*09c0*/ 	.byte	0x04, 0x11
        /*09c2*/ 	.short	(.L_455 - .L_454)
	.align		4
.L_454:
        /*09c4*/ 	.word	index@(_ZN2at6native29vectorized_elementwise_kernelILi2EZZZNS0_15erf_kernel_cudaERNS_18TensorIteratorBaseEENKUlvE_clEvENKUlvE0_clEvEUlfE_St5arrayIPcLm2EEEEviT0_T1_)
        /*09c8*/ 	.word	0x00000000


	//----- nvinfo : EIATTR_REGCOUNT
	.align		4
.L_455:
        /*09cc*/ 	.byte	0x04, 0x2f
        /*09ce*/ 	.short	(.L_457 - .L_456)
	.align		4
.L_456:
        /*09d0*/ 	.word	index@(_ZN2at6native27unrolled_elementwise_kernelIZZZNS0_15erf_kernel_cudaERNS_18TensorIteratorBaseEENKUlvE_clEvENKUlvE0_clEvEUlfE_St5arrayIPcLm2EELi4E23TrivialOffsetCalculatorILi1EjESB_NS0_6memory15LoadWithoutCastENSC_16StoreWithoutCastEEEviT_T0_T2_T3_T4_T5_)
        /*09d4*/ 	.word	0x00000016


	//----- nvinfo : EIATTR_FRAME_SIZE
	.align		4
.L_457:
        /*09d8*/ 	.byte	0x04, 0x11
        /*09da*/ 	.short	(.L_459 - .L_458)
	.align		4
.L_458:
        /*09dc*/ 	.word	index@(_ZN2at6native27unrolled_elementwise_kernelIZZZNS0_15erf_kernel_cudaERNS_18TensorIteratorBaseEENKUlvE_clEvENKUlvE0_clEvEUlfE_St5arrayIPcLm2EELi4E23TrivialOffsetCalculatorILi1EjESB_NS0_6memory15LoadWithoutCastENSC_16StoreWithoutCastEEEviT_T0_T2_T3_T4_T5_)
        /*09e0*/ 	.word	0x00000000


	//----- nvinfo : EIATTR_REGCOUNT
	.align		4
.L_459:
        /*09e4*/ 	.byte	0x04, 0x2f
        /*09e6*/ 	.short	(.L_461 - .L_460)
	.align		4
.L_460:
        /*09e8*/ 	.word	index@(_ZN2at6native18elementwise_kernelILi128ELi2EZNS0_22gpu_kernel_impl_nocastIZZZNS0_15erf_kernel_cudaERNS_18TensorIteratorBaseEENKUlvE_clEvENKUlvE0_clEvEUlfE_EEvS4_RKT_EUliE_EEviT1_)
        /*09ec*/ 	.word	0x00000014


	//----- nvinfo : EIATTR_FRAME_SIZE
	.align		4
.L_461:
        /*09f0*/ 	.byte	0x04, 0x11
        /*09f2*/ 	.short	(.L_463 - .L_462)
	.align		4
.L_462:
        /*09f4*/ 	.word	index@(_ZN2at6native18elementwise_kernelILi128ELi2EZNS0_22gpu_kernel_impl_nocastIZZZNS0_15erf_kernel_cudaERNS_18TensorIteratorBaseEENKUlvE_clEvENKUlvE0_clEvEUlfE_EEvS4_RKT_EUliE_EEviT1_)
        /*09f8*/ 	.word	0x00000000


	//----- nvinfo : EIATTR_REGCOUNT
	.align		4
.L_463:
        /*09fc*/ 	.byte	0x04, 0x2f
        /*09fe*/ 	.short	(.L_465 - .L_464)
	.align		4
.L_464:
        /*0a00*/ 	.word	index@(_ZN2at6native27unrolled_elementwise_kernelIZZZNS0_15erf_kernel_cudaERNS_18TensorIteratorBaseEENKUlvE_clEvENKUlvE0_clEvEUlfE_St5arrayIPcLm2EELi4E23TrivialOffsetCalculatorILi1EjESB_NS0_6memory12LoadWithCastILi1EEENSC_13StoreWithCastILi1EEEEEviT_T0_T2_T3_T4_T5_)
        /*0a04*/ 	.word	0x0000001d


	//----- nvinfo : EIATTR_FRAME_SIZE
	.align		4
.L_465:
        /*0a08*/ 	.byte	0x04, 0x11
        /*0a0a*/ 	.short	(.L_467 - .L_466)
	.align		4
.L_466:
        /*0a0c*/ 	.word	index@(_ZN2at6native27unrolled_elementwise_kernelIZZZNS0_15erf_kernel_cudaERNS_18TensorIteratorBaseEENKUlvE_clEvENKUlvE0_clEvEUlfE_St5arrayIPcLm2EELi4E23TrivialOffsetCalculatorILi1EjESB_NS0_6memory12LoadWithCastILi1EEENSC_13StoreWithCastILi1EEEEEviT_T0_T2_T3_T4_T5_)
        /*0a10*/ 	.word	0x00000000


	//----- nvinfo : EIATTR_REGCOUNT
	.align		4
.L_467:
        /*0a14*/ 	.byte	0x04, 0x2f
        /*0a16*/ 	.short	(.L_469 - .L_468)
	.align		4
.L_468:
        /*0a18*/ 	.word	index@(_ZN2at6native18elementwise_kernelILi128ELi4EZNS0_15gpu_kernel_implIZZZNS0_15erf_kernel_cudaERNS_18TensorIteratorBaseEENKUlvE_clEvENKUlvE0_clEvEUlfE_EEvS4_RKT_EUliE_EEviT1_)
        /*0a1c*/ 	.word	0x00000018


	//----- nvinfo : EIATTR_FRAME_SIZE
	.align		4
.L_469:
        /*0a20*/ 	.byte	0x04, 0x11
        /*0a22*/ 	.short	(.L_471 - .L_470)
	.align		4
.L_470:
        /*0a24*/ 	.word	index@(_ZN2at6native18elementwise_kernelILi128ELi4EZNS0_15gpu_kernel_implIZZZNS0_15erf_kernel_cudaERNS_18TensorIteratorBaseEENKUlvE_clEvENKUlvE0_clEvEUlfE_EEvS4_RKT_EUliE_EEviT1_)
        /*0a28*/ 	.word	0x00000000


	//----- nvinfo : EIATTR_REGCOUNT
	.align		4
.L_471:
        /*0a2c*/ 	.byte	0x04, 0x2f
        /*0a2e*/ 	.short	(.L_473 - .L_472)
	.align		4
.L_472:
        /*0a30*/ 	.word	index@(_ZN2at6native29vectorized_elementwise_kernelILi8EZZZNS0_15erf_kernel_cudaERNS_18TensorIteratorBaseEENKUlvE_clEvENKUlvE1_clEvEUlN3c104HalfEE_St5arrayIPcLm2EEEEviT0_T1_)
        /*0a34*/ 	.word	0x00000020


	//----- nvinfo : EIATTR_FRAME_SIZE
	.align		4
.L_473:
        /*0a38*/ 	.byte	0x04, 0x11
        /*0a3a*/ 	.short	(.L_475 - .L_474)
	.align		4
.L_474:
        /*0a3c*/ 	.word	index@(_ZN2at6native29vectorized_elementwise_kernelILi8EZZZNS0_15erf_kernel_cudaERNS_18TensorIteratorBaseEENKUlvE_clEvENKUlvE1_clEvEUlN3c104HalfEE_St5arrayIPcLm2EEEEviT0_T1_)
        /*0a40*/ 	.word	0x00000000


	//----- nvinfo : EIATTR_REGCOUNT
	.align		4
.L_475:
        /*0a44*/ 	.byte	0x04, 0x2f
        /*0a46*/ 	.short	(.L_477 - .L_476)
	.align		4
.L_476:
        /*0a48*/ 	.word	index@(_ZN2at6native29vectorized_elementwise_kernelILi4EZZZNS0_15erf_kernel_cudaERNS_18TensorIteratorBaseEENKUlvE_clEvENKUlvE1_clEvEUlN3c104HalfEE_St5arrayIPcLm2EEEEviT0_T1_)
        /*0a4c*/ 	.word	0x00000020


	//----- nvinfo : EIATTR_FRAME_SIZE
	.align		4
.L_477:
        /*0a50*/ 	.byte	0x04, 0x11
        /*0a52*/ 	.short	(.L_479 - .L_478)
	.align		4
.L_478:
        /*0a54*/ 	.word	index@(_ZN2at6native29vectorized_elementwise_kernelILi4EZZZNS0_15erf_kernel_cudaERNS_18TensorIteratorBaseEENKUlvE_clEvENKUlvE1_clEvEUlN3c104HalfEE_St5arrayIPcLm2EEEEviT0_T1_)
        /*0a58*/ 	.word	0x00000000


	//----- nvinfo : EIATTR_REGCOUNT
	.align		4
.L_479:
        /*0a5c*/ 	.byte	0x04, 0x2f
        /*0a5e*/ 	.short	(.L_481 - .L_480)
	.align		4
.L_480:
        /*0a60*/ 	.word	index@(_ZN2at6native29vectorized_elementwise_kernelILi2EZZZNS0_15erf_kernel_cudaERNS_18TensorIteratorBaseEENKUlvE_clEvENKUlvE1_clEvEUlN3c104HalfEE_St5arrayIPcLm2EEEEviT0_T1_)
        /*0a64*/ 	.word	0x00000020


	//----- nvinfo : EIATTR_FRAME_SIZE
	.align		4
.L_481:
        /*0a68*/ 	.byte	0x04, 0x11
        /*0a6a*/ 	.short	(.L_483 - .L_482)
	.align		4
.L_482:
        /*0a6c*/ 	.word	index@(_ZN2at6native29vectorized_elementwise_kernelILi2EZZZNS0_15erf_kernel_cudaERNS_18TensorIteratorBaseEENKUlvE_clEvENKUlvE1_clEvEUlN3c104HalfEE_St5arrayIPcLm2EEEEviT0_T1_)
        /*0a70*/ 	.word	0x00000000


	//----- nvinfo : EIATTR_REGCOUNT
	.align		4
.L_483:
        /*0a74*/ 	.byte	0x04, 0x2f
        /*0a76*/ 	.short	(.L_485 - .L_484)
	.align		4
.L_484:
        /*0a78*/ 	.word	index@(_ZN2at6native27unrolled_elementwise_kernelIZZZNS0_15erf_kernel_cudaERNS_18TensorIteratorBaseEENKUlvE_clEvENKUlvE1_clEvEUlN3c104HalfEE_St5arrayIPcLm2EELi4E23TrivialOffsetCalculatorILi1EjESD_NS0_6memory15LoadWithoutCastENSE_16StoreWithoutCastEEEviT_T0_T2_T3_T4_T5_)
        /*0a7c*/ 	.word	0x00000016


	//----- nvinfo : EIATTR_FRAME_SIZE
	.align		4
.L_485:
        /*0a80*/ 	.byte	0x04, 0x11
        /*0a82*/ 	.short	(.L_487 - .L_486)
	.align		4
.L_486:
        /*0a84*/ 	.word	index@(_ZN2at6native27unrolled_elementwise_kernelIZZZNS0_15erf_kernel_cudaERNS_18TensorIteratorBaseEENKUlvE_clEvENKUlvE1_clEvEUlN3c104HalfEE_St5arrayIPcLm2EELi4E23TrivialOffsetCalculatorILi1EjESD_NS0_6memory15LoadWithoutCastENSE_16StoreWithoutCastEEEviT_T0_T2_T3_T4_T5_)
        /*0a88*/ 	.word	0x00000000


	//----- nvinfo : EIATTR_REGCOUNT
	.align		4
.L_487:
        /*0a8c*/ 	.byte	0x04, 0x2f
        /*0a8e*/ 	.short	(.L_489 - .L_488)
	.align		4
.L_488:
        /*0a90*/ 	.word	index@(_ZN2at6native18elementwise_kernelILi128ELi4EZNS0_22gpu_kernel_impl_nocastIZZZNS0_15erf_kernel_cudaERNS_18TensorIteratorBaseEENKUlvE_clEvENKUlvE1_clEvEUlN3c104HalfEE_EEvS4_RKT_EUliE_EEviT1_)
        /*0a94*/ 	.word	0x00000014


	//----- nvinfo : EIATTR_FRAME_SIZE
	.align		4
.L_489:
        /*0a98*/ 	.byte	0x04, 0x11
        /*0a9a*/ 	.short	(.L_491 - .L_490)
	.align		4
.L_490:
        /*0a9c*/ 	.word	index@(_ZN2at6native18elementwise_kernelILi128ELi4EZNS0_22gpu_kernel_impl_nocastIZZZNS0_15erf_kernel_cudaERNS_18TensorIteratorBaseEENKUlvE_clEvENKUlvE1_clEvEUlN3c104HalfEE_EEvS4_RKT_EUliE_EEviT1_)
        /*0aa0*/ 	.word	0x00000000


	//----- nvinfo : EIATTR_REGCOUNT
	.align		4
.L_491:
        /*0aa4*/ 	.byte	0x04, 0x2f
        /*0aa6*/ 	.short	(.L_493 - .L_492)
	.align		4
.L_492:
        /*0aa8*/ 	.word	index@(_ZN2at6native27unrolled_elementwise_kernelIZZZNS0_15erf_kernel_cudaERNS_18TensorIteratorBaseEENKUlvE_clEvENKUlvE1_clEvEUlN3c104HalfEE_St5arrayIPcLm2EELi4E23TrivialOffsetCalculatorILi1EjESD_NS0_6memory12LoadWithCastILi1EEENSE_13StoreWithCastILi1EEEEEviT_T0_T2_T3_T4_T5_)
        /*0aac*/ 	.word	0x0000001e


	//----- nvinfo : EIATTR_FRAME_SIZE
	.align		4
.L_493:
        /*0ab0*/ 	.byte	0x04, 0x11
        /*0ab2*/ 	.short	(.L_495 - .L_494)
	.align		4
.L_494:
        /*0ab4*/ 	.word	index@(_ZN2at6native27unrolled_elementwise_kernelIZZZNS0_15erf_kernel_cudaERNS_18TensorIteratorBaseEENKUlvE_clEvENKUlvE1_clEvEUlN3c104HalfEE_St5arrayIPcLm2EELi4E23TrivialOffsetCalculatorILi1EjESD_NS0_6memory12LoadWithCastILi1EEENSE_13StoreWithCastILi1EEEEEviT_T0_T2_T3_T4_T5_)
        /*0ab8*/ 	.word	0x00000000


	//----- nvinfo : EIATTR_REGCOUNT
	.align		4
.L_495:
        /*0abc*/ 	.byte	0x04, 0x2f
        /*0abe*/ 	.short	(.L_497 - .L_496)
	.align		4
.L_496:
        /*0ac0*/ 	.word	index@(_ZN2at6native18elementwise_kernelILi128ELi4EZNS0_15gpu_kernel_implIZZZNS0_15erf_kernel_cudaERNS_18TensorIteratorBaseEENKUlvE_clEvENKUlvE1_clEvEUlN3c104HalfEE_EEvS4_RKT_EUliE_EEviT1_)
        /*0ac4*/ 	.word	0x00000018


	//----- nvinfo : EIATTR_FRAME_SIZE
	.align		4
.L_497:
        /*0ac8*/ 	.byte	0x04, 0x11
        /*0aca*/ 	.short	(.L_499 - .L_498)
	.align		4
.L_498:
        /*0acc*/ 	.word	index@(_ZN2at6native18elementwise_kernelILi128ELi4EZNS0_15gpu_kernel_implIZZZNS0_15erf_kernel_cudaERNS_18TensorIteratorBaseEENKUlvE_clEvENKUlvE1_clEvEUlN3c104HalfEE_EEvS4_RKT_EUliE_EEviT1_)
        /*0ad0*/ 	.word	0x00000000


	//----- nvinfo : EIATTR_REGCOUNT
	.align		4
.L_499:
        /*0ad4*/ 	.byte	0x04, 0x2f
        /*0ad6*/ 	.short	(.L_501 - .L_500)
	.align		4
.L_500:
        /*0ad8*/ 	.word	index@(_ZN2at6native29vectorized_elementwise_kernelILi8EZZZNS0_15erf_kernel_cudaERNS_18TensorIteratorBaseEENKUlvE_clEvENKUlvE2_clEvEUlN3c108BFloat16EE_St5arrayIPcLm2EEEEviT0_T1_)
        /*0adc*/ 	.word	0x00000020


	//----- nvinfo : EIATTR_FRAME_SIZE
	.align		4
.L_501:
        /*0ae0*/ 	.byte	0x04, 0x11
        /*0ae2*/ 	.short	(.L_503 - .L_502)
	.align		4
.L_502:
        /*0ae4*/ 	.word	index@(_ZN2at6native29vectorized_elementwise_kernelILi8EZZZNS0_15erf_kernel_cudaERNS_18TensorIteratorBaseEENKUlvE_clEvENKUlvE2_clEvEUlN3c108BFloat16EE_St5arrayIPcLm2EEEEviT0_T1_)
        /*0ae8*/ 	.word	0x00000000


	//----- nvinfo : EIATTR_REGCOUNT
	.align		4
.L_503:
        /*0aec*/ 	.byte	0x04, 0x2f
        /*0aee*/ 	.short	(.L_505 - .L_504)
	.align		4
.L_504:
        /*0af0*/ 	.word	index@(_ZN2at6native29vectorized_elementwise_kernelILi4EZZZNS0_15erf_kernel_cudaERNS_18TensorIteratorBaseEENKUlvE_clEvENKUlvE2_clEvEUlN3c108BFloat16EE_St5arrayIPcLm2EEEEviT0_T1_)
        /*0af4*/ 	.word	0x00000020


	//----- nvinfo : EIATTR_FRAME_SIZE
	.align		4
.L_505:
        /*0af8*/ 	.byte	0x04, 0x11
        /*0afa*/ 	.short	(.L_507 - .L_506)
	.align		4
.L_506:
        /*0afc*/ 	.word	index@(_ZN2at6native29vectorized_elementwise_kernelILi4EZZZNS0_15erf_kernel_cudaERNS_18TensorIteratorBaseEENKUlvE_clEvENKUlvE2_clEvEUlN3c108BFloat16EE_St5arrayIPcLm2EEEEviT0_T1_)
        /*0b00*/ 	.word	0x00000000


	//----- nvinfo : EIATTR_REGCOUNT
	.align		4
.L_507:
        /*0b04*/ 	.byte	0x04, 0x2f
        /*0b06*/ 	.short	(.L_509 - .L_508)
	.align		4
.L_508:
        /*0b08*/ 	.word	index@(_ZN2at6native29vectorized_elementwise_kernelILi2EZZZNS0_15erf_kernel_cudaERNS_18TensorIteratorBaseEENKUlvE_clEvENKUlvE2_clEvEUlN3c108BFloat16EE_St5arrayIPcLm2EEEEviT0_T1_)
        /*0b0c*/ 	.word	0x00000020


	//----- nvinfo : EIATTR_FRAME_SIZE
	.align		4
.L_509:
        /*0b10*/ 	.byte	0x04, 0x11
        /*0b12*/ 	.short	(.L_511 - .L_510)
	.align		4
.L_510:
        /*0b14*/ 	.word	index@(_ZN2at6native29vectorized_elementwise_kernelILi2EZZZNS0_15erf_kernel_cudaERNS_18TensorIteratorBaseEENKUlvE_clEvENKUlvE2_clEvEUlN3c108BFloat16EE_St5arrayIPcLm2EEEEviT0_T1_)
        /*0b18*/ 	.word	0x00000000


	//----- nvinfo : EIATTR_REGCOUNT
	.align		4
.L_511:
        /*0b1c*/ 	.byte	0x04, 0x2f
        /*0b1e*/ 	.short	(.L_513 - .L_512)
	.align		4
.L_512:
        /*0b20*/ 	.word	index@(_ZN2at6native27unrolled_elementwise_kernelIZZZNS0_15erf_kernel_cudaERNS_18TensorIteratorBaseEENKUlvE_clEvENKUlvE2_clEvEUlN3c108BFloat16EE_St5arrayIPcLm2EELi4E23TrivialOffsetCalculatorILi1EjESD_NS0_6memory15LoadWithoutCastENSE_16StoreWithoutCastEEEviT_T0_T2_T3_T4_T5_)
        /*0b24*/ 	.word	0x00000016


	//----- nvinfo : EIATTR_FRAME_SIZE
	.align		4
.L_513:
        /*0b28*/ 	.byte	0x04, 0x11
        /*0b2a*/ 	.short	(.L_515 - .L_514)
	.align		4
.L_514:
        /*0b2c*/ 	.word	index@(_ZN2at6native27unrolled_elementwise_kernelIZZZNS0_15erf_kernel_cudaERNS_18TensorIteratorBaseEENKUlvE_clEvENKUlvE2_clEvEUlN3c108BFloat16EE_St5arrayIPcLm2EELi4E23TrivialOffsetCalculatorILi1EjESD_NS0_6memory15LoadWithoutCastENSE_16StoreWithoutCastEEEviT_T0_T2_T3_T4_T5_)
        /*0b30*/ 	.word	0x00000000


	//----- nvinfo : EIATTR_REGCOUNT
	.align		4
.L_515:
        /*0b34*/ 	.byte	0x04, 0x2f
        /*0b36*/ 	.short	(.L_517 - .L_516)
	.align		4
.L_516:
        /*0b38*/ 	.word	index@(_ZN2at6native18elementwise_kernelILi128ELi4EZNS0_22gpu_kernel_impl_nocastIZZZNS0_15erf_kernel_cudaERNS_18TensorIteratorBaseEENKUlvE_clEvENKUlvE2_clEvEUlN3c108BFloat16EE_EEvS4_RKT_EUliE_EEviT1_)
        /*0b3c*/ 	.word	0x00000014


	//----- nvinfo : EIATTR_FRAME_SIZE
	.align		4
.L_517:
        /*0b40*/ 	.byte	0x04, 0x11
        /*0b42*/ 	.short	(.L_519 - .L_518)
	.align		4
.L_518:
        /*0b44*/ 	.word	index@(_ZN2at6native18elementwise_kernelILi128ELi4EZNS0_22gpu_kernel_impl_nocastIZZZNS0_15erf_kernel_cudaERNS_18TensorIteratorBaseEENKUlvE_clEvENKUlvE2_clEvEUlN3c108BFloat16EE_EEvS4_RKT_EUliE_EEviT1_)
        /*0b48*/ 	.word	0x00000000


	//----- nvinfo : EIATTR_REGCOUNT
	.align		4
.L_519:
        /*0b4c*/ 	.byte	0x04, 0x2f
        /*0b4e*/ 	.short	(.L_521 - .L_520)
	.align		4
.L_520:
        /*0b50*/ 	.word	index@(_ZN2at6native27unrolled_elementwise_kernelIZZZNS0_15erf_kernel_cudaERNS_18TensorIteratorBaseEENKUlvE_clEvENKUlvE2_clEvEUlN3c108BFloat16EE_St5arrayIPcLm2EELi4E23TrivialOffsetCalculatorILi1EjESD_NS0_6memory12LoadWithCastILi1EEENSE_13StoreWithCastILi1EEEEEviT_T0_T2_T3_T4_T5_)
        /*0b54*/ 	.word	0x0000001c


	//----- nvinfo : EIATTR_FRAME_SIZE
	.align		4
.L_521:
        /*0b58*/ 	.byte	0x04, 0x11
        /*0b5a*/ 	.short	(.L_523 - .L_522)
	.align		4
.L_522:
        /*0b5c*/ 	.word	index@(_ZN2at6native27unrolled_elementwise_kernelIZZZNS0_15erf_kernel_cudaERNS_18TensorIteratorBaseEENKUlvE_clEvENKUlvE2_clEvEUlN3c108BFloat16EE_St5arrayIPcLm2EELi4E23TrivialOffsetCalculatorILi1EjESD_NS0_6memory12LoadWithCastILi1EEENSE_13StoreWithCastILi1EEEEEviT_T0_T2_T3_T4_T5_)
        /*0b60*/ 	.word	0x00000000


	//----- nvinfo : EIATTR_REGCOUNT
	.align		4
.L_523:
        /*0b64*/ 	.byte	0x04, 0x2f
        /*0b66*/ 	.short	(.L_525 - .L_524)
	.align		4
.L_524:
        /*0b68*/ 	.word	index@(_ZN2at6native18elementwise_kernelILi128ELi4EZNS0_15gpu_kernel_implIZZZNS0_15erf_kernel_cudaERNS_18TensorIteratorBaseEENKUlvE_clEvENKUlvE2_clEvEUlN3c108BFloat16EE_EEvS4_RKT_EUliE_EEviT1_)
        /*0b6c*/ 	.word	0x00000018


	//----- nvinfo : EIATTR_FRAME_SIZE
	.align		4
.L_525:
        /*0b70*/ 	.byte	0x04, 0x11
        /*0b72*/ 	.short	(.L_527 - .L_526)
	.align		4
.L_526:
        /*0b74*/ 	.word	index@(_ZN2at6native18elementwise_kernelILi128ELi4EZNS0_15gpu_kernel_implIZZZNS0_15erf_kernel_cudaERNS_18TensorIteratorBaseEENKUlvE_clEvENKUlvE2_clEvEUlN3c108BFloat16EE_EEvS4_RKT_EUliE_EEviT1_)
        /*0b78*/ 	.word	0x00000000


	//----- nvinfo : EIATTR_MIN_STACK_SIZE
	.align		4
.L_527:
        /*0b7c*/ 	.byte	0x04, 0x12
        /*0b7e*/ 	.short	(.L_529 - .L_528)
	.align		4
.L_528:
        /*0b80*/ 	.word	index@(_ZN2at6native18elementwise_kernelILi128ELi4EZNS0_15gpu_kernel_implIZZZNS0_15erf_kernel_cudaERNS_18TensorIteratorBaseEENKUlvE_clEvENKUlvE2_clEvEUlN3c108BFloat16EE_EEvS4_RKT_EUliE_EEviT1_)
        /*0b84*/ 	.word	0x00000000


	//----- nvinfo : EIATTR_MIN_STACK_SIZE
	.align		4
.L_529:
        /*0b88*/ 	.byte	0x04, 0x12
        /*0b8a*/ 	.short	(.L_531 - .L_530)
	.align		4
.L_530:
        /*0b8c*/ 	.word	index@(_ZN2at6native27unrolled_elementwise_kernelIZZZNS0_15erf_kernel_cudaERNS_18TensorIteratorBaseEENKUlvE_clEvENKUlvE2_clEvEUlN3c108BFloat16EE_St5arrayIPcLm2EELi4E23TrivialOffsetCalculatorILi1EjESD_NS0_6memory12LoadWithCastILi1EEENSE_13StoreWithCastILi1EEEEEviT_T0_T2_T3_T4_T5_)
        /*0b90*/ 	.word	0x00000000


	//----- nvinfo : EIATTR_MIN_STACK_SIZE
	.align		4
.L_531:
        /*0b94*/ 	.byte	0x04, 0x12
        /*0b96*/ 	.short	(.L_533 - .L_532)
	.align		4
.L_532:
        /*0b98*/ 	.word	index@(_ZN2at6native18elementwise_kernelILi128ELi4EZNS0_22gpu_kernel_impl_nocastIZZZNS0_15erf_kernel_cudaERNS_18TensorIteratorBaseEENKUlvE_clEvENKUlvE2_clEvEUlN3c108BFloat16EE_EEvS4_RKT_EUliE_EEviT1_)
        /*0b9c*/ 	.word	0x00000000


	//----- nvinfo : EIATTR_MIN_STACK_SIZE
	.align		4
.L_533:
        /*0ba0*/ 	.byte	0x04, 0x12
        /*0ba2*/ 	.short	(.L_535 - .L_534)
	.align		4
.L_534:
        /*0ba4*/ 	.word	index@(_ZN2at6native27unrolled_elementwise_kernelIZZZNS0_15erf_kernel_cudaERNS_18TensorIteratorBaseEENKUlvE_clEvENKUlvE2_clEvEUlN3c108BFloat16EE_St5arrayIPcLm2EELi4E23TrivialOffsetCalculatorILi1EjESD_NS0_6memory15LoadWithoutCastENSE_16StoreWithoutCastEEEviT_T0_T2_T3_T4_T5_)
        /*0ba8*/ 	.word	0x00000000


	//----- nvinfo : EIATTR_MIN_STACK_SIZE
	.align		4
.L_535:
        /*0bac*/ 	.byte	0x04, 0x12
        /*0bae*/ 	.short	(.L_537 - .L_536)
	.align		4
.L_536:
        /*0bb0*/ 	.word	index@(_ZN2at6native29vectorized_elementwise_kernelILi2EZZZNS0_15erf_kernel_cudaERNS_18TensorIteratorBaseEENKUlvE_clEvENKUlvE2_clEvEUlN3c108BFloat16EE_St5arrayIPcLm2EEEEviT0_T1_)
        /*0bb4*/ 	.word	0x00000000


	//----- nvinfo : EIATTR_MIN_STACK_SIZE
	.align		4
.L_537:
        /*0bb8*/ 	.byte	0x04, 0x12
        /*0bba*/ 	.short	(.L_539 - .L_538)
	.align		4
.L_538:
        /*0bbc*/ 	.word	index@(_ZN2at6native29vectorized_elementwise_kernelILi4EZZZNS0_15erf_kernel_cudaERNS_18TensorIteratorBaseEENKUlvE_clEvENKUlvE2_clEvEUlN3c108BFloat16EE_St5arrayIPcLm2EEEEviT0_T1_)
        /*0bc0*/ 	.word	0x00000000


	//----- nvinfo : EIATTR_MIN_STACK_SIZE
	.align		4
.L_539:
        /*0bc4*/ 	.byte	0x04, 0x12
        /*0bc6*/ 	.short	(.L_541 - .L_540)
	.align		4
.L_540:
        /*0bc8*/ 	.word	index@(_ZN2at6native29vectorized_elementwise_kernelILi8EZZZNS0_15erf_kernel_cudaERNS_18TensorIteratorBaseEENKUlvE_clEvENKUlvE2_clEvEUlN3c108BFloat16EE_St5arrayIPcLm2EEEEviT0_T1_)
        /*0bcc*/ 	.word	0x00000000


	//----- nvinfo : EIATTR_MIN_STACK_SIZE
	.align		4
.L_541:
        /*0bd0*/ 	.byte	0x04, 0x12
        /*0bd2*/ 	.short	(.L_543 - .L_542)
	.align		4
.L_542:
        /*0bd4*/ 	.word	index@(_ZN2at6native18elementwise_kernelILi128ELi4EZNS0_15gpu_kernel_implIZZZNS0_15erf_kernel_cudaERNS_18TensorIteratorBaseEENKUlvE_clEvENKUlvE1_clEvEUlN3c104HalfEE_EEvS4_RKT_EUliE_EEviT1_)
        /*0bd8*/ 	.word	0x00000000


	//----- nvinfo : EIATTR_MIN_STACK_SIZE
	.align		4
.L_543:
        /*0bdc*/ 	.byte	0x04, 0x12
        /*0bde*/ 	.short	(.L_545 - .L_544)
	.align		4
.L_544:
        /*0be0*/ 	.word	index@(_ZN2at6native27unrolled_elementwise_kernelIZZZNS0_15erf_kernel_cudaERNS_18TensorIteratorBaseEENKUlvE_clEvENKUlvE1_clEvEUlN3c104HalfEE_St5arrayIPcLm2EELi4E23TrivialOffsetCalculatorILi1EjESD_NS0_6memory12LoadWithCastILi1EEENSE_13StoreWithCastILi1EEEEEviT_T0_T2_T3_T4_T5_)
        /*0be4*/ 	.word	0x00000000


	//----- nvinfo : EIATTR_MIN_STACK_SIZE
	.align		4
.L_545:
        /*0be8*/ 	.byte	0x04, 0x12
        /*0bea*/ 	.short	(.L_547 - .L_546)
	.align		4
.L_546:
        /*0bec*/ 	.word	index@(_ZN2at6native18elementwise_kernelILi128ELi4EZNS0_22gpu_kernel_impl_nocastIZZZNS0_15erf_kernel_cudaERNS_18TensorIteratorBaseEENKUlvE_clEvENKUlvE1_clEvEUlN3c104HalfEE_EEvS4_RKT_EUliE_EEviT1_)
        /*0bf0*/ 	.word	0x00000000


	//----- nvinfo : EIATTR_MIN_STACK_SIZE
	.align		4
.L_547:
        /*0bf4*/ 	.byte	0x04, 0x12
        /*0bf6*/ 	.short	(.L_549 - .L_548)
	.align		4
.L_548:
        /*0bf8*/ 	.word	index@(_ZN2at6native27unrolled_elementwise_kernelIZZZNS0_15erf_kernel_cudaERNS_18TensorIteratorBaseEENKUlvE_clEvENKUlvE1_clEvEUlN3c104HalfEE_St5arrayIPcLm2EELi4E23TrivialOffsetCalculatorILi1EjESD_NS0_6memory15LoadWithoutCastENSE_16StoreWithoutCastEEEviT_T0_T2_T3_T4_T5_)
        /*0bfc*/ 	.word	0x00000000


	//----- nvinfo : EIATTR_MIN_STACK_SIZE
	.align		4
.L_549:
        /*0c00*/ 	.byte	0x04, 0x12
        /*0c02*/ 	.short	(.L_551 - .L_550)
	.align		4
.L_550:
        /*0c04*/ 	.word	index@(_ZN2at6native29vectorized_elementwise_kernelILi2EZZZNS0_15erf_kernel_cudaERNS_18TensorIteratorBaseEENKUlvE_clEvENKUlvE1_clEvEUlN3c104HalfEE_St5arrayIPcLm2EEEEviT0_T1_)
        /*0c08*/ 	.word	0x00000000


	//----- nvinfo : EIATTR_MIN_STACK_SIZE
	.align		4
.L_551:
        /*0c0c*/ 	.byte	0x04, 0x12
        /*0c0e*/ 	.short	(.L_553 - .L_552)
	.align		4
.L_552:
        /*0c10*/ 	.word	index@(_ZN2at6native29vectorized_elementwise_kernelILi4EZZZNS0_15erf_kernel_cudaERNS_18TensorIteratorBaseEENKUlvE_clEvENKUlvE1_clEvEUlN3c104HalfEE_St5arrayIPcLm2EEEEviT0_T1_)
        /*0c14*/ 	.word	0x00000000


	//----- nvinfo : EIATTR_MIN_STACK_SIZE
	.align		4
.L_553:
        /*0c18*/ 	.byte	0x04, 0x12
        /*0c1a*/ 	.short	(.L_555 - .L_554)
	.align		4
.L_554:
        /*0c1c*/ 	.word	index@(_ZN2at6native29vectorized_elementwise_kernelILi8EZZZNS0_15erf_kernel_cudaERNS_18TensorIteratorBaseEENKUlvE_clEvENKUlvE1_clEvEUlN3c104HalfEE_St5arrayIPcLm2EEEEviT0_T1_)
        /*0c20*/ 	.word	0x00000000


	//----- nvinfo : EIATTR_MIN_STACK_SIZE
	.align		4
.L_555:
        /*0c24*/ 	.byte	0x04, 0x12
        /*0c26*/ 	.short	(.L_557 - .L_556)
	.align		4
.L_556:
        /*0c28*/ 	.word	index@(_ZN2at6native18elementwise_kernelILi128ELi4EZNS0_15gpu_kernel_implIZZZNS0_15erf_kernel_cudaERNS_18TensorIteratorBaseEENKUlvE_clEvENKUlvE0_clEvEUlfE_EEvS4_RKT_EUliE_EEviT1_)
        /*0c2c*/ 	.word	0x00000000


	//----- nvinfo : EIATTR_MIN_STACK_SIZE
	.align		4
.L_557:
        /*0c30*/ 	.byte	0x04, 0x12
        /*0c32*/ 	.short	(.L_559 - .L_558)
	.align		4
.L_558:
        /*0c34*/ 	.word	index@(_ZN2at6native27unrolled_elementwise_kernelIZZZNS0_15erf_kernel_cudaERNS_18TensorIteratorBaseEENKUlvE_clEvENKUlvE0_clEvEUlfE_St5arrayIPcLm2EELi4E23TrivialOffsetCalculatorILi1EjESB_NS0_6memory12LoadWithCastILi1EEENSC_13StoreWithCastILi1EEEEEviT_T0_T2_T3_T4_T5_)
        /*0c38*/ 	.word	0x00000000


	//----- nvinfo : EIATTR_MIN_STACK_SIZE
	.align		4
.L_559:
        /*0c3c*/ 	.byte	0x04, 0x12
        /*0c3e*/ 	.short	(.L_561 - .L_560)
	.align		4
.L_560:
        /*0c40*/ 	.word	index@(_ZN2at6native18elementwise_kernelILi128ELi2EZNS0_22gpu_kernel_impl_nocastIZZZNS0_15erf_kernel_cudaERNS_18TensorIteratorBaseEENKUlvE_clEvENKUlvE0_clEvEUlfE_EEvS4_RKT_EUliE_EEviT1_)
        /*0c44*/ 	.word	0x00000000


	//----- nvinfo : EIATTR_MIN_STACK_SIZE
	.align		4
.L_561:
        /*0c48*/ 	.byte	0x04, 0x12
        /*0c4a*/ 	.short	(.L_563 - .L_562)
	.align		4
.L_562:
        /*0c4c*/ 	.word	index@(_ZN2at6native27unrolled_elementwise_kernelIZZZNS0_15erf_kernel_cudaERNS_18TensorIteratorBaseEENKUlvE_clEvENKUlvE0_clEvEUlfE_St5arrayIPcLm2EELi4E23TrivialOffsetCalculatorILi1EjESB_NS0_6memory15LoadWithoutCastENSC_16StoreWithoutCastEEEviT_T0_T2_T3_T4_T5_)
        /*0c50*/ 	.word	0x00000000


	//----- nvinfo : EIATTR_MIN_STACK_SIZE
	.align		4
.L_563:
        /*0c54*/ 	.byte	0x04, 0x12
        /*0c56*/ 	.short	(.L_565 - .L_564)
	.align		4
.L_564:
        /*0c58*/ 	.word	index@(_ZN2at6native29vectorized_elementwise_kernelILi2EZZZNS0_15erf_kernel_cudaERNS_18TensorIteratorBaseEENKUlvE_clEvENKUlvE0_clEvEUlfE_St5arrayIPcLm2EEEEviT0_T1_)
        /*0c5c*/ 	.word	0x00000000


	//----- nvinfo : EIATTR_MIN_STACK_SIZE
	.align		4
.L_565:
        /*0c60*/ 	.byte	0x04, 0x12
        /*0c62*/ 	.short	(.L_567 - .L_566)
	.align		4
.L_566:
        /*0c64*/ 	.word	index@(_ZN2at6native29vectorized_elementwise_kernelILi4EZZZNS0_15erf_kernel_cudaERNS_18TensorIteratorBaseEENKUlvE_clEvENKUlvE0_clEvEUlfE_St5arrayIPcLm2EEEEviT0_T1_)
        /*0c68*/ 	.word	0x00000000


	//----- nvinfo : EIATTR_MIN_STACK_SIZE
	.align		4
.L_567:
        /*0c6c*/ 	.byte	0x04, 0x12
        /*0c6e*/ 	.short	(.L_569 - .L_568)
	.align		4
.L_568:
        /*0c70*/ 	.word	index@(_ZN2at6native29vectorized_elementwise_kernelILi8EZZZNS0_15erf_kernel_cudaERNS_18TensorIteratorBaseEENKUlvE_clEvENKUlvE0_clEvEUlfE_St5arrayIPcLm2EEEEviT0_T1_)
        /*0c74*/ 	.word	0x00000000


	//----- nvinfo : EIATTR_MIN_STACK_SIZE
	.align		4
.L_569:
        /*0c78*/ 	.byte	0x04, 0x12
        /*0c7a*/ 	.short	(.L_571 - .L_570)
	.align		4
.L_570:
        /*0c7c*/ 	.word	index@(_ZN2at6native18elementwise_kernelILi128ELi4EZNS0_15gpu_kernel_implIZZZNS0_15erf_kernel_cudaERNS_18TensorIteratorBaseEENKUlvE_clEvENKUlvE_clEvEUldE_EEvS4_RKT_EUliE_EEviT1_)
        /*0c80*/ 	.word	0x00000000


	//----- nvinfo : EIATTR_MIN_STACK_SIZE
	.align		4
.L_571:
        /*0c84*/ 	.byte	0x04, 0x12
        /*0c86*/ 	.short	(.L_573 - .L_572)
	.align		4
.L_572:
        /*0c88*/ 	.word	index@(_ZN2at6native27unrolled_elementwise_kernelIZZZNS0_15erf_kernel_cudaERNS_18TensorIteratorBaseEENKUlvE_clEvENKUlvE_clEvEUldE_St5arrayIPcLm2EELi4E23TrivialOffsetCalculatorILi1EjESB_NS0_6memory12LoadWithCastILi1EEENSC_13StoreWithCastILi1EEEEEviT_T0_T2_T3_T4_T5_)
        /*0c8c*/ 	.word	0x00000000


	//----- nvinfo : EIATTR_MIN_STACK_SIZE
	.align		4
.L_573:
        /*0c90*/ 	.byte	0x04, 0x12
        /*0c92*/ 	.short	(.L_575 - .L_574)
	.align		4
.L_574:
        /*0c94*/ 	.word	index@(_ZN2at6native18elementwise_kernelILi128ELi2EZNS0_22gpu_kernel_impl_nocastIZZZNS0_15erf_kernel_cudaERNS_18TensorIteratorBaseEENKUlvE_clEvENKUlvE_clEvEUldE_EEvS4_RKT_EUliE_EEviT1_)
        /*0c98*/ 	.word	0x00000000


	//----- nvinfo : EIATTR_MIN_STACK_SIZE
	.align		4
.L_575:
        /*0c9c*/ 	.byte	0x04, 0x12
        /*0c9e*/ 	.short	(.L_577 - .L_576)
	.align		4
.L_576:
        /*0ca0*/ 	.word	index@(_ZN2at6native27unrolled_elementwise_kernelIZZZNS0_15erf_kernel_cudaERNS_18TensorIteratorBaseEENKUlvE_clEvENKUlvE_clEvEUldE_St5arrayIPcLm2EELi4E23TrivialOffsetCalculatorILi1EjESB_NS0_6memory15LoadWithoutCastENSC_16StoreWithoutCastEEEviT_T0_T2_T3_T4_T5_)
        /*0ca4*/ 	.word	0x00000000


	//----- nvinfo : EIATTR_MIN_STACK_SIZE
	.align		4
.L_577:
        /*0ca8*/ 	.byte	0x04, 0x12
        /*0caa*/ 	.short	(.L_579 - .L_578)
	.align		4
.L_578:
        /*0cac*/ 	.word	index@(_ZN2at6native29vectorized_elementwise_kernelILi2EZZZNS0_15erf_kernel_cudaERNS_18TensorIteratorBaseEENKUlvE_clEvENKUlvE_clEvEUldE_St5arrayIPcLm2EEEEviT0_T1_)
        /*0cb0*/ 	.word	0x00000000


	//----- nvinfo : EIATTR_MIN_STACK_SIZE
	.align		4
.L_579:
        /*0cb4*/ 	.byte	0x04, 0x12
        /*0cb6*/ 	.short	(.L_581 - .L_580)
	.align		4
.L_580:
        /*0cb8*/ 	.word	index@(_ZN2at6native29vectorized_elementwise_kernelILi4EZZZNS0_15erf_kernel_cudaERNS_18TensorIteratorBaseEENKUlvE_clEvENKUlvE_clEvEUldE_St5arrayIPcLm2EEEEviT0_T1_)
        /*0cbc*/ 	.word	0x00000000


	//----- nvinfo : EIATTR_MIN_STACK_SIZE
	.align		4
.L_581:
        /*0cc0*/ 	.byte	0x04, 0x12
        /*0cc2*/ 	.short	(.L_583 - .L_582)
	.align		4
.L_582:
        /*0cc4*/ 	.word	index@(_ZN2at6native29vectorized_elementwise_kernelILi8EZZZNS0_15erf_kernel_cudaERNS_18TensorIteratorBaseEENKUlvE_clEvENKUlvE_clEvEUldE_St5arrayIPcLm2EEEEviT0_T1_)
        /*0cc8*/ 	.word	0x00000000


	//----- nvinfo : EIATTR_MIN_STACK_SIZE
	.align		4
.L_583:
        /*0ccc*/ 	.byte	0x04, 0x12
        /*0cce*/ 	.short	(.L_585 - .L_584)
	.align		4
.L_584:
        /*0cd0*/ 	.word	index@(_ZN2at6native18elementwise_kernelILi128ELi4EZNS0_15gpu_kernel_implIZZZNS0_17logit_kernel_cudaERNS_18TensorIteratorBaseERKN3c106ScalarEENKUlvE_clEvENKUlvE2_clEvEUlNS5_8BFloat16EE0_EEvS4_RKT_EUliE_EEviT1_)
        /*0cd4*/ 	.word	0x00000000


	//----- nvinfo : EIATTR_MIN_STACK_SIZE
	.align		4
.L_585:
        /*0cd8*/ 	.byte	0x04, 0x12
        /*0cda*/ 	.short	(.L_587 - .L_586)
	.align		4
.L_586:
        /*0cdc*/ 	.word	index@(_ZN2at6native27unrolled_elementwise_kernelIZZZNS0_17logit_kernel_cudaERNS_18TensorIteratorBaseERKN3c106ScalarEENKUlvE_clEvENKUlvE2_clEvEUlNS4_8BFloat16EE0_St5arrayIPcLm2EELi4E23TrivialOffsetCalculatorILi1EjESG_NS0_6memory12LoadWithCastILi1EEENSH_13StoreWithCastILi1EEEEEviT_T0_T2_T3_T4_T5_)
        /*0ce0*/ 	.word	0x00000000


	//----- nvinfo : EIATTR_MIN_STACK_SIZE
	.align		4
.L_587:
        /*0ce4*/ 	.byte	0x04, 0x12
        /*0ce6*/ 	.short	(.L_589 - .L_588)
	.align		4
.L_588:
        /*0ce8*/ 	.word	index@(_ZN2at6native18elementwise_kernelILi128ELi4EZNS0_22gpu_kernel_impl_nocastIZZZNS0_17logit_kernel_cudaERNS_18TensorIteratorBaseERKN3c106ScalarEENKUlvE_clEvENKUlvE2_clEvEUlNS5_8BFloat16EE0_EEvS4_RKT_EUliE_EEviT1_)
        /*0cec*/ 	.word	0x00000000


	//----- nvinfo : EIATTR_MIN_STACK_SIZE
	.align		4
.L_589:
        /*0cf0*/ 	.byte	0x04, 0x12
        /*0cf2*/ 	.short	(.L_591 - .L_590)
	.align		4
.L_590:
        /*0cf4*/ 	.word	index@(_ZN2at6native27unrolled_elementwise_kernelIZZZNS0_17logit_kernel_cudaERNS_18TensorIteratorBaseERKN3c106ScalarEENKUlvE_clEvENKUlvE2_clEvEUlNS4_8BFloat16EE0_St5arrayIPcLm2EELi4E23TrivialOffsetCalculatorILi1EjESG_NS0_6memory15LoadWithoutCastENSH_16StoreWithoutCastEEEviT_T0_T2_T3_T4_T5_)
        /*0cf8*/ 	.word	0x00000000


	//----- nvinfo : EIATTR_MIN_STACK_SIZE
	.align		4
.L_591:
        /*0cfc*/ 	.byte	0x04, 0x12
        /*0cfe*/ 	.short	(.L_593 - .L_592)
	.align		4
.L_592:
        /*0d00*/ 	.word	index@(_ZN2at6native29vectorized_elementwise_kernelILi2EZZZNS0_17logit_kernel_cudaERNS_18TensorIteratorBaseERKN3c106ScalarEENKUlvE_clEvENKUlvE2_clEvEUlNS4_8BFloat16EE0_St5arrayIPcLm2EEEEviT0_T1_)
        /*0d04*/ 	.word	0x00000000


	//----- nvinfo : EIATTR_MIN_STACK_SIZE
	.align		4
.L_593:
        /*0d08*/ 	.byte	0x04, 0x12
        /*0d0a*/ 	.short	(.L_595 - .L_594)
	.align		4
.L_594:
        /*0d0c*/ 	.word	index@(_ZN2at6native29vectorized_elementwise_kernelILi4EZZZNS0_17logit_kernel_cudaERNS_18TensorIteratorBaseERKN3c106ScalarEENKUlvE_clEvENKUlvE2_clEvEUlNS4_8BFloat16EE0_St5arrayIPcLm2EEEEviT0_T1_)
        /*0d10*/ 	.word	0x00000000


	//----- nvinfo : EIATTR_MIN_STACK_SIZE
	.align		4
.L_595:
        /*0d14*/ 	.byte	0x04, 0x12
        /*0d16*/ 	.short	(.L_597 - .L_596)
	.align		4
.L_596:
        /*0d18*/ 	.word	index@(_ZN2at6native29vectorized_elementwise_kernelILi8EZZZNS0_17logit_kernel_cudaERNS_18TensorIteratorBaseERKN3c106ScalarEENKUlvE_clEvENKUlvE2_clEvEUlNS4_8BFloat16EE0_St5arrayIPcLm2EEEEviT0_T1_)
        /*0d1c*/ 	.word	0x00000000


	//----- nvinfo : EIATTR_MIN_STACK_SIZE
	.align		4
.L_597:
        /*0d20*/ 	.byte	0x04, 0x12
        /*0d22*/ 	.short	(.L_599 - .L_598)
	.align		4
.L_598:
        /*0d24*/ 	.word	index@(_ZN2at6native18elementwise_kernelILi128ELi4EZNS0_15gpu_kernel_implIZZZNS0_17logit_kernel_cudaERNS_18TensorIteratorBaseERKN3c106ScalarEENKUlvE_clEvENKUlvE2_clEvEUlNS5_8BFloat16EE_EEvS4_RKT_EUliE_EEviT1_)
        /*0d28*/ 	.word	0x00000000


	//----- nvinfo : EIATTR_MIN_STACK_SIZE
	.align		4
.L_599:
        /*0d2c*/ 	.byte	0x04, 0x12
        /*0d2e*/ 	.short	(.L_601 - .L_600)
	.align		4
.L_600:
        /*0d30*/ 	.word	index@(_ZN2at6native27unrolled_elementwise_kernelIZZZNS0_17logit_kernel_cudaERNS_18TensorIteratorBaseERKN3c106ScalarEENKUlvE_clEvENKUlvE2_clEvEUlNS4_8BFloat16EE_St5arrayIPcLm2EELi4E23TrivialOffsetCalculatorILi1EjESG_NS0_6memory12LoadWithCastILi1EEENSH_13StoreWithCastILi1EEEEEviT_T0_T2_T3_T4_T5_)
        /*0d34*/ 	.word	0x00000000


	//----- nvinfo : EIATTR_MIN_STACK_SIZE
	.align		4
.L_601:
        /*0d38*/ 	.byte	0x04, 0x12
        /*0d3a*/ 	.short	(.L_603 - .L_602)
	.align		4
.L_602:
        /*0d3c*/ 	.word	index@(_ZN2at6native18elementwise_kernelILi128ELi4EZNS0_22gpu_kernel_impl_nocastIZZZNS0_17logit_kernel_cudaERNS_18TensorIteratorBaseERKN3c106ScalarEENKUlvE_clEvENKUlvE2_clEvEUlNS5_8BFloat16EE_EEvS4_RKT_EUliE_EEviT1_)
        /*0d40*/ 	.word	0x00000000


	//----- nvinfo : EIATTR_MIN_STACK_SIZE
	.align		4
.L_603:
        /*0d44*/ 	.byte	0x04, 0x12
        /*0d46*/ 	.short	(.L_605 - .L_604)
	.align		4
.L_604:
        /*0d48*/ 	.word	index@(_ZN2at6native27unrolled_elementwise_kernelIZZZNS0_17logit_kernel_cudaERNS_18TensorIteratorBaseERKN3c106ScalarEENKUlvE_clEvENKUlvE2_clEvEUlNS4_8BFloat16EE_St5arrayIPcLm2EELi4E23TrivialOffsetCalculatorILi1EjESG_NS0_6memory15LoadWithoutCastENSH_16StoreWithoutCastEEEviT_T0_T2_T3_T4_T5_)
        /*0d4c*/ 	.word	0x00000000


	//----- nvinfo : EIATTR_MIN_STACK_SIZE
	.align		4
.L_605:
        /*0d50*/ 	.byte	0x04, 0x12
        /*0d52*/ 	.short	(.L_607 - .L_606)
	.align		4
.L_606:
        /*0d54*/ 	.word	index@(_ZN2at6native29vectorized_elementwise_kernelILi2EZZZNS0_17logit_kernel_cudaERNS_18TensorIteratorBaseERKN3c106ScalarEENKUlvE_clEvENKUlvE2_clEvEUlNS4_8BFloat16EE_St5arrayIPcLm2EEEEviT0_T1_)
        /*0d58*/ 	.word	0x00000000


	//----- nvinfo : EIATTR_MIN_STACK_SIZE
	.align		4
.L_607:
        /*0d5c*/ 	.byte	0x04, 0x12
        /*0d5e*/ 	.short	(.L_609 - .L_608)
	.align		4
.L_608:
        /*0d60*/ 	.word	index@(_ZN2at6native29vectorized_elementwise_kernelILi4EZZZNS0_17logit_kernel_cudaERNS_18TensorIteratorBaseERKN3c106ScalarEENKUlvE_clEvENKUlvE2_clEvEUlNS4_8BFloat16EE_St5arrayIPcLm2EEEEviT0_T1_)
        /*0d64*/ 	.word	0x00000000


	//----- nvinfo : EIATTR_MIN_STACK_SIZE
	.align		4
.L_609:
        /*0d68*/ 	.byte	0x04, 0x12
        /*0d6a*/ 	.short	(.L_611 - .L_610)
	.align		4
.L_610:
        /*0d6c*/ 	.word	index@(_ZN2at6native29vectorized_elementwise_kernelILi8EZZZNS0_17logit_kernel_cudaERNS_18TensorIteratorBaseERKN3c106ScalarEENKUlvE_clEvENKUlvE2_clEvEUlNS4_8BFloat16EE_St5arrayIPcLm2EEEEviT0_T1_)
        /*0d70*/ 	.word	0x00000000


	//----- nvinfo : EIATTR_MIN_STACK_SIZE
	.align		4
.L_611:
        /*0d74*/ 	.byte	0x04, 0x12
        /*0d76*/ 	.short	(.L_613 - .L_612)
	.align		4
.L_612:
        /*0d78*/ 	.word	index@(_ZN2at6native18elementwise_kernelILi128ELi4EZNS0_15gpu_kernel_implIZZZNS0_17logit_kernel_cudaERNS_18TensorIteratorBaseERKN3c106ScalarEENKUlvE_clEvENKUlvE1_clEvEUlNS5_4HalfEE0_EEvS4_RKT_EUliE_EEviT1_)
        /*0d7c*/ 	.word	0x00000000


	//----- nvinfo : EIATTR_MIN_STACK_SIZE
	.align		4
.L_613:
        /*0d80*/ 	.byte	0x04, 0x12
        /*0d82*/ 	.short	(.L_615 - .L_614)
	.align		4
.L_614:
        /*0d84*/ 	.word	index@(_ZN2at6native27unrolled_elementwise_kernelIZZZNS0_17logit_kernel_cudaERNS_18TensorIteratorBaseERKN3c106ScalarEENKUlvE_clEvENKUlvE1_clEvEUlNS4_4HalfEE0_St5arrayIPcLm2EELi4E23TrivialOffsetCalculatorILi1EjESG_NS0_6memory12LoadWithCastILi1EEENSH_13StoreWithCastILi1EEEEEviT_T0_T2_T3_T4_T5_)
        /*0d88*/ 	.word	0x00000000


	//----- nvinfo : EIATTR_MIN_STACK_SIZE
	.align		4
.L_615:
        /*0d8c*/ 	.byte	0x04, 0x12
        /*0d8e*/ 	.short	(.L_617 - .L_616)
	.align		4
.L_616:
        /*0d90*/ 	.word	index@(_ZN2at6native18elementwise_kernelILi128ELi4EZNS0_22gpu_kernel_impl_nocastIZZZNS0_17logit_kernel_cudaERNS_18TensorIteratorBaseERKN3c106ScalarEENKUlvE_clEvENKUlvE1_clEvEUlNS5_4HalfEE0_EEvS4_RKT_EUliE_EEviT1_)
        /*0d94*/ 	.word	0x00000000


	//----- nvinfo : EIATTR_MIN_STACK_SIZE
	.align		4
.L_617:
        /*0d98*/ 	.byte	0x04, 0x12
        /*0d9a*/ 	.short	(.L_619 - .L_618)
	.align		4
.L_618:
        /*0d9c*/ 	.word	index@(_ZN2at6native27unrolled_elementwise_kernelIZZZNS0_17logit_kernel_cudaERNS_18TensorIteratorBaseERKN3c106ScalarEENKUlvE_clEvENKUlvE1_clEvEUlNS4_4HalfEE0_St5arrayIPcLm2EELi4E23TrivialOffsetCalculatorILi1EjESG_NS0_6memory15LoadWithoutCastENSH_16StoreWithoutCastEEEviT_T0_T2_T3_T4_T5_)
        /*0da0*/ 	.word	0x00000000


	//----- nvinfo : EIATTR_MIN_STACK_SIZE
	.align		4
.L_619:
        /*0da4*/ 	.byte	0x04, 0x12
        /*0da6*/ 	.short	(.L_621 - .L_620)
	.align		4
.L_620:
        /*0da8*/ 	.word	index@(_ZN2at6native29vectorized_elementwise_kernelILi2EZZZNS0_17logit_kernel_cudaERNS_18TensorIteratorBaseERKN3c106ScalarEENKUlvE_clEvENKUlvE1_clEvEUlNS4_4HalfEE0_St5arrayIPcLm2EEEEviT0_T1_)
        /*0dac*/ 	.word	0x00000000


	//----- nvinfo : EIATTR_MIN_STACK_SIZE
	.align		4
.L_621:
        /*0db0*/ 	.byte	0x04, 0x12
        /*0db2*/ 	.short	(.L_623 - .L_622)
	.align		4
.L_622:
        /*0db4*/ 	.word	index@(_ZN2at6native29vectorized_elementwise_kernelILi4EZZZNS0_17logit_kernel_cudaERNS_18TensorIteratorBaseERKN3c106ScalarEENKUlvE_clEvENKUlvE1_clEvEUlNS4_4HalfEE0_St5arrayIPcLm2EEEEviT0_T1_)
        /*0db8*/ 	.word	0x00000000


	//----- nvinfo : EIATTR_MIN_STACK_SIZE
	.align		4
.L_623:
        /*0dbc*/ 	.byte	0x04, 0x12
        /*0dbe*/ 	.short	(.L_625 - .L_624)
	.align		4
.L_624:
        /*0dc0*/ 	.word	index@(_ZN2at6native29vectorized_elementwise_kernelILi8EZZZNS0_17logit_kernel_cudaERNS_18TensorIteratorBaseERKN3c106ScalarEENKUlvE_clEvENKUlvE1_clEvEUlNS4_4HalfEE0_St5arrayIPcLm2EEEEviT0_T1_)
        /*0dc4*/ 	.word	0x00000000


	//----- nvinfo : EIATTR_MIN_STACK_SIZE
	.align		4
.L_625:
        /*0dc8*/ 	.byte	0x04, 0x12
        /*0dca*/ 	.short	(.L_627 - .L_626)
	.align		4
.L_626:
        /*0dcc*/ 	.word	index@(_ZN2at6native18elementwise_kernelILi128ELi4EZNS0_15gpu_kernel_implIZZZNS0_17logit_kernel_cudaERNS_18TensorIteratorBaseERKN3c106ScalarEENKUlvE_clEvENKUlvE1_clEvEUlNS5_4HalfEE_EEvS4_RKT_EUliE_EEviT1_)
        /*0dd0*/ 	.word	0x00000000


	//----- nvinfo : EIATTR_MIN_STACK_SIZE
	.align		4
.L_627:
        /*0dd4*/ 	.byte	0x04, 0x12
        /*0dd6*/ 	.short	(.L_629 - .L_628)
	.align		4
.L_628:
        /*0dd8*/ 	.word	index@(_ZN2at6native27unrolled_elementwise_kernelIZZZNS0_17logit_kernel_cudaERNS_18TensorIteratorBaseERKN3c106ScalarEENKUlvE_clEvENKUlvE1_clEvEUlNS4_4HalfEE_St5arrayIPcLm2EELi4E23TrivialOffsetCalculatorILi1EjESG_NS0_6memory12LoadWithCastILi1EEENSH_13StoreWithCastILi1EEEEEviT_T0_T2_T3_T4_T5_)
        /*0ddc*/ 	.word	0x00000000


	//----- nvinfo : EIATTR_MIN_STACK_SIZE
	.align		4
.L_629:
        /*0de0*/ 	.byte	0x04, 0x12
        /*0de2*/ 	.short	(.L_631 - .L_630)
	.align		4
.L_630:
        /*0de4*/ 	.word	index@(_ZN2at6native18elementwise_kernelILi128ELi4EZNS0_22gpu_kernel_impl_nocastIZZZNS0_17logit_kernel_cudaERNS_18TensorIteratorBaseERKN3c106ScalarEENKUlvE_clEvENKUlvE1_clEvEUlNS5_4HalfEE_EEvS4_RKT_EUliE_EEviT1_)
        /*0de8*/ 	.word	0x00000000


	//----- nvinfo : EIATTR_MIN_STACK_SIZE
	.align		4
.L_631:
        /*0dec*/ 	.byte	0x04, 0x12
        /*0dee*/ 	.short	(.L_633 - .L_632)
	.align		4
.L_632:
        /*0df0*/ 	.word	index@(_ZN2at6native27unrolled_elementwise_kernelIZZZNS0_17logit_kernel_cudaERNS_18TensorIteratorBaseERKN3c106ScalarEENKUlvE_clEvENKUlvE1_clEvEUlNS4_4HalfEE_St5arrayIPcLm2EELi4E23TrivialOffsetCalculatorILi1EjESG_NS0_6memory15LoadWithoutCastENSH_16StoreWithoutCastEEEviT_T0_T2_T3_T4_T5_)
        /*0df4*/ 	.word	0x00000000


	//----- nvinfo : EIATTR_MIN_STACK_SIZE
	.align		4
.L_633:
        /*0df8*/ 	.byte	0x04, 0x12
        /*0dfa*/ 	.short	(.L_635 - .L_634)
	.align		4
.L_634:
        /*0dfc*/ 	.word	index@(_ZN2at6native29vectorized_elementwise_kernelILi2EZZZNS0_17logit_kernel_cudaERNS_18TensorIteratorBaseERKN3c106ScalarEENKUlvE_clEvENKUlvE1_clEvEUlNS4_4HalfEE_St5arrayIPcLm2EEEEviT0_T1_)
        /*0e00*/ 	.word	0x00000000


	//----- nvinfo : EIATTR_MIN_STACK_SIZE
	.align		4
.L_635:
        /*0e04*/ 	.byte	0x04, 0x12
        /*0e06*/ 	.short	(.L_637 - .L_636)
	.align		4
.L_636:
        /*0e08*/ 	.word	index@(_ZN2at6native29vectorized_elementwise_kernelILi4EZZZNS0_17logit_kernel_cudaERNS_18TensorIteratorBaseERKN3c106ScalarEENKUlvE_clEvENKUlvE1_clEvEUlNS4_4HalfEE_St5arrayIPcLm2EEEEviT0_T1_)
        /*0e0c*/ 	.word	0x00000000


	//----- nvinfo : EIATTR_MIN_STACK_SIZE
	.align		4
.L_637:
        /*0e10*/ 	.byte	0x04, 0x12
        /*0e12*/ 	.short	(.L_639 - .L_638)
	.align		4
.L_638:
        /*0e14*/ 	.word	index@(_ZN2at6native29vectorized_elementwise_kernelILi8EZZZNS0_17logit_kernel_cudaERNS_18TensorIteratorBaseERKN3c106ScalarEENKUlvE_clEvENKUlvE1_clEvEUlNS4_4HalfEE_St5arrayIPcLm2EEEEviT0_T1_)
        /*0e18*/ 	.word	0x00000000


	//----- nvinfo : EIATTR_MIN_STACK_SIZE
	.align		4
.L_639:
        /*0e1c*/ 	.byte	0x04, 0x12
        /*0e1e*/ 	.short	(.L_641 - .L_640)
	.align		4
.L_640:
        /*0e20*/ 	.word	index@(_ZN2at6native18elementwise_kernelILi128ELi4EZNS0_15gpu_kernel_implIZZZNS0_17logit_kernel_cudaERNS_18TensorIteratorBaseERKN3c106ScalarEENKUlvE_clEvENKUlvE0_clEvEUlfE0_EEvS4_RKT_EUliE_EEviT1_)
        /*0e24*/ 	.word	0x00000000


	//----- nvinfo : EIATTR_MIN_STACK_SIZE
	.align		4
.L_641:
        /*0e28*/ 	.byte	0x04, 0x12
        /*0e2a*/ 	.short	(.L_643 - .L_642)
	.align		4
.L_642:
        /*0e2c*/ 	.word	index@(_ZN2at6native27unrolled_elementwise_kernelIZZZNS0_17logit_kernel_cudaERNS_18TensorIteratorBaseERKN3c106ScalarEENKUlvE_clEvENKUlvE0_clEvEUlfE0_St5arrayIPcLm2EELi4E23TrivialOffsetCalculatorILi1EjESF_NS0_6memory12LoadWithCastILi1EEENSG_13StoreWithCastILi1EEEEEviT_T0_T2_T3_T4_T5_)
        /*0e30*/ 	.word	0x00000000


	//----- nvinfo : EIATTR_MIN_STACK_SIZE
	.align		4
.L_643:
        /*0e34*/ 	.byte	0x04, 0x12
        /*0e36*/ 	.short	(.L_645 - .L_644)
	.align		4
.L_644:
        /*0e38*/ 	.word	index@(_ZN2at6native18elementwise_kernelILi128ELi2EZNS0_22gpu_kernel_impl_nocastIZZZNS0_17logit_kernel_cudaERNS_18TensorIteratorBaseERKN3c106ScalarEENKUlvE_clEvENKUlvE0_clEvEUlfE0_EEvS4_RKT_EUliE_EEviT1_)
        /*0e3c*/ 	.word	0x00000000


	//----- nvinfo : EIATTR_MIN_STACK_SIZE
	.align		4
.L_645:
        /*0e40*/ 	.byte	0x04, 0x12
        /*0e42*/ 	.short	(.L_647 - .L_646)
	.align		4
.L_646:
        /*0e44*/ 	.word	index@(_ZN2at6native27unrolled_elementwise_kernelIZZZNS0_17logit_kernel_cudaERNS_18TensorIteratorBaseERKN3c106ScalarEENKUlvE_clEvENKUlvE0_clEvEUlfE0_St5arrayIPcLm2EELi4E23TrivialOffsetCalculatorILi1EjESF_NS0_6memory15LoadWithoutCastENSG_16StoreWithoutCastEEEviT_T0_T2_T3_T4_T5_)
        /*0e48*/ 	.word	0x00000000


	//----- nvinfo : EIATTR_MIN_STACK_SIZE
	.align		4
.L_647:
        /*0e4c*/ 	.byte	0x04, 0x12
        /*0e4e*/ 	.short	(.L_649 - .L_648)
	.align		4
.L_648:
        /*0e50*/ 	.word	index@(_ZN2at6native29vectorized_elementwise_kernelILi2EZZZNS0_17logit_kernel_cudaERNS_18TensorIteratorBaseERKN3c106ScalarEENKUlvE_clEvENKUlvE0_clEvEUlfE0_St5arrayIPcLm2EEEEviT0_T1_)
        /*0e54*/ 	.word	0x00000000


	//----- nvinfo : EIATTR_MIN_STACK_SIZE
	.align		4
.L_649:
        /*0e58*/ 	.byte	0x04, 0x12
        /*0e5a*/ 	.short	(.L_651 - .L_650)
	.align		4
.L_650:
        /*0e5c*/ 	.word	index@(_ZN2at6native29vectorized_elementwise_kernelILi4EZZZNS0_17logit_kernel_cudaERNS_18TensorIteratorBaseERKN3c106ScalarEENKUlvE_clEvENKUlvE0_clEvEUlfE0_St5arrayIPcLm2EEEEviT0_T1_)
        /*0e60*/ 	.word	0x00000000


	//----- nvinfo : EIATTR_MIN_STACK_SIZE
	.align		4
.L_651:
        /*0e64*/ 	.byte	0x04, 0x12
        /*0e66*/ 	.short	(.L_653 - .L_652)
	.align		4
.L_652:
        /*0e68*/ 	.word	index@(_ZN2at6native29vectorized_elementwise_kernelILi8EZZZNS0_17logit_kernel_cudaERNS_18TensorIteratorBaseERKN3c106ScalarEENKUlvE_clEvENKUlvE0_clEvEUlfE0_St5arrayIPcLm2EEEEviT0_T1_)
        /*0e6c*/ 	.word	0x00000000


	//----- nvinfo : EIATTR_MIN_STACK_SIZE
	.align		4
.L_653:
        /*0e70*/ 	.byte	0x04, 0x12
        /*0e72*/ 	.short	(.L_655 - .L_654)
	.align		4
.L_654:
        /*0e74*/ 	.word	index@(_ZN2at6native18elementwise_kernelILi128ELi4EZNS0_15gpu_kernel_implIZZZNS0_17logit_kernel_cudaERNS_18TensorIteratorBaseERKN3c106ScalarEENKUlvE_clEvENKUlvE0_clEvEUlfE_EEvS4_RKT_EUliE_EEviT1_)
        /*0e78*/ 	.word	0x00000000


	//----- nvinfo : EIATTR_MIN_STACK_SIZE
	.align		4
.L_655:
        /*0e7c*/ 	.byte	0x04, 0x12
        /*0e7e*/ 	.short	(.L_657 - .L_656)
	.align		4
.L_656:
        /*0e80*/ 	.word	index@(_ZN2at6native27unrolled_elementwise_kernelIZZZNS0_17logit_kernel_cudaERNS_18TensorIteratorBaseERKN3c106ScalarEENKUlvE_clEvENKUlvE0_clEvEUlfE_St5arrayIPcLm2EELi4E23TrivialOffsetCalculatorILi1EjESF_NS0_6memory12LoadWithCastILi1EEENSG_13StoreWithCastILi1EEEEEviT_T0_T2_T3_T4_T5_)
        /*0e84*/ 	.word	0x00000000


	//----- nvinfo : EIATTR_MIN_STACK_SIZE
	.align		4
.L_657:
        /*0e88*/ 	.byte	0x04, 0x12
        /*0e8a*/ 	.short	(.L_659 - .L_658)
	.align		4
.L_658:
        /*0e8c*/ 	.word	index@(_ZN2at6native18elementwise_kernelILi128ELi2EZNS0_22gpu_kernel_impl_nocastIZZZNS0_17logit_kernel_cudaERNS_18TensorIteratorBaseERKN3c106ScalarEENKUlvE_clEvENKUlvE0_clEvEUlfE_EEvS4_RKT_EUliE_EEviT1_)
        /*0e90*/ 	.word	0x00000000


	//----- nvinfo : EIATTR_MIN_STACK_SIZE
	.align		4
.L_659:
        /*0e94*/ 	.byte	0x04, 0x12
        /*0e96*/ 	.short	(.L_661 - .L_660)
	.align		4
.L_660:
        /*0e98*/ 	.word	index@(_ZN2at6native27unrolled_elementwise_kernelIZZZNS0_17logit_kernel_cudaERNS_18TensorIteratorBaseERKN3c106ScalarEENKUlvE_clEvENKUlvE0_clEvEUlfE_St5arrayIPcLm2EELi4E23TrivialOffsetCalculatorILi1EjESF_NS0_6memory15LoadWithoutCastENSG_16StoreWithoutCastEEEviT_T0_T2_T3_T4_T5_)
        /*0e9c*/ 	.word	0x00000000


	//----- nvinfo : EIATTR_MIN_STACK_SIZE
	.align		4
.L_661:
        /*0ea0*/ 	.byte	0x04, 0x12
        /*0ea2*/ 	.short	(.L_663 - .L_662)
	.align		4
.L_662:
        /*0ea4*/ 	.word	index@(_ZN2at6native29vectorized_elementwise_kernelILi2EZZZNS0_17logit_kernel_cudaERNS_18TensorIteratorBaseERKN3c106ScalarEENKUlvE_clEvENKUlvE0_clEvEUlfE_St5arrayIPcLm2EEEEviT0_T1_)
        /*0ea8*/ 	.word	0x00000000


	//----- nvinfo : EIATTR_MIN_STACK_SIZE
	.align		4
.L_663:
        /*0eac*/ 	.byte	0x04, 0x12
        /*0eae*/ 	.short	(.L_665 - .L_664)
	.align		4
.L_664:
        /*0eb0*/ 	.word	index@(_ZN2at6native29vectorized_elementwise_kernelILi4EZZZNS0_17logit_kernel_cudaERNS_18TensorIteratorBaseERKN3c106ScalarEENKUlvE_clEvENKUlvE0_clEvEUlfE_St5arrayIPcLm2EEEEviT0_T1_)
        /*0eb4*/ 	.word	0x00000000


	//----- nvinfo : EIATTR_MIN_STACK_SIZE
	.align		4
.L_665:
        /*0eb8*/ 	.byte	0x04, 0x12
        /*0eba*/ 	.short	(.L_667 - .L_666)
	.align		4
.L_666:
        /*0ebc*/ 	.word	index@(_ZN2at6native29vectorized_elementwise_kernelILi8EZZZNS0_17logit_kernel_cudaERNS_18TensorIteratorBaseERKN3c106ScalarEENKUlvE_clEvENKUlvE0_clEvEUlfE_St5arrayIPcLm2EEEEviT0_T1_)
        /*0ec0*/ 	.word	0x00000000


	//----- nvinfo : EIATTR_MIN_STACK_SIZE
	.align		4
.L_667:
        /*0ec4*/ 	.byte	0x04, 0x12
        /*0ec6*/ 	.short	(.L_669 - .L_668)
	.align		4
.L_668:
        /*0ec8*/ 	.word	index@(_ZN2at6native18elementwise_kernelILi128ELi4EZNS0_15gpu_kernel_implIZZZNS0_17logit_kernel_cudaERNS_18TensorIteratorBaseERKN3c106ScalarEENKUlvE_clEvENKUlvE_clEvEUldE0_EEvS4_RKT_EUliE_EEviT1_)
        /*0ecc*/ 	.word	0x00000000


	//----- nvinfo : EIATTR_MIN_STACK_SIZE
	.align		4
.L_669:
        /*0ed0*/ 	.byte	0x04, 0x12
        /*0ed2*/ 	.short	(.L_671 - .L_670)
	.align		4
.L_670:
        /*0ed4*/ 	.word	index@(_ZN2at6native27unrolled_elementwise_kernelIZZZNS0_17logit_kernel_cudaERNS_18TensorIteratorBaseERKN3c106ScalarEENKUlvE_clEvENKUlvE_clEvEUldE0_St5arrayIPcLm2EELi4E23TrivialOffsetCalculatorILi1EjESF_NS0_6memory12LoadWithCastILi1EEENSG_13StoreWithCastILi1EEEEEviT_T0_T2_T3_T4_T5_)
        /*0ed8*/ 	.word	0x00000000


	//----- nvinfo : EIATTR_MIN_STACK_SIZE
	.align		4
.L_671:
        /*0edc*/ 	.byte	0x04, 0x12
        /*0ede*/ 	.short	(.L_673 - .L_672)
	.align		4
.L_672:
        /*0ee0*/ 	.word	index@(_ZN2at6native18elementwise_kernelILi128ELi2EZNS0_22gpu_kernel_impl_nocastIZZZNS0_17logit_kernel_cudaERNS_18TensorIteratorBaseERKN3c106ScalarEENKUlvE_clEvENKUlvE_clEvEUldE0_EEvS4_RKT_EUliE_EEviT1_)
        /*0ee4*/ 	.word	0x00000000


	//----- nvinfo : EIATTR_MIN_STACK_SIZE
	.align		4
.L_673:
        /*0ee8*/ 	.byte	0x04, 0x12
        /*0eea*/ 	.short	(.L_675 - .L_674)
	.align		4
.L_674:
        /*0eec*/ 	.word	index@(_ZN2at6native27unrolled_elementwise_kernelIZZZNS0_17logit_kernel_cudaERNS_18TensorIteratorBaseERKN3c106ScalarEENKUlvE_clEvENKUlvE_clEvEUldE0_St5arrayIPcLm2EELi4E23TrivialOffsetCalculatorILi1EjESF_NS0_6memory15LoadWithoutCastENSG_16StoreWithoutCastEEEviT_T0_T2_T3_T4_T5_)
        /*0ef0*/ 	.word	0x00000000


	//----- nvinfo : EIATTR_MIN_STACK_SIZE
	.align		4
.L_675:
        /*0ef4*/ 	.byte	0x04, 0x12
        /*0ef6*/ 	.short	(.L_677 - .L_676)
	.align		4
.L_676:
        /*0ef8*/ 	.word	index@(_ZN2at6native29vectorized_elementwise_kernelILi2EZZZNS0_17logit_kernel_cudaERNS_18TensorIteratorBaseERKN3c106ScalarEENKUlvE_clEvENKUlvE_clEvEUldE0_St5arrayIPcLm2EEEEviT0_T1_)
        /*0efc*/ 	.word	0x00000000


	//----- nvinfo : EIATTR_MIN_STACK_SIZE
	.align		4
.L_677:
        /*0f00*/ 	.byte	0x04, 0x12
        /*0f02*/ 	.short	(.L_679 - .L_678)
	.align		4
.L_678:
        /*0f04*/ 	.word	index@(_ZN2at6native29vectorized_elementwise_kernelILi4EZZZNS0_17logit_kernel_cudaERNS_18TensorIteratorBaseERKN3c106ScalarEENKUlvE_clEvENKUlvE_clEvEUldE0_St5arrayIPcLm2EEEEviT0_T1_)
        /*0f08*/ 	.word	0x00000000


	//----- nvinfo : EIATTR_MIN_STACK_SIZE
	.align		4
.L_679:
        /*0f0c*/ 	.byte	0x04, 0x12
        /*0f0e*/ 	.short	(.L_681 - .L_680)
	.align		4
.L_680:
        /*0f10*/ 	.word	index@(_ZN2at6native29vectorized_elementwise_kernelILi8EZZZNS0_17logit_kernel_cudaERNS_18TensorIteratorBaseERKN3c106ScalarEENKUlvE_clEvENKUlvE_clEvEUldE0_St5arrayIPcLm2EEEEviT0_T1_)
        /*0f14*/ 	.word	0x00000000


	//----- nvinfo : EIATTR_MIN_STACK_SIZE
	.align		4
.L_681:
        /*0f18*/ 	.byte	0x04, 0x12
        /*0f1a*/ 	.short	(.L_683 - .L_682)
	.align		4
.L_682:
        /*0f1c*/ 	.word	index@(_ZN2at6native18elementwise_kernelILi128ELi4EZNS0_15gpu_kernel_implIZZZNS0_17logit_kernel_cudaERNS_18TensorIteratorBaseERKN3c106ScalarEENKUlvE_clEvENKUlvE_clEvEUldE_EEvS4_RKT_EUliE_EEviT1_)
        /*0f20*/ 	.word	0x00000000


	//----- nvinfo : EIATTR_MIN_STACK_SIZE
	.align		4
.L_683:
        /*0f24*/ 	.byte	0x04, 0x12
        /*0f26*/ 	.short	(.L_685 - .L_684)
	.align		4
.L_684:
        /*0f28*/ 	.word	index@(_ZN2at6native27unrolled_elementwise_kernelIZZZNS0_17logit_kernel_cudaERNS_18TensorIteratorBaseERKN3c106ScalarEENKUlvE_clEvENKUlvE_clEvEUldE_St5arrayIPcLm2EELi4E23TrivialOffsetCalculatorILi1EjESF_NS0_6memory12LoadWithCastILi1EEENSG_13StoreWithCastILi1EEEEEviT_T0_T2_T3_T4_T5_)
        /*0f2c*/ 	.word	0x00000000


	//----- nvinfo : EIATTR_MIN_STACK_SIZE
	.align		4
.L_685:
        /*0f30*/ 	.byte	0x04, 0x12
        /*0f32*/ 	.short	(.L_687 - .L_686)
	.align		4
.L_686:
        /*0f34*/ 	.word	index@(_ZN2at6native18elementwise_kernelILi128ELi2EZNS0_22gpu_kernel_impl_nocastIZZZNS0_17logit_kernel_cudaERNS_18TensorIteratorBaseERKN3c106ScalarEENKUlvE_clEvENKUlvE_clEvEUldE_EEvS4_RKT_EUliE_EEviT1_)
        /*0f38*/ 	.word	0x00000000


	//----- nvinfo : EIATTR_MIN_STACK_SIZE
	.align		4
.L_687:
        /*0f3c*/ 	.byte	0x04, 0x12
        /*0f3e*/ 	.short	(.L_689 - .L_688)
	.align		4
.L_688:
        /*0f40*/ 	.word	index@(_ZN2at6native27unrolled_elementwise_kernelIZZZNS0_17logit_kernel_cudaERNS_18TensorIteratorBaseERKN3c106ScalarEENKUlvE_clEvENKUlvE_clEvEUldE_St5arrayIPcLm2EELi4E23TrivialOffsetCalculatorILi1EjESF_NS0_6memory15LoadWithoutCastENSG_16StoreWithoutCastEEEviT_T0_T2_T3_T4_T5_)
        /*0f44*/ 	.word	0x00000000


	//----- nvinfo : EIATTR_MIN_STACK_SIZE
	.align		4
.L_689:
        /*0f48*/ 	.byte	0x04, 0x12
        /*0f4a*/ 	.short	(.L_691 - .L_690)
	.align		4
.L_690:
        /*0f4c*/ 	.word	index@(_ZN2at6native29vectorized_elementwise_kernelILi2EZZZNS0_17logit_kernel_cudaERNS_18TensorIteratorBaseERKN3c106ScalarEENKUlvE_clEvENKUlvE_clEvEUldE_St5arrayIPcLm2EEEEviT0_T1_)
        /*0f50*/ 	.word	0x00000000


	//----- nvinfo : EIATTR_MIN_STACK_SIZE
	.align		4
.L_691:
        /*0f54*/ 	.byte	0x04, 0x12
        /*0f56*/ 	.short	(.L_693 - .L_692)
	.align		4
.L_692:
        /*0f58*/ 	.word	index@(_ZN2at6native29vectorized_elementwise_kernelILi4EZZZNS0_17logit_kernel_cudaERNS_18TensorIteratorBaseERKN3c106ScalarEENKUlvE_clEvENKUlvE_clEvEUldE_St5arrayIPcLm2EEEEviT0_T1_)
        /*0f5c*/ 	.word	0x00000000


	//----- nvinfo : EIATTR_MIN_STACK_SIZE
	.align		4
.L_693:
        /*0f60*/ 	.byte	0x04, 0x12
        /*0f62*/ 	.short	(.L_695 - .L_694)
	.align		4
.L_694:
        /*0f64*/ 	.word	index@(_ZN2at6native29vectorized_elementwise_kernelILi8EZZZNS0_17logit_kernel_cudaERNS_18TensorIteratorBaseERKN3c106ScalarEENKUlvE_clEvENKUlvE_clEvEUldE_St5arrayIPcLm2EEEEviT0_T1_)
        /*0f68*/ 	.word	0x00000000


	//----- nvinfo : EIATTR_MIN_STACK_SIZE
	.align		4
.L_695:
        /*0f6c*/ 	.byte	0x04, 0x12
        /*0f6e*/ 	.short	(.L_697 - .L_696)
	.align		4
.L_696:
        /*0f70*/ 	.word	index@(_ZN2at6native18elementwise_kernelILi128ELi4EZNS0_15gpu_kernel_implIZZZNS0_19sigmoid_kernel_cudaERNS_18TensorIteratorBaseEENKUlvE0_clEvENKUlvE2_clEvEUlN3c108BFloat16EE_EEvS4_RKT_EUliE_EEviT1_)
        /*0f74*/ 	.word	0x00000000


	//----- nvinfo : EIATTR_MIN_STACK_SIZE
	.align		4
.L_697:
        /*0f78*/ 	.byte	0x04, 0x12
        /*0f7a*/ 	.short	(.L_699 - .L_698)
	.align		4
.L_698:
        /*0f7c*/ 	.word	index@(_ZN2at6native27unrolled_elementwise_kernelIZZZNS0_19sigmoid_kernel_cudaERNS_18TensorIteratorBaseEENKUlvE0_clEvENKUlvE2_clEvEUlN3c108BFloat16EE_St5arrayIPcLm2EELi4E23TrivialOffsetCalculatorILi1EjESD_NS0_6memory12LoadWithCastILi1EEENSE_13StoreWithCastILi1EEEEEviT_T0_T2_T3_T4_T5_)
        /*0f80*/ 	.word	0x00000000


	//----- nvinfo : EIATTR_MIN_STACK_SIZE
	.align		4
.L_699:
        /*0f84*/ 	.byte	0x04, 0x12
        /*0f86*/ 	.short	(.L_701 - .L_700)
	.align		4
.L_700:
        /*0f88*/ 	.word	index@(_ZN2at6native18elementwise_kernelILi128ELi4EZNS0_22gpu_kernel_impl_nocastIZZZNS0_19sigmoid_kernel_cudaERNS_18TensorIteratorBaseEENKUlvE0_clEvENKUlvE2_clEvEUlN3c108BFloat16EE_EEvS4_RKT_EUliE_EEviT1_)
        /*0f8c*/ 	.word	0x00000000


	//----- nvinfo : EIATTR_MIN_STACK_SIZE
	.align		4
.L_701:
        /*0f90*/ 	.byte	0x04, 0x12
        /*0f92*/ 	.short	(.L_703 - .L_702)
	.align		4
.L_702:
        /*0f94*/ 	.word	index@(_ZN2at6native27unrolled_elementwise_kernelIZZZNS0_19sigmoid_kernel_cudaERNS_18TensorIteratorBaseEENKUlvE0_clEvENKUlvE2_clEvEUlN3c108BFloat16EE_St5arrayIPcLm2EELi4E23TrivialOffsetCalculatorILi1EjESD_NS0_6memory15LoadWithoutCastENSE_16StoreWithoutCastEEEviT_T0_T2_T3_T4_T5_)
        /*0f98*/ 	.word	0x00000000


	//----- nvinfo : EIATTR_MIN_STACK_SIZE
	.align		4
.L_703:
        /*0f9c*/ 	.byte	0x04, 0x12
        /*0f9e*/ 	.short	(.L_705 - .L_704)
	.align		4
.L_704:
        /*0fa0*/ 	.word	index@(_ZN2at6native29vectorized_elementwise_kernelILi2EZZZNS0_19sigmoid_kernel_cudaERNS_18TensorIteratorBaseEENKUlvE0_clEvENKUlvE2_clEvEUlN3c108BFloat16EE_St5arrayIPcLm2EEEEviT0_T1_)
        /*0fa4*/ 	.word	0x00000000


	//----- nvinfo : EIATTR_MIN_STACK_SIZE
	.align		4
.L_705:
        /*0fa8*/ 	.byte	0x04, 0x12
        /*0faa*/ 	.short	(.L_707 - .L_706)
	.align		4
.L_706:
        /*0fac*/ 	.word	index@(_ZN2at6native29vectorized_elementwise_kernelILi4EZZZNS0_19sigmoid_kernel_cudaERNS_18TensorIteratorBaseEENKUlvE0_clEvENKUlvE2_clEvEUlN3c108BFloat16EE_St5arrayIPcLm2EEEEviT0_T1_)
        /*0fb0*/ 	.word	0x00000000


	//----- nvinfo : EIATTR_MIN_STACK_SIZE
	.align		4
.L_707:
        /*0fb4*/ 	.byte	0x04, 0x12
        /*0fb6*/ 	.short	(.L_709 - .L_708)
	.align		4
.L_708:
        /*0fb8*/ 	.word	index@(_ZN2at6native29vectorized_elementwise_kernelILi8EZZZNS0_19sigmoid_kernel_cudaERNS_18TensorIteratorBaseEENKUlvE0_clEvENKUlvE2_clEvEUlN3c108BFloat16EE_St5arrayIPcLm2EEEEviT0_T1_)
        /*0fbc*/ 	.word	0x00000000


	//----- nvinfo : EIATTR_MIN_STACK_SIZE
	.align		4
.L_709:
        /*0fc0*/ 	.byte	0x04, 0x12
        /*0fc2*/ 	.short	(.L_711 - .L_710)
	.align		4
.L_710:
        /*0fc4*/ 	.word	index@(_ZN2at6native18elementwise_kernelILi128ELi4EZNS0_15gpu_kernel_implIZZZNS0_19sigmoid_kernel_cudaERNS_18TensorIteratorBaseEENKUlvE0_clEvENKUlvE1_clEvEUlN3c104HalfEE_EEvS4_RKT_EUliE_EEviT1_)
        /*0fc8*/ 	.word	0x00000000


	//----- nvinfo : EIATTR_MIN_STACK_SIZE
	.align		4
.L_711:
        /*0fcc*/ 	.byte	0x04, 0x12
        /*0fce*/ 	.short	(.L_713 - .L_712)
	.align		4
.L_712:
        /*0fd0*/ 	.word	index@(_ZN2at6native27unrolled_elementwise_kernelIZZZNS0_19sigmoid_kernel_cudaERNS_18TensorIteratorBaseEENKUlvE0_clEvENKUlvE1_clEvEUlN3c104HalfEE_St5arrayIPcLm2EELi4E23TrivialOffsetCalculatorILi1EjESD_NS0_6memory12LoadWithCastILi1EEENSE_13StoreWithCastILi1EEEEEviT_T0_T2_T3_T4_T5_)
        /*0fd4*/ 	.word	0x00000000


	//----- nvinfo : EIATTR_MIN_STACK_SIZE
	.align		4
.L_713:
        /*0fd8*/ 	.byte	0x04, 0x12
        /*0fda*/ 	.short	(.L_715 - .L_714)
	.align		4
.L_714:
        /*0fdc*/ 	.word	index@(_ZN2at6native18elementwise_kernelILi128ELi4EZNS0_22gpu_kernel_impl_nocastIZZZNS0_19sigmoid_kernel_cudaERNS_18TensorIteratorBaseEENKUlvE0_clEvENKUlvE1_clEvEUlN3c104HalfEE_EEvS4_RKT_EUliE_EEviT1_)
        /*0fe0*/ 	.word	0x00000000


	//----- nvinfo : EIATTR_MIN_STACK_SIZE
	.align		4
.L_715:
        /*0fe4*/ 	.byte	0x04, 0x12
        /*0fe6*/ 	.short	(.L_717 - .L_716)
	.align		4
.L_716:
        /*0fe8*/ 	.word	index@(_ZN2at6native27unrolled_elementwise_kernelIZZZNS0_19sigmoid_kernel_cudaERNS_18TensorIteratorBaseEENKUlvE0_clEvENKUlvE1_clEvEUlN3c104HalfEE_St5arrayIPcLm2EELi4E23TrivialOffsetCalculatorILi1EjESD_NS0_6memory15LoadWithoutCastENSE_16StoreWithoutCastEEEviT_T0_T2_T3_T4_T5_)
        /*0fec*/ 	.word	0x00000000


	//----- nvinfo : EIATTR_MIN_STACK_SIZE
	.align		4
.L_717:
        /*0ff0*/ 	.byte	0x04, 0x12
        /*0ff2*/ 	.short	(.L_719 - .L_718)
	.align		4
.L_718:
        /*0ff4*/ 	.word	index@(_ZN2at6native29vectorized_elementwise_kernelILi2EZZZNS0_19sigmoid_kernel_cudaERNS_18TensorIteratorBaseEENKUlvE0_clEvENKUlvE1_clEvEUlN3c104HalfEE_St5arrayIPcLm2EEEEviT0_T1_)
        /*0ff8*/ 	.word	0x00000000


	//----- nvinfo : EIATTR_MIN_STACK_SIZE
	.align		4
.L_719:
        /*0ffc*/ 	.byte	0x04, 0x12
        /*0ffe*/ 	.short	(.L_721 - .L_720)
	.align		4
.L_720:
        /*1000*/ 	.word	index@(_ZN2at6native29vectorized_elementwise_kernelILi4EZZZNS0_19sigmoid_kernel_cudaERNS_18TensorIteratorBaseEENKUlvE0_clEvENKUlvE1_clEvEUlN3c104HalfEE_St5arrayIPcLm2EEEEviT0_T1_)
        /*1004*/ 	.word	0x00000000


	//----- nvinfo : EIATTR_MIN_STACK_SIZE
	.align		4
.L_721:
        /*1008*/ 	.byte	0x04, 0x12
        /*100a*/ 	.short	(.L_723 - .L_722)
	.align		4
.L_722:
        /*100c*/ 	.word	index@(_ZN2at6native29vectorized_elementwise_kernelILi8EZZZNS0_19sigmoid_kernel_cudaERNS_18TensorIteratorBaseEENKUlvE0_clEvENKUlvE1_clEvEUlN3c104HalfEE_St5arrayIPcLm2EEEEviT0_T1_)
        /*1010*/ 	.word	0x00000000


	//----- nvinfo : EIATTR_MIN_STACK_SIZE
	.align		4
.L_723:
        /*1014*/ 	.byte	0x04, 0x12
        /*1016*/ 	.short	(.L_725 - .L_724)
	.align		4
.L_724:
        /*1018*/ 	.word	index@(_ZN2at6native18elementwise_kernelILi128ELi4EZNS0_15gpu_kernel_implIZZZNS0_19sigmoid_kernel_cudaERNS_18TensorIteratorBaseEENKUlvE0_clEvENKUlvE0_clEvEUlfE_EEvS4_RKT_EUliE_EEviT1_)
        /*101c*/ 	.word	0x00000000


	//----- nvinfo : EIATTR_MIN_STACK_SIZE
	.align		4
.L_725:
        /*1020*/ 	.byte	0x04, 0x12
        /*1022*/ 	.short	(.L_727 - .L_726)
	.align		4
.L_726:
        /*1024*/ 	.word	index@(_ZN2at6native27unrolled_elementwise_kernelIZZZNS0_19sigmoid_kernel_cudaERNS_18TensorIteratorBaseEENKUlvE0_clEvENKUlvE0_clEvEUlfE_St5arrayIPcLm2EELi4E23TrivialOffsetCalculatorILi1EjESB_NS0_6memory12LoadWithCastILi1EEENSC_13StoreWithCastILi1EEEEEviT_T0_T2_T3_T4_T5_)
        /*1028*/ 	.word	0x00000000


	//----- nvinfo : EIATTR_MIN_STACK_SIZE
	.align		4
.L_727:
        /*102c*/ 	.byte	0x04, 0x12
        /*102e*/ 	.short	(.L_729 - .L_728)
	.align		4
.L_728:
        /*1030*/ 	.word	index@(_ZN2at6native18elementwise_kernelILi128ELi2EZNS0_22gpu_kernel_impl_nocastIZZZNS0_19sigmoid_kernel_cudaERNS_18TensorIteratorBaseEENKUlvE0_clEvENKUlvE0_clEvEUlfE_EEvS4_RKT_EUliE_EEviT1_)
        /*1034*/ 	.word	0x00000000


	//----- nvinfo : EIATTR_MIN_STACK_SIZE
	.align		4
.L_729:
        /*1038*/ 	.byte	0x04, 0x12
        /*103a*/ 	.short	(.L_731 - .L_730)
	.align		4
.L_730:
        /*103c*/ 	.word	index@(_ZN2at6native27unrolled_elementwise_kernelIZZZNS0_19sigmoid_kernel_cudaERNS_18TensorIteratorBaseEENKUlvE0_clEvENKUlvE0_clEvEUlfE_St5arrayIPcLm2EELi4E23TrivialOffsetCalculatorILi1EjESB_NS0_6memory15LoadWithoutCastENSC_16StoreWithoutCastEEEviT_T0_T2_T3_T4_T5_)
        /*1040*/ 	.word	0x00000000


	//----- nvinfo : EIATTR_MIN_STACK_SIZE
	.align		4
.L_731:
        /*1044*/ 	.byte	0x04, 0x12
        /*1046*/ 	.short	(.L_733 - .L_732)
	.align		4
.L_732:
        /*1048*/ 	.word	index@(_ZN2at6native29vectorized_elementwise_kernelILi2EZZZNS0_19sigmoid_kernel_cudaERNS_18TensorIteratorBaseEENKUlvE0_clEvENKUlvE0_clEvEUlfE_St5arrayIPcLm2EEEEviT0_T1_)
        /*104c*/ 	.word	0x00000000


	//----- nvinfo : EIATTR_MIN_STACK_SIZE
	.align		4
.L_733:
        /*1050*/ 	.byte	0x04, 0x12
        /*1052*/ 	.short	(.L_735 - .L_734)
	.align		4
.L_734:
        /*1054*/ 	.word	index@(_ZN2at6native29vectorized_elementwise_kernelILi4EZZZNS0_19sigmoid_kernel_cudaERNS_18TensorIteratorBaseEENKUlvE0_clEvENKUlvE0_clEvEUlfE_St5arrayIPcLm2EEEEviT0_T1_)
        /*1058*/ 	.word	0x00000000


	//----- nvinfo : EIATTR_MIN_STACK_SIZE
	.align		4
.L_735:
        /*105c*/ 	.byte	0x04, 0x12
        /*105e*/ 	.short	(.L_737 - .L_736)
	.align		4
.L_736:
        /*1060*/ 	.word	index@(_ZN2at6native29vectorized_elementwise_kernelILi8EZZZNS0_19sigmoid_kernel_cudaERNS_18TensorIteratorBaseEENKUlvE0_clEvENKUlvE0_clEvEUlfE_St5arrayIPcLm2EEEEviT0_T1_)
        /*1064*/ 	.word	0x00000000


	//----- nvinfo : EIATTR_MIN_STACK_SIZE
	.align		4
.L_737:
        /*1068*/ 	.byte	0x04, 0x12
        /*106a*/ 	.short	(.L_739 - .L_738)
	.align		4
.L_738:
        /*106c*/ 	.word	index@(_ZN2at6native18elementwise_kernelILi128ELi4EZNS0_15gpu_kernel_implIZZZNS0_19sigmoid_kernel_cudaERNS_18TensorIteratorBaseEENKUlvE0_clEvENKUlvE_clEvEUldE_EEvS4_RKT_EUliE_EEviT1_)
        /*1070*/ 	.word	0x00000000


	//----- nvinfo : EIATTR_MIN_STACK_SIZE
	.align		4
.L_739:
        /*1074*/ 	.byte	0x04, 0x12
        /*1076*/ 	.short	(.L_741 - .L_740)
	.align		4
.L_740:
        /*1078*/ 	.word	index@(_ZN2at6native27unrolled_elementwise_kernelIZZZNS0_19sigmoid_kernel_cudaERNS_18TensorIteratorBaseEENKUlvE0_clEvENKUlvE_clEvEUldE_St5arrayIPcLm2EELi4E23TrivialOffsetCalculatorILi1EjESB_NS0_6memory12LoadWithCastILi1EEENSC_13StoreWithCastILi1EEEEEviT_T0_T2_T3_T4_T5_)
        /*107c*/ 	.word	0x00000000


	//----- nvinfo : EIATTR_MIN_STACK_SIZE
	.align		4
.L_741:
        /*1080*/ 	.byte	0x04, 0x12
        /*1082*/ 	.short	(.L_743 - .L_742)
	.align		4
.L_742:
        /*1084*/ 	.word	index@(_ZN2at6native18elementwise_kernelILi128ELi2EZNS0_22gpu_kernel_impl_nocastIZZZNS0_19sigmoid_kernel_cudaERNS_18TensorIteratorBaseEENKUlvE0_clEvENKUlvE_clEvEUldE_EEvS4_RKT_EUliE_EEviT1_)
        /*1088*/ 	.word	0x00000000


	//----- nvinfo : EIATTR_MIN_STACK_SIZE
	.align		4
.L_743:
        /*108c*/ 	.byte	0x04, 0x12
        /*108e*/ 	.short	(.L_745 - .L_744)
	.align		4
.L_744:
        /*1090*/ 	.word	index@(_ZN2at6native27unrolled_elementwise_kernelIZZZNS0_19sigmoid_kernel_cudaERNS_18TensorIteratorBaseEENKUlvE0_clEvENKUlvE_clEvEUldE_St5arrayIPcLm2EELi4E23TrivialOffsetCalculatorILi1EjESB_NS0_6memory15LoadWithoutCastENSC_16StoreWithoutCastEEEviT_T0_T2_T3_T4_T5_)
        /*1094*/ 	.word	0x00000000


	//----- nvinfo : EIATTR_MIN_STACK_SIZE
	.align		4
.L_745:
        /*1098*/ 	.byte	0x04, 0x12
        /*109a*/ 	.short	(.L_747 - .L_746)
	.align		4
.L_746:
        /*109c*/ 	.word	index@(_ZN2at6native29vectorized_elementwise_kernelILi2EZZZNS0_19sigmoid_kernel_cudaERNS_18TensorIteratorBaseEENKUlvE0_clEvENKUlvE_clEvEUldE_St5arrayIPcLm2EEEEviT0_T1_)
        /*10a0*/ 	.word	0x00000000


	//----- nvinfo : EIATTR_MIN_STACK_SIZE
	.align		4
.L_747:
        /*10a4*/ 	.byte	0x04, 0x12
        /*10a6*/ 	.short	(.L_749 - .L_748)
	.align		4
.L_748:
        /*10a8*/ 	.word	index@(_ZN2at6native29vectorized_elementwise_kernelILi4EZZZNS0_19sigmoid_kernel_cudaERNS_18TensorIteratorBaseEENKUlvE0_clEvENKUlvE_clEvEUldE_St5arrayIPcLm2EEEEviT0_T1_)
        /*10ac*/ 	.word	0x00000000


	//----- nvinfo : EIATTR_MIN_STACK_SIZE
	.align		4
.L_749:
        /*10b0*/ 	.byte	0x04, 0x12
        /*10b2*/ 	.short	(.L_751 - .L_750)
	.align		4
.L_750:
        /*10b4*/ 	.word	index@(_ZN2at6native29vectorized_elementwise_kernelILi8EZZZNS0_19sigmoid_kernel_cudaERNS_18TensorIteratorBaseEENKUlvE0_clEvENKUlvE_clEvEUldE_St5arrayIPcLm2EEEEviT0_T1_)
        /*10b8*/ 	.word	0x00000000
.L_751:


//--------------------- .nv.compat                --------------------------
	.section	.nv.compat,"",@"SHT_CUDA_COMPAT_INFO"
	.align	4
        /*0000*/ 	.byte	0x02, 0x09, 0x01, 0x00, 0x02, 0x02, 0x01, 0x00, 0x02, 0x05, 0x05, 0x00, 0x03, 0x07, 0x01, 0x01
        /*0010*/ 	.byte	0x02, 0x03, 0x00, 0x00, 0x02, 0x06, 0x01, 0x00, 0x04, 0x0b, 0x08, 0x00, 0x01, 0x00, 0x00, 0x00
        /*0020*/ 	.byte	0x00, 0x00, 0x00, 0x00


//--------------------- .nv.info._ZN2at6native18elementwise_kernelILi128ELi4EZNS0_15gpu_kernel_implIZZZNS0_15erf_kernel_cudaERNS_18TensorIteratorBaseEENKUlvE_clEvENKUlvE2_clEvEUlN3c108BFloat16EE_EEvS4_RKT_EUliE_EEviT1_ --------------------------
	.section	.nv.info._ZN2at6native18elementwise_kernelILi128ELi4EZNS0_15gpu_kernel_implIZZZNS0_15erf_kernel_cudaERNS_18TensorIteratorBaseEENKUlvE_clEvENKUlvE2_clEvEUlN3c108BFloat16EE_EEvS4_RKT_EUliE_EEviT1_,"",@"SHT_CUDA_INFO"
	.sectionflags	@""
	.align	4


	//----- nvinfo : EIATTR_CUDA_API_VERSION
	.align		4
        /*0000*/ 	.byte	0x04, 0x37
        /*0002*/ 	.short	(.L_753 - .L_752)
.L_752:
        /*0004*/ 	.word	0x00000082


	//----- nvinfo : EIATTR_KPARAM_INFO
	.align		4
.L_753:
        /*0008*/ 	.byte	0x04, 0x17
        /*000a*/ 	.short	(.L_755 - .L_754)
.L_754:
        /*000c*/ 	.word	0x00000000
        /*0010*/ 	.short	0x0001
        /*0012*/ 	.short	0x0008
        /*0014*/ 	.byte	0x00, 0xf0, 0x61, 0x08


	//----- nvinfo : EIATTR_KPARAM_INFO
	.align		4
.L_755:
        /*0018*/ 	.byte	0x04, 0x17
        /*001a*/ 	.short	(.L_757 - .L_756)
.L_756:
        /*001c*/ 	.word	0x00000000
        /*0020*/ 	.short	0x0000
        /*0022*/ 	.short	0x0000
        /*0024*/ 	.byte	0x00, 0xf0, 0x11, 0x00


	//----- nvinfo : EIATTR_SPARSE_MMA_MASK
	.align		4
.L_757:
        /*0028*/ 	.byte	0x03, 0x50
        /*002a*/ 	.short	0x0000


	//----- nvinfo : EIATTR_MAXREG_COUNT
	.align		4
        /*002c*/ 	.byte	0x03, 0x1b
        /*002e*/ 	.short	0x0080


	//----- nvinfo : EIATTR_EXTERNS
	.align		4
        /*0030*/ 	.byte	0x04, 0x0f
        /*0032*/ 	.short	(.L_759 - .L_758)


	//   ....[0]....
	.align		4
.L_758:
        /*0034*/ 	.word	index@(__assertfail)


	//----- nvinfo : EIATTR_MERCURY_ISA_VERSION
	.align		4
.L_759:
        /*0038*/ 	.byte	0x03, 0x5f
        /*003a*/ 	.short	0x0101


	//----- nvinfo : EIATTR_VRC_CTA_INIT_COUNT
	.align		4
        /*003c*/ 	.byte	0x02, 0x4a
	.zero		1
	.zero		1


	//----- nvinfo : EIATTR_SYSCALL_OFFSETS
	.align		4
        /*0040*/ 	.byte	0x04, 0x46
        /*0042*/ 	.short	(.L_761 - .L_760)


	//   ....[0]....
.L_760:
        /*0044*/ 	.word	0x00002210


	//   ....[1]....
        /*0048*/ 	.word	0x000032e0


	//   ....[2]....
        /*004c*/ 	.word	0x00005690


	//   ....[3]....
        /*0050*/ 	.word	0x000065b0


	//   ....[4]....
        /*0054*/ 	.word	0x00008a50


	//   ....[5]....
        /*0058*/ 	.word	0x00009970


	//   ....[6]....
        /*005c*/ 	.word	0x0000be20


	//   ....[7]....
        /*0060*/ 	.word	0x0000cd10


	//----- nvinfo : EIATTR_EXIT_INSTR_OFFSETS
	.align		4
.L_761:
        /*0064*/ 	.byte	0x04, 0x1c
        /*0066*/ 	.short	(.L_763 - .L_762)


	//   ....[0]....
.L_762:
        /*0068*/ 	.word	0x00009c30


	//   ....[1]....
        /*006c*/ 	.word	0x0000c190


	//   ....[2]....
        /*0070*/ 	.word	0x0000c1d0


	//   ....[3]....
        /*0074*/ 	.word	0x0000c270


	//   ....[4]....
        /*0078*/ 	.word	0x0000c2b0


	//   ....[5]....
        /*007c*/ 	.word	0x0000c2f0


	//   ....[6]....
        /*0080*/ 	.word	0x0000c380


	//   ....[7]....
        /*0084*/ 	.word	0x0000c3c0


	//   ....[8]....
        /*0088*/ 	.word	0x0000c460


	//   ....[9]....
        /*008c*/ 	.word	0x0000c4b0


	//   ....[10]....
        /*0090*/ 	.word	0x0000c500


	//   ....[11]....
        /*0094*/ 	.word	0x0000c5e0


	//   ....[12]....
        /*0098*/ 	.word	0x0000c750


	//   ....[13]....
        /*009c*/ 	.word	0x0000c8c0


	//   ....[14]....
        /*00a0*/ 	.word	0x0000ca20


	//   ....[15]....
        /*00a4*/ 	.word	0x0000ca60


	//   ....[16]....
        /*00a8*/ 	.word	0x0000caa0


	//   ....[17]....
        /*00ac*/ 	.word	0x0000cb50


	//   ....[18]....
        /*00b0*/ 	.word	0x0000cbb0


	//   ....[19]....
        /*00b4*/ 	.word	0x0000cd20


	//   ....[20]....
        /*00b8*/ 	.word	0x0000ce30


	//   ....[21]....
        /*00bc*/ 	.word	0x0000cf70


	//   ....[22]....
        /*00c0*/ 	.word	0x0000cf90


	//----- nvinfo : EIATTR_MAX_THREADS
	.align		4
.L_763:
        /*00c4*/ 	.byte	0x04, 0x05
        /*00c6*/ 	.short	(.L_765 - .L_764)
.L_764:
        /*00c8*/ 	.word	0x00000080
        /*00cc*/ 	.word	0x00000001
        /*00d0*/ 	.word	0x00000001


	//----- nvinfo : EIATTR_CRS_STACK_SIZE
	.align		4
.L_765:
        /*00d4*/ 	.byte	0x04, 0x1e
        /*00d6*/ 	.short	(.L_767 - .L_766)
.L_766:
        /*00d8*/ 	.word	0x00000000


	//----- nvinfo : EIATTR_CBANK_PARAM_SIZE
	.align		4
.L_767:
        /*00dc*/ 	.byte	0x03, 0x19
        /*00de*/ 	.short	0x0220


	//----- nvinfo : EIATTR_PARAM_CBANK
	.align		4
        /*00e0*/ 	.byte	0x04, 0x0a
        /*00e2*/ 	.short	(.L_769 - .L_768)
	.align		4
.L_768:
        /*00e4*/ 	.word	index@(.nv.constant0._ZN2at6native18elementwise_kernelILi128ELi4EZNS0_15gpu_kernel_implIZZZNS0_15erf_kernel_cudaERNS_18TensorIteratorBaseEENKUlvE_clEvENKUlvE2_clEvEUlN3c108BFloat16EE_EEvS4_RKT_EUliE_EEviT1_)
        /*00e8*/ 	.short	0x0380
        /*00ea*/ 	.short	0x0220


	//----- nvinfo : EIATTR_SW_WAR
	.align		4
.L_769:
        /*00ec*/ 	.byte	0x04, 0x36
        /*00ee*/ 	.short	(.L_771 - .L_770)
.L_770:
        /*00f0*/ 	.word	0x00000008
.L_771:


//--------------------- .nv.info._ZN2at6native27unrolled_elementwise_kernelIZZZNS0_15erf_kernel_cudaERNS_18TensorIteratorBaseEENKUlvE_clEvENKUlvE2_clEvEUlN3c108BFloat16EE_St5arrayIPcLm2EELi4E23TrivialOffsetCalculatorILi1EjESD_NS0_6memory12LoadWithCastILi1EEENSE_13StoreWithCastILi1EEEEEviT_T0_T2_T3_T4_T5_ --------------------------
	.section	.nv.info._ZN2at6native27unrolled_elementwise_kernelIZZZNS0_15erf_kernel_cudaERNS_18TensorIteratorBaseEENKUlvE_clEvENKUlvE2_clEvEUlN3c108BFloat16EE_St5arrayIPcLm2EELi4E23TrivialOffsetCalculatorILi1EjESD_NS0_6memory12LoadWithCastILi1EEENSE_13StoreWithCastILi1EEEEEviT_T0_T2_T3_T4_T5_,"",@"SHT_CUDA_INFO"
	.sectionflags	@""
	.align	4


	//----- nvinfo : EIATTR_CUDA_API_VERSION
	.align		4
        /*0000*/ 	.byte	0x04, 0x37
        /*0002*/ 	.short	(.L_773 - .L_772)
.L_772:
        /*0004*/ 	.word	0x00000082


	//----- nvinfo : EIATTR_KPARAM_INFO
	.align		4
.L_773:
        /*0008*/ 	.byte	0x04, 0x17
        /*000a*/ 	.short	(.L_775 - .L_774)
.L_774:
        /*000c*/ 	.word	0x00000000
        /*0010*/ 	.short	0x0006
        /*0012*/ 	.short	0x0024
        /*0014*/ 	.byte	0x00, 0xf0, 0x21, 0x00


	//----- nvinfo : EIATTR_KPARAM_INFO
	.align		4
.L_775:
        /*0018*/ 	.byte	0x04, 0x17
        /*001a*/ 	.short	(.L_777 - .L_776)
.L_776:
        /*001c*/ 	.word	0x00000000
        /*0020*/ 	.short	0x0005
        /*0022*/ 	.short	0x001c
        /*0024*/ 	.byte	0x00, 0xf0, 0x21, 0x00


	//----- nvinfo : EIATTR_KPARAM_INFO
	.align		4
.L_777:
        /*0028*/ 	.byte	0x04, 0x17
        /*002a*/ 	.short	(.L_779 - .L_778)
.L_778:
        /*002c*/ 	.word	0x00000000
        /*0030*/ 	.short	0x0004
        /*0032*/ 	.short	0x0019
        /*0034*/ 	.byte	0x00, 0xf0, 0x05, 0x00


	//----- nvinfo : EIATTR_KPARAM_INFO
	.align		4
.L_779:
        /*0038*/ 	.byte	0x04, 0x17
        /*003a*/ 	.short	(.L_781 - .L_780)
.L_780:
        /*003c*/ 	.word	0x00000000
        /*0040*/ 	.short	0x0003
        /*0042*/ 	.short	0x0018
        /*0044*/ 	.byte	0x00, 0xf0, 0x05, 0x00


	//----- nvinfo : EIATTR_KPARAM_INFO
	.align		4
.L_781:
        /*0048*/ 	.byte	0x04, 0x17
        /*004a*/ 	.short	(.L_783 - .L_782)
.L_782:
        /*004c*/ 	.word	0x00000000
        /*0050*/ 	.short	0x0002
        /*0052*/ 	.short	0x0008
        /*0054*/ 	.byte	0x00, 0xf0, 0x41, 0x00


	//----- nvinfo : EIATTR_KPARAM_INFO
	.align		4
.L_783:
        /*0058*/ 	.byte	0x04, 0x17
        /*005a*/ 	.short	(.L_785 - .L_784)
.L_784:
        /*005c*/ 	.word	0x00000000
        /*0060*/ 	.short	0x0001
        /*0062*/ 	.short	0x0004
        /*0064*/ 	.byte	0x00, 0xf0, 0x05, 0x00


	//----- nvinfo : EIATTR_KPARAM_INFO
	.align		4
.L_785:
        /*0068*/ 	.byte	0x04, 0x17
        /*006a*/ 	.short	(.L_787 - .L_786)
.L_786:
        /*006c*/ 	.word	0x00000000
        /*0070*/ 	.short	0x0000
        /*0072*/ 	.short	0x0000
        /*0074*/ 	.byte	0x00, 0xf0, 0x11, 0x00


	//----- nvinfo : EIATTR_SPARSE_MMA_MASK
	.align		4
.L_787:
        /*0078*/ 	.byte	0x03, 0x50
        /*007a*/ 	.short	0x0000


	//----- nvinfo : EIATTR_MAXREG_COUNT
	.align		4
        /*007c*/ 	.byte	0x03, 0x1b
        /*007e*/ 	.short	0x00ff


	//----- nvinfo : EIATTR_EXTERNS
	.align		4
        /*0080*/ 	.byte	0x04, 0x0f
        /*0082*/ 	.short	(.L_789 - .L_788)


	//   ....[0]....
	.align		4
.L_788:
        /*0084*/ 	.word	index@(__assertfail)


	//----- nvinfo : EIATTR_MERCURY_ISA_VERSION
	.align		4
.L_789:
        /*0088*/ 	.byte	0x03, 0x5f
        /*008a*/ 	.short	0x0101


	//----- nvinfo : EIATTR_VRC_CTA_INIT_COUNT
	.align		4
        /*008c*/ 	.byte	0x02, 0x4a
	.zero		1
	.zero		1


	//----- nvinfo : EIATTR_SYSCALL_OFFSETS
	.align		4
        /*0090*/ 	.byte	0x04, 0x46
        /*0092*/ 	.short	(.L_791 - .L_790)


	//   ....[0]....
.L_790:
        /*0094*/ 	.word	0x00001000


	//   ....[1]....
        /*0098*/ 	.word	0x000021e0


	//   ....[2]....
        /*009c*/ 	.word	0x00003300


	//   ....[3]....
        /*00a0*/ 	.word	0x00004330


	//   ....[4]....
        /*00a4*/ 	.word	0x00005bf0


	//   ....[5]....
        /*00a8*/ 	.word	0x00006ad0


	//   ....[6]....
        /*00ac*/ 	.word	0x00007a50


	//   ....[7]....
        /*00b0*/ 	.word	0x000089d0


	//----- nvinfo : EIATTR_EXIT_INSTR_OFFSETS
	.align		4
.L_791:
        /*00b4*/ 	.byte	0x04, 0x1c
        /*00b6*/ 	.short	(.L_793 - .L_792)


	//   ....[0]....
.L_792:
        /*00b8*/ 	.word	0x00007d00


	//   ....[1]....
        /*00bc*/ 	.word	0x00007e50


	//   ....[2]....
        /*00c0*/ 	.word	0x00007e90


	//   ....[3]....
        /*00c4*/ 	.word	0x00007f30


	//   ....[4]....
        /*00c8*/ 	.word	0x00007f70


	//   ....[5]....
        /*00cc*/ 	.word	0x00007fb0


	//   ....[6]....
        /*00d0*/ 	.word	0x00008040


	//   ....[7]....
        /*00d4*/ 	.word	0x00008080


	//   ....[8]....
        /*00d8*/ 	.word	0x00008120


	//   ....[9]....
        /*00dc*/ 	.word	0x00008170


	//   ....[10]....
        /*00e0*/ 	.word	0x000081c0


	//   ....[11]....
        /*00e4*/ 	.word	0x000082a0


	//   ....[12]....
        /*00e8*/ 	.word	0x00008410


	//   ....[13]....
        /*00ec*/ 	.word	0x00008580


	//   ....[14]....
        /*00f0*/ 	.word	0x000086e0


	//   ....[15]....
        /*00f4*/ 	.word	0x00008720


	//   ....[16]....
        /*00f8*/ 	.word	0x00008760


	//   ....[17]....
        /*00fc*/ 	.word	0x00008810


	//   ....[18]....
        /*0100*/ 	.word	0x00008870


	//   ....[19]....
        /*0104*/ 	.word	0x000089e0


	//   ....[20]....
        /*0108*/ 	.word	0x00008af0


	//   ....[21]....
        /*010c*/ 	.word	0x00008c30


	//   ....[22]....
        /*0110*/ 	.word	0x00008c50


	//----- nvinfo : EIATTR_MAX_THREADS
	.align		4
.L_793:
        /*0114*/ 	.byte	0x04, 0x05
        /*0116*/ 	.short	(.L_795 - .L_794)
.L_794:
        /*0118*/ 	.word	0x00000080
        /*011c*/ 	.word	0x00000001
        /*0120*/ 	.word	0x00000001


	//----- nvinfo : EIATTR_CRS_STACK_SIZE
	.align		4
.L_795:
        /*0124*/ 	.byte	0x04, 0x1e
        /*0126*/ 	.short	(.L_797 - .L_796)
.L_796:
        /*0128*/ 	.word	0x00000000


	//----- nvinfo : EIATTR_CBANK_PARAM_SIZE
	.align		4
.L_797:
        /*012c*/ 	.byte	0x03, 0x19
        /*012e*/ 	.short	0x002c


	//----- nvinfo : EIATTR_PARAM_CBANK
	.align		4
        /*0130*/ 	.byte	0x04, 0x0a
        /*0132*/ 	.short	(.L_799 - .L_798)
	.align		4
.L_798:
        /*0134*/ 	.word	index@(.nv.constant0._ZN2at6native27unrolled_elementwise_kernelIZZZNS0_15erf_kernel_cudaERNS_18TensorIteratorBaseEENKUlvE_clEvENKUlvE2_clEvEUlN3c108BFloat16EE_St5arrayIPcLm2EELi4E23TrivialOffsetCalculatorILi1EjESD_NS0_6memory12LoadWithCastILi1EEENSE_13StoreWithCastILi1EEEEEviT_T0_T2_T3_T4_T5_)
        /*0138*/ 	.short	0x0380
        /*013a*/ 	.short	0x002c


	//----- nvinfo : EIATTR_SW_WAR
	.align		4
.L_799:
        /*013c*/ 	.byte	0x04, 0x36
        /*013e*/ 	.short	(.L_801 - .L_800)
.L_800:
        /*0140*/ 	.word	0x00000008
.L_801:


//--------------------- .nv.info._ZN2at6native18elementwise_kernelILi128ELi4EZNS0_22gpu_kernel_impl_nocastIZZZNS0_15erf_kernel_cudaERNS_18TensorIteratorBaseEENKUlvE_clEvENKUlvE2_clEvEUlN3c108BFloat16EE_EEvS4_RKT_EUliE_EEviT1_ --------------------------
	.section	.nv.info._ZN2at6native18elementwise_kernelILi128ELi4EZNS0_22gpu_kernel_impl_nocastIZZZNS0_15erf_kernel_cudaERNS_18TensorIteratorBaseEENKUlvE_clEvENKUlvE2_clEvEUlN3c108BFloat16EE_EEvS4_RKT_EUliE_EEviT1_,"",@"SHT_CUDA_INFO"
	.sectionflags	@""
	.align	4


	//----- nvinfo : EIATTR_CUDA_API_VERSION
	.align		4
        /*0000*/ 	.byte	0x04, 0x37
        /*0002*/ 	.short	(.L_803 - .L_802)
.L_802:
        /*0004*/ 	.word	0x00000082


	//----- nvinfo : EIATTR_KPARAM_INFO
	.align		4
.L_803:
        /*0008*/ 	.byte	0x04, 0x17
        /*000a*/ 	.short	(.L_805 - .L_804)
.L_804:
        /*000c*/ 	.word	0x00000000
        /*0010*/ 	.short	0x0001
        /*0012*/ 	.short	0x0008
        /*0014*/ 	.byte	0x00, 0xf0, 0x61, 0x08


	//----- nvinfo : EIATTR_KPARAM_INFO
	.align		4
.L_805:
        /*0018*/ 	.byte	0x04, 0x17
        /*001a*/ 	.short	(.L_807 - .L_806)
.L_806:
        /*001c*/ 	.word	0x00000000
        /*0020*/ 	.short	0x0000
        /*0022*/ 	.short	0x0000
        /*0024*/ 	.byte	0x00, 0xf0, 0x11, 0x00


	//----- nvinfo : EIATTR_SPARSE_MMA_MASK
	.align		4
.L_807:
        /*0028*/ 	.byte	0x03, 0x50
        /*002a*/ 	.short	0x0000


	//----- nvinfo : EIATTR_MAXREG_COUNT
	.align		4
        /*002c*/ 	.byte	0x03, 0x1b
        /*002e*/ 	.short	0x0080


	//----- nvinfo : EIATTR_MERCURY_ISA_VERSION
	.align		4
        /*0030*/ 	.byte	0x03, 0x5f
        /*0032*/ 	.short	0x0101


	//----- nvinfo : EIATTR_VRC_CTA_INIT_COUNT
	.align		4
        /*0034*/ 	.byte	0x02, 0x4a
	.zero		1
	.zero		1


	//----- nvinfo : EIATTR_EXIT_INSTR_OFFSETS
	.align		4
        /*0038*/ 	.byte	0x04, 0x1c
        /*003a*/ 	.short	(.L_809 - .L_808)


	//   ....[0]....
.L_808:
        /*003c*/ 	.word	0x00000840


	//   ....[1]....
        /*0040*/ 	.word	0x00000a80


	//   ....[2]....
        /*0044*/ 	.word	0x00004b10


	//   ....[3]....
        /*0048*/ 	.word	0x00006020


	//----- nvinfo : EIATTR_MAX_THREADS
	.align		4
.L_809:
        /*004c*/ 	.byte	0x04, 0x05
        /*004e*/ 	.short	(.L_811 - .L_810)
.L_810:
        /*0050*/ 	.word	0x00000080
        /*0054*/ 	.word	0x00000001
        /*0058*/ 	.word	0x00000001


	//----- nvinfo : EIATTR_CRS_STACK_SIZE
	.align		4
.L_811:
        /*005c*/ 	.byte	0x04, 0x1e
        /*005e*/ 	.short	(.L_813 - .L_812)
.L_812:
        /*0060*/ 	.word	0x00000000


	//----- nvinfo : EIATTR_CBANK_PARAM_SIZE
	.align		4
.L_813:
        /*0064*/ 	.byte	0x03, 0x19
        /*0066*/ 	.short	0x0220


	//----- nvinfo : EIATTR_PARAM_CBANK
	.align		4
        /*0068*/ 	.byte	0x04, 0x0a
        /*006a*/ 	.short	(.L_815 - .L_814)
	.align		4
.L_814:
        /*006c*/ 	.word	index@(.nv.constant0._ZN2at6native18elementwise_kernelILi128ELi4EZNS0_22gpu_kernel_impl_nocastIZZZNS0_15erf_kernel_cudaERNS_18TensorIteratorBaseEENKUlvE_clEvENKUlvE2_clEvEUlN3c108BFloat16EE_EEvS4_RKT_EUliE_EEviT1_)
        /*0070*/ 	.short	0x0380
        /*0072*/ 	.short	0x0220


	//----- nvinfo : EIATTR_SW_WAR
	.align		4
.L_815:
        /*0074*/ 	.byte	0x04, 0x36
        /*0076*/ 	.short	(.L_817 - .L_816)
.L_816:
        /*0078*/ 	.word	0x00000008
.L_817:


//--------------------- .nv.info._ZN2at6native27unrolled_elementwise_kernelIZZZNS0_15erf_kernel_cudaERNS_18TensorIteratorBaseEENKUlvE_clEvENKUlvE2_clEvEUlN3c108BFloat16EE_St5arrayIPcLm2EELi4E23TrivialOffsetCalculatorILi1EjESD_NS0_6memory15LoadWithoutCastENSE_16StoreWithoutCastEEEviT_T0_T2_T3_T4_T5_ --------------------------
	.section	.nv.info._ZN2at6native27unrolled_elementwise_kernelIZZZNS0_15erf_kernel_cudaERNS_18TensorIteratorBaseEENKUlvE_clEvENKUlvE2_clEvEUlN3c108BFloat16EE_St5arrayIPcLm2EELi4E23TrivialOffsetCalculatorILi1EjESD_NS0_6memory15LoadWithoutCastENSE_16StoreWithoutCastEEEviT_T0_T2_T3_T4_T5_,"",@"SHT_CUDA_INFO"
	.sectionflags	@""
	.align	4


	//----- nvinfo : EIATTR_CUDA_API_VERSION
	.align		4
        /*0000*/ 	.byte	0x04, 0x37
        /*0002*/ 	.short	(.L_819 - .L_818)
.L_818:
        /*0004*/ 	.word	0x00000082


	//----- nvinfo : EIATTR_KPARAM_INFO
	.align		4
.L_819:
        /*0008*/ 	.byte	0x04, 0x17
        /*000a*/ 	.short	(.L_821 - .L_820)
.L_820:
        /*000c*/ 	.word	0x00000000
        /*0010*/ 	.short	0x0006
        /*0012*/ 	.short	0x001b
        /*0014*/ 	.byte	0x00, 0xf0, 0x05, 0x00


	//----- nvinfo : EIATTR_KPARAM_INFO
	.align		4
.L_821:
        /*0018*/ 	.byte	0x04, 0x17
        /*001a*/ 	.short	(.L_823 - .L_822)
.L_822:
        /*001c*/ 	.word	0x00000000
        /*0020*/ 	.short	0x0005
        /*0022*/ 	.short	0x001a
        /*0024*/ 	.byte	0x00, 0xf0, 0x05, 0x00


	//----- nvinfo : EIATTR_KPARAM_INFO
	.align		4
.L_823:
        /*0028*/ 	.byte	0x04, 0x17
        /*002a*/ 	.short	(.L_825 - .L_824)
.L_824:
        /*002c*/ 	.word	0x00000000
        /*0030*/ 	.short	0x0004
        /*0032*/ 	.short	0x0019
        /*0034*/ 	.byte	0x00, 0xf0, 0x05, 0x00


	//----- nvinfo : EIATTR_KPARAM_INFO
	.align		4
.L_825:
        /*0038*/ 	.byte	0x04, 0x17
        /*003a*/ 	.short	(.L_827 - .L_826)
.L_826:
        /*003c*/ 	.word	0x00000000
        /*0040*/ 	.short	0x0003
        /*0042*/ 	.short	0x0018
        /*0044*/ 	.byte	0x00, 0xf0, 0x05, 0x00


	//----- nvinfo : EIATTR_KPARAM_INFO
	.align		4
.L_827:
        /*0048*/ 	.byte	0x04, 0x17
        /*004a*/ 	.short	(.L_829 - .L_828)
.L_828:
        /*004c*/ 	.word	0x00000000
        /*0050*/ 	.short	0x0002
        /*0052*/ 	.short	0x0008
        /*0054*/ 	.byte	0x00, 0xf0, 0x41, 0x00


	//----- nvinfo : EIATTR_KPARAM_INFO
	.align		4
.L_829:
        /*0058*/ 	.byte	0x04, 0x17
        /*005a*/ 	.short	(.L_831 - .L_830)
.L_830:
        /*005c*/ 	.word	0x00000000
        /*0060*/ 	.short	0x0001
        /*0062*/ 	.short	0x0004
        /*0064*/ 	.byte	0x00, 0xf0, 0x05, 0x00


	//----- nvinfo : EIATTR_KPARAM_INFO
	.align		4
.L_831:
        /*0068*/ 	.byte	0x04, 0x17
        /*006a*/ 	.short	(.L_833 - .L_832)
.L_832:
        /*006c*/ 	.word	0x00000000
        /*0070*/ 	.short	0x0000
        /*0072*/ 	.short	0x0000
        /*0074*/ 	.byte	0x00, 0xf0, 0x11, 0x00


	//----- nvinfo : EIATTR_SPARSE_MMA_MASK
	.align		4
.L_833:
        /*0078*/ 	.byte	0x03, 0x50
        /*007a*/ 	.short	0x0000


	//----- nvinfo : EIATTR_MAXREG_COUNT
	.align		4
        /*007c*/ 	.byte	0x03, 0x1b
        /*007e*/ 	.short	0x00ff


	//----- nvinfo : EIATTR_MERCURY_ISA_VERSION
	.align		4
        /*0080*/ 	.byte	0x03, 0x5f
        /*0082*/ 	.short	0x0101


	//----- nvinfo : EIATTR_VRC_CTA_INIT_COUNT
	.align		4
        /*0084*/ 	.byte	0x02, 0x4a
	.zero		1
	.zero		1


	//----- nvinfo : EIATTR_EXIT_INSTR_OFFSETS
	.align		4
        /*0088*/ 	.byte	0x04, 0x1c
        /*008a*/ 	.short	(.L_835 - .L_834)


	//   ....[0]....
.L_834:
        /*008c*/ 	.word	0x00000c60


	//   ....[1]....
        /*0090*/ 	.word	0x00000cb0


	//----- nvinfo : EIATTR_MAX_THREADS
	.align		4
.L_835:
        /*0094*/ 	.byte	0x04, 0x05
        /*0096*/ 	.short	(.L_837 - .L_836)
.L_836:
        /*0098*/ 	.word	0x00000080
        /*009c*/ 	.word	0x00000001
        /*00a0*/ 	.word	0x00000001


	//----- nvinfo : EIATTR_CRS_STACK_SIZE
	.align		4
.L_837:
        /*00a4*/ 	.byte	0x04, 0x1e
        /*00a6*/ 	.short	(.L_839 - .L_838)
.L_838:
        /*00a8*/ 	.word	0x00000000


	//----- nvinfo : EIATTR_CBANK_PARAM_SIZE
	.align		4
.L_839:
        /*00ac*/ 	.byte	0x03, 0x19
        /*00ae*/ 	.short	0x001c


	//----- nvinfo : EIATTR_PARAM_CBANK
	.align		4
        /*00b0*/ 	.byte	0x04, 0x0a
        /*00b2*/ 	.short	(.L_841 - .L_840)
	.align		4
.L_840:
        /*00b4*/ 	.word	index@(.nv.constant0._ZN2at6native27unrolled_elementwise_kernelIZZZNS0_15erf_kernel_cudaERNS_18TensorIteratorBaseEENKUlvE_clEvENKUlvE2_clEvEUlN3c108BFloat16EE_St5arrayIPcLm2EELi4E23TrivialOffsetCalculatorILi1EjESD_NS0_6memory15LoadWithoutCastENSE_16StoreWithoutCastEEEviT_T0_T2_T3_T4_T5_)
        /*00b8*/ 	.short	0x0380
        /*00ba*/ 	.short	0x001c


	//----- nvinfo : EIATTR_SW_WAR
	.align		4
.L_841:
        /*00bc*/ 	.byte	0x04, 0x36
        /*00be*/ 	.short	(.L_843 - .L_842)
.L_842:
        /*00c0*/ 	.word	0x00000008
.L_843:


//--------------------- .nv.info._ZN2at6native29vectorized_elementwise_kernelILi2EZZZNS0_15erf_kernel_cudaERNS_18TensorIteratorBaseEENKUlvE_clEvENKUlvE2_clEvEUlN3c108BFloat16EE_St5arrayIPcLm2EEEEviT0_T1_ --------------------------
	.section	.nv.info._ZN2at6native29vectorized_elementwise_kernelILi2EZZZNS0_15erf_kernel_cudaERNS_18TensorIteratorBaseEENKUlvE_clEvENKUlvE2_clEvEUlN3c108BFloat16EE_St5arrayIPcLm2EEEEviT0_T1_,"",@"SHT_CUDA_INFO"
	.sectionflags	@""
	.align	4


	//----- nvinfo : EIATTR_CUDA_API_VERSION
	.align		4
        /*0000*/ 	.byte	0x04, 0x37
        /*0002*/ 	.short	(.L_845 - .L_844)
.L_844:
        /*0004*/ 	.word	0x00000082


	//----- nvinfo : EIATTR_KPARAM_INFO
	.align		4
.L_845:
        /*0008*/ 	.byte	0x04, 0x17
        /*000a*/ 	.short	(.L_847 - .L_846)
.L_846:
        /*000c*/ 	.word	0x00000000
        /*0010*/ 	.short	0x0002
        /*0012*/ 	.short	0x0008
        /*0014*/ 	.byte	0x00, 0xf0, 0x41, 0x00


	//----- nvinfo : EIATTR_KPARAM_INFO
	.align		4
.L_847:
        /*0018*/ 	.byte	0x04, 0x17
        /*001a*/ 	.short	(.L_849 - .L_848)
.L_848:
        /*001c*/ 	.word	0x00000000
        /*0020*/ 	.short	0x0001
        /*0022*/ 	.short	0x0004
        /*0024*/ 	.byte	0x00, 0xf0, 0x05, 0x00


	//----- nvinfo : EIATTR_KPARAM_INFO
	.align		4
.L_849:
        /*0028*/ 	.byte	0x04, 0x17
        /*002a*/ 	.short	(.L_851 - .L_850)
.L_850:
        /*002c*/ 	.word	0x00000000
        /*0030*/ 	.short	0x0000
        /*0032*/ 	.short	0x0000
        /*0034*/ 	.byte	0x00, 0xf0, 0x11, 0x00


	//----- nvinfo : EIATTR_SPARSE_MMA_MASK
	.align		4
.L_851:
        /*0038*/ 	.byte	0x03, 0x50
        /*003a*/ 	.short	0x0000


	//----- nvinfo : EIATTR_MAXREG_COUNT
	.align		4
        /*003c*/ 	.byte	0x03, 0x1b
        /*003e*/ 	.short	0x00ff


	//----- nvinfo : EIATTR_MERCURY_ISA_VERSION
	.align		4
        /*0040*/ 	.byte	0x03, 0x5f
        /*0042*/ 	.short	0x0101


	//----- nvinfo : EIATTR_VRC_CTA_INIT_COUNT
	.align		4
        /*0044*/ 	.byte	0x02, 0x4a
	.zero		1
	.zero		1


	//----- nvinfo : EIATTR_EXIT_INSTR_OFFSETS
	.align		4
        /*0048*/ 	.byte	0x04, 0x1c
        /*004a*/ 	.short	(.L_853 - .L_852)


	//   ....[0]....
.L_852:
        /*004c*/ 	.word	0x00001950


	//   ....[1]....
        /*0050*/ 	.word	0x000019a0


	//   ....[2]....
        /*0054*/ 	.word	0x00002710


	//----- nvinfo : EIATTR_MAX_THREADS
	.align		4
.L_853:
        /*0058*/ 	.byte	0x04, 0x05
        /*005a*/ 	.short	(.L_855 - .L_854)
.L_854:
        /*005c*/ 	.word	0x00000080
        /*0060*/ 	.word	0x00000001
        /*0064*/ 	.word	0x00000001


	//----- nvinfo : EIATTR_CRS_STACK_SIZE
	.align		4
.L_855:
        /*0068*/ 	.byte	0x04, 0x1e
        /*006a*/ 	.short	(.L_857 - .L_856)
.L_856:
        /*006c*/ 	.word	0x00000000


	//----- nvinfo : EIATTR_CBANK_PARAM_SIZE
	.align		4
.L_857:
        /*0070*/ 	.byte	0x03, 0x19
        /*0072*/ 	.short	0x0018


	//----- nvinfo : EIATTR_PARAM_CBANK
	.align		4
        /*0074*/ 	.byte	0x04, 0x0a
        /*0076*/ 	.short	(.L_859 - .L_858)
	.align		4
.L_858:
        /*0078*/ 	.word	index@(.nv.constant0._ZN2at6native29vectorized_elementwise_kernelILi2EZZZNS0_15erf_kernel_cudaERNS_18TensorIteratorBaseEENKUlvE_clEvENKUlvE2_clEvEUlN3c108BFloat16EE_St5arrayIPcLm2EEEEviT0_T1_)
        /*007c*/ 	.short	0x0380
        /*007e*/ 	.short	0x0018


	//----- nvinfo : EIATTR_SW_WAR
	.align		4
.L_859:
        /*0080*/ 	.byte	0x04, 0x36
        /*0082*/ 	.short	(.L_861 - .L_860)
.L_860:
        /*0084*/ 	.word	0x00000008
.L_861:


//--------------------- .nv.info._ZN2at6native29vectorized_elementwise_kernelILi4EZZZNS0_15erf_kernel_cudaERNS_18TensorIteratorBaseEENKUlvE_clEvENKUlvE2_clEvEUlN3c108BFloat16EE_St5arrayIPcLm2EEEEviT0_T1_ --------------------------
	.section	.nv.info._ZN2at6native29vectorized_elementwise_kernelILi4EZZZNS0_15erf_kernel_cudaERNS_18TensorIteratorBaseEENKUlvE_clEvENKUlvE2_clEvEUlN3c108BFloat16EE_St5arrayIPcLm2EEEEviT0_T1_,"",@"SHT_CUDA_INFO"
	.sectionflags	@""
	.align	4


	//----- nvinfo : EIATTR_CUDA_API_VERSION
	.align		4
        /*0000*/ 	.byte	0x04, 0x37
        /*0002*/ 	.short	(.L_863 - .L_862)
.L_862:
        /*0004*/ 	.word	0x00000082


	//----- nvinfo : EIATTR_KPARAM_INFO
	.align		4
.L_863:
        /*0008*/ 	.byte	0x04, 0x17
        /*000a*/ 	.short	(.L_865 - .L_864)
.L_864:
        /*000c*/ 	.word	0x00000000
        /*0010*/ 	.short	0x0002
        /*0012*/ 	.short	0x0008
        /*0014*/ 	.byte	0x00, 0xf0, 0x41, 0x00


	//----- nvinfo : EIATTR_KPARAM_INFO
	.align		4
.L_865:
        /*0018*/ 	.byte	0x04, 0x17
        /*001a*/ 	.short	(.L_867 - .L_866)
.L_866:
        /*001c*/ 	.word	0x00000000
        /*0020*/ 	.short	0x0001
        /*0022*/ 	.short	0x0004
        /*0024*/ 	.byte	0x00, 0xf0, 0x05, 0x00


	//----- nvinfo : EIATTR_KPARAM_INFO
	.align		4
.L_867:
        /*0028*/ 	.byte	0x04, 0x17
        /*002a*/ 	.short	(.L_869 - .L_868)
.L_868:
        /*002c*/ 	.word	0x00000000
        /*0030*/ 	.short	0x0000
        /*0032*/ 	.short	0x0000
        /*0034*/ 	.byte	0x00, 0xf0, 0x11, 0x00


	//----- nvinfo : EIATTR_SPARSE_MMA_MASK
	.align		4
.L_869:
        /*0038*/ 	.byte	0x03, 0x50
        /*003a*/ 	.short	0x0000


	//----- nvinfo : EIATTR_MAXREG_COUNT
	.align		4
        /*003c*/ 	.byte	0x03, 0x1b
        /*003e*/ 	.short	0x00ff


	//----- nvinfo : EIATTR_MERCURY_ISA_VERSION
	.align		4
        /*0040*/ 	.byte	0x03, 0x5f
        /*0042*/ 	.short	0x0101


	//----- nvinfo : EIATTR_VRC_CTA_INIT_COUNT
	.align		4
        /*0044*/ 	.byte	0x02, 0x4a
	.zero		1
	.zero		1


	//----- nvinfo : EIATTR_EXIT_INSTR_OFFSETS
	.align		4
        /*0048*/ 	.byte	0x04, 0x1c
        /*004a*/ 	.short	(.L_871 - .L_870)


	//   ....[0]....
.L_870:
        /*004c*/ 	.word	0x00001950


	//   ....[1]....
        /*0050*/ 	.word	0x000019a0


	//   ....[2]....
        /*0054*/ 	.word	0x000026d0


	//----- nvinfo : EIATTR_MAX_THREADS
	.align		4
.L_871:
        /*0058*/ 	.byte	0x04, 0x05
        /*005a*/ 	.short	(.L_873 - .L_872)
.L_872:
        /*005c*/ 	.word	0x00000080
        /*0060*/ 	.word	0x00000001
        /*0064*/ 	.word	0x00000001


	//----- nvinfo : EIATTR_CRS_STACK_SIZE
	.align		4
.L_873:
        /*0068*/ 	.byte	0x04, 0x1e
        /*006a*/ 	.short	(.L_875 - .L_874)
.L_874:
        /*006c*/ 	.word	0x00000000


	//----- nvinfo : EIATTR_CBANK_PARAM_SIZE
	.align		4
.L_875:
        /*0070*/ 	.byte	0x03, 0x19
        /*0072*/ 	.short	0x0018


	//----- nvinfo : EIATTR_PARAM_CBANK
	.align		4
        /*0074*/ 	.byte	0x04, 0x0a
        /*0076*/ 	.short	(.L_877 - .L_876)
	.align		4
.L_876:
        /*0078*/ 	.word	index@(.nv.constant0._ZN2at6native29vectorized_elementwise_kernelILi4EZZZNS0_15erf_kernel_cudaERNS_18TensorIteratorBaseEENKUlvE_clEvENKUlvE2_clEvEUlN3c108BFloat16EE_St5arrayIPcLm2EEEEviT0_T1_)
        /*007c*/ 	.short	0x0380
        /*007e*/ 	.short	0x0018


	//----- nvinfo : EIATTR_SW_WAR
	.align		4
.L_877:
        /*0080*/ 	.byte	0x04, 0x36
        /*0082*/ 	.short	(.L_879 - .L_878)
.L_878:
        /*0084*/ 	.word	0x00000008
.L_879:


//--------------------- .nv.info._ZN2at6native29vectorized_elementwise_kernelILi8EZZZNS0_15erf_kernel_cudaERNS_18TensorIteratorBaseEENKUlvE_clEvENKUlvE2_clEvEUlN3c108BFloat16EE_St5arrayIPcLm2EEEEviT0_T1_ --------------------------
	.section	.nv.info._ZN2at6native29vectorized_elementwise_kernelILi8EZZZNS0_15erf_kernel_cudaERNS_18TensorIteratorBaseEENKUlvE_clEvENKUlvE2_clEvEUlN3c108BFloat16EE_St5arrayIPcLm2EEEEviT0_T1_,"",@"SHT_CUDA_INFO"
	.sectionflags	@""
	.align	4


	//----- nvinfo : EIATTR_CUDA_API_VERSION
	.align		4
        /*0000*/ 	.byte	0x04, 0x37
        /*0002*/ 	.short	(.L_881 - .L_880)
.L_880:
        /*0004*/ 	.word	0x00000082


	//----- nvinfo : EIATTR_KPARAM_INFO
	.align		4
.L_881:
        /*0008*/ 	.byte	0x04, 0x17
        /*000a*/ 	.short	(.L_883 - .L_882)
.L_882:
        /*000c*/ 	.word	0x00000000
        /*0010*/ 	.short	0x0002
        /*0012*/ 	.short	0x0008
        /*0014*/ 	.byte	0x00, 0xf0, 0x41, 0x00


	//----- nvinfo : EIATTR_KPARAM_INFO
	.align		4
.L_883:
        /*0018*/ 	.byte	0x04, 0x17
        /*001a*/ 	.short	(.L_885 - .L_884)
.L_884:
        /*001c*/ 	.word	0x00000000
        /*0020*/ 	.short	0x0001
        /*0022*/ 	.short	0x0004
        /*0024*/ 	.byte	0x00, 0xf0, 0x05, 0x00


	//----- nvinfo : EIATTR_KPARAM_INFO
	.align		4
.L_885:
        /*0028*/ 	.byte	0x04, 0x17
        /*002a*/ 	.short	(.L_887 - .L_886)
.L_886:
        /*002c*/ 	.word	0x00000000
        /*0030*/ 	.short	0x0000
        /*0032*/ 	.short	0x0000
        /*0034*/ 	.byte	0x00, 0xf0, 0x11, 0x00


	//----- nvinfo : EIATTR_SPARSE_MMA_MASK
	.align		4
.L_887:
        /*0038*/ 	.byte	0x03, 0x50
        /*003a*/ 	.short	0x0000


	//----- nvinfo : EIATTR_MAXREG_COUNT
	.align		4
        /*003c*/ 	.byte	0x03, 0x1b
        /*003e*/ 	.short	0x00ff


	//----- nvinfo : EIATTR_MERCURY_ISA_VERSION
	.align		4
        /*0040*/ 	.byte	0x03, 0x5f
        /*0042*/ 	.short	0x0101


	//----- nvinfo : EIATTR_VRC_CTA_INIT_COUNT
	.align		4
        /*0044*/ 	.byte	0x02, 0x4a
	.zero		1
	.zero		1


	//----- nvinfo : EIATTR_EXIT_INSTR_OFFSETS
	.align		4
        /*0048*/ 	.byte	0x04, 0x1c
        /*004a*/ 	.short	(.L_889 - .L_888)


	//   ....[0]....
.L_888:
        /*004c*/ 	.word	0x00001950


	//   ....[1]....
        /*0050*/ 	.word	0x000019a0


	//   ....[2]....
        /*0054*/ 	.word	0x000026b0


	//----- nvinfo : EIATTR_MAX_THREADS
	.align		4
.L_889:
        /*0058*/ 	.byte	0x04, 0x05
        /*005a*/ 	.short	(.L_891 - .L_890)
.L_890:
        /*005c*/ 	.word	0x00000080
        /*0060*/ 	.word	0x00000001
        /*0064*/ 	.word	0x00000001


	//----- nvinfo : EIATTR_CRS_STACK_SIZE
	.align		4
.L_891:
        /*0068*/ 	.byte	0x04, 0x1e
        /*006a*/ 	.short	(.L_893 - .L_892)
.L_892:
        /*006c*/ 	.word	0x00000000


	//----- nvinfo : EIATTR_CBANK_PARAM_SIZE
	.align		4
.L_893:
        /*0070*/ 	.byte	0x03, 0x19
        /*0072*/ 	.short	0x0018


	//----- nvinfo : EIATTR_PARAM_CBANK
	.align		4
        /*0074*/ 	.byte	0x04, 0x0a
        /*0076*/ 	.short	(.L_895 - .L_894)
	.align		4
.L_894:
        /*0078*/ 	.word	index@(.nv.constant0._ZN2at6native29vectorized_elementwise_kernelILi8EZZZNS0_15erf_kernel_cudaERNS_18TensorIteratorBaseEENKUlvE_clEvENKUlvE2_clEvEUlN3c108BFloat16EE_St5arrayIPcLm2EEEEviT0_T1_)
        /*007c*/ 	.short	0x0380
        /*007e*/ 	.short	0x0018


	//----- nvinfo : EIATTR_SW_WAR
	.align		4
.L_895:
        /*0080*/ 	.byte	0x04, 0x36
        /*0082*/ 	.short	(.L_897 - .L_896)
.L_896:
        /*0084*/ 	.word	0x00000008
.L_897:


//--------------------- .nv.info._ZN2at6native18elementwise_kernelILi128ELi4EZNS0_15gpu_kernel_implIZZZNS0_15erf_kernel_cudaERNS_18TensorIteratorBaseEENKUlvE_clEvENKUlvE1_clEvEUlN3c104HalfEE_EEvS4_RKT_EUliE_EEviT1_ --------------------------
	.section	.nv.info._ZN2at6native18elementwise_kernelILi128ELi4EZNS0_15gpu_kernel_implIZZZNS0_15erf_kernel_cudaERNS_18TensorIteratorBaseEENKUlvE_clEvENKUlvE1_clEvEUlN3c104HalfEE_EEvS4_RKT_EUliE_EEviT1_,"",@"SHT_CUDA_INFO"
	.sectionflags	@""
	.align	4


	//----- nvinfo : EIATTR_CUDA_API_VERSION
	.align		4
        /*0000*/ 	.byte	0x04, 0x37
        /*0002*/ 	.short	(.L_899 - .L_898)
.L_898:
        /*0004*/ 	.word	0x00000082


	//----- nvinfo : EIATTR_KPARAM_INFO
	.align		4
.L_899:
        /*0008*/ 	.byte	0x04, 0x17
        /*000a*/ 	.short	(.L_901 - .L_900)
.L_900:
        /*000c*/ 	.word	0x00000000
        /*0010*/ 	.short	0x0001
        /*0012*/ 	.short	0x0008
        /*0014*/ 	.byte	0x00, 0xf0, 0x61, 0x08


	//----- nvinfo : EIATTR_KPARAM_INFO
	.align		4
.L_901:
        /*0018*/ 	.byte	0x04, 0x17
        /*001a*/ 	.short	(.L_903 - .L_902)
.L_902:
        /*001c*/ 	.word	0x00000000
        /*0020*/ 	.short	0x0000
        /*0022*/ 	.short	0x0000
        /*0024*/ 	.byte	0x00, 0xf0, 0x11, 0x00


	//----- nvinfo : EIATTR_SPARSE_MMA_MASK
	.align		4
.L_903:
        /*0028*/ 	.byte	0x03, 0x50
        /*002a*/ 	.short	0x0000


	//----- nvinfo : EIATTR_MAXREG_COUNT
	.align		4
        /*002c*/ 	.byte	0x03, 0x1b
        /*002e*/ 	.short	0x0080


	//----- nvinfo : EIATTR_EXTERNS
	.align		4
        /*0030*/ 	.byte	0x04, 0x0f
        /*0032*/ 	.short	(.L_905 - .L_904)


	//   ....[0]....
	.align		4
.L_904:
        /*0034*/ 	.word	index@(__assertfail)


	//----- nvinfo : EIATTR_MERCURY_ISA_VERSION
	.align		4
.L_905:
        /*0038*/ 	.byte	0x03, 0x5f
        /*003a*/ 	.short	0x0101


	//----- nvinfo : EIATTR_VRC_CTA_INIT_COUNT
	.align		4
        /*003c*/ 	.byte	0x02, 0x4a
	.zero		1
	.zero		1


	//----- nvinfo : EIATTR_SYSCALL_OFFSETS
	.align		4
        /*0040*/ 	.byte	0x04, 0x46
        /*0042*/ 	.short	(.L_907 - .L_906)


	//   ....[0]....
.L_906:
        /*0044*/ 	.word	0x000021f0


	//   ....[1]....
        /*0048*/ 	.word	0x000032c0


	//   ....[2]....
        /*004c*/ 	.word	0x00005650


	//   ....[3]....
        /*0050*/ 	.word	0x00006550


	//   ....[4]....
        /*0054*/ 	.word	0x000089f0


	//   ....[5]....
        /*0058*/ 	.word	0x000098f0


	//   ....[6]....
        /*005c*/ 	.word	0x0000bda0


	//   ....[7]....
        /*0060*/ 	.word	0x0000cc70


	//----- nvinfo : EIATTR_EXIT_INSTR_OFFSETS
	.align		4
.L_907:
        /*0064*/ 	.byte	0x04, 0x1c
        /*0066*/ 	.short	(.L_909 - .L_908)


	//   ....[0]....
.L_908:
        /*0068*/ 	.word	0x00009bd0


	//   ....[1]....
        /*006c*/ 	.word	0x0000c110


	//   ....[2]....
        /*0070*/ 	.word	0x0000c150


	//   ....[3]....
        /*0074*/ 	.word	0x0000c1f0


	//   ....[4]....
        /*0078*/ 	.word	0x0000c230


	//   ....[5]....
        /*007c*/ 	.word	0x0000c270


	//   ....[6]....
        /*0080*/ 	.word	0x0000c300


	//   ....[7]....
        /*0084*/ 	.word	0x0000c320


	//   ....[8]....
        /*0088*/ 	.word	0x0000c3c0


	//   ....[9]....
        /*008c*/ 	.word	0x0000c410


	//   ....[10]....
        /*0090*/ 	.word	0x0000c460


	//   ....[11]....
        /*0094*/ 	.word	0x0000c540


	//   ....[12]....
        /*0098*/ 	.word	0x0000c6b0


	//   ....[13]....
        /*009c*/ 	.word	0x0000c820


	//   ....[14]....
        /*00a0*/ 	.word	0x0000c980


	//   ....[15]....
        /*00a4*/ 	.word	0x0000c9c0


	//   ....[16]....
        /*00a8*/ 	.word	0x0000ca00


	//   ....[17]....
        /*00ac*/ 	.word	0x0000cab0


	//   ....[18]....
        /*00b0*/ 	.word	0x0000cb10


	//   ....[19]....
        /*00b4*/ 	.word	0x0000cc80


	//   ....[20]....
        /*00b8*/ 	.word	0x0000cd90


	//   ....[21]....
        /*00bc*/ 	.word	0x0000ced0


	//   ....[22]....
        /*00c0*/ 	.word	0x0000cf10


	//----- nvinfo : EIATTR_MAX_THREADS
	.align		4
.L_909:
        /*00c4*/ 	.byte	0x04, 0x05
        /*00c6*/ 	.short	(.L_911 - .L_910)
.L_910:
        /*00c8*/ 	.word	0x00000080
        /*00cc*/ 	.word	0x00000001
        /*00d0*/ 	.word	0x00000001


	//----- nvinfo : EIATTR_CRS_STACK_SIZE
	.align		4
.L_911:
        /*00d4*/ 	.byte	0x04, 0x1e
        /*00d6*/ 	.short	(.L_913 - .L_912)
.L_912:
        /*00d8*/ 	.word	0x00000000


	//----- nvinfo : EIATTR_CBANK_PARAM_SIZE
	.align		4
.L_913:
        /*00dc*/ 	.byte	0x03, 0x19
        /*00de*/ 	.short	0x0220


	//----- nvinfo : EIATTR_PARAM_CBANK
	.align		4
        /*00e0*/ 	.byte	0x04, 0x0a
        /*00e2*/ 	.short	(.L_915 - .L_914)
	.align		4
.L_914:
        /*00e4*/ 	.word	index@(.nv.constant0._ZN2at6native18elementwise_kernelILi128ELi4EZNS0_15gpu_kernel_implIZZZNS0_15erf_kernel_cudaERNS_18TensorIteratorBaseEENKUlvE_clEvENKUlvE1_clEvEUlN3c104HalfEE_EEvS4_RKT_EUliE_EEviT1_)
        /*00e8*/ 	.short	0x0380
        /*00ea*/ 	.short	0x0220


	//----- nvinfo : EIATTR_SW_WAR
	.align		4
.L_915:
        /*00ec*/ 	.byte	0x04, 0x36
        /*00ee*/ 	.short	(.L_917 - .L_916)
.L_916:
        /*00f0*/ 	.word	0x00000008
.L_917:


//--------------------- .nv.info._ZN2at6native27unrolled_elementwise_kernelIZZZNS0_15erf_kernel_cudaERNS_18TensorIteratorBaseEENKUlvE_clEvENKUlvE1_clEvEUlN3c104HalfEE_St5arrayIPcLm2EELi4E23TrivialOffsetCalculatorILi1EjESD_NS0_6memory12LoadWithCastILi1EEENSE_13StoreWithCastILi1EEEEEviT_T0_T2_T3_T4_T5_ --------------------------
	.section	.nv.info._ZN2at6native27unrolled_elementwise_kernelIZZZNS0_15erf_kernel_cudaERNS_18TensorIteratorBaseEENKUlvE_clEvENKUlvE1_clEvEUlN3c104HalfEE_St5arrayIPcLm2EELi4E23TrivialOffsetCalculatorILi1EjESD_NS0_6memory12LoadWithCastILi1EEENSE_13StoreWithCastILi1EEEEEviT_T0_T2_T3_T4_T5_,"",@"SHT_CUDA_INFO"
	.sectionflags	@""
	.align	4


	//----- nvinfo : EIATTR_CUDA_API_VERSION
	.align		4
        /*0000*/ 	.byte	0x04, 0x37
        /*0002*/ 	.short	(.L_919 - .L_918)
.L_918:
        /*0004*/ 	.word	0x00000082


	//----- nvinfo : EIATTR_KPARAM_INFO
	.align		4
.L_919:
        /*0008*/ 	.byte	0x04, 0x17
        /*000a*/ 	.short	(.L_921 - .L_920)
.L_920:
        /*000c*/ 	.word	0x00000000
        /*0010*/ 	.short	0x0006
        /*0012*/ 	.short	0x0024
        /*0014*/ 	.byte	0x00, 0xf0, 0x21, 0x00


	//----- nvinfo : EIATTR_KPARAM_INFO
	.align		4
.L_921:
        /*0018*/ 	.byte	0x04, 0x17
        /*001a*/ 	.short	(.L_923 - .L_922)
.L_922:
        /*001c*/ 	.word	0x00000000
        /*0020*/ 	.short	0x0005
        /*0022*/ 	.short	0x001c
        /*0024*/ 	.byte	0x00, 0xf0, 0x21, 0x00


	//----- nvinfo : EIATTR_KPARAM_INFO
	.align		4
.L_923:
        /*0028*/ 	.byte	0x04, 0x17
        /*002a*/ 	.short	(.L_925 - .L_924)
.L_924:
        /*002c*/ 	.word	0x00000000
        /*0030*/ 	.short	0x0004
        /*0032*/ 	.short	0x0019
        /*0034*/ 	.byte	0x00, 0xf0, 0x05, 0x00


	//----- nvinfo : EIATTR_KPARAM_INFO
	.align		4
.L_925:
        /*0038*/ 	.byte	0x04, 0x17
        /*003a*/ 	.short	(.L_927 - .L_926)
.L_926:
        /*003c*/ 	.word	0x00000000
        /*0040*/ 	.short	0x0003
        /*0042*/ 	.short	0x0018
        /*0044*/ 	.byte	0x00, 0xf0, 0x05, 0x00


	//----- nvinfo : EIATTR_KPARAM_INFO
	.align		4
.L_927:
        /*0048*/ 	.byte	0x04, 0x17
        /*004a*/ 	.short	(.L_929 - .L_928)
.L_928:
        /*004c*/ 	.word	0x00000000
        /*0050*/ 	.short	0x0002
        /*0052*/ 	.short	0x0008
        /*0054*/ 	.byte	0x00, 0xf0, 0x41, 0x00


	//----- nvinfo : EIATTR_KPARAM_INFO
	.align		4
.L_929:
        /*0058*/ 	.byte	0x04, 0x17
        /*005a*/ 	.short	(.L_931 - .L_930)
.L_930:
        /*005c*/ 	.word	0x00000000
        /*0060*/ 	.short	0x0001
        /*0062*/ 	.short	0x0004
        /*0064*/ 	.byte	0x00, 0xf0, 0x05, 0x00


	//----- nvinfo : EIATTR_KPARAM_INFO
	.align		4
.L_931:
        /*0068*/ 	.byte	0x04, 0x17
        /*006a*/ 	.short	(.L_933 - .L_932)
.L_932:
        /*006c*/ 	.word	0x00000000
        /*0070*/ 	.short	0x0000
        /*0072*/ 	.short	0x0000
        /*0074*/ 	.byte	0x00, 0xf0, 0x11, 0x00


	//----- nvinfo : EIATTR_SPARSE_MMA_MASK
	.align		4
.L_933:
        /*0078*/ 	.byte	0x03, 0x50
        /*007a*/ 	.short	0x0000


	//----- nvinfo : EIATTR_MAXREG_COUNT
	.align		4
        /*007c*/ 	.byte	0x03, 0x1b
        /*007e*/ 	.short	0x00ff


	//----- nvinfo : EIATTR_EXTERNS
	.align		4
        /*0080*/ 	.byte	0x04, 0x0f
        /*0082*/ 	.short	(.L_935 - .L_934)


	//   ....[0]....
	.align		4
.L_934:
        /*0084*/ 	.word	index@(__assertfail)


	//----- nvinfo : EIATTR_MERCURY_ISA_VERSION
	.align		4
.L_935:
        /*0088*/ 	.byte	0x03, 0x5f
        /*008a*/ 	.short	0x0101


	//----- nvinfo : EIATTR_VRC_CTA_INIT_COUNT
	.align		4
        /*008c*/ 	.byte	0x02, 0x4a
	.zero		1
	.zero		1


	//----- nvinfo : EIATTR_SYSCALL_OFFSETS
	.align		4
        /*0090*/ 	.byte	0x04, 0x46
        /*0092*/ 	.short	(.L_937 - .L_936)


	//   ....[0]....
.L_936:
        /*0094*/ 	.word	0x00000fc0


	//   ....[1]....
        /*0098*/ 	.word	0x00002160


	//   ....[2]....
        /*009c*/ 	.word	0x00003240


	//   ....[3]....
        /*00a0*/ 	.word	0x00004240


	//   ....[4]....
        /*00a4*/ 	.word	0x00005b00


	//   ....[5]....
        /*00a8*/ 	.word	0x000069c0


	//   ....[6]....
        /*00ac*/ 	.word	0x00007940


	//   ....[7]....
        /*00b0*/ 	.word	0x000088c0


	//----- nvinfo : EIATTR_EXIT_INSTR_OFFSETS
	.align		4
.L_937:
        /*00b4*/ 	.byte	0x04, 0x1c
        /*00b6*/ 	.short	(.L_939 - .L_938)


	//   ....[0]....
.L_938:
        /*00b8*/ 	.word	0x00007c10


	//   ....[1]....
        /*00bc*/ 	.word	0x00007d60


	//   ....[2]....
        /*00c0*/ 	.word	0x00007da0


	//   ....[3]....
        /*00c4*/ 	.word	0x00007e40


	//   ....[4]....
        /*00c8*/ 	.word	0x00007e80


	//   ....[5]....
        /*00cc*/ 	.word	0x00007ec0


	//   ....[6]....
        /*00d0*/ 	.word	0x00007f50


	//   ....[7]....
        /*00d4*/ 	.word	0x00007f70


	//   ....[8]....
        /*00d8*/ 	.word	0x00008010


	//   ....[9]....
        /*00dc*/ 	.word	0x00008060


	//   ....[10]....
        /*00e0*/ 	.word	0x000080b0


	//   ....[11]....
        /*00e4*/ 	.word	0x00008190


	//   ....[12]....
        /*00e8*/ 	.word	0x00008300


	//   ....[13]....
        /*00ec*/ 	.word	0x00008470


	//   ....[14]....
        /*00f0*/ 	.word	0x000085d0


	//   ....[15]....
        /*00f4*/ 	.word	0x00008610


	//   ....[16]....
        /*00f8*/ 	.word	0x00008650


	//   ....[17]....
        /*00fc*/ 	.word	0x00008700


	//   ....[18]....
        /*0100*/ 	.word	0x00008760


	//   ....[19]....
        /*0104*/ 	.word	0x000088d0


	//   ....[20]....
        /*0108*/ 	.word	0x000089e0


	//   ....[21]....
        /*010c*/ 	.word	0x00008b20


	//   ....[22]....
        /*0110*/ 	.word	0x00008b60


	//----- nvinfo : EIATTR_MAX_THREADS
	.align		4
.L_939:
        /*0114*/ 	.byte	0x04, 0x05
        /*0116*/ 	.short	(.L_941 - .L_940)
.L_940:
        /*0118*/ 	.word	0x00000080
        /*011c*/ 	.word	0x00000001
        /*0120*/ 	.word	0x00000001


	//----- nvinfo : EIATTR_CRS_STACK_SIZE
	.align		4
.L_941:
        /*0124*/ 	.byte	0x04, 0x1e
        /*0126*/ 	.short	(.L_943 - .L_942)
.L_942:
        /*0128*/ 	.word	0x00000000


	//----- nvinfo : EIATTR_CBANK_PARAM_SIZE
	.align		4
.L_943:
        /*012c*/ 	.byte	0x03, 0x19
        /*012e*/ 	.short	0x002c


	//----- nvinfo : EIATTR_PARAM_CBANK
	.align		4
        /*0130*/ 	.byte	0x04, 0x0a
        /*0132*/ 	.short	(.L_945 - .L_944)
	.align		4
.L_944:
        /*0134*/ 	.word	index@(.nv.constant0._ZN2at6native27unrolled_elementwise_kernelIZZZNS0_15erf_kernel_cudaERNS_18TensorIteratorBaseEENKUlvE_clEvENKUlvE1_clEvEUlN3c104HalfEE_St5arrayIPcLm2EELi4E23TrivialOffsetCalculatorILi1EjESD_NS0_6memory12LoadWithCastILi1EEENSE_13StoreWithCastILi1EEEEEviT_T0_T2_T3_T4_T5_)
        /*0138*/ 	.short	0x0380
        /*013a*/ 	.short	0x002c


	//----- nvinfo : EIATTR_SW_WAR
	.align		4
.L_945:
        /*013c*/ 	.byte	0x04, 0x36
        /*013e*/ 	.short	(.L_947 - .L_946)
.L_946:
        /*0140*/ 	.word	0x00000008
.L_947:


//--------------------- .nv.info._ZN2at6native18elementwise_kernelILi128ELi4EZNS0_22gpu_kernel_impl_nocastIZZZNS0_15erf_kernel_cudaERNS_18TensorIteratorBaseEENKUlvE_clEvENKUlvE1_clEvEUlN3c104HalfEE_EEvS4_RKT_EUliE_EEviT1_ --------------------------
	.section	.nv.info._ZN2at6native18elementwise_kernelILi128ELi4EZNS0_22gpu_kernel_impl_nocastIZZZNS0_15erf_kernel_cudaERNS_18TensorIteratorBaseEENKUlvE_clEvENKUlvE1_clEvEUlN3c104HalfEE_EEvS4_RKT_EUliE_EEviT1_,"",@"SHT_CUDA_INFO"
	.sectionflags	@""
	.align	4


	//----- nvinfo : EIATTR_CUDA_API_VERSION
	.align		4
        /*0000*/ 	.byte	0x04, 0x37
        /*0002*/ 	.short	(.L_949 - .L_948)
.L_948:
        /*0004*/ 	.word	0x00000082


	//----- nvinfo : EIATTR_KPARAM_INFO
	.align		4
.L_949:
        /*0008*/ 	.byte	0x04, 0x17
        /*000a*/ 	.short	(.L_951 - .L_950)
.L_950:
        /*000c*/ 	.word	0x00000000
        /*0010*/ 	.short	0x0001
        /*0012*/ 	.short	0x0008
        /*0014*/ 	.byte	0x00, 0xf0, 0x61, 0x08


	//----- nvinfo : EIATTR_KPARAM_INFO
	.align		4
.L_951:
        /*0018*/ 	.byte	0x04, 0x17
        /*001a*/ 	.short	(.L_953 - .L_952)
.L_952:
        /*001c*/ 	.word	0x00000000
        /*0020*/ 	.short	0x0000
        /*0022*/ 	.short	0x0000
        /*0024*/ 	.byte	0x00, 0xf0, 0x11, 0x00


	//----- nvinfo : EIATTR_SPARSE_MMA_MASK
	.align		4
.L_953:
        /*0028*/ 	.byte	0x03, 0x50
        /*002a*/ 	.short	0x0000


	//----- nvinfo : EIATTR_MAXREG_COUNT
	.align		4
        /*002c*/ 	.byte	0x03, 0x1b
        /*002e*/ 	.short	0x0080


	//----- nvinfo : EIATTR_MERCURY_ISA_VERSION
	.align		4
        /*0030*/ 	.byte	0x03, 0x5f
        /*0032*/ 	.short	0x0101


	//----- nvinfo : EIATTR_VRC_CTA_INIT_COUNT
	.align		4
        /*0034*/ 	.byte	0x02, 0x4a
	.zero		1
	.zero		1


	//----- nvinfo : EIATTR_EXIT_INSTR_OFFSETS
	.align		4
        /*0038*/ 	.byte	0x04, 0x1c
        /*003a*/ 	.short	(.L_955 - .L_954)


	//   ....[0]....
.L_954:
        /*003c*/ 	.word	0x00000840


	//   ....[1]....
        /*0040*/ 	.word	0x00000a80


	//   ....[2]....
        /*0044*/ 	.word	0x00004b10


	//   ....[3]....
        /*0048*/ 	.word	0x00006020


	//----- nvinfo : EIATTR_MAX_THREADS
	.align		4
.L_955:
        /*004c*/ 	.byte	0x04, 0x05
        /*004e*/ 	.short	(.L_957 - .L_956)
.L_956:
        /*0050*/ 	.word	0x00000080
        /*0054*/ 	.word	0x00000001
        /*0058*/ 	.word	0x00000001


	//----- nvinfo : EIATTR_CRS_STACK_SIZE
	.align		4
.L_957:
        /*005c*/ 	.byte	0x04, 0x1e
        /*005e*/ 	.short	(.L_959 - .L_958)
.L_958:
        /*0060*/ 	.word	0x00000000


	//----- nvinfo : EIATTR_CBANK_PARAM_SIZE
	.align		4
.L_959:
        /*0064*/ 	.byte	0x03, 0x19
        /*0066*/ 	.short	0x0220


	//----- nvinfo : EIATTR_PARAM_CBANK
	.align		4
        /*0068*/ 	.byte	0x04, 0x0a
        /*006a*/ 	.short	(.L_961 - .L_960)
	.align		4
.L_960:
        /*006c*/ 	.word	index@(.nv.constant0._ZN2at6native18elementwise_kernelILi128ELi4EZNS0_22gpu_kernel_impl_nocastIZZZNS0_15erf_kernel_cudaERNS_18TensorIteratorBaseEENKUlvE_clEvENKUlvE1_clEvEUlN3c104HalfEE_EEvS4_RKT_EUliE_EEviT1_)
        /*0070*/ 	.short	0x0380
        /*0072*/ 	.short	0x0220


	//----- nvinfo : EIATTR_SW_WAR
	.align		4
.L_961:
        /*0074*/ 	.byte	0x04, 0x36
        /*0076*/ 	.short	(.L_963 - .L_962)
.L_962:
        /*0078*/ 	.word	0x00000008
.L_963:


//--------------------- .nv.info._ZN2at6native27unrolled_elementwise_kernelIZZZNS0_15erf_kernel_cudaERNS_18TensorIteratorBaseEENKUlvE_clEvENKUlvE1_clEvEUlN3c104HalfEE_St5arrayIPcLm2EELi4E23TrivialOffsetCalculatorILi1EjESD_NS0_6memory15LoadWithoutCastENSE_16StoreWithoutCastEEEviT_T0_T2_T3_T4_T5_ --------------------------
	.section	.nv.info._ZN2at6native27unrolled_elementwise_kernelIZZZNS0_15erf_kernel_cudaERNS_18TensorIteratorBaseEENKUlvE_clEvENKUlvE1_clEvEUlN3c104HalfEE_St5arrayIPcLm2EELi4E23TrivialOffsetCalculatorILi1EjESD_NS0_6memory15LoadWithoutCastENSE_16StoreWithoutCastEEEviT_T0_T2_T3_T4_T5_,"",@"SHT_CUDA_INFO"
	.sectionflags	@""
	.align	4


	//----- nvinfo : EIATTR_CUDA_API_VERSION
	.align		4
        /*0000*/ 	.byte	0x04, 0x37
        /*0002*/ 	.short	(.L_965 - .L_964)
.L_964:
        /*0004*/ 	.word	0x00000082


	//----- nvinfo : EIATTR_KPARAM_INFO
	.align		4
.L_965:
        /*0008*/ 	.byte	0x04, 0x17
        /*000a*/ 	.short	(.L_967 - .L_966)
.L_966:
        /*000c*/ 	.word	0x00000000
        /*0010*/ 	.short	0x0006
        /*0012*/ 	.short	0x001b
        /*0014*/ 	.byte	0x00, 0xf0, 0x05, 0x00


	//----- nvinfo : EIATTR_KPARAM_INFO
	.align		4
.L_967:
        /*0018*/ 	.byte	0x04, 0x17
        /*001a*/ 	.short	(.L_969 - .L_968)
.L_968:
        /*001c*/ 	.word	0x00000000
        /*0020*/ 	.short	0x0005
        /*0022*/ 	.short	0x001a
        /*0024*/ 	.byte	0x00, 0xf0, 0x05, 0x00


	//----- nvinfo : EIATTR_KPARAM_INFO
	.align		4
.L_969:
        /*0028*/ 	.byte	0x04, 0x17
        /*002a*/ 	.short	(.L_971 - .L_970)
.L_970:
        /*002c*/ 	.word	0x00000000
        /*0030*/ 	.short	0x0004
        /*0032*/ 	.short	0x0019
        /*0034*/ 	.byte	0x00, 0xf0, 0x05, 0x00


	//----- nvinfo : EIATTR_KPARAM_INFO
	.align		4
.L_971:
        /*0038*/ 	.byte	0x04, 0x17
        /*003a*/ 	.short	(.L_973 - .L_972)
.L_972:
        /*003c*/ 	.word	0x00000000
        /*0040*/ 	.short	0x0003
        /*0042*/ 	.short	0x0018
        /*0044*/ 	.byte	0x00, 0xf0, 0x05, 0x00


	//----- nvinfo : EIATTR_KPARAM_INFO
	.align		4
.L_973:
        /*0048*/ 	.byte	0x04, 0x17
        /*004a*/ 	.short	(.L_975 - .L_974)
.L_974:
        /*004c*/ 	.word	0x00000000
        /*0050*/ 	.short	0x0002
        /*0052*/ 	.short	0x0008
        /*0054*/ 	.byte	0x00, 0xf0, 0x41, 0x00


	//----- nvinfo : EIATTR_KPARAM_INFO
	.align		4
.L_975:
        /*0058*/ 	.byte	0x04, 0x17
        /*005a*/ 	.short	(.L_977 - .L_976)
.L_976:
        /*005c*/ 	.word	0x00000000
        /*0060*/ 	.short	0x0001
        /*0062*/ 	.short	0x0004
        /*0064*/ 	.byte	0x00, 0xf0, 0x05, 0x00


	//----- nvinfo : EIATTR_KPARAM_INFO
	.align		4
.L_977:
        /*0068*/ 	.byte	0x04, 0x17
        /*006a*/ 	.short	(.L_979 - .L_978)
.L_978:
        /*006c*/ 	.word	0x00000000
        /*0070*/ 	.short	0x0000
        /*0072*/ 	.short	0x0000
        /*0074*/ 	.byte	0x00, 0xf0, 0x11, 0x00


	//----- nvinfo : EIATTR_SPARSE_MMA_MASK
	.align		4
.L_979:
        /*0078*/ 	.byte	0x03, 0x50
        /*007a*/ 	.short	0x0000


	//----- nvinfo : EIATTR_MAXREG_COUNT
	.align		4
        /*007c*/ 	.byte	0x03, 0x1b
        /*007e*/ 	.short	0x00ff


	//----- nvinfo : EIATTR_MERCURY_ISA_VERSION
	.align		4
        /*0080*/ 	.byte	0x03, 0x5f
        /*0082*/ 	.short	0x0101


	//----- nvinfo : EIATTR_VRC_CTA_INIT_COUNT
	.align		4
        /*0084*/ 	.byte	0x02, 0x4a
	.zero		1
	.zero		1


	//----- nvinfo : EIATTR_EXIT_INSTR_OFFSETS
	.align		4
        /*0088*/ 	.byte	0x04, 0x1c
        /*008a*/ 	.short	(.L_981 - .L_980)


	//   ....[0]....
.L_980:
        /*008c*/ 	.word	0x00000c60


	//   ....[1]....
        /*0090*/ 	.word	0x00000cb0


	//----- nvinfo : EIATTR_MAX_THREADS
	.align		4
.L_981:
        /*0094*/ 	.byte	0x04, 0x05
        /*0096*/ 	.short	(.L_983 - .L_982)
.L_982:
        /*0098*/ 	.word	0x00000080
        /*009c*/ 	.word	0x00000001
        /*00a0*/ 	.word	0x00000001


	//----- nvinfo : EIATTR_CRS_STACK_SIZE
	.align		4
.L_983:
        /*00a4*/ 	.byte	0x04, 0x1e
        /*00a6*/ 	.short	(.L_985 - .L_984)
.L_984:
        /*00a8*/ 	.word	0x00000000


	//----- nvinfo : EIATTR_CBANK_PARAM_SIZE
	.align		4
.L_985:
        /*00ac*/ 	.byte	0x03, 0x19
        /*00ae*/ 	.short	0x001c


	//----- nvinfo : EIATTR_PARAM_CBANK
	.align		4
        /*00b0*/ 	.byte	0x04, 0x0a
        /*00b2*/ 	.short	(.L_987 - .L_986)
	.align		4
.L_986:
        /*00b4*/ 	.word	index@(.nv.constant0._ZN2at6native27unrolled_elementwise_kernelIZZZNS0_15erf_kernel_cudaERNS_18TensorIteratorBaseEENKUlvE_clEvENKUlvE1_clEvEUlN3c104HalfEE_St5arrayIPcLm2EELi4E23TrivialOffsetCalculatorILi1EjESD_NS0_6memory15LoadWithoutCastENSE_16StoreWithoutCastEEEviT_T0_T2_T3_T4_T5_)
        /*00b8*/ 	.short	0x0380
        /*00ba*/ 	.short	0x001c


	//----- nvinfo : EIATTR_SW_WAR
	.align		4
.L_987:
        /*00bc*/ 	.byte	0x04, 0x36
        /*00be*/ 	.short	(.L_989 - .L_988)
.L_988:
        /*00c0*/ 	.word	0x00000008
.L_989:


//--------------------- .nv.info._ZN2at6native29vectorized_elementwise_kernelILi2EZZZNS0_15erf_kernel_cudaERNS_18TensorIteratorBaseEENKUlvE_clEvENKUlvE1_clEvEUlN3c104HalfEE_St5arrayIPcLm2EEEEviT0_T1_ --------------------------
	.section	.nv.info._ZN2at6native29vectorized_elementwise_kernelILi2EZZZNS0_15erf_kernel_cudaERNS_18TensorIteratorBaseEENKUlvE_clEvENKUlvE1_clEvEUlN3c104HalfEE_St5arrayIPcLm2EEEEviT0_T1_,"",@"SHT_CUDA_INFO"
	.sectionflags	@""
	.align	4


	//----- nvinfo : EIATTR_CUDA_API_VERSION
	.align		4
        /*0000*/ 	.byte	0x04, 0x37
        /*0002*/ 	.short	(.L_991 - .L_990)
.L_990:
        /*0004*/ 	.word	0x00000082


	//----- nvinfo : EIATTR_KPARAM_INFO
	.align		4
.L_991:
        /*0008*/ 	.byte	0x04, 0x17
        /*000a*/ 	.short	(.L_993 - .L_992)
.L_992:
        /*000c*/ 	.word	0x00000000
        /*0010*/ 	.short	0x0002
        /*0012*/ 	.short	0x0008
        /*0014*/ 	.byte	0x00, 0xf0, 0x41, 0x00


	//----- nvinfo : EIATTR_KPARAM_INFO
	.align		4
.L_993:
        /*0018*/ 	.byte	0x04, 0x17
        /*001a*/ 	.short	(.L_995 - .L_994)
.L_994:
        /*001c*/ 	.word	0x00000000
        /*0020*/ 	.short	0x0001
        /*0022*/ 	.short	0x0004
        /*0024*/ 	.byte	0x00, 0xf0, 0x05, 0x00


	//----- nvinfo : EIATTR_KPARAM_INFO
	.align		4
.L_995:
        /*0028*/ 	.byte	0x04, 0x17
        /*002a*/ 	.short	(.L_997 - .L_996)
.L_996:
        /*002c*/ 	.word	0x00000000
        /*0030*/ 	.short	0x0000
        /*0032*/ 	.short	0x0000
        /*0034*/ 	.byte	0x00, 0xf0, 0x11, 0x00


	//----- nvinfo : EIATTR_SPARSE_MMA_MASK
	.align		4
.L_997:
        /*0038*/ 	.byte	0x03, 0x50
        /*003a*/ 	.short	0x0000


	//----- nvinfo : EIATTR_MAXREG_COUNT
	.align		4
        /*003c*/ 	.byte	0x03, 0x1b
        /*003e*/ 	.short	0x00ff


	//----- nvinfo : EIATTR_MERCURY_ISA_VERSION
	.align		4
        /*0040*/ 	.byte	0x03, 0x5f
        /*0042*/ 	.short	0x0101


	//----- nvinfo : EIATTR_VRC_CTA_INIT_COUNT
	.align		4
        /*0044*/ 	.byte	0x02, 0x4a
	.zero		1
	.zero		1


	//----- nvinfo : EIATTR_EXIT_INSTR_OFFSETS
	.align		4
        /*0048*/ 	.byte	0x04, 0x1c
        /*004a*/ 	.short	(.L_999 - .L_998)


	//   ....[0]....
.L_998:
        /*004c*/ 	.word	0x00001950


	//   ....[1]....
        /*0050*/ 	.word	0x000019a0


	//   ....[2]....
        /*0054*/ 	.word	0x000026d0


	//----- nvinfo : EIATTR_MAX_THREADS
	.align		4
.L_999:
        /*0058*/ 	.byte	0x04, 0x05
        /*005a*/ 	.short	(.L_1001 - .L_1000)
.L_1000:
        /*005c*/ 	.word	0x00000080
        /*0060*/ 	.word	0x00000001
        /*0064*/ 	.word	0x00000001


	//----- nvinfo : EIATTR_CRS_STACK_SIZE
	.align		4
.L_1001:
        /*0068*/ 	.byte	0x04, 0x1e
        /*006a*/ 	.short	(.L_1003 - .L_1002)
.L_1002:
        /*006c*/ 	.word	0x00000000


	//----- nvinfo : EIATTR_CBANK_PARAM_SIZE
	.align		4
.L_1003:
        /*0070*/ 	.byte	0x03, 0x19
        /*0072*/ 	.short	0x0018


	//----- nvinfo : EIATTR_PARAM_CBANK
	.align		4
        /*0074*/ 	.byte	0x04, 0x0a
        /*0076*/ 	.short	(.L_1005 - .L_1004)
	.align		4
.L_1004:
        /*0078*/ 	.word	index@(.nv.constant0._ZN2at6native29vectorized_elementwise_kernelILi2EZZZNS0_15erf_kernel_cudaERNS_18TensorIteratorBaseEENKUlvE_clEvENKUlvE1_clEvEUlN3c104HalfEE_St5arrayIPcLm2EEEEviT0_T1_)
        /*007c*/ 	.short	0x0380
        /*007e*/ 	.short	0x0018


	//----- nvinfo : EIATTR_SW_WAR
	.align		4
.L_1005:
        /*0080*/ 	.byte	0x04, 0x36
        /*0082*/ 	.short	(.L_1007 - .L_1006)
.L_1006:
        /*0084*/ 	.word	0x00000008
.L_1007:


//--------------------- .nv.info._ZN2at6native29vectorized_elementwise_kernelILi4EZZZNS0_15erf_kernel_cudaERNS_18TensorIteratorBaseEENKUlvE_clEvENKUlvE1_clEvEUlN3c104HalfEE_St5arrayIPcLm2EEEEviT0_T1_ --------------------------
	.section	.nv.info._ZN2at6native29vectorized_elementwise_kernelILi4EZZZNS0_15erf_kernel_cudaERNS_18TensorIteratorBaseEENKUlvE_clEvENKUlvE1_clEvEUlN3c104HalfEE_St5arrayIPcLm2EEEEviT0_T1_,"",@"SHT_CUDA_INFO"
	.sectionflags	@""
	.align	4


	//----- nvinfo : EIATTR_CUDA_API_VERSION
	.align		4
        /*0000*/ 	.byte	0x04, 0x37
        /*0002*/ 	.short	(.L_1009 - .L_1008)
.L_1008:
        /*0004*/ 	.word	0x00000082


	//----- nvinfo : EIATTR_KPARAM_INFO
	.align		4
.L_1009:
        /*0008*/ 	.byte	0x04, 0x17
        /*000a*/ 	.short	(.L_1011 - .L_1010)
.L_1010:
        /*000c*/ 	.word	0x00000000
        /*0010*/ 	.short	0x0002
        /*0012*/ 	.short	0x0008
        /*0014*/ 	.byte	0x00, 0xf0, 0x41, 0x00


	//----- nvinfo : EIATTR_KPARAM_INFO
	.align		4
.L_1011:
        /*0018*/ 	.byte	0x04, 0x17
        /*001a*/ 	.short	(.L_1013 - .L_1012)
.L_1012:
        /*001c*/ 	.word	0x00000000
        /*0020*/ 	.short	0x0001
        /*0022*/ 	.short	0x0004
        /*0024*/ 	.byte	0x00, 0xf0, 0x05, 0x00


	//----- nvinfo : EIATTR_KPARAM_INFO
	.align		4
.L_1013:
        /*0028*/ 	.byte	0x04, 0x17
        /*002a*/ 	.short	(.L_1015 - .L_1014)
.L_1014:
        /*002c*/ 	.word	0x00000000
        /*0030*/ 	.short	0x0000
        /*0032*/ 	.short	0x0000
        /*0034*/ 	.byte	0x00, 0xf0, 0x11, 0x00


	//----- nvinfo : EIATTR_SPARSE_MMA_MASK
	.align		4
.L_1015:
        /*0038*/ 	.byte	0x03, 0x50
        /*003a*/ 	.short	0x0000


	//----- nvinfo : EIATTR_MAXREG_COUNT
	.align		4
        /*003c*/ 	.byte	0x03, 0x1b
        /*003e*/ 	.short	0x00ff


	//----- nvinfo : EIATTR_MERCURY_ISA_VERSION
	.align		4
        /*0040*/ 	.byte	0x03, 0x5f
        /*0042*/ 	.short	0x0101


	//----- nvinfo : EIATTR_VRC_CTA_INIT_COUNT
	.align		4
        /*0044*/ 	.byte	0x02, 0x4a
	.zero		1
	.zero		1


	//----- nvinfo : EIATTR_EXIT_INSTR_OFFSETS
	.align		4
        /*0048*/ 	.byte	0x04, 0x1c
        /*004a*/ 	.short	(.L_1017 - .L_1016)


	//   ....[0]....
.L_1016:
        /*004c*/ 	.word	0x00001950


	//   ....[1]....
        /*0050*/ 	.word	0x000019a0


	//   ....[2]....
        /*0054*/ 	.word	0x00002690


	//----- nvinfo : EIATTR_MAX_THREADS
	.align		4
.L_1017:
        /*0058*/ 	.byte	0x04, 0x05
        /*005a*/ 	.short	(.L_1019 - .L_1018)
.L_1018:
        /*005c*/ 	.word	0x00000080
        /*0060*/ 	.word	0x00000001
        /*0064*/ 	.word	0x00000001


	//----- nvinfo : EIATTR_CRS_STACK_SIZE
	.align		4
.L_1019:
        /*0068*/ 	.byte	0x04, 0x1e
        /*006a*/ 	.short	(.L_1021 - .L_1020)
.L_1020:
        /*006c*/ 	.word	0x00000000


	//----- nvinfo : EIATTR_CBANK_PARAM_SIZE
	.align		4
.L_1021:
        /*0070*/ 	.byte	0x03, 0x19
        /*0072*/ 	.short	0x0018


	//----- nvinfo : EIATTR_PARAM_CBANK
	.align		4
        /*0074*/ 	.byte	0x04, 0x0a
        /*0076*/ 	.short	(.L_1023 - .L_1022)
	.align		4
.L_1022:
        /*0078*/ 	.word	index@(.nv.constant0._ZN2at6native29vectorized_elementwise_kernelILi4EZZZNS0_15erf_kernel_cudaERNS_18TensorIteratorBaseEENKUlvE_clEvENKUlvE1_clEvEUlN3c104HalfEE_St5arrayIPcLm2EEEEviT0_T1_)
        /*007c*/ 	.short	0x0380
        /*007e*/ 	.short	0x0018


	//----- nvinfo : EIATTR_SW_WAR
	.align		4
.L_1023:
        /*0080*/ 	.byte	0x04, 0x36
        /*0082*/ 	.short	(.L_1025 - .L_1024)
.L_1024:
        /*0084*/ 	.word	0x00000008
.L_1025:


//--------------------- .nv.info._ZN2at6native29vectorized_elementwise_kernelILi8EZZZNS0_15erf_kernel_cudaERNS_18TensorIteratorBaseEENKUlvE_clEvENKUlvE1_clEvEUlN3c104HalfEE_St5arrayIPcLm2EEEEviT0_T1_ --------------------------
	.section	.nv.info._ZN2at6native29vectorized_elementwise_kernelILi8EZZZNS0_15erf_kernel_cudaERNS_18TensorIteratorBaseEENKUlvE_clEvENKUlvE1_clEvEUlN3c104HalfEE_St5arrayIPcLm2EEEEviT0_T1_,"",@"SHT_CUDA_INFO"
	.sectionflags	@""
	.align	4


	//----- nvinfo : EIATTR_CUDA_API_VERSION
	.align		4
        /*0000*/ 	.byte	0x04, 0x37
        /*0002*/ 	.short	(.L_1027 - .L_1026)
.L_1026:
        /*0004*/ 	.word	0x00000082


	//----- nvinfo : EIATTR_KPARAM_INFO
	.align		4
.L_1027:
        /*0008*/ 	.byte	0x04, 0x17
        /*000a*/ 	.short	(.L_1029 - .L_1028)
.L_1028:
        /*000c*/ 	.word	0x00000000
        /*0010*/ 	.short	0x0002
        /*0012*/ 	.short	0x0008
        /*0014*/ 	.byte	0x00, 0xf0, 0x41, 0x00


	//----- nvinfo : EIATTR_KPARAM_INFO
	.align		4
.L_1029:
        /*0018*/ 	.byte	0x04, 0x17
        /*001a*/ 	.short	(.L_1031 - .L_1030)
.L_1030:
        /*001c*/ 	.word	0x00000000
        /*0020*/ 	.short	0x0001
        /*0022*/ 	.short	0x0004
        /*0024*/ 	.byte	0x00, 0xf0, 0x05, 0x00


	//----- nvinfo : EIATTR_KPARAM_INFO
	.align		4
.L_1031:
        /*0028*/ 	.byte	0x04, 0x17
        /*002a*/ 	.short	(.L_1033 - .L_1032)
.L_1032:
        /*002c*/ 	.word	0x00000000
        /*0030*/ 	.short	0x0000
        /*0032*/ 	.short	0x0000
        /*0034*/ 	.byte	0x00, 0xf0, 0x11, 0x00


	//----- nvinfo : EIATTR_SPARSE_MMA_MASK
	.align		4
.L_1033:
        /*0038*/ 	.byte	0x03, 0x50
        /*003a*/ 	.short	0x0000


	//----- nvinfo : EIATTR_MAXREG_COUNT
	.align		4
        /*003c*/ 	.byte	0x03, 0x1b
        /*003e*/ 	.short	0x00ff


	//----- nvinfo : EIATTR_MERCURY_ISA_VERSION
	.align		4
        /*0040*/ 	.byte	0x03, 0x5f
        /*0042*/ 	.short	0x0101


	//----- nvinfo : EIATTR_VRC_CTA_INIT_COUNT
	.align		4
        /*0044*/ 	.byte	0x02, 0x4a
	.zero		1
	.zero		1


	//----- nvinfo : EIATTR_EXIT_INSTR_OFFSETS
	.align		4
        /*0048*/ 	.byte	0x04, 0x1c
        /*004a*/ 	.short	(.L_1035 - .L_1034)


	//   ....[0]....
.L_1034:
        /*004c*/ 	.word	0x00001950


	//   ....[1]....
        /*0050*/ 	.word	0x000019a0


	//   ....[2]....
        /*0054*/ 	.word	0x00002670


	//----- nvinfo : EIATTR_MAX_THREADS
	.align		4
.L_1035:
        /*0058*/ 	.byte	0x04, 0x05
        /*005a*/ 	.short	(.L_1037 - .L_1036)
.L_1036:
        /*005c*/ 	.word	0x00000080
        /*0060*/ 	.word	0x00000001
        /*0064*/ 	.word	0x00000001


	//----- nvinfo : EIATTR_CRS_STACK_SIZE
	.align		4
.L_1037:
        /*0068*/ 	.byte	0x04, 0x1e
        /*006a*/ 	.short	(.L_1039 - .L_1038)
.L_1038:
        /*006c*/ 	.word	0x00000000


	//----- nvinfo : EIATTR_CBANK_PARAM_SIZE
	.align		4
.L_1039:
        /*0070*/ 	.byte	0x03, 0x19
        /*0072*/ 	.short	0x0018


	//----- nvinfo : EIATTR_PARAM_CBANK
	.align		4
        /*0074*/ 	.byte	0x04, 0x0a
        /*0076*/ 	.short	(.L_1041 - .L_1040)
	.align		4
.L_1040:
        /*0078*/ 	.word	index@(.nv.constant0._ZN2at6native29vectorized_elementwise_kernelILi8EZZZNS0_15erf_kernel_cudaERNS_18TensorIteratorBaseEENKUlvE_clEvENKUlvE1_clEvEUlN3c104HalfEE_St5arrayIPcLm2EEEEviT0_T1_)
        /*007c*/ 	.short	0x0380
        /*007e*/ 	.short	0x0018


	//----- nvinfo : EIATTR_SW_WAR
	.align		4
.L_1041:
        /*0080*/ 	.byte	0x04, 0x36
        /*0082*/ 	.short	(.L_1043 - .L_1042)
.L_1042:
        /*0084*/ 	.word	0x00000008
.L_1043:


//--------------------- .nv.info._ZN2at6native18elementwise_kernelILi128ELi4EZNS0_15gpu_kernel_implIZZZNS0_15erf_kernel_cudaERNS_18TensorIteratorBaseEENKUlvE_clEvENKUlvE0_clEvEUlfE_EEvS4_RKT_EUliE_EEviT1_ --------------------------
	.section	.nv.info._ZN2at6native18elementwise_kernelILi128ELi4EZNS0_15gpu_kernel_implIZZZNS0_15erf_kernel_cudaERNS_18TensorIteratorBaseEENKUlvE_clEvENKUlvE0_clEvEUlfE_EEvS4_RKT_EUliE_EEviT1_,"",@"SHT_CUDA_INFO"
	.sectionflags	@""
	.align	4


	//----- nvinfo : EIATTR_CUDA_API_VERSION
	.align		4
        /*0000*/ 	.byte	0x04, 0x37
        /*0002*/ 	.short	(.L_1045 - .L_1044)
.L_1044:
        /*0004*/ 	.word	0x00000082


	//----- nvinfo : EIATTR_KPARAM_INFO
	.align		4
.L_1045:
        /*0008*/ 	.byte	0x04, 0x17
        /*000a*/ 	.short	(.L_1047 - .L_1046)
.L_1046:
        /*000c*/ 	.word	0x00000000
        /*0010*/ 	.short	0x0001
        /*0012*/ 	.short	0x0008
        /*0014*/ 	.byte	0x00, 0xf0, 0x61, 0x08


	//----- nvinfo : EIATTR_KPARAM_INFO
	.align		4
.L_1047:
        /*0018*/ 	.byte	0x04, 0x17
        /*001a*/ 	.short	(.L_1049 - .L_1048)
.L_1048:
        /*001c*/ 	.word	0x00000000
        /*0020*/ 	.short	0x0000
        /*0022*/ 	.short	0x0000
        /*0024*/ 	.byte	0x00, 0xf0, 0x11, 0x00


	//----- nvinfo : EIATTR_SPARSE_MMA_MASK
	.align		4
.L_1049:
        /*0028*/ 	.byte	0x03, 0x50
        /*002a*/ 	.short	0x0000


	//----- nvinfo : EIATTR_MAXREG_COUNT
	.align		4
        /*002c*/ 	.byte	0x03, 0x1b
        /*002e*/ 	.short	0x0080


	//----- nvinfo : EIATTR_EXTERNS
	.align		4
        /*0030*/ 	.byte	0x04, 0x0f
        /*0032*/ 	.short	(.L_1051 - .L_1050)


	//   ....[0]....
	.align		4
.L_1050:
        /*0034*/ 	.word	index@(__assertfail)


	//----- nvinfo : EIATTR_MERCURY_ISA_VERSION
	.align		4
.L_1051:
        /*0038*/ 	.byte	0x03, 0x5f
        /*003a*/ 	.short	0x0101


	//----- nvinfo : EIATTR_VRC_CTA_INIT_COUNT
	.align		4
        /*003c*/ 	.byte	0x02, 0x4a
	.zero		1
	.zero		1


	//----- nvinfo : EIATTR_SYSCALL_OFFSETS
	.align		4
        /*0040*/ 	.byte	0x04, 0x46
        /*0042*/ 	.short	(.L_1053 - .L_1052)


	//   ....[0]....
.L_1052:
        /*0044*/ 	.word	0x000020d0


	//   ....[1]....
        /*0048*/ 	.word	0x00003050


	//   ....[2]....
        /*004c*/ 	.word	0x00005260


	//   ....[3]....
        /*0050*/ 	.word	0x00006040


	//   ....[4]....
        /*0054*/ 	.word	0x00008360


	//   ....[5]....
        /*0058*/ 	.word	0x00009140


	//   ....[6]....
        /*005c*/ 	.word	0x0000b470


	//   ....[7]....
        /*0060*/ 	.word	0x0000c220


	//----- nvinfo : EIATTR_EXIT_INSTR_OFFSETS
	.align		4
.L_1053:
        /*0064*/ 	.byte	0x04, 0x1c
        /*0066*/ 	.short	(.L_1055 - .L_1054)


	//   ....[0]....
.L_1054:
        /*0068*/ 	.word	0x000093f0


	//   ....[1]....
        /*006c*/ 	.word	0x0000b7a0


	//   ....[2]....
        /*0070*/ 	.word	0x0000b7e0


	//   ....[3]....
        /*0074*/ 	.word	0x0000b870


	//   ....[4]....
        /*0078*/ 	.word	0x0000b8a0


	//   ....[5]....
        /*007c*/ 	.word	0x0000b8d0


	//   ....[6]....
        /*0080*/ 	.word	0x0000b950


	//   ....[7]....
        /*0084*/ 	.word	0x0000b980


	//   ....[8]....
        /*0088*/ 	.word	0x0000ba10


	//   ....[9]....
        /*008c*/ 	.word	0x0000ba50


	//   ....[10]....
        /*0090*/ 	.word	0x0000ba90


	//   ....[11]....
        /*0094*/ 	.word	0x0000bb60


	//   ....[12]....
        /*0098*/ 	.word	0x0000bcc0


	//   ....[13]....
        /*009c*/ 	.word	0x0000be20


	//   ....[14]....
        /*00a0*/ 	.word	0x0000bf70


	//   ....[15]....
        /*00a4*/ 	.word	0x0000bfa0


	//   ....[16]....
        /*00a8*/ 	.word	0x0000bfd0


	//   ....[17]....
        /*00ac*/ 	.word	0x0000c070


	//   ....[18]....
        /*00b0*/ 	.word	0x0000c0c0


	//   ....[19]....
        /*00b4*/ 	.word	0x0000c230


	//   ....[20]....
        /*00b8*/ 	.word	0x0000c330


	//   ....[21]....
        /*00bc*/ 	.word	0x0000c460


	//   ....[22]....
        /*00c0*/ 	.word	0x0000c490


	//----- nvinfo : EIATTR_MAX_THREADS
	.align		4
.L_1055:
        /*00c4*/ 	.byte	0x04, 0x05
        /*00c6*/ 	.short	(.L_1057 - .L_1056)
.L_1056:
        /*00c8*/ 	.word	0x00000080
        /*00cc*/ 	.word	0x00000001
        /*00d0*/ 	.word	0x00000001


	//----- nvinfo : EIATTR_CRS_STACK_SIZE
	.align		4
.L_1057:
        /*00d4*/ 	.byte	0x04, 0x1e
        /*00d6*/ 	.short	(.L_1059 - .L_1058)
.L_1058:
        /*00d8*/ 	.word	0x00000000


	//----- nvinfo : EIATTR_CBANK_PARAM_SIZE
	.align		4
.L_1059:
        /*00dc*/ 	.byte	0x03, 0x19
        /*00de*/ 	.short	0x0220


	//----- nvinfo : EIATTR_PARAM_CBANK
	.align		4
        /*00e0*/ 	.byte	0x04, 0x0a
        /*00e2*/ 	.short	(.L_1061 - .L_1060)
	.align		4
.L_1060:
        /*00e4*/ 	.word	index@(.nv.constant0._ZN2at6native18elementwise_kernelILi128ELi4EZNS0_15gpu_kernel_implIZZZNS0_15erf_kernel_cudaERNS_18TensorIteratorBaseEENKUlvE_clEvENKUlvE0_clEvEUlfE_EEvS4_RKT_EUliE_EEviT1_)
        /*00e8*/ 	.short	0x0380
        /*00ea*/ 	.short	0x0220


	//----- nvinfo : EIATTR_SW_WAR
	.align		4
.L_1061:
        /*00ec*/ 	.byte	0x04, 0x36
        /*00ee*/ 	.short	(.L_1063 - .L_1062)
.L_1062:
        /*00f0*/ 	.word	0x00000008
.L_1063:


//--------------------- .nv.info._ZN2at6native27unrolled_elementwise_kernelIZZZNS0_15erf_kernel_cudaERNS_18TensorIteratorBaseEENKUlvE_clEvENKUlvE0_clEvEUlfE_St5arrayIPcLm2EELi4E23TrivialOffsetCalculatorILi1EjESB_NS0_6memory12LoadWithCastILi1EEENSC_13StoreWithCastILi1EEEEEviT_T0_T2_T3_T4_T5_ --------------------------
	.section	.nv.info._ZN2at6native27unrolled_elementwise_kernelIZZZNS0_15erf_kernel_cudaERNS_18TensorIteratorBaseEENKUlvE_clEvENKUlvE0_clEvEUlfE_St5arrayIPcLm2EELi4E23TrivialOffsetCalculatorILi1EjESB_NS0_6memory12LoadWithCastILi1EEENSC_13StoreWithCastILi1EEEEEviT_T0_T2_T3_T4_T5_,"",@"SHT_CUDA_INFO"
	.sectionflags	@""
	.align	4


	//----- nvinfo : EIATTR_CUDA_API_VERSION
	.align		4
        /*0000*/ 	.byte	0x04, 0x37
        /*0002*/ 	.short	(.L_1065 - .L_1064)
.L_1064:
        /*0004*/ 	.word	0x00000082


	//----- nvinfo : EIATTR_KPARAM_INFO
	.align		4
.L_1065:
        /*0008*/ 	.byte	0x04, 0x17
        /*000a*/ 	.short	(.L_1067 - .L_1066)
.L_1066:
        /*000c*/ 	.word	0x00000000
        /*0010*/ 	.short	0x0006
        /*0012*/ 	.short	0x0024
        /*0014*/ 	.byte	0x00, 0xf0, 0x21, 0x00


	//----- nvinfo : EIATTR_KPARAM_INFO
	.align		4
.L_1067:
        /*0018*/ 	.byte	0x04, 0x17
        /*001a*/ 	.short	(.L_1069 - .L_1068)
.L_1068:
        /*001c*/ 	.word	0x00000000
        /*0020*/ 	.short	0x0005
        /*0022*/ 	.short	0x001c
        /*0024*/ 	.byte	0x00, 0xf0, 0x21, 0x00


	//----- nvinfo : EIATTR_KPARAM_INFO
	.align		4
.L_1069:
        /*0028*/ 	.byte	0x04, 0x17
        /*002a*/ 	.short	(.L_1071 - .L_1070)
.L_1070:
        /*002c*/ 	.word	0x00000000
        /*0030*/ 	.short	0x0004
        /*0032*/ 	.short	0x0019
        /*0034*/ 	.byte	0x00, 0xf0, 0x05, 0x00


	//----- nvinfo : EIATTR_KPARAM_INFO
	.align		4
.L_1071:
        /*0038*/ 	.byte	0x04, 0x17
        /*003a*/ 	.short	(.L_1073 - .L_1072)
.L_1072:
        /*003c*/ 	.word	0x00000000
        /*0040*/ 	.short	0x0003
        /*0042*/ 	.short	0x0018
        /*0044*/ 	.byte	0x00, 0xf0, 0x05, 0x00


	//----- nvinfo : EIATTR_KPARAM_INFO
	.align		4
.L_1073:
        /*0048*/ 	.byte	0x04, 0x17
        /*004a*/ 	.short	(.L_1075 - .L_1074)
.L_1074:
        /*004c*/ 	.word	0x00000000
        /*0050*/ 	.short	0x0002
        /*0052*/ 	.short	0x0008
        /*0054*/ 	.byte	0x00, 0xf0, 0x41, 0x00


	//----- nvinfo : EIATTR_KPARAM_INFO
	.align		4
.L_1075:
        /*0058*/ 	.byte	0x04, 0x17
        /*005a*/ 	.short	(.L_1077 - .L_1076)
.L_1076:
        /*005c*/ 	.word	0x00000000
        /*0060*/ 	.short	0x0001
        /*0062*/ 	.short	0x0004
        /*0064*/ 	.byte	0x00, 0xf0, 0x05, 0x00


	//----- nvinfo : EIATTR_KPARAM_INFO
	.align		4
.L_1077:
        /*0068*/ 	.byte	0x04, 0x17
        /*006a*/ 	.short	(.L_1079 - .L_1078)
.L_1078:
        /*006c*/ 	.word	0x00000000
        /*0070*/ 	.short	0x0000
        /*0072*/ 	.short	0x0000
        /*0074*/ 	.byte	0x00, 0xf0, 0x11, 0x00


	//----- nvinfo : EIATTR_SPARSE_MMA_MASK
	.align		4
.L_1079:
        /*0078*/ 	.byte	0x03, 0x50
        /*007a*/ 	.short	0x0000


	//----- nvinfo : EIATTR_MAXREG_COUNT
	.align		4
        /*007c*/ 	.byte	0x03, 0x1b
        /*007e*/ 	.short	0x00ff


	//----- nvinfo : EIATTR_EXTERNS
	.align		4
        /*0080*/ 	.byte	0x04, 0x0f
        /*0082*/ 	.short	(.L_1081 - .L_1080)


	//   ....[0]....
	.align		4
.L_1080:
        /*0084*/ 	.word	index@(__assertfail)


	//----- nvinfo : EIATTR_MERCURY_ISA_VERSION
	.align		4
.L_1081:
        /*0088*/ 	.byte	0x03, 0x5f
        /*008a*/ 	.short	0x0101


	//----- nvinfo : EIATTR_VRC_CTA_INIT_COUNT
	.align		4
        /*008c*/ 	.byte	0x02, 0x4a
	.zero		1
	.zero		1


	//----- nvinfo : EIATTR_SYSCALL_OFFSETS
	.align		4
        /*0090*/ 	.byte	0x04, 0x46
        /*0092*/ 	.short	(.L_1083 - .L_1082)


	//   ....[0]....
.L_1082:
        /*0094*/ 	.word	0x00000de0


	//   ....[1]....
        /*0098*/ 	.word	0x00001cf0


	//   ....[2]....
        /*009c*/ 	.word	0x00002b80


	//   ....[3]....
        /*00a0*/ 	.word	0x000039d0


	//   ....[4]....
        /*00a4*/ 	.word	0x000050f0


	//   ....[5]....
        /*00a8*/ 	.word	0x00005e90


	//   ....[6]....
        /*00ac*/ 	.word	0x00006cf0


	//   ....[7]....
        /*00b0*/ 	.word	0x00007b50


	//----- nvinfo : EIATTR_EXIT_INSTR_OFFSETS
	.align		4
.L_1083:
        /*00b4*/ 	.byte	0x04, 0x1c
        /*00b6*/ 	.short	(.L_1085 - .L_1084)


	//   ....[0]....
.L_1084:
        /*00b8*/ 	.word	0x00006f90


	//   ....[1]....
        /*00bc*/ 	.word	0x000070d0


	//   ....[2]....
        /*00c0*/ 	.word	0x00007110


	//   ....[3]....
        /*00c4*/ 	.word	0x000071a0


	//   ....[4]....
        /*00c8*/ 	.word	0x000071d0


	//   ....[5]....
        /*00cc*/ 	.word	0x00007200


	//   ....[6]....
        /*00d0*/ 	.word	0x00007280


	//   ....[7]....
        /*00d4*/ 	.word	0x000072b0


	//   ....[8]....
        /*00d8*/ 	.word	0x00007340


	//   ....[9]....
        /*00dc*/ 	.word	0x00007380


	//   ....[10]....
        /*00e0*/ 	.word	0x000073c0


	//   ....[11]....
        /*00e4*/ 	.word	0x00007490


	//   ....[12]....
        /*00e8*/ 	.word	0x000075f0


	//   ....[13]....
        /*00ec*/ 	.word	0x00007750


	//   ....[14]....
        /*00f0*/ 	.word	0x000078a0


	//   ....[15]....
        /*00f4*/ 	.word	0x000078d0


	//   ....[16]....
        /*00f8*/ 	.word	0x00007900


	//   ....[17]....
        /*00fc*/ 	.word	0x000079a0


	//   ....[18]....
        /*0100*/ 	.word	0x000079f0


	//   ....[19]....
        /*0104*/ 	.word	0x00007b60


	//   ....[20]....
        /*0108*/ 	.word	0x00007c60


	//   ....[21]....
        /*010c*/ 	.word	0x00007d90


	//   ....[22]....
        /*0110*/ 	.word	0x00007dc0


	//----- nvinfo : EIATTR_MAX_THREADS
	.align		4
.L_1085:
        /*0114*/ 	.byte	0x04, 0x05
        /*0116*/ 	.short	(.L_1087 - .L_1086)
.L_1086:
        /*0118*/ 	.word	0x00000080
        /*011c*/ 	.word	0x00000001
        /*0120*/ 	.word	0x00000001


	//----- nvinfo : EIATTR_CRS_STACK_SIZE
	.align		4
.L_1087:
        /*0124*/ 	.byte	0x04, 0x1e
        /*0126*/ 	.short	(.L_1089 - .L_1088)
.L_1088:
        /*0128*/ 	.word	0x00000000


	//----- nvinfo : EIATTR_CBANK_PARAM_SIZE
	.align		4
.L_1089:
        /*012c*/ 	.byte	0x03, 0x19
        /*012e*/ 	.short	0x002c


	//----- nvinfo : EIATTR_PARAM_CBANK
	.align		4
        /*0130*/ 	.byte	0x04, 0x0a
        /*0132*/ 	.short	(.L_1091 - .L_1090)
	.align		4
.L_1090:
        /*0134*/ 	.word	index@(.nv.constant0._ZN2at6native27unrolled_elementwise_kernelIZZZNS0_15erf_kernel_cudaERNS_18TensorIteratorBaseEENKUlvE_clEvENKUlvE0_clEvEUlfE_St5arrayIPcLm2EELi4E23TrivialOffsetCalculatorILi1EjESB_NS0_6memory12LoadWithCastILi1EEENSC_13StoreWithCastILi1EEEEEviT_T0_T2_T3_T4_T5_)
        /*0138*/ 	.short	0x0380
        /*013a*/ 	.short	0x002c


	//----- nvinfo : EIATTR_SW_WAR
	.align		4
.L_1091:
        /*013c*/ 	.byte	0x04, 0x36
        /*013e*/ 	.short	(.L_1093 - .L_1092)
.L_1092:
        /*0140*/ 	.word	0x00000008
.L_1093:


//--------------------- .nv.info._ZN2at6native18elementwise_kernelILi128ELi2EZNS0_22gpu_kernel_impl_nocastIZZZNS0_15erf_kernel_cudaERNS_18TensorIteratorBaseEENKUlvE_clEvENKUlvE0_clEvEUlfE_EEvS4_RKT_EUliE_EEviT1_ --------------------------
	.section	.nv.info._ZN2at6native18elementwise_kernelILi128ELi2EZNS0_22gpu_kernel_impl_nocastIZZZNS0_15erf_kernel_cudaERNS_18TensorIteratorBaseEENKUlvE_clEvENKUlvE0_clEvEUlfE_EEvS4_RKT_EUliE_EEviT1_,"",@"SHT_CUDA_INFO"
	.sectionflags	@""
	.align	4


	//----- nvinfo : EIATTR_CUDA_API_VERSION
	.align		4
        /*0000*/ 	.byte	0x04, 0x37
        /*0002*/ 	.short	(.L_1095 - .L_1094)
.L_1094:
        /*0004*/ 	.word	0x00000082


	//----- nvinfo : EIATTR_KPARAM_INFO
	.align		4
.L_1095:
        /*0008*/ 	.byte	0x04, 0x17
        /*000a*/ 	.short	(.L_1097 - .L_1096)
.L_1096:
        /*000c*/ 	.word	0x00000000
        /*0010*/ 	.short	0x0001
        /*0012*/ 	.short	0x0008
        /*0014*/ 	.byte	0x00, 0xf0, 0x61, 0x08


	//----- nvinfo : EIATTR_KPARAM_INFO
	.align		4
.L_1097:
        /*0018*/ 	.byte	0x04, 0x17
        /*001a*/ 	.short	(.L_1099 - .L_1098)
.L_1098:
        /*001c*/ 	.word	0x00000000
        /*0020*/ 	.short	0x0000
        /*0022*/ 	.short	0x0000
        /*0024*/ 	.byte	0x00, 0xf0, 0x11, 0x00


	//----- nvinfo : EIATTR_SPARSE_MMA_MASK
	.align		4
.L_1099:
        /*0028*/ 	.byte	0x03, 0x50
        /*002a*/ 	.short	0x0000


	//----- nvinfo : EIATTR_MAXREG_COUNT
	.align		4
        /*002c*/ 	.byte	0x03, 0x1b
        /*002e*/ 	.short	0x0080


	//----- nvinfo : EIATTR_MERCURY_ISA_VERSION
	.align		4
        /*0030*/ 	.byte	0x03, 0x5f
        /*0032*/ 	.short	0x0101


	//----- nvinfo : EIATTR_VRC_CTA_INIT_COUNT
	.align		4
        /*0034*/ 	.byte	0x02, 0x4a
	.zero		1
	.zero		1


	//----- nvinfo : EIATTR_EXIT_INSTR_OFFSETS
	.align		4
        /*0038*/ 	.byte	0x04, 0x1c
        /*003a*/ 	.short	(.L_1101 - .L_1100)


	//   ....[0]....
.L_1100:
        /*003c*/ 	.word	0x00000310


	//   ....[1]....
        /*0040*/ 	.word	0x00000530


	//   ....[2]....
        /*0044*/ 	.word	0x00001ad0


	//   ....[3]....
        /*0048*/ 	.word	0x00002fc0


	//----- nvinfo : EIATTR_MAX_THREADS
	.align		4
.L_1101:
        /*004c*/ 	.byte	0x04, 0x05
        /*004e*/ 	.short	(.L_1103 - .L_1102)
.L_1102:
        /*0050*/ 	.word	0x00000080
        /*0054*/ 	.word	0x00000001
        /*0058*/ 	.word	0x00000001


	//----- nvinfo : EIATTR_CRS_STACK_SIZE
	.align		4
.L_1103:
        /*005c*/ 	.byte	0x04, 0x1e
        /*005e*/ 	.short	(.L_1105 - .L_1104)
.L_1104:
        /*0060*/ 	.word	0x00000000


	//----- nvinfo : EIATTR_CBANK_PARAM_SIZE
	.align		4
.L_1105:
        /*0064*/ 	.byte	0x03, 0x19
        /*0066*/ 	.short	0x0220


	//----- nvinfo : EIATTR_PARAM_CBANK
	.align		4
        /*0068*/ 	.byte	0x04, 0x0a
        /*006a*/ 	.short	(.L_1107 - .L_1106)
	.align		4
.L_1106:
        /*006c*/ 	.word	index@(.nv.constant0._ZN2at6native18elementwise_kernelILi128ELi2EZNS0_22gpu_kernel_impl_nocastIZZZNS0_15erf_kernel_cudaERNS_18TensorIteratorBaseEENKUlvE_clEvENKUlvE0_clEvEUlfE_EEvS4_RKT_EUliE_EEviT1_)
        /*0070*/ 	.short	0x0380
        /*0072*/ 	.short	0x0220


	//----- nvinfo : EIATTR_SW_WAR
	.align		4
.L_1107:
        /*0074*/ 	.byte	0x04, 0x36
        /*0076*/ 	.short	(.L_1109 - .L_1108)
.L_1108:
        /*0078*/ 	.word	0x00000008
.L_1109:


//--------------------- .nv.info._ZN2at6native27unrolled_elementwise_kernelIZZZNS0_15erf_kernel_cudaERNS_18TensorIteratorBaseEENKUlvE_clEvENKUlvE0_clEvEUlfE_St5arrayIPcLm2EELi4E23TrivialOffsetCalculatorILi1EjESB_NS0_6memory15LoadWithoutCastENSC_16StoreWithoutCastEEEviT_T0_T2_T3_T4_T5_ --------------------------
	.section	.nv.info._ZN2at6native27unrolled_elementwise_kernelIZZZNS0_15erf_kernel_cudaERNS_18TensorIteratorBaseEENKUlvE_clEvENKUlvE0_clEvEUlfE_St5arrayIPcLm2EELi4E23TrivialOffsetCalculatorILi1EjESB_NS0_6memory15LoadWithoutCastENSC_16StoreWithoutCastEEEviT_T0_T2_T3_T4_T5_,"",@"SHT_CUDA_INFO"
	.sectionflags	@""
	.align	4


	//----- nvinfo : EIATTR_CUDA_API_VERSION
	.align		4
        /*0000*/ 	.byte	0x04, 0x37
        /*0002*/ 	.short	(.L_1111 - .L_1110)
.L_1110:
        /*0004*/ 	.word	0x00000082


	//----- nvinfo : EIATTR_KPARAM_INFO
	.align		4
.L_1111:
        /*0008*/ 	.byte	0x04, 0x17
        /*000a*/ 	.short	(.L_1113 - .L_1112)
.L_1112:
        /*000c*/ 	.word	0x00000000
        /*0010*/ 	.short	0x0006
        /*0012*/ 	.short	0x001b
        /*0014*/ 	.byte	0x00, 0xf0, 0x05, 0x00


	//----- nvinfo : EIATTR_KPARAM_INFO
	.align		4
.L_1113:
        /*0018*/ 	.byte	0x04, 0x17
        /*001a*/ 	.short	(.L_1115 - .L_1114)
.L_1114:
        /*001c*/ 	.word	0x00000000
        /*0020*/ 	.short	0x0005
        /*0022*/ 	.short	0x001a
        /*0024*/ 	.byte	0x00, 0xf0, 0x05, 0x00


	//----- nvinfo : EIATTR_KPARAM_INFO
	.align		4
.L_1115:
        /*0028*/ 	.byte	0x04, 0x17
        /*002a*/ 	.short	(.L_1117 - .L_1116)
.L_1116:
        /*002c*/ 	.word	0x00000000
        /*0030*/ 	.short	0x0004
        /*0032*/ 	.short	0x0019
        /*0034*/ 	.byte	0x00, 0xf0, 0x05, 0x00


	//----- nvinfo : EIATTR_KPARAM_INFO
	.align		4
.L_1117:
        /*0038*/ 	.byte	0x04, 0x17
        /*003a*/ 	.short	(.L_1119 - .L_1118)
.L_1118:
        /*003c*/ 	.word	0x00000000
        /*0040*/ 	.short	0x0003
        /*0042*/ 	.short	0x0018
        /*0044*/ 	.byte	0x00, 0xf0, 0x05, 0x00


	//----- nvinfo : EIATTR_KPARAM_INFO
	.align		4
.L_1119:
        /*0048*/ 	.byte	0x04, 0x17
        /*004a*/ 	.short	(.L_1121 - .L_1120)
.L_1120:
        /*004c*/ 	.word	0x00000000
        /*0050*/ 	.short	0x0002
        /*0052*/ 	.short	0x0008
        /*0054*/ 	.byte	0x00, 0xf0, 0x41, 0x00


	//----- nvinfo : EIATTR_KPARAM_INFO
	.align		4
.L_1121:
        /*0058*/ 	.byte	0x04, 0x17
        /*005a*/ 	.short	(.L_1123 - .L_1122)
.L_1122:
        /*005c*/ 	.word	0x00000000
        /*0060*/ 	.short	0x0001
        /*0062*/ 	.short	0x0004
        /*0064*/ 	.byte	0x00, 0xf0, 0x05, 0x00


	//----- nvinfo : EIATTR_KPARAM_INFO
	.align		4
.L_1123:
        /*0068*/ 	.byte	0x04, 0x17
        /*006a*/ 	.short	(.L_1125 - .L_1124)
.L_1124:
        /*006c*/ 	.word	0x00000000
        /*0070*/ 	.short	0x0000
        /*0072*/ 	.short	0x0000
        /*0074*/ 	.byte	0x00, 0xf0, 0x11, 0x00


	//----- nvinfo : EIATTR_SPARSE_MMA_MASK
	.align		4
.L_1125:
        /*0078*/ 	.byte	0x03, 0x50
        /*007a*/ 	.short	0x0000


	//----- nvinfo : EIATTR_MAXREG_COUNT
	.align		4
        /*007c*/ 	.byte	0x03, 0x1b
        /*007e*/ 	.short	0x00ff


	//----- nvinfo : EIATTR_MERCURY_ISA_VERSION
	.align		4
        /*0080*/ 	.byte	0x03, 0x5f
        /*0082*/ 	.short	0x0101


	//----- nvinfo : EIATTR_VRC_CTA_INIT_COUNT
	.align		4
        /*0084*/ 	.byte	0x02, 0x4a
	.zero		1
	.zero		1


	//----- nvinfo : EIATTR_EXIT_INSTR_OFFSETS
	.align		4
        /*0088*/ 	.byte	0x04, 0x1c
        /*008a*/ 	.short	(.L_1127 - .L_1126)


	//   ....[0]....
.L_1126:
        /*008c*/ 	.word	0x00000bc0


	//   ....[1]....
        /*0090*/ 	.word	0x00000c10


	//----- nvinfo : EIATTR_MAX_THREADS
	.align		4
.L_1127:
        /*0094*/ 	.byte	0x04, 0x05
        /*0096*/ 	.short	(.L_1129 - .L_1128)
.L_1128:
        /*0098*/ 	.word	0x00000080
        /*009c*/ 	.word	0x00000001
        /*00a0*/ 	.word	0x00000001


	//----- nvinfo : EIATTR_CRS_STACK_SIZE
	.align		4
.L_1129:
        /*00a4*/ 	.byte	0x04, 0x1e
        /*00a6*/ 	.short	(.L_1131 - .L_1130)
.L_1130:
        /*00a8*/ 	.word	0x00000000


	//----- nvinfo : EIATTR_CBANK_PARAM_SIZE
	.align		4
.L_1131:
        /*00ac*/ 	.byte	0x03, 0x19
        /*00ae*/ 	.short	0x001c


	//----- nvinfo : EIATTR_PARAM_CBANK
	.align		4
        /*00b0*/ 	.byte	0x04, 0x0a
        /*00b2*/ 	.short	(.L_1133 - .L_1132)
	.align		4
.L_1132:
        /*00b4*/ 	.word	index@(.nv.constant0._ZN2at6native27unrolled_elementwise_kernelIZZZNS0_15erf_kernel_cudaERNS_18TensorIteratorBaseEENKUlvE_clEvENKUlvE0_clEvEUlfE_St5arrayIPcLm2EELi4E23TrivialOffsetCalculatorILi1EjESB_NS0_6memory15LoadWithoutCastENSC_16StoreWithoutCastEEEviT_T0_T2_T3_T4_T5_)
        /*00b8*/ 	.short	0x0380
        /*00ba*/ 	.short	0x001c


	//----- nvinfo : EIATTR_SW_WAR
	.align		4
.L_1133:
        /*00bc*/ 	.byte	0x04, 0x36
        /*00be*/ 	.short	(.L_1135 - .L_1134)
.L_1134:
        /*00c0*/ 	.word	0x00000008
.L_1135:


//--------------------- .nv.info._ZN2at6native29vectorized_elementwise_kernelILi2EZZZNS0_15erf_kernel_cudaERNS_18TensorIteratorBaseEENKUlvE_clEvENKUlvE0_clEvEUlfE_St5arrayIPcLm2EEEEviT0_T1_ --------------------------
	.section	.nv.info._ZN2at6native29vectorized_elementwise_kernelILi2EZZZNS0_15erf_kernel_cudaERNS_18TensorIteratorBaseEENKUlvE_clEvENKUlvE0_clEvEUlfE_St5arrayIPcLm2EEEEviT0_T1_,"",@"SHT_CUDA_INFO"
	.sectionflags	@""
	.align	4


	//----- nvinfo : EIATTR_CUDA_API_VERSION
	.align		4
        /*0000*/ 	.byte	0x04, 0x37
        /*0002*/ 	.short	(.L_1137 - .L_1136)
.L_1136:
        /*0004*/ 	.word	0x00000082


	//----- nvinfo : EIATTR_KPARAM_INFO
	.align		4
.L_1137:
        /*0008*/ 	.byte	0x04, 0x17
        /*000a*/ 	.short	(.L_1139 - .L_1138)
.L_1138:
        /*000c*/ 	.word	0x00000000
        /*0010*/ 	.short	0x0002
        /*0012*/ 	.short	0x0008
        /*0014*/ 	.byte	0x00, 0xf0, 0x41, 0x00


	//----- nvinfo : EIATTR_KPARAM_INFO
	.align		4
.L_1139:
        /*0018*/ 	.byte	0x04, 0x17
        /*001a*/ 	.short	(.L_1141 - .L_1140)
.L_1140:
        /*001c*/ 	.word	0x00000000
        /*0020*/ 	.short	0x0001
        /*0022*/ 	.short	0x0004
        /*0024*/ 	.byte	0x00, 0xf0, 0x05, 0x00


	//----- nvinfo : EIATTR_KPARAM_INFO
	.align		4
.L_1141:
        /*0028*/ 	.byte	0x04, 0x17
        /*002a*/ 	.short	(.L_1143 - .L_1142)
.L_1142:
        /*002c*/ 	.word	0x00000000
        /*0030*/ 	.short	0x0000
        /*0032*/ 	.short	0x0000
        /*0034*/ 	.byte	0x00, 0xf0, 0x11, 0x00


	//----- nvinfo : EIATTR_SPARSE_MMA_MASK
	.align		4
.L_1143:
        /*0038*/ 	.byte	0x03, 0x50
        /*003a*/ 	.short	0x0000


	//----- nvinfo : EIATTR_MAXREG_COUNT
	.align		4
        /*003c*/ 	.byte	0x03, 0x1b
        /*003e*/ 	.short	0x00ff


	//----- nvinfo : EIATTR_MERCURY_ISA_VERSION
	.align		4
        /*0040*/ 	.byte	0x03, 0x5f
        /*0042*/ 	.short	0x0101


	//----- nvinfo : EIATTR_VRC_CTA_INIT_COUNT
	.align		4
        /*0044*/ 	.byte	0x02, 0x4a
	.zero		1
	.zero		1


	//----- nvinfo : EIATTR_EXIT_INSTR_OFFSETS
	.align		4
        /*0048*/ 	.byte	0x04, 0x1c
        /*004a*/ 	.short	(.L_1145 - .L_1144)


	//   ....[0]....
.L_1144:
        /*004c*/ 	.word	0x00001820


	//   ....[1]....
        /*0050*/ 	.word	0x00001870


	//   ....[2]....
        /*0054*/ 	.word	0x000024e0


	//----- nvinfo : EIATTR_MAX_THREADS
	.align		4
.L_1145:
        /*0058*/ 	.byte	0x04, 0x05
        /*005a*/ 	.short	(.L_1147 - .L_1146)
.L_1146:
        /*005c*/ 	.word	0x00000080
        /*0060*/ 	.word	0x00000001
        /*0064*/ 	.word	0x00000001


	//----- nvinfo : EIATTR_CRS_STACK_SIZE
	.align		4
.L_1147:
        /*0068*/ 	.byte	0x04, 0x1e
        /*006a*/ 	.short	(.L_1149 - .L_1148)
.L_1148:
        /*006c*/ 	.word	0x00000000


	//----- nvinfo : EIATTR_CBANK_PARAM_SIZE
	.align		4
.L_1149:
        /*0070*/ 	.byte	0x03, 0x19
        /*0072*/ 	.short	0x0018


	//----- nvinfo : EIATTR_PARAM_CBANK
	.align		4
        /*0074*/ 	.byte	0x04, 0x0a
        /*0076*/ 	.short	(.L_1151 - .L_1150)
	.align		4
.L_1150:
        /*0078*/ 	.word	index@(.nv.constant0._ZN2at6native29vectorized_elementwise_kernelILi2EZZZNS0_15erf_kernel_cudaERNS_18TensorIteratorBaseEENKUlvE_clEvENKUlvE0_clEvEUlfE_St5arrayIPcLm2EEEEviT0_T1_)
        /*007c*/ 	.short	0x0380
        /*007e*/ 	.short	0x0018


	//----- nvinfo : EIATTR_SW_WAR
	.align		4
.L_1151:
        /*0080*/ 	.byte	0x04, 0x36
        /*0082*/ 	.short	(.L_1153 - .L_1152)
.L_1152:
        /*0084*/ 	.word	0x00000008
.L_1153:


//--------------------- .nv.info._ZN2at6native29vectorized_elementwise_kernelILi4EZZZNS0_15erf_kernel_cudaERNS_18TensorIteratorBaseEENKUlvE_clEvENKUlvE0_clEvEUlfE_St5arrayIPcLm2EEEEviT0_T1_ --------------------------
	.section	.nv.info._ZN2at6native29vectorized_elementwise_kernelILi4EZZZNS0_15erf_kernel_cudaERNS_18TensorIteratorBaseEENKUlvE_clEvENKUlvE0_clEvEUlfE_St5arrayIPcLm2EEEEviT0_T1_,"",@"SHT_CUDA_INFO"
	.sectionflags	@""
	.align	4


	//----- nvinfo : EIATTR_CUDA_API_VERSION
	.align		4
        /*0000*/ 	.byte	0x04, 0x37
        /*0002*/ 	.short	(.L_1155 - .L_1154)
.L_1154:
        /*0004*/ 	.word	0x00000082


	//----- nvinfo : EIATTR_KPARAM_INFO
	.align		4
.L_1155:
        /*0008*/ 	.byte	0x04, 0x17
        /*000a*/ 	.short	(.L_1157 - .L_1156)
.L_1156:
        /*000c*/ 	.word	0x00000000
        /*0010*/ 	.short	0x0002
        /*0012*/ 	.short	0x0008
        /*0014*/ 	.byte	0x00, 0xf0, 0x41, 0x00


	//----- nvinfo : EIATTR_KPARAM_INFO
	.align		4
.L_1157:
        /*0018*/ 	.byte	0x04, 0x17
        /*001a*/ 	.short	(.L_1159 - .L_1158)
.L_1158:
        /*001c*/ 	.word	0x00000000
        /*0020*/ 	.short	0x0001
        /*0022*/ 	.short	0x0004
        /*0024*/ 	.byte	0x00, 0xf0, 0x05, 0x00


	//----- nvinfo : EIATTR_KPARAM_INFO
	.align		4
.L_1159:
        /*0028*/ 	.byte	0x04, 0x17
        /*002a*/ 	.short	(.L_1161 - .L_1160)
.L_1160:
        /*002c*/ 	.word	0x00000000
        /*0030*/ 	.short	0x0000
        /*0032*/ 	.short	0x0000
        /*0034*/ 	.byte	0x00, 0xf0, 0x11, 0x00


	//----- nvinfo : EIATTR_SPARSE_MMA_MASK
	.align		4
.L_1161:
        /*0038*/ 	.byte	0x03, 0x50
        /*003a*/ 	.short	0x0000


	//----- nvinfo : EIATTR_MAXREG_COUNT
	.align		4
        /*003c*/ 	.byte	0x03, 0x1b
        /*003e*/ 	.short	0x00ff


	//----- nvinfo : EIATTR_MERCURY_ISA_VERSION
	.align		4
        /*0040*/ 	.byte	0x03, 0x5f
        /*0042*/ 	.short	0x0101


	//----- nvinfo : EIATTR_VRC_CTA_INIT_COUNT
	.align		4
        /*0044*/ 	.byte	0x02, 0x4a
	.zero		1
	.zero		1


	//----- nvinfo : EIATTR_EXIT_INSTR_OFFSETS
	.align		4
        /*0048*/ 	.byte	0x04, 0x1c
        /*004a*/ 	.short	(.L_1163 - .L_1162)


	//   ....[0]....
.L_1162:
        /*004c*/ 	.word	0x00001820


	//   ....[1]....
        /*0050*/ 	.word	0x00001870


	//   ....[2]....
        /*0054*/ 	.word	0x000024a0


	//----- nvinfo : EIATTR_MAX_THREADS
	.align		4
.L_1163:
        /*0058*/ 	.byte	0x04, 0x05
        /*005a*/ 	.short	(.L_1165 - .L_1164)
.L_1164:
        /*005c*/ 	.word	0x00000080
        /*0060*/ 	.word	0x00000001
        /*0064*/ 	.word	0x00000001


	//----- nvinfo : EIATTR_CRS_STACK_SIZE
	.align		4
.L_1165:
        /*0068*/ 	.byte	0x04, 0x1e
        /*006a*/ 	.short	(.L_1167 - .L_1166)
.L_1166:
        /*006c*/ 	.word	0x00000000


	//----- nvinfo : EIATTR_CBANK_PARAM_SIZE
	.align		4
.L_1167:
        /*0070*/ 	.byte	0x03, 0x19
        /*0072*/ 	.short	0x0018


	//----- nvinfo : EIATTR_PARAM_CBANK
	.align		4
        /*0074*/ 	.byte	0x04, 0x0a
        /*0076*/ 	.short	(.L_1169 - .L_1168)
	.align		4
.L_1168:
        /*0078*/ 	.word	index@(.nv.constant0._ZN2at6native29vectorized_elementwise_kernelILi4EZZZNS0_15erf_kernel_cudaERNS_18TensorIteratorBaseEENKUlvE_clEvENKUlvE0_clEvEUlfE_St5arrayIPcLm2EEEEviT0_T1_)
        /*007c*/ 	.short	0x0380
        /*007e*/ 	.short	0x0018


	//----- nvinfo : EIATTR_SW_WAR
	.align		4
.L_1169:
        /*0080*/ 	.byte	0x04, 0x36
        /*0082*/ 	.short	(.L_1171 - .L_1170)
.L_1170:
        /*0084*/ 	.word	0x00000008
.L_1171:


//--------------------- .nv.info._ZN2at6native29vectorized_elementwise_kernelILi8EZZZNS0_15erf_kernel_cudaERNS_18TensorIteratorBaseEENKUlvE_clEvENKUlvE0_clEvEUlfE_St5arrayIPcLm2EEEEviT0_T1_ --------------------------
	.section	.nv.info._ZN2at6native29vectorized_elementwise_kernelILi8EZZZNS0_15erf_kernel_cudaERNS_18TensorIteratorBaseEENKUlvE_clEvENKUlvE0_clEvEUlfE_St5arrayIPcLm2EEEEviT0_T1_,"",@"SHT_CUDA_INFO"
	.sectionflags	@""
	.align	4


	//----- nvinfo : EIATTR_CUDA_API_VERSION
	.align		4
        /*0000*/ 	.byte	0x04, 0x37
        /*0002*/ 	.short	(.L_1173 - .L_1172)
.L_1172:
        /*0004*/ 	.word	0x00000082


	//----- nvinfo : EIATTR_KPARAM_INFO
	.align		4
.L_1173:
        /*0008*/ 	.byte	0x04, 0x17
        /*000a*/ 	.short	(.L_1175 - .L_1174)
.L_1174:
        /*000c*/ 	.word	0x00000000
        /*0010*/ 	.short	0x0002
        /*0012*/ 	.short	0x0008
        /*0014*/ 	.byte	0x00, 0xf0, 0x41, 0x00


	//----- nvinfo : EIATTR_KPARAM_INFO
	.align		4
.L_1175:
        /*0018*/ 	.byte	0x04, 0x17
        /*001a*/ 	.short	(.L_1177 - .L_1176)
.L_1176:
        /*001c*/ 	.word	0x00000000
        /*0020*/ 	.short	0x0001
        /*0022*/ 	.short	0x0004
        /*0024*/ 	.byte	0x00, 0xf0, 0x05, 0x00


	//----- nvinfo : EIATTR_KPARAM_INFO
	.align		4
.L_1177:
        /*0028*/ 	.byte	0x04, 0x17
        /*002a*/ 	.short	(.L_1179 - .L_1178)
.L_1178:
        /*002c*/ 	.word	0x00000000
        /*0030*/ 	.short	0x0000
        /*0032*/ 	.short	0x0000
        /*0034*/ 	.byte	0x00, 0xf0, 0x11, 0x00


	//----- nvinfo : EIATTR_SPARSE_MMA_MASK
	.align		4
.L_1179:
        /*0038*/ 	.byte	0x03, 0x50
        /*003a*/ 	.short	0x0000


	//----- nvinfo : EIATTR_MAXREG_COUNT
	.align		4
        /*003c*/ 	.byte	0x03, 0x1b
        /*003e*/ 	.short	0x00ff


	//----- nvinfo : EIATTR_MERCURY_ISA_VERSION
	.align		4
        /*0040*/ 	.byte	0x03, 0x5f
        /*0042*/ 	.short	0x0101


	//----- nvinfo : EIATTR_VRC_CTA_INIT_COUNT
	.align		4
        /*0044*/ 	.byte	0x02, 0x4a
	.zero		1
	.zero		1


	//----- nvinfo : EIATTR_EXIT_INSTR_OFFSETS
	.align		4
        /*0048*/ 	.byte	0x04, 0x1c
        /*004a*/ 	.short	(.L_1181 - .L_1180)


	//   ....[0]....
.L_1180:
        /*004c*/ 	.word	0x00001820


	//   ....[1]....
        /*0050*/ 	.word	0x00001870


	//   ....[2]....
        /*0054*/ 	.word	0x00002480


	//----- nvinfo : EIATTR_MAX_THREADS
	.align		4
.L_1181:
        /*0058*/ 	.byte	0x04, 0x05
        /*005a*/ 	.short	(.L_1183 - .L_1182)
.L_1182:
        /*005c*/ 	.word	0x00000080
        /*0060*/ 	.word	0x00000001
        /*0064*/ 	.word	0x00000001


	//----- nvinfo : EIATTR_CRS_STACK_SIZE
	.align		4
.L_1183:
        /*0068*/ 	.byte	0x04, 0x1e
        /*006a*/ 	.short	(.L_1185 - .L_1184)
.L_1184:
        /*006c*/ 	.word	0x00000000


	//----- nvinfo : EIATTR_CBANK_PARAM_SIZE
	.align		4
.L_1185:
        /*0070*/ 	.byte	0x03, 0x19
        /*0072*/ 	.short	0x0018


	//----- nvinfo : EIATTR_PARAM_CBANK
	.align		4
        /*0074*/ 	.byte	0x04, 0x0a
        /*0076*/ 	.short	(.L_1187 - .L_1186)
	.align		4
.L_1186:
        /*0078*/ 	.word	index@(.nv.constant0._ZN2at6native29vectorized_elementwise_kernelILi8EZZZNS0_15erf_kernel_cudaERNS_18TensorIteratorBaseEENKUlvE_clEvENKUlvE0_clEvEUlfE_St5arrayIPcLm2EEEEviT0_T1_)
        /*007c*/ 	.short	0x0380
        /*007e*/ 	.short	0x0018


	//----- nvinfo : EIATTR_SW_WAR
	.align		4
.L_1187:
        /*0080*/ 	.byte	0x04, 0x36
        /*0082*/ 	.short	(.L_1189 - .L_1188)
.L_1188:
        /*0084*/ 	.word	0x00000008
.L_1189:


//--------------------- .nv.info._ZN2at6native18elementwise_kernelILi128ELi4EZNS0_15gpu_kernel_implIZZZNS0_15erf_kernel_cudaERNS_18TensorIteratorBaseEENKUlvE_clEvENKUlvE_clEvEUldE_EEvS4_RKT_EUliE_EEviT1_ --------------------------
	.section	.nv.info._ZN2at6native18elementwise_kernelILi128ELi4EZNS0_15gpu_kernel_implIZZZNS0_15erf_kernel_cudaERNS_18TensorIteratorBaseEENKUlvE_clEvENKUlvE_clEvEUldE_EEvS4_RKT_EUliE_EEviT1_,"",@"SHT_CUDA_INFO"
	.sectionflags	@""
	.align	4


	//----- nvinfo : EIATTR_CUDA_API_VERSION
	.align		4
        /*0000*/ 	.byte	0x04, 0x37
        /*0002*/ 	.short	(.L_1191 - .L_1190)
.L_1190:
        /*0004*/ 	.word	0x00000082


	//----- nvinfo : EIATTR_KPARAM_INFO
	.align		4
.L_1191:
        /*0008*/ 	.byte	0x04, 0x17
        /*000a*/ 	.short	(.L_1193 - .L_1192)
.L_1192:
        /*000c*/ 	.word	0x00000000
        /*0010*/ 	.short	0x0001
        /*0012*/ 	.short	0x0008
        /*0014*/ 	.byte	0x00, 0xf0, 0x61, 0x08


	//----- nvinfo : EIATTR_KPARAM_INFO
	.align		4
.L_1193:
        /*0018*/ 	.byte	0x04, 0x17
        /*001a*/ 	.short	(.L_1195 - .L_1194)
.L_1194:
        /*001c*/ 	.word	0x00000000
        /*0020*/ 	.short	0x0000
        /*0022*/ 	.short	0x0000
        /*0024*/ 	.byte	0x00, 0xf0, 0x11, 0x00


	//----- nvinfo : EIATTR_SPARSE_MMA_MASK
	.align		4
.L_1195:
        /*0028*/ 	.byte	0x03, 0x50
        /*002a*/ 	.short	0x0000


	//----- nvinfo : EIATTR_MAXREG_COUNT
	.align		4
        /*002c*/ 	.byte	0x03, 0x1b
        /*002e*/ 	.short	0x0080


	//----- nvinfo : EIATTR_EXTERNS
	.align		4
        /*0030*/ 	.byte	0x04, 0x0f
        /*0032*/ 	.short	(.L_1197 - .L_1196)


	//   ....[0]....
	.align		4
.L_1196:
        /*0034*/ 	.word	index@(__assertfail)


	//----- nvinfo : EIATTR_MERCURY_ISA_VERSION
	.align		4
.L_1197:
        /*0038*/ 	.byte	0x03, 0x5f
        /*003a*/ 	.short	0x0101


	//----- nvinfo : EIATTR_VRC_CTA_INIT_COUNT
	.align		4
        /*003c*/ 	.byte	0x02, 0x4a
	.zero		1
	.zero		1


	//----- nvinfo : EIATTR_SYSCALL_OFFSETS
	.align		4
        /*0040*/ 	.byte	0x04, 0x46
        /*0042*/ 	.short	(.L_1199 - .L_1198)


	//   ....[0]....
.L_1198:
        /*0044*/ 	.word	0x00002180


	//   ....[1]....
        /*0048*/ 	.word	0x000038f0


	//   ....[2]....
        /*004c*/ 	.word	0x00005c20


	//   ....[3]....
        /*0050*/ 	.word	0x00007150


	//   ....[4]....
        /*0054*/ 	.word	0x000095f0


	//   ....[5]....
        /*0058*/ 	.word	0x0000ab20


	//   ....[6]....
        /*005c*/ 	.word	0x0000cfd0


	//   ....[7]....
        /*0060*/ 	.word	0x0000e4d0


	//----- nvinfo : EIATTR_EXIT_INSTR_OFFSETS
	.align		4
.L_1199:
        /*0064*/ 	.byte	0x04, 0x1c
        /*0066*/ 	.short	(.L_1201 - .L_1200)


	//   ....[0]....
.L_1200:
        /*0068*/ 	.word	0x0000ae60


	//   ....[1]....
        /*006c*/ 	.word	0x0000d940


	//   ....[2]....
        /*0070*/ 	.word	0x0000d980


	//   ....[3]....
        /*0074*/ 	.word	0x0000da10


	//   ....[4]....
        /*0078*/ 	.word	0x0000da40


	//   ....[5]....
        /*007c*/ 	.word	0x0000da70


	//   ....[6]....
        /*0080*/ 	.word	0x0000db20


	//   ....[7]....
        /*0084*/ 	.word	0x0000db80


	//   ....[8]....
        /*0088*/ 	.word	0x0000dc40


	//   ....[9]....
        /*008c*/ 	.word	0x0000dcb0


	//   ....[10]....
        /*0090*/ 	.word	0x0000dcd0


	//   ....[11]....
        /*0094*/ 	.word	0x0000dda0


	//   ....[12]....
        /*0098*/ 	.word	0x0000df30


	//   ....[13]....
        /*009c*/ 	.word	0x0000e0c0


	//   ....[14]....
        /*00a0*/ 	.word	0x0000e240


	//   ....[15]....
        /*00a4*/ 	.word	0x0000e270


	//   ....[16]....
        /*00a8*/ 	.word	0x0000e2a0


	//   ....[17]....
        /*00ac*/ 	.word	0x0000e340


	//   ....[18]....
        /*00b0*/ 	.word	0x0000e370


	//   ....[19]....
        /*00b4*/ 	.word	0x0000e4e0


	//   ....[20]....
        /*00b8*/ 	.word	0x0000e610


	//   ....[21]....
        /*00bc*/ 	.word	0x0000e770


	//   ....[22]....
        /*00c0*/ 	.word	0x0000e7d0


	//----- nvinfo : EIATTR_MAX_THREADS
	.align		4
.L_1201:
        /*00c4*/ 	.byte	0x04, 0x05
        /*00c6*/ 	.short	(.L_1203 - .L_1202)
.L_1202:
        /*00c8*/ 	.word	0x00000080
        /*00cc*/ 	.word	0x00000001
        /*00d0*/ 	.word	0x00000001


	//----- nvinfo : EIATTR_CRS_STACK_SIZE
	.align		4
.L_1203:
        /*00d4*/ 	.byte	0x04, 0x1e
        /*00d6*/ 	.short	(.L_1205 - .L_1204)
.L_1204:
        /*00d8*/ 	.word	0x00000000


	//----- nvinfo : EIATTR_CBANK_PARAM_SIZE
	.align		4
.L_1205:
        /*00dc*/ 	.byte	0x03, 0x19
        /*00de*/ 	.short	0x0220


	//----- nvinfo : EIATTR_PARAM_CBANK
	.align		4
        /*00e0*/ 	.byte	0x04, 0x0a
        /*00e2*/ 	.short	(.L_1207 - .L_1206)
	.align		4
.L_1206:
        /*00e4*/ 	.word	index@(.nv.constant0._ZN2at6native18elementwise_kernelILi128ELi4EZNS0_15gpu_kernel_implIZZZNS0_15erf_kernel_cudaERNS_18TensorIteratorBaseEENKUlvE_clEvENKUlvE_clEvEUldE_EEvS4_RKT_EUliE_EEviT1_)
        /*00e8*/ 	.short	0x0380
        /*00ea*/ 	.short	0x0220


	//----- nvinfo : EIATTR_SW_WAR
	.align		4
.L_1207:
        /*00ec*/ 	.byte	0x04, 0x36
        /*00ee*/ 	.short	(.L_1209 - .L_1208)
.L_1208:
        /*00f0*/ 	.word	0x00000008
.L_1209:


//--------------------- .nv.info._ZN2at6native27unrolled_elementwise_kernelIZZZNS0_15erf_kernel_cudaERNS_18TensorIteratorBaseEENKUlvE_clEvENKUlvE_clEvEUldE_St5arrayIPcLm2EELi4E23TrivialOffsetCalculatorILi1EjESB_NS0_6memory12LoadWithCastILi1EEENSC_13StoreWithCastILi1EEEEEviT_T0_T2_T3_T4_T5_ --------------------------
	.section	.nv.info._ZN2at6native27unrolled_elementwise_kernelIZZZNS0_15erf_kernel_cudaERNS_18TensorIteratorBaseEENKUlvE_clEvENKUlvE_clEvEUldE_St5arrayIPcLm2EELi4E23TrivialOffsetCalculatorILi1EjESB_NS0_6memory12LoadWithCastILi1EEENSC_13StoreWithCastILi1EEEEEviT_T0_T2_T3_T4_T5_,"",@"SHT_CUDA_INFO"
	.sectionflags	@""
	.align	4


	//----- nvinfo : EIATTR_CUDA_API_VERSION
	.align		4
        /*0000*/ 	.byte	0x04, 0x37
        /*0002*/ 	.short	(.L_1211 - .L_1210)
.L_1210:
        /*0004*/ 	.word	0x00000082


	//----- nvinfo : EIATTR_KPARAM_INFO
	.align		4
.L_1211:
        /*0008*/ 	.byte	0x04, 0x17
        /*000a*/ 	.short	(.L_1213 - .L_1212)
.L_1212:
        /*000c*/ 	.word	0x00000000
        /*0010*/ 	.short	0x0006
        /*0012*/ 	.short	0x0024
        /*0014*/ 	.byte	0x00, 0xf0, 0x21, 0x00


	//----- nvinfo : EIATTR_KPARAM_INFO
	.align		4
.L_1213:
        /*0018*/ 	.byte	0x04, 0x17
        /*001a*/ 	.short	(.L_1215 - .L_1214)
.L_1214:
        /*001c*/ 	.word	0x00000000
        /*0020*/ 	.short	0x0005
        /*0022*/ 	.short	0x001c
        /*0024*/ 	.byte	0x00, 0xf0, 0x21, 0x00


	//----- nvinfo : EIATTR_KPARAM_INFO
	.align		4
.L_1215:
        /*0028*/ 	.byte	0x04, 0x17
        /*002a*/ 	.short	(.L_1217 - .L_1216)
.L_1216:
        /*002c*/ 	.word	0x00000000
        /*0030*/ 	.short	0x0004
        /*0032*/ 	.short	0x0019
        /*0034*/ 	.byte	0x00, 0xf0, 0x05, 0x00


	//----- nvinfo : EIATTR_KPARAM_INFO
	.align		4
.L_1217:
        /*0038*/ 	.byte	0x04, 0x17
        /*003a*/ 	.short	(.L_1219 - .L_1218)
.L_1218:
        /*003c*/ 	.word	0x00000000
        /*0040*/ 	.short	0x0003
        /*0042*/ 	.short	0x0018
        /*0044*/ 	.byte	0x00, 0xf0, 0x05, 0x00


	//----- nvinfo : EIATTR_KPARAM_INFO
	.align		4
.L_1219:
        /*0048*/ 	.byte	0x04, 0x17
        /*004a*/ 	.short	(.L_1221 - .L_1220)
.L_1220:
        /*004c*/ 	.word	0x00000000
        /*0050*/ 	.short	0x0002
        /*0052*/ 	.short	0x0008
        /*0054*/ 	.byte	0x00, 0xf0, 0x41, 0x00


	//----- nvinfo : EIATTR_KPARAM_INFO
	.align		4
.L_1221:
        /*0058*/ 	.byte	0x04, 0x17
        /*005a*/ 	.short	(.L_1223 - .L_1222)
.L_1222:
        /*005c*/ 	.word	0x00000000
        /*0060*/ 	.short	0x0001
        /*0062*/ 	.short	0x0004
        /*0064*/ 	.byte	0x00, 0xf0, 0x05, 0x00


	//----- nvinfo : EIATTR_KPARAM_INFO
	.align		4
.L_1223:
        /*0068*/ 	.byte	0x04, 0x17
        /*006a*/ 	.short	(.L_1225 - .L_1224)
.L_1224:
        /*006c*/ 	.word	0x00000000
        /*0070*/ 	.short	0x0000
        /*0072*/ 	.short	0x0000
        /*0074*/ 	.byte	0x00, 0xf0, 0x11, 0x00


	//----- nvinfo : EIATTR_SPARSE_MMA_MASK
	.align		4
.L_1225:
        /*0078*/ 	.byte	0x03, 0x50
        /*007a*/ 	.short	0x0000


	//----- nvinfo : EIATTR_MAXREG_COUNT
	.align		4
        /*007c*/ 	.byte	0x03, 0x1b
        /*007e*/ 	.short	0x00ff


	//----- nvinfo : EIATTR_EXTERNS
	.align		4
        /*0080*/ 	.byte	0x04, 0x0f
        /*0082*/ 	.short	(.L_1227 - .L_1226)


	//   ....[0]....
	.align		4
.L_1226:
        /*0084*/ 	.word	index@(__assertfail)


	//----- nvinfo : EIATTR_MERCURY_ISA_VERSION
	.align		4
.L_1227:
        /*0088*/ 	.byte	0x03, 0x5f
        /*008a*/ 	.short	0x0101


	//----- nvinfo : EIATTR_VRC_CTA_INIT_COUNT
	.align		4
        /*008c*/ 	.byte	0x02, 0x4a
	.zero		1
	.zero		1


	//----- nvinfo : EIATTR_SYSCALL_OFFSETS
	.align		4
        /*0090*/ 	.byte	0x04, 0x46
        /*0092*/ 	.short	(.L_1229 - .L_1228)


	//   ....[0]....
.L_1228:
        /*0094*/ 	.word	0x00000e80


	//   ....[1]....
        /*0098*/ 	.word	0x00001ec0


	//   ....[2]....
        /*009c*/ 	.word	0x00002e40


	//   ....[3]....
        /*00a0*/ 	.word	0x00003d80


	//   ....[4]....
        /*00a4*/ 	.word	0x00007010


	//   ....[5]....
        /*00a8*/ 	.word	0x00007ff0


	//   ....[6]....
        /*00ac*/ 	.word	0x00009130


	//   ....[7]....
        /*00b0*/ 	.word	0x0000a270


	//----- nvinfo : EIATTR_EXIT_INSTR_OFFSETS
	.align		4
.L_1229:
        /*00b4*/ 	.byte	0x04, 0x1c
        /*00b6*/ 	.short	(.L_1231 - .L_1230)


	//   ....[0]....
.L_1230:
        /*00b8*/ 	.word	0x000094c0


	//   ....[1]....
        /*00bc*/ 	.word	0x00009600


	//   ....[2]....
        /*00c0*/ 	.word	0x00009640


	//   ....[3]....
        /*00c4*/ 	.word	0x000096d0


	//   ....[4]....
        /*00c8*/ 	.word	0x00009700


	//   ....[5]....
        /*00cc*/ 	.word	0x00009730


	//   ....[6]....
        /*00d0*/ 	.word	0x00009800


	//   ....[7]....
        /*00d4*/ 	.word	0x00009880


	//   ....[8]....
        /*00d8*/ 	.word	0x00009960


	//   ....[9]....
        /*00dc*/ 	.word	0x000099f0


	//   ....[10]....
        /*00e0*/ 	.word	0x00009a10


	//   ....[11]....
        /*00e4*/ 	.word	0x00009ae0


	//   ....[12]....
        /*00e8*/ 	.word	0x00009c90


	//   ....[13]....
        /*00ec*/ 	.word	0x00009e40


	//   ....[14]....
        /*00f0*/ 	.word	0x00009fe0


	//   ....[15]....
        /*00f4*/ 	.word	0x0000a010


	//   ....[16]....
        /*00f8*/ 	.word	0x0000a040


	//   ....[17]....
        /*00fc*/ 	.word	0x0000a0e0


	//   ....[18]....
        /*0100*/ 	.word	0x0000a110


	//   ....[19]....
        /*0104*/ 	.word	0x0000a280


	//   ....[20]....
        /*0108*/ 	.word	0x0000a3d0


	//   ....[21]....
        /*010c*/ 	.word	0x0000a550


	//   ....[22]....
        /*0110*/ 	.word	0x0000a5d0


	//----- nvinfo : EIATTR_MAX_THREADS
	.align		4
.L_1231:
        /*0114*/ 	.byte	0x04, 0x05
        /*0116*/ 	.short	(.L_1233 - .L_1232)
.L_1232:
        /*0118*/ 	.word	0x00000080
        /*011c*/ 	.word	0x00000001
        /*0120*/ 	.word	0x00000001


	//----- nvinfo : EIATTR_CRS_STACK_SIZE
	.align		4
.L_1233:
        /*0124*/ 	.byte	0x04, 0x1e
        /*0126*/ 	.short	(.L_1235 - .L_1234)
.L_1234:
        /*0128*/ 	.word	0x00000000


	//----- nvinfo : EIATTR_CBANK_PARAM_SIZE
	.align		4
.L_1235:
        /*012c*/ 	.byte	0x03, 0x19
        /*012e*/ 	.short	0x002c


	//----- nvinfo : EIATTR_PARAM_CBANK
	.align		4
        /*0130*/ 	.byte	0x04, 0x0a
        /*0132*/ 	.short	(.L_1237 - .L_1236)
	.align		4
.L_1236:
        /*0134*/ 	.word	index@(.nv.constant0._ZN2at6native27unrolled_elementwise_kernelIZZZNS0_15erf_kernel_cudaERNS_18TensorIteratorBaseEENKUlvE_clEvENKUlvE_clEvEUldE_St5arrayIPcLm2EELi4E23TrivialOffsetCalculatorILi1EjESB_NS0_6memory12LoadWithCastILi1EEENSC_13StoreWithCastILi1EEEEEviT_T0_T2_T3_T4_T5_)
        /*0138*/ 	.short	0x0380
        /*013a*/ 	.short	0x002c


	//----- nvinfo : EIATTR_SW_WAR
	.align		4
.L_1237:
        /*013c*/ 	.byte	0x04, 0x36
        /*013e*/ 	.short	(.L_1239 - .L_1238)
.L_1238:
        /*0140*/ 	.word	0x00000008
.L_1239:


//--------------------- .nv.info._ZN2at6native18elementwise_kernelILi128ELi2EZNS0_22gpu_kernel_impl_nocastIZZZNS0_15erf_kernel_cudaERNS_18TensorIteratorBaseEENKUlvE_clEvENKUlvE_clEvEUldE_EEvS4_RKT_EUliE_EEviT1_ --------------------------
	.section	.nv.info._ZN2at6native18elementwise_kernelILi128ELi2EZNS0_22gpu_kernel_impl_nocastIZZZNS0_15erf_kernel_cudaERNS_18TensorIteratorBaseEENKUlvE_clEvENKUlvE_clEvEUldE_EEvS4_RKT_EUliE_EEviT1_,"",@"SHT_CUDA_INFO"
	.sectionflags	@""
	.align	4


	//----- nvinfo : EIATTR_CUDA_API_VERSION
	.align		4
        /*0000*/ 	.byte	0x04, 0x37
        /*0002*/ 	.short	(.L_1241 - .L_1240)
.L_1240:
        /*0004*/ 	.word	0x00000082


	//----- nvinfo : EIATTR_KPARAM_INFO
	.align		4
.L_1241:
        /*0008*/ 	.byte	0x04, 0x17
        /*000a*/ 	.short	(.L_1243 - .L_1242)
.L_1242:
        /*000c*/ 	.word	0x00000000
        /*0010*/ 	.short	0x0001
        /*0012*/ 	.short	0x0008
        /*0014*/ 	.byte	0x00, 0xf0, 0x61, 0x08


	//----- nvinfo : EIATTR_KPARAM_INFO
	.align		4
.L_1243:
        /*0018*/ 	.byte	0x04, 0x17
        /*001a*/ 	.short	(.L_1245 - .L_1244)
.L_1244:
        /*001c*/ 	.word	0x00000000
        /*0020*/ 	.short	0x0000
        /*0022*/ 	.short	0x0000
        /*0024*/ 	.byte	0x00, 0xf0, 0x11, 0x00


	//----- nvinfo : EIATTR_SPARSE_MMA_MASK
	.align		4
.L_1245:
        /*0028*/ 	.byte	0x03, 0x50
        /*002a*/ 	.short	0x0000


	//----- nvinfo : EIATTR_MAXREG_COUNT
	.align		4
        /*002c*/ 	.byte	0x03, 0x1b
        /*002e*/ 	.short	0x0080


	//----- nvinfo : EIATTR_MERCURY_ISA_VERSION
	.align		4
        /*0030*/ 	.byte	0x03, 0x5f
        /*0032*/ 	.short	0x0101


	//----- nvinfo : EIATTR_VRC_CTA_INIT_COUNT
	.align		4
        /*0034*/ 	.byte	0x02, 0x4a
	.zero		1
	.zero		1


	//----- nvinfo : EIATTR_EXIT_INSTR_OFFSETS
	.align		4
        /*0038*/ 	.byte	0x04, 0x1c
        /*003a*/ 	.short	(.L_1247 - .L_1246)


	//   ....[0]....
.L_1246:
        /*003c*/ 	.word	0x00000950


	//   ....[1]....
        /*0040*/ 	.word	0x000011b0


	//   ....[2]....
        /*0044*/ 	.word	0x00002d80


	//   ....[3]....
        /*0048*/ 	.word	0x000048b0


	//----- nvinfo : EIATTR_MAX_THREADS
	.align		4
.L_1247:
        /*004c*/ 	.byte	0x04, 0x05
        /*004e*/ 	.short	(.L_1249 - .L_1248)
.L_1248:
        /*0050*/ 	.word	0x00000080
        /*0054*/ 	.word	0x00000001
        /*0058*/ 	.word	0x00000001


	//----- nvinfo : EIATTR_CRS_STACK_SIZE
	.align		4
.L_1249:
        /*005c*/ 	.byte	0x04, 0x1e
        /*005e*/ 	.short	(.L_1251 - .L_1250)
.L_1250:
        /*0060*/ 	.word	0x00000000


	//----- nvinfo : EIATTR_CBANK_PARAM_SIZE
	.align		4
.L_1251:
        /*0064*/ 	.byte	0x03, 0x19
        /*0066*/ 	.short	0x0220


	//----- nvinfo : EIATTR_PARAM_CBANK
	.align		4
        /*0068*/ 	.byte	0x04, 0x0a
        /*006a*/ 	.short	(.L_1253 - .L_1252)
	.align		4
.L_1252:
        /*006c*/ 	.word	index@(.nv.constant0._ZN2at6native18elementwise_kernelILi128ELi2EZNS0_22gpu_kernel_impl_nocastIZZZNS0_15erf_kernel_cudaERNS_18TensorIteratorBaseEENKUlvE_clEvENKUlvE_clEvEUldE_EEvS4_RKT_EUliE_EEviT1_)
        /*0070*/ 	.short	0x0380
        /*0072*/ 	.short	0x0220


	//----- nvinfo : EIATTR_SW_WAR
	.align		4
.L_1253:
        /*0074*/ 	.byte	0x04, 0x36
        /*0076*/ 	.short	(.L_1255 - .L_1254)
.L_1254:
        /*0078*/ 	.word	0x00000008
.L_1255:


//--------------------- .nv.info._ZN2at6native27unrolled_elementwise_kernelIZZZNS0_15erf_kernel_cudaERNS_18TensorIteratorBaseEENKUlvE_clEvENKUlvE_clEvEUldE_St5arrayIPcLm2EELi4E23TrivialOffsetCalculatorILi1EjESB_NS0_6memory15LoadWithoutCastENSC_16StoreWithoutCastEEEviT_T0_T2_T3_T4_T5_ --------------------------
	.section	.nv.info._ZN2at6native27unrolled_elementwise_kernelIZZZNS0_15erf_kernel_cudaERNS_18TensorIteratorBaseEENKUlvE_clEvENKUlvE_clEvEUldE_St5arrayIPcLm2EELi4E23TrivialOffsetCalculatorILi1EjESB_NS0_6memory15LoadWithoutCastENSC_16StoreWithoutCastEEEviT_T0_T2_T3_T4_T5_,"",@"SHT_CUDA_INFO"
	.sectionflags	@""
	.align	4


	//----- nvinfo : EIATTR_CUDA_API_VERSION
	.align		4
        /*0000*/ 	.byte	0x04, 0x37
        /*0002*/ 	.short	(.L_1257 - .L_1256)
.L_1256:
        /*0004*/ 	.word	0x00000082


	//----- nvinfo : EIATTR_KPARAM_INFO
	.align		4
.L_1257:
        /*0008*/ 	.byte	0x04, 0x17
        /*000a*/ 	.short	(.L_1259 - .L_1258)
.L_1258:
        /*000c*/ 	.word	0x00000000
        /*0010*/ 	.short	0x0006
        /*0012*/ 	.short	0x001b
        /*0014*/ 	.byte	0x00, 0xf0, 0x05, 0x00


	//----- nvinfo : EIATTR_KPARAM_INFO
	.align		4
.L_1259:
        /*0018*/ 	.byte	0x04, 0x17
        /*001a*/ 	.short	(.L_1261 - .L_1260)
.L_1260:
        /*001c*/ 	.word	0x00000000
        /*0020*/ 	.short	0x0005
        /*0022*/ 	.short	0x001a
        /*0024*/ 	.byte	0x00, 0xf0, 0x05, 0x00


	//----- nvinfo : EIATTR_KPARAM_INFO
	.align		4
.L_1261:
        /*0028*/ 	.byte	0x04, 0x17
        /*002a*/ 	.short	(.L_1263 - .L_1262)
.L_1262:
        /*002c*/ 	.word	0x00000000
        /*0030*/ 	.short	0x0004
        /*0032*/ 	.short	0x0019
        /*0034*/ 	.byte	0x00, 0xf0, 0x05, 0x00


	//----- nvinfo : EIATTR_KPARAM_INFO
	.align		4
.L_1263:
        /*0038*/ 	.byte	0x04, 0x17
        /*003a*/ 	.short	(.L_1265 - .L_1264)
.L_1264:
        /*003c*/ 	.word	0x00000000
        /*0040*/ 	.short	0x0003
        /*0042*/ 	.short	0x0018
        /*0044*/ 	.byte	0x00, 0xf0, 0x05, 0x00


	//----- nvinfo : EIATTR_KPARAM_INFO
	.align		4
.L_1265:
        /*0048*/ 	.byte	0x04, 0x17
        /*004a*/ 	.short	(.L_1267 - .L_1266)
.L_1266:
        /*004c*/ 	.word	0x00000000
        /*0050*/ 	.short	0x0002
        /*0052*/ 	.short	0x0008
        /*0054*/ 	.byte	0x00, 0xf0, 0x41, 0x00


	//----- nvinfo : EIATTR_KPARAM_INFO
	.align		4
.L_1267:
        /*0058*/ 	.byte	0x04, 0x17
        /*005a*/ 	.short	(.L_1269 - .L_1268)
.L_1268:
        /*005c*/ 	.word	0x00000000
        /*0060*/ 	.short	0x0001
        /*0062*/ 	.short	0x0004
        /*0064*/ 	.byte	0x00, 0xf0, 0x05, 0x00


	//----- nvinfo : EIATTR_KPARAM_INFO
	.align		4
.L_1269:
        /*0068*/ 	.byte	0x04, 0x17
        /*006a*/ 	.short	(.L_1271 - .L_1270)
.L_1270:
        /*006c*/ 	.word	0x00000000
        /*0070*/ 	.short	0x0000
        /*0072*/ 	.short	0x0000
        /*0074*/ 	.byte	0x00, 0xf0, 0x11, 0x00


	//----- nvinfo : EIATTR_SPARSE_MMA_MASK
	.align		4
.L_1271:
        /*0078*/ 	.byte	0x03, 0x50
        /*007a*/ 	.short	0x0000


	//----- nvinfo : EIATTR_MAXREG_COUNT
	.align		4
        /*007c*/ 	.byte	0x03, 0x1b
        /*007e*/ 	.short	0x00ff


	//----- nvinfo : EIATTR_MERCURY_ISA_VERSION
	.align		4
        /*0080*/ 	.byte	0x03, 0x5f
        /*0082*/ 	.short	0x0101


	//----- nvinfo : EIATTR_VRC_CTA_INIT_COUNT
	.align		4
        /*0084*/ 	.byte	0x02, 0x4a
	.zero		1
	.zero		1


	//----- nvinfo : EIATTR_EXIT_INSTR_OFFSETS
	.align		4
        /*0088*/ 	.byte	0x04, 0x1c
        /*008a*/ 	.short	(.L_1273 - .L_1272)


	//   ....[0]....
.L_1272:
        /*008c*/ 	.word	0x000024d0


	//   ....[1]....
        /*0090*/ 	.word	0x00002520


	//----- nvinfo : EIATTR_MAX_THREADS
	.align		4
.L_1273:
        /*0094*/ 	.byte	0x04, 0x05
        /*0096*/ 	.short	(.L_1275 - .L_1274)
.L_1274:
        /*0098*/ 	.word	0x00000080
        /*009c*/ 	.word	0x00000001
        /*00a0*/ 	.word	0x00000001


	//----- nvinfo : EIATTR_CRS_STACK_SIZE
	.align		4
.L_1275:
        /*00a4*/ 	.byte	0x04, 0x1e
        /*00a6*/ 	.short	(.L_1277 - .L_1276)
.L_1276:
        /*00a8*/ 	.word	0x00000000


	//----- nvinfo : EIATTR_CBANK_PARAM_SIZE
	.align		4
.L_1277:
        /*00ac*/ 	.byte	0x03, 0x19
        /*00ae*/ 	.short	0x001c


	//----- nvinfo : EIATTR_PARAM_CBANK
	.align		4
        /*00b0*/ 	.byte	0x04, 0x0a
        /*00b2*/ 	.short	(.L_1279 - .L_1278)
	.align		4
.L_1278:
        /*00b4*/ 	.word	index@(.nv.constant0._ZN2at6native27unrolled_elementwise_kernelIZZZNS0_15erf_kernel_cudaERNS_18TensorIteratorBaseEENKUlvE_clEvENKUlvE_clEvEUldE_St5arrayIPcLm2EELi4E23TrivialOffsetCalculatorILi1EjESB_NS0_6memory15LoadWithoutCastENSC_16StoreWithoutCastEEEviT_T0_T2_T3_T4_T5_)
        /*00b8*/ 	.short	0x0380
        /*00ba*/ 	.short	0x001c


	//----- nvinfo : EIATTR_SW_WAR
	.align		4
.L_1279:
        /*00bc*/ 	.byte	0x04, 0x36
        /*00be*/ 	.short	(.L_1281 - .L_1280)
.L_1280:
        /*00c0*/ 	.word	0x00000008
.L_1281:


//--------------------- .nv.info._ZN2at6native29vectorized_elementwise_kernelILi2EZZZNS0_15erf_kernel_cudaERNS_18TensorIteratorBaseEENKUlvE_clEvENKUlvE_clEvEUldE_St5arrayIPcLm2EEEEviT0_T1_ --------------------------
	.section	.nv.info._ZN2at6native29vectorized_elementwise_kernelILi2EZZZNS0_15erf_kernel_cudaERNS_18TensorIteratorBaseEENKUlvE_clEvENKUlvE_clEvEUldE_St5arrayIPcLm2EEEEviT0_T1_,"",@"SHT_CUDA_INFO"
	.sectionflags	@""
	.align	4


	//----- nvinfo : EIATTR_CUDA_API_VERSION
	.align		4
        /*0000*/ 	.byte	0x04, 0x37
        /*0002*/ 	.short	(.L_1283 - .L_1282)
.L_1282:
        /*0004*/ 	.word	0x00000082


	//----- nvinfo : EIATTR_KPARAM_INFO
	.align		4
.L_1283:
        /*0008*/ 	.byte	0x04, 0x17
        /*000a*/ 	.short	(.L_1285 - .L_1284)
.L_1284:
        /*000c*/ 	.word	0x00000000
        /*0010*/ 	.short	0x0002
        /*0012*/ 	.short	0x0008
        /*0014*/ 	.byte	0x00, 0xf0, 0x41, 0x00


	//----- nvinfo : EIATTR_KPARAM_INFO
	.align		4
.L_1285:
        /*0018*/ 	.byte	0x04, 0x17
        /*001a*/ 	.short	(.L_1287 - .L_1286)
.L_1286:
        /*001c*/ 	.word	0x00000000
        /*0020*/ 	.short	0x0001
        /*0022*/ 	.short	0x0004
        /*0024*/ 	.byte	0x00, 0xf0, 0x05, 0x00


	//----- nvinfo : EIATTR_KPARAM_INFO
	.align		4
.L_1287:
        /*0028*/ 	.byte	0x04, 0x17
        /*002a*/ 	.short	(.L_1289 - .L_1288)
.L_1288:
        /*002c*/ 	.word	0x00000000
        /*0030*/ 	.short	0x0000
        /*0032*/ 	.short	0x0000
        /*0034*/ 	.byte	0x00, 0xf0, 0x11, 0x00


	//----- nvinfo : EIATTR_SPARSE_MMA_MASK
	.align		4
.L_1289:
        /*0038*/ 	.byte	0x03, 0x50
        /*003a*/ 	.short	0x0000


	//----- nvinfo : EIATTR_MAXREG_COUNT
	.align		4
        /*003c*/ 	.byte	0x03, 0x1b
        /*003e*/ 	.short	0x00ff


	//----- nvinfo : EIATTR_MERCURY_ISA_VERSION
	.align		4
        /*0040*/ 	.byte	0x03, 0x5f
        /*0042*/ 	.short	0x0101


	//----- nvinfo : EIATTR_VRC_CTA_INIT_COUNT
	.align		4
        /*0044*/ 	.byte	0x02, 0x4a
	.zero		1
	.zero		1


	//----- nvinfo : EIATTR_EXIT_INSTR_OFFSETS
	.align		4
        /*0048*/ 	.byte	0x04, 0x1c
        /*004a*/ 	.short	(.L_1291 - .L_1290)


	//   ....[0]....
.L_1290:
        /*004c*/ 	.word	0x00004a50


	//   ....[1]....
        /*0050*/ 	.word	0x00004aa0


	//   ....[2]....
        /*0054*/ 	.word	0x00006cd0


	//----- nvinfo : EIATTR_MAX_THREADS
	.align		4
.L_1291:
        /*0058*/ 	.byte	0x04, 0x05
        /*005a*/ 	.short	(.L_1293 - .L_1292)
.L_1292:
        /*005c*/ 	.word	0x00000080
        /*0060*/ 	.word	0x00000001
        /*0064*/ 	.word	0x00000001


	//----- nvinfo : EIATTR_CRS_STACK_SIZE
	.align		4
.L_1293:
        /*0068*/ 	.byte	0x04, 0x1e
        /*006a*/ 	.short	(.L_1295 - .L_1294)
.L_1294:
        /*006c*/ 	.word	0x00000000


	//----- nvinfo : EIATTR_CBANK_PARAM_SIZE
	.align		4
.L_1295:
        /*0070*/ 	.byte	0x03, 0x19
        /*0072*/ 	.short	0x0018


	//----- nvinfo : EIATTR_PARAM_CBANK
	.align		4
        /*0074*/ 	.byte	0x04, 0x0a
        /*0076*/ 	.short	(.L_1297 - .L_1296)
	.align		4
.L_1296:
        /*0078*/ 	.word	index@(.nv.constant0._ZN2at6native29vectorized_elementwise_kernelILi2EZZZNS0_15erf_kernel_cudaERNS_18TensorIteratorBaseEENKUlvE_clEvENKUlvE_clEvEUldE_St5arrayIPcLm2EEEEviT0_T1_)
        /*007c*/ 	.short	0x0380
        /*007e*/ 	.short	0x0018


	//----- nvinfo : EIATTR_SW_WAR
	.align		4
.L_1297:
        /*0080*/ 	.byte	0x04, 0x36
        /*0082*/ 	.short	(.L_1299 - .L_1298)
.L_1298:
        /*0084*/ 	.word	0x00000008
.L_1299:


//--------------------- .nv.info._ZN2at6native29vectorized_elementwise_kernelILi4EZZZNS0_15erf_kernel_cudaERNS_18TensorIteratorBaseEENKUlvE_clEvENKUlvE_clEvEUldE_St5arrayIPcLm2EEEEviT0_T1_ --------------------------
	.section	.nv.info._ZN2at6native29vectorized_elementwise_kernelILi4EZZZNS0_15erf_kernel_cudaERNS_18TensorIteratorBaseEENKUlvE_clEvENKUlvE_clEvEUldE_St5arrayIPcLm2EEEEviT0_T1_,"",@"SHT_CUDA_INFO"
	.sectionflags	@""
	.align	4


	//----- nvinfo : EIATTR_CUDA_API_VERSION
	.align		4
        /*0000*/ 	.byte	0x04, 0x37
        /*0002*/ 	.short	(.L_1301 - .L_1300)
.L_1300:
        /*0004*/ 	.word	0x00000082


	//----- nvinfo : EIATTR_KPARAM_INFO
	.align		4
.L_1301:
        /*0008*/ 	.byte	0x04, 0x17
        /*000a*/ 	.short	(.L_1303 - .L_1302)
.L_1302:
        /*000c*/ 	.word	0x00000000
        /*0010*/ 	.short	0x0002
        /*0012*/ 	.short	0x0008
        /*0014*/ 	.byte	0x00, 0xf0, 0x41, 0x00


	//----- nvinfo : EIATTR_KPARAM_INFO
	.align		4
.L_1303:
        /*0018*/ 	.byte	0x04, 0x17
        /*001a*/ 	.short	(.L_1305 - .L_1304)
.L_1304:
        /*001c*/ 	.word	0x00000000
        /*0020*/ 	.short	0x0001
        /*0022*/ 	.short	0x0004
        /*0024*/ 	.byte	0x00, 0xf0, 0x05, 0x00


	//----- nvinfo : EIATTR_KPARAM_INFO
	.align		4
.L_1305:
        /*0028*/ 	.byte	0x04, 0x17
        /*002a*/ 	.short	(.L_1307 - .L_1306)
.L_1306:
        /*002c*/ 	.word	0x00000000
        /*0030*/ 	.short	0x0000
        /*0032*/ 	.short	0x0000
        /*0034*/ 	.byte	0x00, 0xf0, 0x11, 0x00


	//----- nvinfo : EIATTR_SPARSE_MMA_MASK
	.align		4
.L_1307:
        /*0038*/ 	.byte	0x03, 0x50
        /*003a*/ 	.short	0x0000


	//----- nvinfo : EIATTR_MAXREG_COUNT
	.align		4
        /*003c*/ 	.byte	0x03, 0x1b
        /*003e*/ 	.short	0x00ff


	//----- nvinfo : EIATTR_MERCURY_ISA_VERSION
	.align		4
        /*0040*/ 	.byte	0x03, 0x5f
        /*0042*/ 	.short	0x0101


	//----- nvinfo : EIATTR_VRC_CTA_INIT_COUNT
	.align		4
        /*0044*/ 	.byte	0x02, 0x4a
	.zero		1
	.zero		1


	//----- nvinfo : EIATTR_EXIT_INSTR_OFFSETS
	.align		4
        /*0048*/ 	.byte	0x04, 0x1c
        /*004a*/ 	.short	(.L_1309 - .L_1308)


	//   ....[0]....
.L_1308:
        /*004c*/ 	.word	0x00004a50


	//   ....[1]....
        /*0050*/ 	.word	0x00004aa0


	//   ....[2]....
        /*0054*/ 	.word	0x00006c50


	//----- nvinfo : EIATTR_MAX_THREADS
	.align		4
.L_1309:
        /*0058*/ 	.byte	0x04, 0x05
        /*005a*/ 	.short	(.L_1311 - .L_1310)
.L_1310:
        /*005c*/ 	.word	0x00000080
        /*0060*/ 	.word	0x00000001
        /*0064*/ 	.word	0x00000001


	//----- nvinfo : EIATTR_CRS_STACK_SIZE
	.align		4
.L_1311:
        /*0068*/ 	.byte	0x04, 0x1e
        /*006a*/ 	.short	(.L_1313 - .L_1312)
.L_1312:
        /*006c*/ 	.word	0x00000000


	//----- nvinfo : EIATTR_CBANK_PARAM_SIZE
	.align		4
.L_1313:
        /*0070*/ 	.byte	0x03, 0x19
        /*0072*/ 	.short	0x0018


	//----- nvinfo : EIATTR_PARAM_CBANK
	.align		4
        /*0074*/ 	.byte	0x04, 0x0a
        /*0076*/ 	.short	(.L_1315 - .L_1314)
	.align		4
.L_1314:
        /*0078*/ 	.word	index@(.nv.constant0._ZN2at6native29vectorized_elementwise_kernelILi4EZZZNS0_15erf_kernel_cudaERNS_18TensorIteratorBaseEENKUlvE_clEvENKUlvE_clEvEUldE_St5arrayIPcLm2EEEEviT0_T1_)
        /*007c*/ 	.short	0x0380
        /*007e*/ 	.short	0x0018


	//----- nvinfo : EIATTR_SW_WAR
	.align		4
.L_1315:
        /*0080*/ 	.byte	0x04, 0x36
        /*0082*/ 	.short	(.L_1317 - .L_1316)
.L_1316:
        /*0084*/ 	.word	0x00000008
.L_1317:


//--------------------- .nv.info._ZN2at6native29vectorized_elementwise_kernelILi8EZZZNS0_15erf_kernel_cudaERNS_18TensorIteratorBaseEENKUlvE_clEvENKUlvE_clEvEUldE_St5arrayIPcLm2EEEEviT0_T1_ --------------------------
	.section	.nv.info._ZN2at6native29vectorized_elementwise_kernelILi8EZZZNS0_15erf_kernel_cudaERNS_18TensorIteratorBaseEENKUlvE_clEvENKUlvE_clEvEUldE_St5arrayIPcLm2EEEEviT0_T1_,"",@"SHT_CUDA_INFO"
	.sectionflags	@""
	.align	4


	//----- nvinfo : EIATTR_CUDA_API_VERSION
	.align		4
        /*0000*/ 	.byte	0x04, 0x37
        /*0002*/ 	.short	(.L_1319 - .L_1318)
.L_1318:
        /*0004*/ 	.word	0x00000082


	//----- nvinfo : EIATTR_KPARAM_INFO
	.align		4
.L_1319:
        /*0008*/ 	.byte	0x04, 0x17
        /*000a*/ 	.short	(.L_1321 - .L_1320)
.L_1320:
        /*000c*/ 	.word	0x00000000
        /*0010*/ 	.short	0x0002
        /*0012*/ 	.short	0x0008
        /*0014*/ 	.byte	0x00, 0xf0, 0x41, 0x00


	//----- nvinfo : EIATTR_KPARAM_INFO
	.align		4
.L_1321:
        /*0018*/ 	.byte	0x04, 0x17
        /*001a*/ 	.short	(.L_1323 - .L_1322)
.L_1322:
        /*001c*/ 	.word	0x00000000
        /*0020*/ 	.short	0x0001
        /*0022*/ 	.short	0x0004
        /*0024*/ 	.byte	0x00, 0xf0, 0x05, 0x00


	//----- nvinfo : EIATTR_KPARAM_INFO
	.align		4
.L_1323:
        /*0028*/ 	.byte	0x04, 0x17
        /*002a*/ 	.short	(.L_1325 - .L_1324)
.L_1324:
        /*002c*/ 	.word	0x00000000
        /*0030*/ 	.short	0x0000
        /*0032*/ 	.short	0x0000
        /*0034*/ 	.byte	0x00, 0xf0, 0x11, 0x00


	//----- nvinfo : EIATTR_SPARSE_MMA_MASK
	.align		4
.L_1325:
        /*0038*/ 	.byte	0x03, 0x50
        /*003a*/ 	.short	0x0000


	//----- nvinfo : EIATTR_MAXREG_COUNT
	.align		4
        /*003c*/ 	.byte	0x03, 0x1b
        /*003e*/ 	.short	0x00ff


	//----- nvinfo : EIATTR_MERCURY_ISA_VERSION
	.align		4
        /*0040*/ 	.byte	0x03, 0x5f
        /*0042*/ 	.short	0x0101


	//----- nvinfo : EIATTR_VRC_CTA_INIT_COUNT
	.align		4
        /*0044*/ 	.byte	0x02, 0x4a
	.zero		1
	.zero		1


	//----- nvinfo : EIATTR_EXIT_INSTR_OFFSETS
	.align		4
        /*0048*/ 	.byte	0x04, 0x1c
        /*004a*/ 	.short	(.L_1327 - .L_1326)


	//   ....[0]....
.L_1326:
        /*004c*/ 	.word	0x00004a50


	//   ....[1]....
        /*0050*/ 	.word	0x00004aa0


	//   ....[2]....
        /*0054*/ 	.word	0x00006c50


	//----- nvinfo : EIATTR_MAX_THREADS
	.align		4
.L_1327:
        /*0058*/ 	.byte	0x04, 0x05
        /*005a*/ 	.short	(.L_1329 - .L_1328)
.L_1328:
        /*005c*/ 	.word	0x00000080
        /*0060*/ 	.word	0x00000001
        /*0064*/ 	.word	0x00000001


	//----- nvinfo : EIATTR_CRS_STACK_SIZE
	.align		4
.L_1329:
        /*0068*/ 	.byte	0x04, 0x1e
        /*006a*/ 	.short	(.L_1331 - .L_1330)
.L_1330:
        /*006c*/ 	.word	0x00000000


	//----- nvinfo : EIATTR_CBANK_PARAM_SIZE
	.align		4
.L_1331:
        /*0070*/ 	.byte	0x03, 0x19
        /*0072*/ 	.short	0x0018


	//----- nvinfo : EIATTR_PARAM_CBANK
	.align		4
        /*0074*/ 	.byte	0x04, 0x0a
        /*0076*/ 	.short	(.L_1333 - .L_1332)
	.align		4
.L_1332:
        /*0078*/ 	.word	index@(.nv.constant0._ZN2at6native29vectorized_elementwise_kernelILi8EZZZNS0_15erf_kernel_cudaERNS_18TensorIteratorBaseEENKUlvE_clEvENKUlvE_clEvEUldE_St5arrayIPcLm2EEEEviT0_T1_)
        /*007c*/ 	.short	0x0380
        /*007e*/ 	.short	0x0018


	//----- nvinfo : EIATTR_SW_WAR
	.align		4
.L_1333:
        /*0080*/ 	.byte	0x04, 0x36
        /*0082*/ 	.short	(.L_1335 - .L_1334)
.L_1334:
        /*0084*/ 	.word	0x00000008
.L_1335:


//--------------------- .nv.info._ZN2at6native18elementwise_kernelILi128ELi4EZNS0_15gpu_kernel_implIZZZNS0_17logit_kernel_cudaERNS_18TensorIteratorBaseERKN3c106ScalarEENKUlvE_clEvENKUlvE2_clEvEUlNS5_8BFloat16EE0_EEvS4_RKT_EUliE_EEviT1_ --------------------------
	.section	.nv.info._ZN2at6native18elementwise_kernelILi128ELi4EZNS0_15gpu_kernel_implIZZZNS0_17logit_kernel_cudaERNS_18TensorIteratorBaseERKN3c106ScalarEENKUlvE_clEvENKUlvE2_clEvEUlNS5_8BFloat16EE0_EEvS4_RKT_EUliE_EEviT1_,"",@"SHT_CUDA_INFO"
	.sectionflags	@""
	.align	4


	//----- nvinfo : EIATTR_CUDA_API_VERSION
	.align		4
        /*0000*/ 	.byte	0x04, 0x37
        /*0002*/ 	.short	(.L_1337 - .L_1336)
.L_1336:
        /*0004*/ 	.word	0x00000082


	//----- nvinfo : EIATTR_KPARAM_INFO
	.align		4
.L_1337:
        /*0008*/ 	.byte	0x04, 0x17
        /*000a*/ 	.short	(.L_1339 - .L_1338)
.L_1338:
        /*000c*/ 	.word	0x00000000
        /*0010*/ 	.short	0x0001
        /*0012*/ 	.short	0x0008
        /*0014*/ 	.byte	0x00, 0xf0, 0xa1, 0x08


	//----- nvinfo : EIATTR_KPARAM_INFO
	.align		4
.L_1339:
        /*0018*/ 	.byte	0x04, 0x17
        /*001a*/ 	.short	(.L_1341 - .L_1340)
.L_1340:
        /*001c*/ 	.word	0x00000000
        /*0020*/ 	.short	0x0000
        /*0022*/ 	.short	0x0000
        /*0024*/ 	.byte	0x00, 0xf0, 0x11, 0x00


	//----- nvinfo : EIATTR_SPARSE_MMA_MASK
	.align		4
.L_1341:
        /*0028*/ 	.byte	0x03, 0x50
        /*002a*/ 	.short	0x0000


	//----- nvinfo : EIATTR_MAXREG_COUNT
	.align		4
        /*002c*/ 	.byte	0x03, 0x1b
        /*002e*/ 	.short	0x0080


	//----- nvinfo : EIATTR_EXTERNS
	.align		4
        /*0030*/ 	.byte	0x04, 0x0f
        /*0032*/ 	.short	(.L_1343 - .L_1342)


	//   ....[0]....
	.align		4
.L_1342:
        /*0034*/ 	.word	index@(__assertfail)


	//----- nvinfo : EIATTR_MERCURY_ISA_VERSION
	.align		4
.L_1343:
        /*0038*/ 	.byte	0x03, 0x5f
        /*003a*/ 	.short	0x0101


	//----- nvinfo : EIATTR_VRC_CTA_INIT_COUNT
	.align		4
        /*003c*/ 	.byte	0x02, 0x4a
	.zero		1
	.zero		1


	//----- nvinfo : EIATTR_SYSCALL_OFFSETS
	.align		4
        /*0040*/ 	.byte	0x04, 0x46
        /*0042*/ 	.short	(.L_1345 - .L_1344)


	//   ....[0]....
.L_1344:
        /*0044*/ 	.word	0x00002230


	//   ....[1]....
        /*0048*/ 	.word	0x00003230


	//   ....[2]....
        /*004c*/ 	.word	0x000055e0


	//   ....[3]....
        /*0050*/ 	.word	0x00006430


	//   ....[4]....
        /*0054*/ 	.word	0x000088d0


	//   ....[5]....
        /*0058*/ 	.word	0x00009720


	//   ....[6]....
        /*005c*/ 	.word	0x0000bbd0


	//   ....[7]....
        /*0060*/ 	.word	0x0000c9d0


	//----- nvinfo : EIATTR_EXIT_INSTR_OFFSETS
	.align		4
.L_1345:
        /*0064*/ 	.byte	0x04, 0x1c
        /*0066*/ 	.short	(.L_1347 - .L_1346)


	//   ....[0]....
.L_1346:
        /*0068*/ 	.word	0x000099e0


	//   ....[1]....
        /*006c*/ 	.word	0x0000be50


	//   ....[2]....
        /*0070*/ 	.word	0x0000be90


	//   ....[3]....
        /*0074*/ 	.word	0x0000bf30


	//   ....[4]....
        /*0078*/ 	.word	0x0000bf70


	//   ....[5]....
        /*007c*/ 	.word	0x0000bfb0


	//   ....[6]....
        /*0080*/ 	.word	0x0000c040


	//   ....[7]....
        /*0084*/ 	.word	0x0000c080


	//   ....[8]....
        /*0088*/ 	.word	0x0000c120


	//   ....[9]....
        /*008c*/ 	.word	0x0000c170


	//   ....[10]....
        /*0090*/ 	.word	0x0000c1c0


	//   ....[11]....
        /*0094*/ 	.word	0x0000c2a0


	//   ....[12]....
        /*0098*/ 	.word	0x0000c410


	//   ....[13]....
        /*009c*/ 	.word	0x0000c580


	//   ....[14]....
        /*00a0*/ 	.word	0x0000c6e0


	//   ....[15]....
        /*00a4*/ 	.word	0x0000c720


	//   ....[16]....
        /*00a8*/ 	.word	0x0000c760


	//   ....[17]....
        /*00ac*/ 	.word	0x0000c810


	//   ....[18]....
        /*00b0*/ 	.word	0x0000c870


	//   ....[19]....
        /*00b4*/ 	.word	0x0000c9e0


	//   ....[20]....
        /*00b8*/ 	.word	0x0000caf0


	//   ....[21]....
        /*00bc*/ 	.word	0x0000cc30


	//   ....[22]....
        /*00c0*/ 	.word	0x0000cc50


	//----- nvinfo : EIATTR_MAX_THREADS
	.align		4
.L_1347:
        /*00c4*/ 	.byte	0x04, 0x05
        /*00c6*/ 	.short	(.L_1349 - .L_1348)
.L_1348:
        /*00c8*/ 	.word	0x00000080
        /*00cc*/ 	.word	0x00000001
        /*00d0*/ 	.word	0x00000001


	//----- nvinfo : EIATTR_CRS_STACK_SIZE
	.align		4
.L_1349:
        /*00d4*/ 	.byte	0x04, 0x1e
        /*00d6*/ 	.short	(.L_1351 - .L_1350)
.L_1350:
        /*00d8*/ 	.word	0x00000000


	//----- nvinfo : EIATTR_CBANK_PARAM_SIZE
	.align		4
.L_1351:
        /*00dc*/ 	.byte	0x03, 0x19
        /*00de*/ 	.short	0x0230


	//----- nvinfo : EIATTR_PARAM_CBANK
	.align		4
        /*00e0*/ 	.byte	0x04, 0x0a
        /*00e2*/ 	.short	(.L_1353 - .L_1352)
	.align		4
.L_1352:
        /*00e4*/ 	.word	index@(.nv.constant0._ZN2at6native18elementwise_kernelILi128ELi4EZNS0_15gpu_kernel_implIZZZNS0_17logit_kernel_cudaERNS_18TensorIteratorBaseERKN3c106ScalarEENKUlvE_clEvENKUlvE2_clEvEUlNS5_8BFloat16EE0_EEvS4_RKT_EUliE_EEviT1_)
        /*00e8*/ 	.short	0x0380
        /*00ea*/ 	.short	0x0230


	//----- nvinfo : EIATTR_SW_WAR
	.align		4
.L_1353:
        /*00ec*/ 	.byte	0x04, 0x36
        /*00ee*/ 	.short	(.L_1355 - .L_1354)
.L_1354:
        /*00f0*/ 	.word	0x00000008
.L_1355:


//--------------------- .nv.info._ZN2at6native27unrolled_elementwise_kernelIZZZNS0_17logit_kernel_cudaERNS_18TensorIteratorBaseERKN3c106ScalarEENKUlvE_clEvENKUlvE2_clEvEUlNS4_8BFloat16EE0_St5arrayIPcLm2EELi4E23TrivialOffsetCalculatorILi1EjESG_NS0_6memory12LoadWithCastILi1EEENSH_13StoreWithCastILi1EEEEEviT_T0_T2_T3_T4_T5_ --------------------------
	.section	.nv.info._ZN2at6native27unrolled_elementwise_kernelIZZZNS0_17logit_kernel_cudaERNS_18TensorIteratorBaseERKN3c106ScalarEENKUlvE_clEvENKUlvE2_clEvEUlNS4_8BFloat16EE0_St5arrayIPcLm2EELi4E23TrivialOffsetCalculatorILi1EjESG_NS0_6memory12LoadWithCastILi1EEENSH_13StoreWithCastILi1EEEEEviT_T0_T2_T3_T4_T5_,"",@"SHT_CUDA_INFO"
	.sectionflags	@""
	.align	4


	//----- nvinfo : EIATTR_CUDA_API_VERSION
	.align		4
        /*0000*/ 	.byte	0x04, 0x37
        /*0002*/ 	.short	(.L_1357 - .L_1356)
.L_1356:
        /*0004*/ 	.word	0x00000082


	//----- nvinfo : EIATTR_KPARAM_INFO
	.align		4
.L_1357:
        /*0008*/ 	.byte	0x04, 0x17
        /*000a*/ 	.short	(.L_1359 - .L_1358)
.L_1358:
        /*000c*/ 	.word	0x00000000
        /*0010*/ 	.short	0x0006
        /*0012*/ 	.short	0x0034
        /*0014*/ 	.byte	0x00, 0xf0, 0x21, 0x00


	//----- nvinfo : EIATTR_KPARAM_INFO
	.align		4
.L_1359:
        /*0018*/ 	.byte	0x04, 0x17
        /*001a*/ 	.short	(.L_1361 - .L_1360)
.L_1360:
        /*001c*/ 	.word	0x00000000
        /*0020*/ 	.short	0x0005
        /*0022*/ 	.short	0x002c
        /*0024*/ 	.byte	0x00, 0xf0, 0x21, 0x00


	//----- nvinfo : EIATTR_KPARAM_INFO
	.align		4
.L_1361:
        /*0028*/ 	.byte	0x04, 0x17
        /*002a*/ 	.short	(.L_1363 - .L_1362)
.L_1362:
        /*002c*/ 	.word	0x00000000
        /*0030*/ 	.short	0x0004
        /*0032*/ 	.short	0x0029
        /*0034*/ 	.byte	0x00, 0xf0, 0x05, 0x00


	//----- nvinfo : EIATTR_KPARAM_INFO
	.align		4
.L_1363:
        /*0038*/ 	.byte	0x04, 0x17
        /*003a*/ 	.short	(.L_1365 - .L_1364)
.L_1364:
        /*003c*/ 	.word	0x00000000
        /*0040*/ 	.short	0x0003
        /*0042*/ 	.short	0x0028
        /*0044*/ 	.byte	0x00, 0xf0, 0x05, 0x00


	//----- nvinfo : EIATTR_KPARAM_INFO
	.align		4
.L_1365:
        /*0048*/ 	.byte	0x04, 0x17
        /*004a*/ 	.short	(.L_1367 - .L_1366)
.L_1366:
        /*004c*/ 	.word	0x00000000
        /*0050*/ 	.short	0x0002
        /*0052*/ 	.short	0x0018
        /*0054*/ 	.byte	0x00, 0xf0, 0x41, 0x00


	//----- nvinfo : EIATTR_KPARAM_INFO
	.align		4
.L_1367:
        /*0058*/ 	.byte	0x04, 0x17
        /*005a*/ 	.short	(.L_1369 - .L_1368)
.L_1368:
        /*005c*/ 	.word	0x00000000
        /*0060*/ 	.short	0x0001
        /*0062*/ 	.short	0x0008
        /*0064*/ 	.byte	0x00, 0xf0, 0x41, 0x00


	//----- nvinfo : EIATTR_KPARAM_INFO
	.align		4
.L_1369:
        /*0068*/ 	.byte	0x04, 0x17
        /*006a*/ 	.short	(.L_1371 - .L_1370)
.L_1370:
        /*006c*/ 	.word	0x00000000
        /*0070*/ 	.short	0x0000
        /*0072*/ 	.short	0x0000
        /*0074*/ 	.byte	0x00, 0xf0, 0x11, 0x00


	//----- nvinfo : EIATTR_SPARSE_MMA_MASK
	.align		4
.L_1371:
        /*0078*/ 	.byte	0x03, 0x50
        /*007a*/ 	.short	0x0000


	//----- nvinfo : EIATTR_MAXREG_COUNT
	.align		4
        /*007c*/ 	.byte	0x03, 0x1b
        /*007e*/ 	.short	0x00ff


	//----- nvinfo : EIATTR_EXTERNS
	.align		4
        /*0080*/ 	.byte	0x04, 0x0f
        /*0082*/ 	.short	(.L_1373 - .L_1372)


	//   ....[0]....
	.align		4
.L_1372:
        /*0084*/ 	.word	index@(__assertfail)


	//----- nvinfo : EIATTR_MERCURY_ISA_VERSION
	.align		4
.L_1373:
        /*0088*/ 	.byte	0x03, 0x5f
        /*008a*/ 	.short	0x0101


	//----- nvinfo : EIATTR_VRC_CTA_INIT_COUNT
	.align		4
        /*008c*/ 	.byte	0x02, 0x4a
	.zero		1
	.zero		1


	//----- nvinfo : EIATTR_SYSCALL_OFFSETS
	.align		4
        /*0090*/ 	.byte	0x04, 0x46
        /*0092*/ 	.short	(.L_1375 - .L_1374)


	//   ....[0]....
.L_1374:
        /*0094*/ 	.word	0x00001020


	//   ....[1]....
        /*0098*/ 	.word	0x00002200


	//   ....[2]....
        /*009c*/ 	.word	0x00003320


	//   ....[3]....
        /*00a0*/ 	.word	0x00004350


	//   ....[4]....
        /*00a4*/ 	.word	0x000058b0


	//   ....[5]....
        /*00a8*/ 	.word	0x00006790


	//   ....[6]....
        /*00ac*/ 	.word	0x00007710


	//   ....[7]....
        /*00b0*/ 	.word	0x00008690


	//----- nvinfo : EIATTR_EXIT_INSTR_OFFSETS
	.align		4
.L_1375:
        /*00b4*/ 	.byte	0x04, 0x1c
        /*00b6*/ 	.short	(.L_1377 - .L_1376)


	//   ....[0]....
.L_1376:
        /*00b8*/ 	.word	0x000079c0


	//   ....[1]....
        /*00bc*/ 	.word	0x00007b10


	//   ....[2]....
        /*00c0*/ 	.word	0x00007b50


	//   ....[3]....
        /*00c4*/ 	.word	0x00007bf0


	//   ....[4]....
        /*00c8*/ 	.word	0x00007c30


	//   ....[5]....
        /*00cc*/ 	.word	0x00007c70


	//   ....[6]....
        /*00d0*/ 	.word	0x00007d00


	//   ....[7]....
        /*00d4*/ 	.word	0x00007d40


	//   ....[8]....
        /*00d8*/ 	.word	0x00007de0


	//   ....[9]....
        /*00dc*/ 	.word	0x00007e30


	//   ....[10]....
        /*00e0*/ 	.word	0x00007e80


	//   ....[11]....
        /*00e4*/ 	.word	0x00007f60


	//   ....[12]....
        /*00e8*/ 	.word	0x000080d0


	//   ....[13]....
        /*00ec*/ 	.word	0x00008240


	//   ....[14]....
        /*00f0*/ 	.word	0x000083a0


	//   ....[15]....
        /*00f4*/ 	.word	0x000083e0


	//   ....[16]....
        /*00f8*/ 	.word	0x00008420


	//   ....[17]....
        /*00fc*/ 	.word	0x000084d0


	//   ....[18]....
        /*0100*/ 	.word	0x00008530


	//   ....[19]....
        /*0104*/ 	.word	0x000086a0


	//   ....[20]....
        /*0108*/ 	.word	0x000087b0


	//   ....[21]....
        /*010c*/ 	.word	0x000088f0


	//   ....[22]....
        /*0110*/ 	.word	0x00008910


	//----- nvinfo : EIATTR_MAX_THREADS
	.align		4
.L_1377:
        /*0114*/ 	.byte	0x04, 0x05
        /*0116*/ 	.short	(.L_1379 - .L_1378)
.L_1378:
        /*0118*/ 	.word	0x00000080
        /*011c*/ 	.word	0x00000001
        /*0120*/ 	.word	0x00000001


	//----- nvinfo : EIATTR_CRS_STACK_SIZE
	.align		4
.L_1379:
        /*0124*/ 	.byte	0x04, 0x1e
        /*0126*/ 	.short	(.L_1381 - .L_1380)
.L_1380:
        /*0128*/ 	.word	0x00000000


	//----- nvinfo : EIATTR_CBANK_PARAM_SIZE
	.align		4
.L_1381:
        /*012c*/ 	.byte	0x03, 0x19
        /*012e*/ 	.short	0x003c


	//----- nvinfo : EIATTR_PARAM_CBANK
	.align		4
        /*0130*/ 	.byte	0x04, 0x0a
        /*0132*/ 	.short	(.L_1383 - .L_1382)
	.align		4
.L_1382:
        /*0134*/ 	.word	index@(.nv.constant0._ZN2at6native27unrolled_elementwise_kernelIZZZNS0_17logit_kernel_cudaERNS_18TensorIteratorBaseERKN3c106ScalarEENKUlvE_clEvENKUlvE2_clEvEUlNS4_8BFloat16EE0_St5arrayIPcLm2EELi4E23TrivialOffsetCalculatorILi1EjESG_NS0_6memory12LoadWithCastILi1EEENSH_13StoreWithCastILi1EEEEEviT_T0_T2_T3_T4_T5_)
        /*0138*/ 	.short	0x0380
        /*013a*/ 	.short	0x003c


	//----- nvinfo : EIATTR_SW_WAR
	.align		4
.L_1383:
        /*013c*/ 	.byte	0x04, 0x36
        /*013e*/ 	.short	(.L_1385 - .L_1384)
.L_1384:
        /*0140*/ 	.word	0x00000008
.L_1385:


//--------------------- .nv.info._ZN2at6native18elementwise_kernelILi128ELi4EZNS0_22gpu_kernel_impl_nocastIZZZNS0_17logit_kernel_cudaERNS_18TensorIteratorBaseERKN3c106ScalarEENKUlvE_clEvENKUlvE2_clEvEUlNS5_8BFloat16EE0_EEvS4_RKT_EUliE_EEviT1_ --------------------------
	.section	.nv.info._ZN2at6native18elementwise_kernelILi128ELi4EZNS0_22gpu_kernel_impl_nocastIZZZNS0_17logit_kernel_cudaERNS_18TensorIteratorBaseERKN3c106ScalarEENKUlvE_clEvENKUlvE2_clEvEUlNS5_8BFloat16EE0_EEvS4_RKT_EUliE_EEviT1_,"",@"SHT_CUDA_INFO"
	.sectionflags	@""
	.align	4


	//----- nvinfo : EIATTR_CUDA_API_VERSION
	.align		4
        /*0000*/ 	.byte	0x04, 0x37
        /*0002*/ 	.short	(.L_1387 - .L_1386)
.L_1386:
        /*0004*/ 	.word	0x00000082


	//----- nvinfo : EIATTR_KPARAM_INFO
	.align		4
.L_1387:
        /*0008*/ 	.byte	0x04, 0x17
        /*000a*/ 	.short	(.L_1389 - .L_1388)
.L_1388:
        /*000c*/ 	.word	0x00000000
        /*0010*/ 	.short	0x0001
        /*0012*/ 	.short	0x0008
        /*0014*/ 	.byte	0x00, 0xf0, 0x81, 0x08


	//----- nvinfo : EIATTR_KPARAM_INFO
	.align		4
.L_1389:
        /*0018*/ 	.byte	0x04, 0x17
        /*001a*/ 	.short	(.L_1391 - .L_1390)
.L_1390:
        /*001c*/ 	.word	0x00000000
        /*0020*/ 	.short	0x0000
        /*0022*/ 	.short	0x0000
        /*0024*/ 	.byte	0x00, 0xf0, 0x11, 0x00


	//----- nvinfo : EIATTR_SPARSE_MMA_MASK
	.align		4
.L_1391:
        /*0028*/ 	.byte	0x03, 0x50
        /*002a*/ 	.short	0x0000


	//----- nvinfo : EIATTR_MAXREG_COUNT
	.align		4
        /*002c*/ 	.byte	0x03, 0x1b
        /*002e*/ 	.short	0x0080


	//----- nvinfo : EIATTR_MERCURY_ISA_VERSION
	.align		4
        /*0030*/ 	.byte	0x03, 0x5f
        /*0032*/ 	.short	0x0101


	//----- nvinfo : EIATTR_VRC_CTA_INIT_COUNT
	.align		4
        /*0034*/ 	.byte	0x02, 0x4a
	.zero		1
	.zero		1


	//----- nvinfo : EIATTR_EXIT_INSTR_OFFSETS
	.align		4
        /*0038*/ 	.byte	0x04, 0x1c
        /*003a*/ 	.short	(.L_1393 - .L_1392)


	//   ....[0]....
.L_1392:
        /*003c*/ 	.word	0x00000560


	//   ....[1]....
        /*0040*/ 	.word	0x00000690


	//   ....[2]....
        /*0044*/ 	.word	0x00004480


	//   ....[3]....
        /*0048*/ 	.word	0x000058a0


	//----- nvinfo : EIATTR_MAX_THREADS
	.align		4
.L_1393:
        /*004c*/ 	.byte	0x04, 0x05
        /*004e*/ 	.short	(.L_1395 - .L_1394)
.L_1394:
        /*0050*/ 	.word	0x00000080
        /*0054*/ 	.word	0x00000001
        /*0058*/ 	.word	0x00000001


	//----- nvinfo : EIATTR_CRS_STACK_SIZE
	.align		4
.L_1395:
        /*005c*/ 	.byte	0x04, 0x1e
        /*005e*/ 	.short	(.L_1397 - .L_1396)
.L_1396:
        /*0060*/ 	.word	0x00000000


	//----- nvinfo : EIATTR_CBANK_PARAM_SIZE
	.align		4
.L_1397:
        /*0064*/ 	.byte	0x03, 0x19
        /*0066*/ 	.short	0x0228


	//----- nvinfo : EIATTR_PARAM_CBANK
	.align		4
        /*0068*/ 	.byte	0x04, 0x0a
        /*006a*/ 	.short	(.L_1399 - .L_1398)
	.align		4
.L_1398:
        /*006c*/ 	.word	index@(.nv.constant0._ZN2at6native18elementwise_kernelILi128ELi4EZNS0_22gpu_kernel_impl_nocastIZZZNS0_17logit_kernel_cudaERNS_18TensorIteratorBaseERKN3c106ScalarEENKUlvE_clEvENKUlvE2_clEvEUlNS5_8BFloat16EE0_EEvS4_RKT_EUliE_EEviT1_)
        /*0070*/ 	.short	0x0380
        /*0072*/ 	.short	0x0228


	//----- nvinfo : EIATTR_SW_WAR
	.align		4
.L_1399:
        /*0074*/ 	.byte	0x04, 0x36
        /*0076*/ 	.short	(.L_1401 - .L_1400)
.L_1400:
        /*0078*/ 	.word	0x00000008
.L_1401:


//--------------------- .nv.info._ZN2at6native27unrolled_elementwise_kernelIZZZNS0_17logit_kernel_cudaERNS_18TensorIteratorBaseERKN3c106ScalarEENKUlvE_clEvENKUlvE2_clEvEUlNS4_8BFloat16EE0_St5arrayIPcLm2EELi4E23TrivialOffsetCalculatorILi1EjESG_NS0_6memory15LoadWithoutCastENSH_16StoreWithoutCastEEEviT_T0_T2_T3_T4_T5_ --------------------------
	.section	.nv.info._ZN2at6native27unrolled_elementwise_kernelIZZZNS0_17logit_kernel_cudaERNS_18TensorIteratorBaseERKN3c106ScalarEENKUlvE_clEvENKUlvE2_clEvEUlNS4_8BFloat16EE0_St5arrayIPcLm2EELi4E23TrivialOffsetCalculatorILi1EjESG_NS0_6memory15LoadWithoutCastENSH_16StoreWithoutCastEEEviT_T0_T2_T3_T4_T5_,"",@"SHT_CUDA_INFO"
	.sectionflags	@""
	.align	4


	//----- nvinfo : EIATTR_CUDA_API_VERSION
	.align		4
        /*0000*/ 	.byte	0x04, 0x37
        /*0002*/ 	.short	(.L_1403 - .L_1402)
.L_1402:
        /*0004*/ 	.word	0x00000082


	//----- nvinfo : EIATTR_KPARAM_INFO
	.align		4
.L_1403:
        /*0008*/ 	.byte	0x04, 0x17
        /*000a*/ 	.short	(.L_1405 - .L_1404)
.L_1404:
        /*000c*/ 	.word	0x00000000
        /*0010*/ 	.short	0x0006
        /*0012*/ 	.short	0x002b
        /*0014*/ 	.byte	0x00, 0xf0, 0x05, 0x00


	//----- nvinfo : EIATTR_KPARAM_INFO
	.align		4
.L_1405:
        /*0018*/ 	.byte	0x04, 0x17
        /*001a*/ 	.short	(.L_1407 - .L_1406)
.L_1406:
        /*001c*/ 	.word	0x00000000
        /*0020*/ 	.short	0x0005
        /*0022*/ 	.short	0x002a
        /*0024*/ 	.byte	0x00, 0xf0, 0x05, 0x00


	//----- nvinfo : EIATTR_KPARAM_INFO
	.align		4
.L_1407:
        /*0028*/ 	.byte	0x04, 0x17
        /*002a*/ 	.short	(.L_1409 - .L_1408)
.L_1408:
        /*002c*/ 	.word	0x00000000
        /*0030*/ 	.short	0x0004
        /*0032*/ 	.short	0x0029
        /*0034*/ 	.byte	0x00, 0xf0, 0x05, 0x00


	//----- nvinfo : EIATTR_KPARAM_INFO
	.align		4
.L_1409:
        /*0038*/ 	.byte	0x04, 0x17
        /*003a*/ 	.short	(.L_1411 - .L_1410)
.L_1410:
        /*003c*/ 	.word	0x00000000
        /*0040*/ 	.short	0x0003
        /*0042*/ 	.short	0x0028
        /*0044*/ 	.byte	0x00, 0xf0, 0x05, 0x00


	//----- nvinfo : EIATTR_KPARAM_INFO
	.align		4
.L_1411:
        /*0048*/ 	.byte	0x04, 0x17
        /*004a*/ 	.short	(.L_1413 - .L_1412)
.L_1412:
        /*004c*/ 	.word	0x00000000
        /*0050*/ 	.short	0x0002
        /*0052*/ 	.short	0x0018
        /*0054*/ 	.byte	0x00, 0xf0, 0x41, 0x00


	//----- nvinfo : EIATTR_KPARAM_INFO
	.align		4
.L_1413:
        /*0058*/ 	.byte	0x04, 0x17
        /*005a*/ 	.short	(.L_1415 - .L_1414)
.L_1414:
        /*005c*/ 	.word	0x00000000
        /*0060*/ 	.short	0x0001
        /*0062*/ 	.short	0x0008
        /*0064*/ 	.byte	0x00, 0xf0, 0x41, 0x00


	//----- nvinfo : EIATTR_KPARAM_INFO
	.align		4
.L_1415:
        /*0068*/ 	.byte	0x04, 0x17
        /*006a*/ 	.short	(.L_1417 - .L_1416)
.L_1416:
        /*006c*/ 	.word	0x00000000
        /*0070*/ 	.short	0x0000
        /*0072*/ 	.short	0x0000
        /*0074*/ 	.byte	0x00, 0xf0, 0x11, 0x00


	//----- nvinfo : EIATTR_SPARSE_MMA_MASK
	.align		4
.L_1417:
        /*0078*/ 	.byte	0x03, 0x50
        /*007a*/ 	.short	0x0000


	//----- nvinfo : EIATTR_MAXREG_COUNT
	.align		4
        /*007c*/ 	.byte	0x03, 0x1b
        /*007e*/ 	.short	0x00ff


	//----- nvinfo : EIATTR_MERCURY_ISA_VERSION
	.align		4
        /*0080*/ 	.byte	0x03, 0x5f
        /*0082*/ 	.short	0x0101


	//----- nvinfo : EIATTR_VRC_CTA_INIT_COUNT
	.align		4
        /*0084*/ 	.byte	0x02, 0x4a
	.zero		1
	.zero		1


	//----- nvinfo : EIATTR_EXIT_INSTR_OFFSETS
	.align		4
        /*0088*/ 	.byte	0x04, 0x1c
        /*008a*/ 	.short	(.L_1419 - .L_1418)


	//   ....[0]....
.L_1418:
        /*008c*/ 	.word	0x00000900


	//   ....[1]....
        /*0090*/ 	.word	0x00000950


	//----- nvinfo : EIATTR_MAX_THREADS
	.align		4
.L_1419:
        /*0094*/ 	.byte	0x04, 0x05
        /*0096*/ 	.short	(.L_1421 - .L_1420)
.L_1420:
        /*0098*/ 	.word	0x00000080
        /*009c*/ 	.word	0x00000001
        /*00a0*/ 	.word	0x00000001


	//----- nvinfo : EIATTR_CRS_STACK_SIZE
	.align		4
.L_1421:
        /*00a4*/ 	.byte	0x04, 0x1e
        /*00a6*/ 	.short	(.L_1423 - .L_1422)
.L_1422:
        /*00a8*/ 	.word	0x00000000


	//----- nvinfo : EIATTR_CBANK_PARAM_SIZE
	.align		4
.L_1423:
        /*00ac*/ 	.byte	0x03, 0x19
        /*00ae*/ 	.short	0x002c


	//----- nvinfo : EIATTR_PARAM_CBANK
	.align		4
        /*00b0*/ 	.byte	0x04, 0x0a
        /*00b2*/ 	.short	(.L_1425 - .L_1424)
	.align		4
.L_1424:
        /*00b4*/ 	.word	index@(.nv.constant0._ZN2at6native27unrolled_elementwise_kernelIZZZNS0_17logit_kernel_cudaERNS_18TensorIteratorBaseERKN3c106ScalarEENKUlvE_clEvENKUlvE2_clEvEUlNS4_8BFloat16EE0_St5arrayIPcLm2EELi4E23TrivialOffsetCalculatorILi1EjESG_NS0_6memory15LoadWithoutCastENSH_16StoreWithoutCastEEEviT_T0_T2_T3_T4_T5_)
        /*00b8*/ 	.short	0x0380
        /*00ba*/ 	.short	0x002c


	//----- nvinfo : EIATTR_SW_WAR
	.align		4
.L_1425:
        /*00bc*/ 	.byte	0x04, 0x36
        /*00be*/ 	.short	(.L_1427 - .L_1426)
.L_1426:
        /*00c0*/ 	.word	0x00000008
.L_1427:


//--------------------- .nv.info._ZN2at6native29vectorized_elementwise_kernelILi2EZZZNS0_17logit_kernel_cudaERNS_18TensorIteratorBaseERKN3c106ScalarEENKUlvE_clEvENKUlvE2_clEvEUlNS4_8BFloat16EE0_St5arrayIPcLm2EEEEviT0_T1_ --------------------------
	.section	.nv.info._ZN2at6native29vectorized_elementwise_kernelILi2EZZZNS0_17logit_kernel_cudaERNS_18TensorIteratorBaseERKN3c106ScalarEENKUlvE_clEvENKUlvE2_clEvEUlNS4_8BFloat16EE0_St5arrayIPcLm2EEEEviT0_T1_,"",@"SHT_CUDA_INFO"
	.sectionflags	@""
	.align	4


	//----- nvinfo : EIATTR_CUDA_API_VERSION
	.align		4
        /*0000*/ 	.byte	0x04, 0x37
        /*0002*/ 	.short	(.L_1429 - .L_1428)
.L_1428:
        /*0004*/ 	.word	0x00000082


	//----- nvinfo : EIATTR_KPARAM_INFO
	.align		4
.L_1429:
        /*0008*/ 	.byte	0x04, 0x17
        /*000a*/ 	.short	(.L_1431 - .L_1430)
.L_1430:
        /*000c*/ 	.word	0x00000000
        /*0010*/ 	.short	0x0002
        /*0012*/ 	.short	0x0018
        /*0014*/ 	.byte	0x00, 0xf0, 0x41, 0x00


	//----- nvinfo : EIATTR_KPARAM_INFO
	.align		4
.L_1431:
        /*0018*/ 	.byte	0x04, 0x17
        /*001a*/ 	.short	(.L_1433 - .L_1432)
.L_1432:
        /*001c*/ 	.word	0x00000000
        /*0020*/ 	.short	0x0001
        /*0022*/ 	.short	0x0008
        /*0024*/ 	.byte	0x00, 0xf0, 0x41, 0x00


	//----- nvinfo : EIATTR_KPARAM_INFO
	.align		4
.L_1433:
        /*0028*/ 	.byte	0x04, 0x17
        /*002a*/ 	.short	(.L_1435 - .L_1434)
.L_1434:
        /*002c*/ 	.word	0x00000000
        /*0030*/ 	.short	0x0000
        /*0032*/ 	.short	0x0000
        /*0034*/ 	.byte	0x00, 0xf0, 0x11, 0x00


	//----- nvinfo : EIATTR_SPARSE_MMA_MASK
	.align		4
.L_1435:
        /*0038*/ 	.byte	0x03, 0x50
        /*003a*/ 	.short	0x0000


	//----- nvinfo : EIATTR_MAXREG_COUNT
	.align		4
        /*003c*/ 	.byte	0x03, 0x1b
        /*003e*/ 	.short	0x00ff


	//----- nvinfo : EIATTR_MERCURY_ISA_VERSION
	.align		4
        /*0040*/ 	.byte	0x03, 0x5f
        /*0042*/ 	.short	0x0101


	//----- nvinfo : EIATTR_VRC_CTA_INIT_COUNT
	.align		4
        /*0044*/ 	.byte	0x02, 0x4a
	.zero		1
	.zero		1


	//----- nvinfo : EIATTR_EXIT_INSTR_OFFSETS
	.align		4
        /*0048*/ 	.byte	0x04, 0x1c
        /*004a*/ 	.short	(.L_1437 - .L_1436)


	//   ....[0]....
.L_1436:
        /*004c*/ 	.word	0x00001260


	//   ....[1]....
        /*0050*/ 	.word	0x000012b0


	//   ....[2]....
        /*0054*/ 	.word	0x00001bb0


	//----- nvinfo : EIATTR_MAX_THREADS
	.align		4
.L_1437:
        /*0058*/ 	.byte	0x04, 0x05
        /*005a*/ 	.short	(.L_1439 - .L_1438)
.L_1438:
        /*005c*/ 	.word	0x00000080
        /*0060*/ 	.word	0x00000001
        /*0064*/ 	.word	0x00000001


	//----- nvinfo : EIATTR_CRS_STACK_SIZE
	.align		4
.L_1439:
        /*0068*/ 	.byte	0x04, 0x1e
        /*006a*/ 	.short	(.L_1441 - .L_1440)
.L_1440:
        /*006c*/ 	.word	0x00000000


	//----- nvinfo : EIATTR_CBANK_PARAM_SIZE
	.align		4
.L_1441:
        /*0070*/ 	.byte	0x03, 0x19
        /*0072*/ 	.short	0x0028


	//----- nvinfo : EIATTR_PARAM_CBANK
	.align		4
        /*0074*/ 	.byte	0x04, 0x0a
        /*0076*/ 	.short	(.L_1443 - .L_1442)
	.align		4
.L_1442:
        /*0078*/ 	.word	index@(.nv.constant0._ZN2at6native29vectorized_elementwise_kernelILi2EZZZNS0_17logit_kernel_cudaERNS_18TensorIteratorBaseERKN3c106ScalarEENKUlvE_clEvENKUlvE2_clEvEUlNS4_8BFloat16EE0_St5arrayIPcLm2EEEEviT0_T1_)
        /*007c*/ 	.short	0x0380
        /*007e*/ 	.short	0x0028


	//----- nvinfo : EIATTR_SW_WAR
	.align		4
.L_1443:
        /*0080*/ 	.byte	0x04, 0x36
        /*0082*/ 	.short	(.L_1445 - .L_1444)
.L_1444:
        /*0084*/ 	.word	0x00000008
.L_1445:


//--------------------- .nv.info._ZN2at6native29vectorized_elementwise_kernelILi4EZZZNS0_17logit_kernel_cudaERNS_18TensorIteratorBaseERKN3c106ScalarEENKUlvE_clEvENKUlvE2_clEvEUlNS4_8BFloat16EE0_St5arrayIPcLm2EEEEviT0_T1_ --------------------------
	.section	.nv.info._ZN2at6native29vectorized_elementwise_kernelILi4EZZZNS0_17logit_kernel_cudaERNS_18TensorIteratorBaseERKN3c106ScalarEENKUlvE_clEvENKUlvE2_clEvEUlNS4_8BFloat16EE0_St5arrayIPcLm2EEEEviT0_T1_,"",@"SHT_CUDA_INFO"
	.sectionflags	@""
	.align	4


	//----- nvinfo : EIATTR_CUDA_API_VERSION
	.align		4
        /*0000*/ 	.byte	0x04, 0x37
        /*0002*/ 	.short	(.L_1447 - .L_1446)
.L_1446:
        /*0004*/ 	.word	0x00000082


	//----- nvinfo : EIATTR_KPARAM_INFO
	.align		4
.L_1447:
        /*0008*/ 	.byte	0x04, 0x17
        /*000a*/ 	.short	(.L_1449 - .L_1448)
.L_1448:
        /*000c*/ 	.word	0x00000000
        /*0010*/ 	.short	0x0002
        /*0012*/ 	.short	0x0018
        /*0014*/ 	.byte	0x00, 0xf0, 0x41, 0x00


	//----- nvinfo : EIATTR_KPARAM_INFO
	.align		4
.L_1449:
        /*0018*/ 	.byte	0x04, 0x17
        /*001a*/ 	.short	(.L_1451 - .L_1450)
.L_1450:
        /*001c*/ 	.word	0x00000000
        /*0020*/ 	.short	0x0001
        /*0022*/ 	.short	0x0008
        /*0024*/ 	.byte	0x00, 0xf0, 0x41, 0x00


	//----- nvinfo : EIATTR_KPARAM_INFO
	.align		4
.L_1451:
        /*0028*/ 	.byte	0x04, 0x17
        /*002a*/ 	.short	(.L_1453 - .L_1452)
.L_1452:
        /*002c*/ 	.word	0x00000000
        /*0030*/ 	.short	0x0000
        /*0032*/ 	.short	0x0000
        /*0034*/ 	.byte	0x00, 0xf0, 0x11, 0x00


	//----- nvinfo : EIATTR_SPARSE_MMA_MASK
	.align		4
.L_1453:
        /*0038*/ 	.byte	0x03, 0x50
        /*003a*/ 	.short	0x0000


	//----- nvinfo : EIATTR_MAXREG_COUNT
	.align		4
        /*003c*/ 	.byte	0x03, 0x1b
        /*003e*/ 	.short	0x00ff


	//----- nvinfo : EIATTR_MERCURY_ISA_VERSION
	.align		4
        /*0040*/ 	.byte	0x03, 0x5f
        /*0042*/ 	.short	0x0101


	//----- nvinfo : EIATTR_VRC_CTA_INIT_COUNT
	.align		4
        /*0044*/ 	.byte	0x02, 0x4a
	.zero		1
	.zero		1


	//----- nvinfo : EIATTR_EXIT_INSTR_OFFSETS
	.align		4
        /*0048*/ 	.byte	0x04, 0x1c
        /*004a*/ 	.short	(.L_1455 - .L_1454)


	//   ....[0]....
.L_1454:
        /*004c*/ 	.word	0x00001260


	//   ....[1]....
        /*0050*/ 	.word	0x000012b0


	//   ....[2]....
        /*0054*/ 	.word	0x00001b70


	//----- nvinfo : EIATTR_MAX_THREADS
	.align		4
.L_1455:
        /*0058*/ 	.byte	0x04, 0x05
        /*005a*/ 	.short	(.L_1457 - .L_1456)
.L_1456:
        /*005c*/ 	.word	0x00000080
        /*0060*/ 	.word	0x00000001
        /*0064*/ 	.word	0x00000001


	//----- nvinfo : EIATTR_CRS_STACK_SIZE
	.align		4
.L_1457:
        /*0068*/ 	.byte	0x04, 0x1e
        /*006a*/ 	.short	(.L_1459 - .L_1458)
.L_1458:
        /*006c*/ 	.word	0x00000000


	//----- nvinfo : EIATTR_CBANK_PARAM_SIZE
	.align		4
.L_1459:
        /*0070*/ 	.byte	0x03, 0x19
        /*0072*/ 	.short	0x0028


	//----- nvinfo : EIATTR_PARAM_CBANK
	.align		4
        /*0074*/ 	.byte	0x04, 0x0a
        /*0076*/ 	.short	(.L_1461 - .L_1460)
	.align		4
.L_1460:
        /*0078*/ 	.word	index@(.nv.constant0._ZN2at6native29vectorized_elementwise_kernelILi4EZZZNS0_17logit_kernel_cudaERNS_18TensorIteratorBaseERKN3c106ScalarEENKUlvE_clEvENKUlvE2_clEvEUlNS4_8BFloat16EE0_St5arrayIPcLm2EEEEviT0_T1_)
        /*007c*/ 	.short	0x0380
        /*007e*/ 	.short	0x0028


	//----- nvinfo : EIATTR_SW_WAR
	.align		4
.L_1461:
        /*0080*/ 	.byte	0x04, 0x36
        /*0082*/ 	.short	(.L_1463 - .L_1462)
.L_1462:
        /*0084*/ 	.word	0x00000008
.L_1463:


//--------------------- .nv.info._ZN2at6native29vectorized_elementwise_kernelILi8EZZZNS0_17logit_kernel_cudaERNS_18TensorIteratorBaseERKN3c106ScalarEENKUlvE_clEvENKUlvE2_clEvEUlNS4_8BFloat16EE0_St5arrayIPcLm2EEEEviT0_T1_ --------------------------
	.section	.nv.info._ZN2at6native29vectorized_elementwise_kernelILi8EZZZNS0_17logit_kernel_cudaERNS_18TensorIteratorBaseERKN3c106ScalarEENKUlvE_clEvENKUlvE2_clEvEUlNS4_8BFloat16EE0_St5arrayIPcLm2EEEEviT0_T1_,"",@"SHT_CUDA_INFO"
	.sectionflags	@""
	.align	4


	//----- nvinfo : EIATTR_CUDA_API_VERSION
	.align		4
        /*0000*/ 	.byte	0x04, 0x37
        /*0002*/ 	.short	(.L_1465 - .L_1464)
.L_1464:
        /*0004*/ 	.word	0x00000082


	//----- nvinfo : EIATTR_KPARAM_INFO
	.align		4
.L_1465:
        /*0008*/ 	.byte	0x04, 0x17
        /*000a*/ 	.short	(.L_1467 - .L_1466)
.L_1466:
        /*000c*/ 	.word	0x00000000
        /*0010*/ 	.short	0x0002
        /*0012*/ 	.short	0x0018
        /*0014*/ 	.byte	0x00, 0xf0, 0x41, 0x00


	//----- nvinfo : EIATTR_KPARAM_INFO
	.align		4
.L_1467:
        /*0018*/ 	.byte	0x04, 0x17
        /*001a*/ 	.short	(.L_1469 - .L_1468)
.L_1468:
        /*001c*/ 	.word	0x00000000
        /*0020*/ 	.short	0x0001
        /*0022*/ 	.short	0x0008
        /*0024*/ 	.byte	0x00, 0xf0, 0x41, 0x00


	//----- nvinfo : EIATTR_KPARAM_INFO
	.align		4
.L_1469:
        /*0028*/ 	.byte	0x04, 0x17
        /*002a*/ 	.short	(.L_1471 - .L_1470)
.L_1470:
        /*002c*/ 	.word	0x00000000
        /*0030*/ 	.short	0x0000
        /*0032*/ 	.short	0x0000
        /*0034*/ 	.byte	0x00, 0xf0, 0x11, 0x00


	//----- nvinfo : EIATTR_SPARSE_MMA_MASK
	.align		4
.L_1471:
        /*0038*/ 	.byte	0x03, 0x50
        /*003a*/ 	.short	0x0000


	//----- nvinfo : EIATTR_MAXREG_COUNT
	.align		4
        /*003c*/ 	.byte	0x03, 0x1b
        /*003e*/ 	.short	0x00ff


	//----- nvinfo : EIATTR_MERCURY_ISA_VERSION
	.align		4
        /*0040*/ 	.byte	0x03, 0x5f
        /*0042*/ 	.short	0x0101


	//----- nvinfo : EIATTR_VRC_CTA_INIT_COUNT
	.align		4
        /*0044*/ 	.byte	0x02, 0x4a
	.zero		1
	.zero		1


	//----- nvinfo : EIATTR_EXIT_INSTR_OFFSETS
	.align		4
        /*0048*/ 	.byte	0x04, 0x1c
        /*004a*/ 	.short	(.L_1473 - .L_1472)


	//   ....[0]....
.L_1472:
        /*004c*/ 	.word	0x00001260


	//   ....[1]....
        /*0050*/ 	.word	0x000012b0


	//   ....[2]....
        /*0054*/ 	.word	0x00001b50


	//----- nvinfo : EIATTR_MAX_THREADS
	.align		4
.L_1473:
        /*0058*/ 	.byte	0x04, 0x05
        /*005a*/ 	.short	(.L_1475 - .L_1474)
.L_1474:
        /*005c*/ 	.word	0x00000080
        /*0060*/ 	.word	0x00000001
        /*0064*/ 	.word	0x00000001


	//----- nvinfo : EIATTR_CRS_STACK_SIZE
	.align		4
.L_1475:
        /*0068*/ 	.byte	0x04, 0x1e
        /*006a*/ 	.short	(.L_1477 - .L_1476)
.L_1476:
        /*006c*/ 	.word	0x00000000


	//----- nvinfo : EIATTR_CBANK_PARAM_SIZE
	.align		4
.L_1477:
        /*0070*/ 	.byte	0x03, 0x19
        /*0072*/ 	.short	0x0028


	//----- nvinfo : EIATTR_PARAM_CBANK
	.align		4
        /*0074*/ 	.byte	0x04, 0x0a
        /*0076*/ 	.short	(.L_1479 - .L_1478)
	.align		4
.L_1478:
        /*0078*/ 	.word	index@(.nv.constant0._ZN2at6native29vectorized_elementwise_kernelILi8EZZZNS0_17logit_kernel_cudaERNS_18TensorIteratorBaseERKN3c106ScalarEENKUlvE_clEvENKUlvE2_clEvEUlNS4_8BFloat16EE0_St5arrayIPcLm2EEEEviT0_T1_)
        /*007c*/ 	.short	0x0380
        /*007e*/ 	.short	0x0028


	//----- nvinfo : EIATTR_SW_WAR
	.align		4
.L_1479:
        /*0080*/ 	.byte	0x04, 0x36
        /*0082*/ 	.short	(.L_1481 - .L_1480)
.L_1480:
        /*0084*/ 	.word	0x00000008
.L_1481:


//--------------------- .nv.info._ZN2at6native18elementwise_kernelILi128ELi4EZNS0_15gpu_kernel_implIZZZNS0_17logit_kernel_cudaERNS_18TensorIteratorBaseERKN3c106ScalarEENKUlvE_clEvENKUlvE2_clEvEUlNS5_8BFloat16EE_EEvS4_RKT_EUliE_EEviT1_ --------------------------
	.section	.nv.info._ZN2at6native18elementwise_kernelILi128ELi4EZNS0_15gpu_kernel_implIZZZNS0_17logit_kernel_cudaERNS_18TensorIteratorBaseERKN3c106ScalarEENKUlvE_clEvENKUlvE2_clEvEUlNS5_8BFloat16EE_EEvS4_RKT_EUliE_EEviT1_,"",@"SHT_CUDA_INFO"
	.sectionflags	@""
	.align	4


	//----- nvinfo : EIATTR_CUDA_API_VERSION
	.align		4
        /*0000*/ 	.byte	0x04, 0x37
        /*0002*/ 	.short	(.L_1483 - .L_1482)
.L_1482:
        /*0004*/ 	.word	0x00000082


	//----- nvinfo : EIATTR_KPARAM_INFO
	.align		4
.L_1483:
        /*0008*/ 	.byte	0x04, 0x17
        /*000a*/ 	.short	(.L_1485 - .L_1484)
.L_1484:
        /*000c*/ 	.word	0x00000000
        /*0010*/ 	.short	0x0001
        /*0012*/ 	.short	0x0008
        /*0014*/ 	.byte	0x00, 0xf0, 0x61, 0x08


	//----- nvinfo : EIATTR_KPARAM_INFO
	.align		4
.L_1485:
        /*0018*/ 	.byte	0x04, 0x17
        /*001a*/ 	.short	(.L_1487 - .L_1486)
.L_1486:
        /*001c*/ 	.word	0x00000000
        /*0020*/ 	.short	0x0000
        /*0022*/ 	.short	0x0000
        /*0024*/ 	.byte	0x00, 0xf0, 0x11, 0x00


	//----- nvinfo : EIATTR_SPARSE_MMA_MASK
	.align		4
.L_1487:
        /*0028*/ 	.byte	0x03, 0x50
        /*002a*/ 	.short	0x0000


	//----- nvinfo : EIATTR_MAXREG_COUNT
	.align		4
        /*002c*/ 	.byte	0x03, 0x1b
        /*002e*/ 	.short	0x0080


	//----- nvinfo : EIATTR_EXTERNS
	.align		4
        /*0030*/ 	.byte	0x04, 0x0f
        /*0032*/ 	.short	(.L_1489 - .L_1488)


	//   ....[0]....
	.align		4
.L_1488:
        /*0034*/ 	.word	index@(__assertfail)


	//----- nvinfo : EIATTR_MERCURY_ISA_VERSION
	.align		4
.L_1489:
        /*0038*/ 	.byte	0x03, 0x5f
        /*003a*/ 	.short	0x0101


	//----- nvinfo : EIATTR_VRC_CTA_INIT_COUNT
	.align		4
        /*003c*/ 	.byte	0x02, 0x4a
	.zero		1
	.zero		1


	//----- nvinfo : EIATTR_SYSCALL_OFFSETS
	.align		4
        /*0040*/ 	.byte	0x04, 0x46
        /*0042*/ 	.short	(.L_1491 - .L_1490)


	//   ....[0]....
.L_1490:
        /*0044*/ 	.word	0x00002210


	//   ....[1]....
        /*0048*/ 	.word	0x00003160


	//   ....[2]....
        /*004c*/ 	.word	0x00005510


	//   ....[3]....
        /*0050*/ 	.word	0x000062b0


	//   ....[4]....
        /*0054*/ 	.word	0x00008750


	//   ....[5]....
        /*0058*/ 	.word	0x000094f0


	//   ....[6]....
        /*005c*/ 	.word	0x0000b9a0


	//   ....[7]....
        /*0060*/ 	.word	0x0000c710


	//----- nvinfo : EIATTR_EXIT_INSTR_OFFSETS
	.align		4
.L_1491:
        /*0064*/ 	.byte	0x04, 0x1c
        /*0066*/ 	.short	(.L_1493 - .L_1492)


	//   ....[0]....
.L_1492:
        /*0068*/ 	.word	0x000097b0


	//   ....[1]....
        /*006c*/ 	.word	0x0000bb90


	//   ....[2]....
        /*0070*/ 	.word	0x0000bbd0


	//   ....[3]....
        /*0074*/ 	.word	0x0000bc70


	//   ....[4]....
        /*0078*/ 	.word	0x0000bcb0


	//   ....[5]....
        /*007c*/ 	.word	0x0000bcf0


	//   ....[6]....
        /*0080*/ 	.word	0x0000bd80


	//   ....[7]....
        /*0084*/ 	.word	0x0000bdc0


	//   ....[8]....
        /*0088*/ 	.word	0x0000be60


	//   ....[9]....
        /*008c*/ 	.word	0x0000beb0


	//   ....[10]....
        /*0090*/ 	.word	0x0000bf00


	//   ....[11]....
        /*0094*/ 	.word	0x0000bfe0


	//   ....[12]....
        /*0098*/ 	.word	0x0000c150


	//   ....[13]....
        /*009c*/ 	.word	0x0000c2c0


	//   ....[14]....
        /*00a0*/ 	.word	0x0000c420


	//   ....[15]....
        /*00a4*/ 	.word	0x0000c460


	//   ....[16]....
        /*00a8*/ 	.word	0x0000c4a0


	//   ....[17]....
        /*00ac*/ 	.word	0x0000c550


	//   ....[18]....
        /*00b0*/ 	.word	0x0000c5b0


	//   ....[19]....
        /*00b4*/ 	.word	0x0000c720


	//   ....[20]....
        /*00b8*/ 	.word	0x0000c830


	//   ....[21]....
        /*00bc*/ 	.word	0x0000c970


	//   ....[22]....
        /*00c0*/ 	.word	0x0000c990


	//----- nvinfo : EIATTR_MAX_THREADS
	.align		4
.L_1493:
        /*00c4*/ 	.byte	0x04, 0x05
        /*00c6*/ 	.short	(.L_1495 - .L_1494)
.L_1494:
        /*00c8*/ 	.word	0x00000080
        /*00cc*/ 	.word	0x00000001
        /*00d0*/ 	.word	0x00000001


	//----- nvinfo : EIATTR_CRS_STACK_SIZE
	.align		4
.L_1495:
        /*00d4*/ 	.byte	0x04, 0x1e
        /*00d6*/ 	.short	(.L_1497 - .L_1496)
.L_1496:
        /*00d8*/ 	.word	0x00000000


	//----- nvinfo : EIATTR_CBANK_PARAM_SIZE
	.align		4
.L_1497:
        /*00dc*/ 	.byte	0x03, 0x19
        /*00de*/ 	.short	0x0220


	//----- nvinfo : EIATTR_PARAM_CBANK
	.align		4
        /*00e0*/ 	.byte	0x04, 0x0a
        /*00e2*/ 	.short	(.L_1499 - .L_1498)
	.align		4
.L_1498:
        /*00e4*/ 	.word	index@(.nv.constant0._ZN2at6native18elementwise_kernelILi128ELi4EZNS0_15gpu_kernel_implIZZZNS0_17logit_kernel_cudaERNS_18TensorIteratorBaseERKN3c106ScalarEENKUlvE_clEvENKUlvE2_clEvEUlNS5_8BFloat16EE_EEvS4_RKT_EUliE_EEviT1_)
        /*00e8*/ 	.short	0x0380
        /*00ea*/ 	.short	0x0220


	//----- nvinfo : EIATTR_SW_WAR
	.align		4
.L_1499:
        /*00ec*/ 	.byte	0x04, 0x36
        /*00ee*/ 	.short	(.L_1501 - .L_1500)
.L_1500:
        /*00f0*/ 	.word	0x00000008
.L_1501:


//--------------------- .nv.info._ZN2at6native27unrolled_elementwise_kernelIZZZNS0_17logit_kernel_cudaERNS_18TensorIteratorBaseERKN3c106ScalarEENKUlvE_clEvENKUlvE2_clEvEUlNS4_8BFloat16EE_St5arrayIPcLm2EELi4E23TrivialOffsetCalculatorILi1EjESG_NS0_6memory12LoadWithCastILi1EEENSH_13StoreWithCastILi1EEEEEviT_T0_T2_T3_T4_T5_ --------------------------
	.section	.nv.info._ZN2at6native27unrolled_elementwise_kernelIZZZNS0_17logit_kernel_cudaERNS_18TensorIteratorBaseERKN3c106ScalarEENKUlvE_clEvENKUlvE2_clEvEUlNS4_8BFloat16EE_St5arrayIPcLm2EELi4E23TrivialOffsetCalculatorILi1EjESG_NS0_6memory12LoadWithCastILi1EEENSH_13StoreWithCastILi1EEEEEviT_T0_T2_T3_T4_T5_,"",@"SHT_CUDA_INFO"
	.sectionflags	@""
	.align	4


	//----- nvinfo : EIATTR_CUDA_API_VERSION
	.align		4
        /*0000*/ 	.byte	0x04, 0x37
        /*0002*/ 	.short	(.L_1503 - .L_1502)
.L_1502:
        /*0004*/ 	.word	0x00000082


	//----- nvinfo : EIATTR_KPARAM_INFO
	.align		4
.L_1503:
        /*0008*/ 	.byte	0x04, 0x17
        /*000a*/ 	.short	(.L_1505 - .L_1504)
.L_1504:
        /*000c*/ 	.word	0x00000000
        /*0010*/ 	.short	0x0006
        /*0012*/ 	.short	0x0024
        /*0014*/ 	.byte	0x00, 0xf0, 0x21, 0x00


	//----- nvinfo : EIATTR_KPARAM_INFO
	.align		4
.L_1505:
        /*0018*/ 	.byte	0x04, 0x17
        /*001a*/ 	.short	(.L_1507 - .L_1506)
.L_1506:
        /*001c*/ 	.word	0x00000000
        /*0020*/ 	.short	0x0005
        /*0022*/ 	.short	0x001c
        /*0024*/ 	.byte	0x00, 0xf0, 0x21, 0x00


	//----- nvinfo : EIATTR_KPARAM_INFO
	.align		4
.L_1507:
        /*0028*/ 	.byte	0x04, 0x17
        /*002a*/ 	.short	(.L_1509 - .L_1508)
.L_1508:
        /*002c*/ 	.word	0x00000000
        /*0030*/ 	.short	0x0004
        /*0032*/ 	.short	0x0019
        /*0034*/ 	.byte	0x00, 0xf0, 0x05, 0x00


	//----- nvinfo : EIATTR_KPARAM_INFO
	.align		4
.L_1509:
        /*0038*/ 	.byte	0x04, 0x17
        /*003a*/ 	.short	(.L_1511 - .L_1510)
.L_1510:
        /*003c*/ 	.word	0x00000000
        /*0040*/ 	.short	0x0003
        /*0042*/ 	.short	0x0018
        /*0044*/ 	.byte	0x00, 0xf0, 0x05, 0x00


	//----- nvinfo : EIATTR_KPARAM_INFO
	.align		4
.L_1511:
        /*0048*/ 	.byte	0x04, 0x17
        /*004a*/ 	.short	(.L_1513 - .L_1512)
.L_1512:
        /*004c*/ 	.word	0x00000000
        /*0050*/ 	.short	0x0002
        /*0052*/ 	.short	0x0008
        /*0054*/ 	.byte	0x00, 0xf0, 0x41, 0x00


	//----- nvinfo : EIATTR_KPARAM_INFO
	.align		4
.L_1513:
        /*0058*/ 	.byte	0x04, 0x17
        /*005a*/ 	.short	(.L_1515 - .L_1514)
.L_1514:
        /*005c*/ 	.word	0x00000000
        /*0060*/ 	.short	0x0001
        /*0062*/ 	.short	0x0004
        /*0064*/ 	.byte	0x00, 0xf0, 0x05, 0x00


	//----- nvinfo : EIATTR_KPARAM_INFO
	.align		4
.L_1515:
        /*0068*/ 	.byte	0x04, 0x17
        /*006a*/ 	.short	(.L_1517 - .L_1516)
.L_1516:
        /*006c*/ 	.word	0x00000000
        /*0070*/ 	.short	0x0000
        /*0072*/ 	.short	0x0000
        /*0074*/ 	.byte	0x00, 0xf0, 0x11, 0x00


	//----- nvinfo : EIATTR_SPARSE_MMA_MASK
	.align		4
.L_1517:
        /*0078*/ 	.byte	0x03, 0x50
        /*007a*/ 	.short	0x0000


	//----- nvinfo : EIATTR_MAXREG_COUNT
	.align		4
        /*007c*/ 	.byte	0x03, 0x1b
        /*007e*/ 	.short	0x00ff


	//----- nvinfo : EIATTR_EXTERNS
	.align		4
        /*0080*/ 	.byte	0x04, 0x0f
        /*0082*/ 	.short	(.L_1519 - .L_1518)


	//   ....[0]....
	.align		4
.L_1518:
        /*0084*/ 	.word	index@(__assertfail)


	//----- nvinfo : EIATTR_MERCURY_ISA_VERSION
	.align		4
.L_1519:
        /*0088*/ 	.byte	0x03, 0x5f
        /*008a*/ 	.short	0x0101


	//----- nvinfo : EIATTR_VRC_CTA_INIT_COUNT
	.align		4
        /*008c*/ 	.byte	0x02, 0x4a
	.zero		1
	.zero		1


	//----- nvinfo : EIATTR_SYSCALL_OFFSETS
	.align		4
        /*0090*/ 	.byte	0x04, 0x46
        /*0092*/ 	.short	(.L_1521 - .L_1520)


	//   ....[0]....
.L_1520:
        /*0094*/ 	.word	0x00001000


	//   ....[1]....
        /*0098*/ 	.word	0x000021e0


	//   ....[2]....
        /*009c*/ 	.word	0x00003300


	//   ....[3]....
        /*00a0*/ 	.word	0x00004330


	//   ....[4]....
        /*00a4*/ 	.word	0x00005530


	//   ....[5]....
        /*00a8*/ 	.word	0x00006410


	//   ....[6]....
        /*00ac*/ 	.word	0x00007390


	//   ....[7]....
        /*00b0*/ 	.word	0x00008310


	//----- nvinfo : EIATTR_EXIT_INSTR_OFFSETS
	.align		4
.L_1521:
        /*00b4*/ 	.byte	0x04, 0x1c
        /*00b6*/ 	.short	(.L_1523 - .L_1522)


	//   ....[0]....
.L_1522:
        /*00b8*/ 	.word	0x00007640


	//   ....[1]....
        /*00bc*/ 	.word	0x00007790


	//   ....[2]....
        /*00c0*/ 	.word	0x000077d0


	//   ....[3]....
        /*00c4*/ 	.word	0x00007870


	//   ....[4]....
        /*00c8*/ 	.word	0x000078b0


	//   ....[5]....
        /*00cc*/ 	.word	0x000078f0


	//   ....[6]....
        /*00d0*/ 	.word	0x00007980


	//   ....[7]....
        /*00d4*/ 	.word	0x000079c0


	//   ....[8]....
        /*00d8*/ 	.word	0x00007a60


	//   ....[9]....
        /*00dc*/ 	.word	0x00007ab0


	//   ....[10]....
        /*00e0*/ 	.word	0x00007b00


	//   ....[11]....
        /*00e4*/ 	.word	0x00007be0


	//   ....[12]....
        /*00e8*/ 	.word	0x00007d50


	//   ....[13]....
        /*00ec*/ 	.word	0x00007ec0


	//   ....[14]....
        /*00f0*/ 	.word	0x00008020


	//   ....[15]....
        /*00f4*/ 	.word	0x00008060


	//   ....[16]....
        /*00f8*/ 	.word	0x000080a0


	//   ....[17]....
        /*00fc*/ 	.word	0x00008150


	//   ....[18]....
        /*0100*/ 	.word	0x000081b0


	//   ....[19]....
        /*0104*/ 	.word	0x00008320


	//   ....[20]....
        /*0108*/ 	.word	0x00008430


	//   ....[21]....
        /*010c*/ 	.word	0x00008570


	//   ....[22]....
        /*0110*/ 	.word	0x00008590


	//----- nvinfo : EIATTR_MAX_THREADS
	.align		4
.L_1523:
        /*0114*/ 	.byte	0x04, 0x05
        /*0116*/ 	.short	(.L_1525 - .L_1524)
.L_1524:
        /*0118*/ 	.word	0x00000080
        /*011c*/ 	.word	0x00000001
        /*0120*/ 	.word	0x00000001


	//----- nvinfo : EIATTR_CRS_STACK_SIZE
	.align		4
.L_1525:
        /*0124*/ 	.byte	0x04, 0x1e
        /*0126*/ 	.short	(.L_1527 - .L_1526)
.L_1526:
        /*0128*/ 	.word	0x00000000


	//----- nvinfo : EIATTR_CBANK_PARAM_SIZE
	.align		4
.L_1527:
        /*012c*/ 	.byte	0x03, 0x19
        /*012e*/ 	.short	0x002c


	//----- nvinfo : EIATTR_PARAM_CBANK
	.align		4
        /*0130*/ 	.byte	0x04, 0x0a
        /*0132*/ 	.short	(.L_1529 - .L_1528)
	.align		4
.L_1528:
        /*0134*/ 	.word	index@(.nv.constant0._ZN2at6native27unrolled_elementwise_kernelIZZZNS0_17logit_kernel_cudaERNS_18TensorIteratorBaseERKN3c106ScalarEENKUlvE_clEvENKUlvE2_clEvEUlNS4_8BFloat16EE_St5arrayIPcLm2EELi4E23TrivialOffsetCalculatorILi1EjESG_NS0_6memory12LoadWithCastILi1EEENSH_13StoreWithCastILi1EEEEEviT_T0_T2_T3_T4_T5_)
        /*0138*/ 	.short	0x0380
        /*013a*/ 	.short	0x002c


	//----- nvinfo : EIATTR_SW_WAR
	.align		4
.L_1529:
        /*013c*/ 	.byte	0x04, 0x36
        /*013e*/ 	.short	(.L_1531 - .L_1530)
.L_1530:
        /*0140*/ 	.word	0x00000008
.L_1531:


//--------------------- .nv.info._ZN2at6native18elementwise_kernelILi128ELi4EZNS0_22gpu_kernel_impl_nocastIZZZNS0_17logit_kernel_cudaERNS_18TensorIteratorBaseERKN3c106ScalarEENKUlvE_clEvENKUlvE2_clEvEUlNS5_8BFloat16EE_EEvS4_RKT_EUliE_EEviT1_ --------------------------
	.section	.nv.info._ZN2at6native18elementwise_kernelILi128ELi4EZNS0_22gpu_kernel_impl_nocastIZZZNS0_17logit_kernel_cudaERNS_18TensorIteratorBaseERKN3c106ScalarEENKUlvE_clEvENKUlvE2_clEvEUlNS5_8BFloat16EE_EEvS4_RKT_EUliE_EEviT1_,"",@"SHT_CUDA_INFO"
	.sectionflags	@""
	.align	4


	//----- nvinfo : EIATTR_CUDA_API_VERSION
	.align		4
        /*0000*/ 	.byte	0x04, 0x37
        /*0002*/ 	.short	(.L_1533 - .L_1532)
.L_1532:
        /*0004*/ 	.word	0x00000082


	//----- nvinfo : EIATTR_KPARAM_INFO
	.align		4
.L_1533:
        /*0008*/ 	.byte	0x04, 0x17
        /*000a*/ 	.short	(.L_1535 - .L_1534)
.L_1534:
        /*000c*/ 	.word	0x00000000
        /*0010*/ 	.short	0x0001
        /*0012*/ 	.short	0x0008
        /*0014*/ 	.byte	0x00, 0xf0, 0x61, 0x08


	//----- nvinfo : EIATTR_KPARAM_INFO
	.align		4
.L_1535:
        /*0018*/ 	.byte	0x04, 0x17
        /*001a*/ 	.short	(.L_1537 - .L_1536)
.L_1536:
        /*001c*/ 	.word	0x00000000
        /*0020*/ 	.short	0x0000
        /*0022*/ 	.short	0x0000
        /*0024*/ 	.byte	0x00, 0xf0, 0x11, 0x00


	//----- nvinfo : EIATTR_SPARSE_MMA_MASK
	.align		4
.L_1537:
        /*0028*/ 	.byte	0x03, 0x50
        /*002a*/ 	.short	0x0000


	//----- nvinfo : EIATTR_MAXREG_COUNT
	.align		4
        /*002c*/ 	.byte	0x03, 0x1b
        /*002e*/ 	.short	0x0080


	//----- nvinfo : EIATTR_MERCURY_ISA_VERSION
	.align		4
        /*0030*/ 	.byte	0x03, 0x5f
        /*0032*/ 	.short	0x0101


	//----- nvinfo : EIATTR_VRC_CTA_INIT_COUNT
	.align		4
        /*0034*/ 	.byte	0x02, 0x4a
	.zero		1
	.zero		1


	//----- nvinfo : EIATTR_EXIT_INSTR_OFFSETS
	.align		4
        /*0038*/ 	.byte	0x04, 0x1c
        /*003a*/ 	.short	(.L_1539 - .L_1538)


	//   ....[0]....
.L_1538:
        /*003c*/ 	.word	0x000003c0


	//   ....[1]....
        /*0040*/ 	.word	0x00000480


	//   ....[2]....
        /*0044*/ 	.word	0x00004060


	//   ....[3]....
        /*0048*/ 	.word	0x000053f0


	//----- nvinfo : EIATTR_MAX_THREADS
	.align		4
.L_1539:
        /*004c*/ 	.byte	0x04, 0x05
        /*004e*/ 	.short	(.L_1541 - .L_1540)
.L_1540:
        /*0050*/ 	.word	0x00000080
        /*0054*/ 	.word	0x00000001
        /*0058*/ 	.word	0x00000001


	//----- nvinfo : EIATTR_CRS_STACK_SIZE
	.align		4
.L_1541:
        /*005c*/ 	.byte	0x04, 0x1e
        /*005e*/ 	.short	(.L_1543 - .L_1542)
.L_1542:
        /*0060*/ 	.word	0x00000000


	//----- nvinfo : EIATTR_CBANK_PARAM_SIZE
	.align		4
.L_1543:
        /*0064*/ 	.byte	0x03, 0x19
        /*0066*/ 	.short	0x0220


	//----- nvinfo : EIATTR_PARAM_CBANK
	.align		4
        /*0068*/ 	.byte	0x04, 0x0a
        /*006a*/ 	.short	(.L_1545 - .L_1544)
	.align		4
.L_1544:
        /*006c*/ 	.word	index@(.nv.constant0._ZN2at6native18elementwise_kernelILi128ELi4EZNS0_22gpu_kernel_impl_nocastIZZZNS0_17logit_kernel_cudaERNS_18TensorIteratorBaseERKN3c106ScalarEENKUlvE_clEvENKUlvE2_clEvEUlNS5_8BFloat16EE_EEvS4_RKT_EUliE_EEviT1_)
        /*0070*/ 	.short	0x0380
        /*0072*/ 	.short	0x0220


	//----- nvinfo : EIATTR_SW_WAR
	.align		4
.L_1545:
        /*0074*/ 	.byte	0x04, 0x36
        /*0076*/ 	.short	(.L_1547 - .L_1546)
.L_1546:
        /*0078*/ 	.word	0x00000008
.L_1547:


//--------------------- .nv.info._ZN2at6native27unrolled_elementwise_kernelIZZZNS0_17logit_kernel_cudaERNS_18TensorIteratorBaseERKN3c106ScalarEENKUlvE_clEvENKUlvE2_clEvEUlNS4_8BFloat16EE_St5arrayIPcLm2EELi4E23TrivialOffsetCalculatorILi1EjESG_NS0_6memory15LoadWithoutCastENSH_16StoreWithoutCastEEEviT_T0_T2_T3_T4_T5_ --------------------------
	.section	.nv.info._ZN2at6native27unrolled_elementwise_kernelIZZZNS0_17logit_kernel_cudaERNS_18TensorIteratorBaseERKN3c106ScalarEENKUlvE_clEvENKUlvE2_clEvEUlNS4_8BFloat16EE_St5arrayIPcLm2EELi4E23TrivialOffsetCalculatorILi1EjESG_NS0_6memory15LoadWithoutCastENSH_16StoreWithoutCastEEEviT_T0_T2_T3_T4_T5_,"",@"SHT_CUDA_INFO"
	.sectionflags	@""
	.align	4


	//----- nvinfo : EIATTR_CUDA_API_VERSION
	.align		4
        /*0000*/ 	.byte	0x04, 0x37
        /*0002*/ 	.short	(.L_1549 - .L_1548)
.L_1548:
        /*0004*/ 	.word	0x00000082


	//----- nvinfo : EIATTR_KPARAM_INFO
	.align		4
.L_1549:
        /*0008*/ 	.byte	0x04, 0x17
        /*000a*/ 	.short	(.L_1551 - .L_1550)
.L_1550:
        /*000c*/ 	.word	0x00000000
        /*0010*/ 	.short	0x0006
        /*0012*/ 	.short	0x001b
        /*0014*/ 	.byte	0x00, 0xf0, 0x05, 0x00


	//----- nvinfo : EIATTR_KPARAM_INFO
	.align		4
.L_1551:
        /*0018*/ 	.byte	0x04, 0x17
        /*001a*/ 	.short	(.L_1553 - .L_1552)
.L_1552:
        /*001c*/ 	.word	0x00000000
        /*0020*/ 	.short	0x0005
        /*0022*/ 	.short	0x001a
        /*0024*/ 	.byte	0x00, 0xf0, 0x05, 0x00


	//----- nvinfo : EIATTR_KPARAM_INFO
	.align		4
.L_1553:
        /*0028*/ 	.byte	0x04, 0x17
        /*002a*/ 	.short	(.L_1555 - .L_1554)
.L_1554:
        /*002c*/ 	.word	0x00000000
        /*0030*/ 	.short	0x0004
        /*0032*/ 	.short	0x0019
        /*0034*/ 	.byte	0x00, 0xf0, 0x05, 0x00


	//----- nvinfo : EIATTR_KPARAM_INFO
	.align		4
.L_1555:
        /*0038*/ 	.byte	0x04, 0x17
        /*003a*/ 	.short	(.L_1557 - .L_1556)
.L_1556:
        /*003c*/ 	.word	0x00000000
        /*0040*/ 	.short	0x0003
        /*0042*/ 	.short	0x0018
        /*0044*/ 	.byte	0x00, 0xf0, 0x05, 0x00


	//----- nvinfo : EIATTR_KPARAM_INFO
	.align		4
.L_1557:
        /*0048*/ 	.byte	0x04, 0x17
        /*004a*/ 	.short	(.L_1559 - .L_1558)
.L_1558:
        /*004c*/ 	.word	0x00000000
        /*0050*/ 	.short	0x0002
        /*0052*/ 	.short	0x0008
        /*0054*/ 	.byte	0x00, 0xf0, 0x41, 0x00


	//----- nvinfo : EIATTR_KPARAM_INFO
	.align		4
.L_1559:
        /*0058*/ 	.byte	0x04, 0x17
        /*005a*/ 	.short	(.L_1561 - .L_1560)
.L_1560:
        /*005c*/ 	.word	0x00000000
        /*0060*/ 	.short	0x0001
        /*0062*/ 	.short	0x0004
        /*0064*/ 	.byte	0x00, 0xf0, 0x05, 0x00


	//----- nvinfo : EIATTR_KPARAM_INFO
	.align		4
.L_1561:
        /*0068*/ 	.byte	0x04, 0x17
        /*006a*/ 	.short	(.L_1563 - .L_1562)
.L_1562:
        /*006c*/ 	.word	0x00000000
        /*0070*/ 	.short	0x0000
        /*0072*/ 	.short	0x0000
        /*0074*/ 	.byte	0x00, 0xf0, 0x11, 0x00


	//----- nvinfo : EIATTR_SPARSE_MMA_MASK
	.align		4
.L_1563:
        /*0078*/ 	.byte	0x03, 0x50
        /*007a*/ 	.short	0x0000


	//----- nvinfo : EIATTR_MAXREG_COUNT
	.align		4
        /*007c*/ 	.byte	0x03, 0x1b
        /*007e*/ 	.short	0x00ff


	//----- nvinfo : EIATTR_MERCURY_ISA_VERSION
	.align		4
        /*0080*/ 	.byte	0x03, 0x5f
        /*0082*/ 	.short	0x0101


	//----- nvinfo : EIATTR_VRC_CTA_INIT_COUNT
	.align		4
        /*0084*/ 	.byte	0x02, 0x4a
	.zero		1
	.zero		1


	//----- nvinfo : EIATTR_EXIT_INSTR_OFFSETS
	.align		4
        /*0088*/ 	.byte	0x04, 0x1c
        /*008a*/ 	.short	(.L_1565 - .L_1564)


	//   ....[0]....
.L_1564:
        /*008c*/ 	.word	0x00000570


	//   ....[1]....
        /*0090*/ 	.word	0x000005f0


	//----- nvinfo : EIATTR_MAX_THREADS
	.align		4
.L_1565:
        /*0094*/ 	.byte	0x04, 0x05
        /*0096*/ 	.short	(.L_1567 - .L_1566)
.L_1566:
        /*0098*/ 	.word	0x00000080
        /*009c*/ 	.word	0x00000001
        /*00a0*/ 	.word	0x00000001


	//----- nvinfo : EIATTR_CRS_STACK_SIZE
	.align		4
.L_1567:
        /*00a4*/ 	.byte	0x04, 0x1e
        /*00a6*/ 	.short	(.L_1569 - .L_1568)
.L_1568:
        /*00a8*/ 	.word	0x00000000


	//----- nvinfo : EIATTR_CBANK_PARAM_SIZE
	.align		4
.L_1569:
        /*00ac*/ 	.byte	0x03, 0x19
        /*00ae*/ 	.short	0x001c


	//----- nvinfo : EIATTR_PARAM_CBANK
	.align		4
        /*00b0*/ 	.byte	0x04, 0x0a
        /*00b2*/ 	.short	(.L_1571 - .L_1570)
	.align		4
.L_1570:
        /*00b4*/ 	.word	index@(.nv.constant0._ZN2at6native27unrolled_elementwise_kernelIZZZNS0_17logit_kernel_cudaERNS_18TensorIteratorBaseERKN3c106ScalarEENKUlvE_clEvENKUlvE2_clEvEUlNS4_8BFloat16EE_St5arrayIPcLm2EELi4E23TrivialOffsetCalculatorILi1EjESG_NS0_6memory15LoadWithoutCastENSH_16StoreWithoutCastEEEviT_T0_T2_T3_T4_T5_)
        /*00b8*/ 	.short	0x0380
        /*00ba*/ 	.short	0x001c


	//----- nvinfo : EIATTR_SW_WAR
	.align		4
.L_1571:
        /*00bc*/ 	.byte	0x04, 0x36
        /*00be*/ 	.short	(.L_1573 - .L_1572)
.L_1572:
        /*00c0*/ 	.word	0x00000008
.L_1573:


//--------------------- .nv.info._ZN2at6native29vectorized_elementwise_kernelILi2EZZZNS0_17logit_kernel_cudaERNS_18TensorIteratorBaseERKN3c106ScalarEENKUlvE_clEvENKUlvE2_clEvEUlNS4_8BFloat16EE_St5arrayIPcLm2EEEEviT0_T1_ --------------------------
	.section	.nv.info._ZN2at6native29vectorized_elementwise_kernelILi2EZZZNS0_17logit_kernel_cudaERNS_18TensorIteratorBaseERKN3c106ScalarEENKUlvE_clEvENKUlvE2_clEvEUlNS4_8BFloat16EE_St5arrayIPcLm2EEEEviT0_T1_,"",@"SHT_CUDA_INFO"
	.sectionflags	@""
	.align	4


	//----- nvinfo : EIATTR_CUDA_API_VERSION
	.align		4
        /*0000*/ 	.byte	0x04, 0x37
        /*0002*/ 	.short	(.L_1575 - .L_1574)
.L_1574:
        /*0004*/ 	.word	0x00000082


	//----- nvinfo : EIATTR_KPARAM_INFO
	.align		4
.L_1575:
        /*0008*/ 	.byte	0x04, 0x17
        /*000a*/ 	.short	(.L_1577 - .L_1576)
.L_1576:
        /*000c*/ 	.word	0x00000000
        /*0010*/ 	.short	0x0002
        /*0012*/ 	.short	0x0008
        /*0014*/ 	.byte	0x00, 0xf0, 0x41, 0x00


	//----- nvinfo : EIATTR_KPARAM_INFO
	.align		4
.L_1577:
        /*0018*/ 	.byte	0x04, 0x17
        /*001a*/ 	.short	(.L_1579 - .L_1578)
.L_1578:
        /*001c*/ 	.word	0x00000000
        /*0020*/ 	.short	0x0001
        /*0022*/ 	.short	0x0004
        /*0024*/ 	.byte	0x00, 0xf0, 0x05, 0x00


	//----- nvinfo : EIATTR_KPARAM_INFO
	.align		4
.L_1579:
        /*0028*/ 	.byte	0x04, 0x17
        /*002a*/ 	.short	(.L_1581 - .L_1580)
.L_1580:
        /*002c*/ 	.word	0x00000000
        /*0030*/ 	.short	0x0000
        /*0032*/ 	.short	0x0000
        /*0034*/ 	.byte	0x00, 0xf0, 0x11, 0x00


	//----- nvinfo : EIATTR_SPARSE_MMA_MASK
	.align		4
.L_1581:
        /*0038*/ 	.byte	0x03, 0x50
        /*003a*/ 	.short	0x0000


	//----- nvinfo : EIATTR_MAXREG_COUNT
	.align		4
        /*003c*/ 	.byte	0x03, 0x1b
        /*003e*/ 	.short	0x00ff


	//----- nvinfo : EIATTR_MERCURY_ISA_VERSION
	.align		4
        /*0040*/ 	.byte	0x03, 0x5f
        /*0042*/ 	.short	0x0101


	//----- nvinfo : EIATTR_VRC_CTA_INIT_COUNT
	.align		4
        /*0044*/ 	.byte	0x02, 0x4a
	.zero		1
	.zero		1


	//----- nvinfo : EIATTR_EXIT_INSTR_OFFSETS
	.align		4
        /*0048*/ 	.byte	0x04, 0x1c
        /*004a*/ 	.short	(.L_1583 - .L_1582)


	//   ....[0]....
.L_1582:
        /*004c*/ 	.word	0x00000bd0


	//   ....[1]....
        /*0050*/ 	.word	0x00000c20


	//   ....[2]....
        /*0054*/ 	.word	0x000010a0


	//----- nvinfo : EIATTR_MAX_THREADS
	.align		4
.L_1583:
        /*0058*/ 	.byte	0x04, 0x05
        /*005a*/ 	.short	(.L_1585 - .L_1584)
.L_1584:
        /*005c*/ 	.word	0x00000080
        /*0060*/ 	.word	0x00000001
        /*0064*/ 	.word	0x00000001


	//----- nvinfo : EIATTR_CRS_STACK_SIZE
	.align		4
.L_1585:
        /*0068*/ 	.byte	0x04, 0x1e
        /*006a*/ 	.short	(.L_1587 - .L_1586)
.L_1586:
        /*006c*/ 	.word	0x00000000


	//----- nvinfo : EIATTR_CBANK_PARAM_SIZE
	.align		4
.L_1587:
        /*0070*/ 	.byte	0x03, 0x19
        /*0072*/ 	.short	0x0018


	//----- nvinfo : EIATTR_PARAM_CBANK
	.align		4
        /*0074*/ 	.byte	0x04, 0x0a
        /*0076*/ 	.short	(.L_1589 - .L_1588)
	.align		4
.L_1588:
        /*0078*/ 	.word	index@(.nv.constant0._ZN2at6native29vectorized_elementwise_kernelILi2EZZZNS0_17logit_kernel_cudaERNS_18TensorIteratorBaseERKN3c106ScalarEENKUlvE_clEvENKUlvE2_clEvEUlNS4_8BFloat16EE_St5arrayIPcLm2EEEEviT0_T1_)
        /*007c*/ 	.short	0x0380
        /*007e*/ 	.short	0x0018


	//----- nvinfo : EIATTR_SW_WAR
	.align		4
.L_1589:
        /*0080*/ 	.byte	0x04, 0x36
        /*0082*/ 	.short	(.L_1591 - .L_1590)
.L_1590:
        /*0084*/ 	.word	0x00000008
.L_1591:


//--------------------- .nv.info._ZN2at6native29vectorized_elementwise_kernelILi4EZZZNS0_17logit_kernel_cudaERNS_18TensorIteratorBaseERKN3c106ScalarEENKUlvE_clEvENKUlvE2_clEvEUlNS4_8BFloat16EE_St5arrayIPcLm2EEEEviT0_T1_ --------------------------
	.section	.nv.info._ZN2at6native29vectorized_elementwise_kernelILi4EZZZNS0_17logit_kernel_cudaERNS_18TensorIteratorBaseERKN3c106ScalarEENKUlvE_clEvENKUlvE2_clEvEUlNS4_8BFloat16EE_St5arrayIPcLm2EEEEviT0_T1_,"",@"SHT_CUDA_INFO"
	.sectionflags	@""
	.align	4


	//----- nvinfo : EIATTR_CUDA_API_VERSION
	.align		4
        /*0000*/ 	.byte	0x04, 0x37
        /*0002*/ 	.short	(.L_1593 - .L_1592)
.L_1592:
        /*0004*/ 	.word	0x00000082


	//----- nvinfo : EIATTR_KPARAM_INFO
	.align		4
.L_1593:
        /*0008*/ 	.byte	0x04, 0x17
        /*000a*/ 	.short	(.L_1595 - .L_1594)
.L_1594:
        /*000c*/ 	.word	0x00000000
        /*0010*/ 	.short	0x0002
        /*0012*/ 	.short	0x0008
        /*0014*/ 	.byte	0x00, 0xf0, 0x41, 0x00


	//----- nvinfo : EIATTR_KPARAM_INFO
	.align		4
.L_1595:
        /*0018*/ 	.byte	0x04, 0x17
        /*001a*/ 	.short	(.L_1597 - .L_1596)
.L_1596:
        /*001c*/ 	.word	0x00000000
        /*0020*/ 	.short	0x0001
        /*0022*/ 	.short	0x0004
        /*0024*/ 	.byte	0x00, 0xf0, 0x05, 0x00


	//----- nvinfo : EIATTR_KPARAM_INFO
	.align		4
.L_1597:
        /*0028*/ 	.byte	0x04, 0x17
        /*002a*/ 	.short	(.L_1599 - .L_1598)
.L_1598:
        /*002c*/ 	.word	0x00000000
        /*0030*/ 	.short	0x0000
        /*0032*/ 	.short	0x0000
        /*0034*/ 	.byte	0x00, 0xf0, 0x11, 0x00


	//----- nvinfo : EIATTR_SPARSE_MMA_MASK
	.align		4
.L_1599:
        /*0038*/ 	.byte	0x03, 0x50
        /*003a*/ 	.short	0x0000


	//----- nvinfo : EIATTR_MAXREG_COUNT
	.align		4
        /*003c*/ 	.byte	0x03, 0x1b
        /*003e*/ 	.short	0x00ff


	//----- nvinfo : EIATTR_MERCURY_ISA_VERSION
	.align		4
        /*0040*/ 	.byte	0x03, 0x5f
        /*0042*/ 	.short	0x0101


	//----- nvinfo : EIATTR_VRC_CTA_INIT_COUNT
	.align		4
        /*0044*/ 	.byte	0x02, 0x4a
	.zero		1
	.zero		1


	//----- nvinfo : EIATTR_EXIT_INSTR_OFFSETS
	.align		4
        /*0048*/ 	.byte	0x04, 0x1c
        /*004a*/ 	.short	(.L_1601 - .L_1600)


	//   ....[0]....
.L_1600:
        /*004c*/ 	.word	0x00000bd0


	//   ....[1]....
        /*0050*/ 	.word	0x00000c20


	//   ....[2]....
        /*0054*/ 	.word	0x00001060


	//----- nvinfo : EIATTR_MAX_THREADS
	.align		4
.L_1601:
        /*0058*/ 	.byte	0x04, 0x05
        /*005a*/ 	.short	(.L_1603 - .L_1602)
.L_1602:
        /*005c*/ 	.word	0x00000080
        /*0060*/ 	.word	0x00000001
        /*0064*/ 	.word	0x00000001


	//----- nvinfo : EIATTR_CRS_STACK_SIZE
	.align		4
.L_1603:
        /*0068*/ 	.byte	0x04, 0x1e
        /*006a*/ 	.short	(.L_1605 - .L_1604)
.L_1604:
        /*006c*/ 	.word	0x00000000


	//----- nvinfo : EIATTR_CBANK_PARAM_SIZE
	.align		4
.L_1605:
        /*0070*/ 	.byte	0x03, 0x19
        /*0072*/ 	.short	0x0018


	//----- nvinfo : EIATTR_PARAM_CBANK
	.align		4
        /*0074*/ 	.byte	0x04, 0x0a
        /*0076*/ 	.short	(.L_1607 - .L_1606)
	.align		4
.L_1606:
        /*0078*/ 	.word	index@(.nv.constant0._ZN2at6native29vectorized_elementwise_kernelILi4EZZZNS0_17logit_kernel_cudaERNS_18TensorIteratorBaseERKN3c106ScalarEENKUlvE_clEvENKUlvE2_clEvEUlNS4_8BFloat16EE_St5arrayIPcLm2EEEEviT0_T1_)
        /*007c*/ 	.short	0x0380
        /*007e*/ 	.short	0x0018


	//----- nvinfo : EIATTR_SW_WAR
	.align		4
.L_1607:
        /*0080*/ 	.byte	0x04, 0x36
        /*0082*/ 	.short	(.L_1609 - .L_1608)
.L_1608:
        /*0084*/ 	.word	0x00000008
.L_1609:


//--------------------- .nv.info._ZN2at6native29vectorized_elementwise_kernelILi8EZZZNS0_17logit_kernel_cudaERNS_18TensorIteratorBaseERKN3c106ScalarEENKUlvE_clEvENKUlvE2_clEvEUlNS4_8BFloat16EE_St5arrayIPcLm2EEEEviT0_T1_ --------------------------
	.section	.nv.info._ZN2at6native29vectorized_elementwise_kernelILi8EZZZNS0_17logit_kernel_cudaERNS_18TensorIteratorBaseERKN3c106ScalarEENKUlvE_clEvENKUlvE2_clEvEUlNS4_8BFloat16EE_St5arrayIPcLm2EEEEviT0_T1_,"",@"SHT_CUDA_INFO"
	.sectionflags	@""
	.align	4


	//----- nvinfo : EIATTR_CUDA_API_VERSION
	.align		4
        /*0000*/ 	.byte	0x04, 0x37
        /*0002*/ 	.short	(.L_1611 - .L_1610)
.L_1610:
        /*0004*/ 	.word	0x00000082


	//----- nvinfo : EIATTR_KPARAM_INFO
	.align		4
.L_1611:
        /*0008*/ 	.byte	0x04, 0x17
        /*000a*/ 	.short	(.L_1613 - .L_1612)
.L_1612:
        /*000c*/ 	.word	0x00000000
        /*0010*/ 	.short	0x0002
        /*0012*/ 	.short	0x0008
        /*0014*/ 	.byte	0x00, 0xf0, 0x41, 0x00


	//----- nvinfo : EIATTR_KPARAM_INFO
	.align		4
.L_1613:
        /*0018*/ 	.byte	0x04, 0x17
        /*001a*/ 	.short	(.L_1615 - .L_1614)
.L_1614:
        /*001c*/ 	.word	0x00000000
        /*0020*/ 	.short	0x0001
        /*0022*/ 	.short	0x0004
        /*0024*/ 	.byte	0x00, 0xf0, 0x05, 0x00


	//----- nvinfo : EIATTR_KPARAM_INFO
	.align		4
.L_1615:
        /*0028*/ 	.byte	0x04, 0x17
        /*002a*/ 	.short	(.L_1617 - .L_1616)
.L_1616:
        /*002c*/ 	.word	0x00000000
        /*0030*/ 	.short	0x0000
        /*0032*/ 	.short	0x0000
        /*0034*/ 	.byte	0x00, 0xf0, 0x11, 0x00


	//----- nvinfo : EIATTR_SPARSE_MMA_MASK
	.align		4
.L_1617:
        /*0038*/ 	.byte	0x03, 0x50
        /*003a*/ 	.short	0x0000


	//----- nvinfo : EIATTR_MAXREG_COUNT
	.align		4
        /*003c*/ 	.byte	0x03, 0x1b
        /*003e*/ 	.short	0x00ff


	//----- nvinfo : EIATTR_MERCURY_ISA_VERSION
	.align		4
        /*0040*/ 	.byte	0x03, 0x5f
        /*0042*/ 	.short	0x0101


	//----- nvinfo : EIATTR_VRC_CTA_INIT_COUNT
	.align		4
        /*0044*/ 	.byte	0x02, 0x4a
	.zero		1
	.zero		1


	//----- nvinfo : EIATTR_EXIT_INSTR_OFFSETS
	.align		4
        /*0048*/ 	.byte	0x04, 0x1c
        /*004a*/ 	.short	(.L_1619 - .L_1618)


	//   ....[0]....
.L_1618:
        /*004c*/ 	.word	0x00000bd0


	//   ....[1]....
        /*0050*/ 	.word	0x00000c20


	//   ....[2]....
        /*0054*/ 	.word	0x00001040


	//----- nvinfo : EIATTR_MAX_THREADS
	.align		4
.L_1619:
        /*0058*/ 	.byte	0x04, 0x05
        /*005a*/ 	.short	(.L_1621 - .L_1620)
.L_1620:
        /*005c*/ 	.word	0x00000080
        /*0060*/ 	.word	0x00000001
        /*0064*/ 	.word	0x00000001


	//----- nvinfo : EIATTR_CRS_STACK_SIZE
	.align		4
.L_1621:
        /*0068*/ 	.byte	0x04, 0x1e
        /*006a*/ 	.short	(.L_1623 - .L_1622)
.L_1622:
        /*006c*/ 	.word	0x00000000


	//----- nvinfo : EIATTR_CBANK_PARAM_SIZE
	.align		4
.L_1623:
        /*0070*/ 	.byte	0x03, 0x19
        /*0072*/ 	.short	0x0018


	//----- nvinfo : EIATTR_PARAM_CBANK
	.align		4
        /*0074*/ 	.byte	0x04, 0x0a
        /*0076*/ 	.short	(.L_1625 - .L_1624)
	.align		4
.L_1624:
        /*0078*/ 	.word	index@(.nv.constant0._ZN2at6native29vectorized_elementwise_kernelILi8EZZZNS0_17logit_kernel_cudaERNS_18TensorIteratorBaseERKN3c106ScalarEENKUlvE_clEvENKUlvE2_clEvEUlNS4_8BFloat16EE_St5arrayIPcLm2EEEEviT0_T1_)
        /*007c*/ 	.short	0x0380
        /*007e*/ 	.short	0x0018


	//----- nvinfo : EIATTR_SW_WAR
	.align		4
.L_1625:
        /*0080*/ 	.byte	0x04, 0x36
        /*0082*/ 	.short	(.L_1627 - .L_1626)
.L_1626:
        /*0084*/ 	.word	0x00000008
.L_1627:


//--------------------- .nv.info._ZN2at6native18elementwise_kernelILi128ELi4EZNS0_15gpu_kernel_implIZZZNS0_17logit_kernel_cudaERNS_18TensorIteratorBaseERKN3c106ScalarEENKUlvE_clEvENKUlvE1_clEvEUlNS5_4HalfEE0_EEvS4_RKT_EUliE_EEviT1_ --------------------------
	.section	.nv.info._ZN2at6native18elementwise_kernelILi128ELi4EZNS0_15gpu_kernel_implIZZZNS0_17logit_kernel_cudaERNS_18TensorIteratorBaseERKN3c106ScalarEENKUlvE_clEvENKUlvE1_clEvEUlNS5_4HalfEE0_EEvS4_RKT_EUliE_EEviT1_,"",@"SHT_CUDA_INFO"
	.sectionflags	@""
	.align	4


	//----- nvinfo : EIATTR_CUDA_API_VERSION
	.align		4
        /*0000*/ 	.byte	0x04, 0x37
        /*0002*/ 	.short	(.L_1629 - .L_1628)
.L_1628:
        /*0004*/ 	.word	0x00000082


	//----- nvinfo : EIATTR_KPARAM_INFO
	.align		4
.L_1629:
        /*0008*/ 	.byte	0x04, 0x17
        /*000a*/ 	.short	(.L_1631 - .L_1630)
.L_1630:
        /*000c*/ 	.word	0x00000000
        /*0010*/ 	.short	0x0001
        /*0012*/ 	.short	0x0008
        /*0014*/ 	.byte	0x00, 0xf0, 0xa1, 0x08


	//----- nvinfo : EIATTR_KPARAM_INFO
	.align		4
.L_1631:
        /*0018*/ 	.byte	0x04, 0x17
        /*001a*/ 	.short	(.L_1633 - .L_1632)
.L_1632:
        /*001c*/ 	.word	0x00000000
        /*0020*/ 	.short	0x0000
        /*0022*/ 	.short	0x0000
        /*0024*/ 	.byte	0x00, 0xf0, 0x11, 0x00


	//----- nvinfo : EIATTR_SPARSE_MMA_MASK
	.align		4
.L_1633:
        /*0028*/ 	.byte	0x03, 0x50
        /*002a*/ 	.short	0x0000


	//----- nvinfo : EIATTR_MAXREG_COUNT
	.align		4
        /*002c*/ 	.byte	0x03, 0x1b
        /*002e*/ 	.short	0x0080


	//----- nvinfo : EIATTR_EXTERNS
	.align		4
        /*0030*/ 	.byte	0x04, 0x0f
        /*0032*/ 	.short	(.L_1635 - .L_1634)


	//   ....[0]....
	.align		4
.L_1634:
        /*0034*/ 	.word	index@(__assertfail)


	//----- nvinfo : EIATTR_MERCURY_ISA_VERSION
	.align		4
.L_1635:
        /*0038*/ 	.byte	0x03, 0x5f
        /*003a*/ 	.short	0x0101


	//----- nvinfo : EIATTR_VRC_CTA_INIT_COUNT
	.align		4
        /*003c*/ 	.byte	0x02, 0x4a
	.zero		1
	.zero		1


	//----- nvinfo : EIATTR_SYSCALL_OFFSETS
	.align		4
        /*0040*/ 	.byte	0x04, 0x46
        /*0042*/ 	.short	(.L_1637 - .L_1636)


	//   ....[0]....
.L_1636:
        /*0044*/ 	.word	0x00002210


	//   ....[1]....
        /*0048*/ 	.word	0x00003210


	//   ....[2]....
        /*004c*/ 	.word	0x000055a0


	//   ....[3]....
        /*0050*/ 	.word	0x000063d0


	//   ....[4]....
        /*0054*/ 	.word	0x00008870


	//   ....[5]....
        /*0058*/ 	.word	0x000096a0


	//   ....[6]....
        /*005c*/ 	.word	0x0000bb50


	//   ....[7]....
        /*0060*/ 	.word	0x0000c930


	//----- nvinfo : EIATTR_EXIT_INSTR_OFFSETS
	.align		4
.L_1637:
        /*0064*/ 	.byte	0x04, 0x1c
        /*0066*/ 	.short	(.L_1639 - .L_1638)


	//   ....[0]....
.L_1638:
        /*0068*/ 	.word	0x00009980


	//   ....[1]....
        /*006c*/ 	.word	0x0000bdd0


	//   ....[2]....
        /*0070*/ 	.word	0x0000be10


	//   ....[3]....
        /*0074*/ 	.word	0x0000beb0


	//   ....[4]....
        /*0078*/ 	.word	0x0000bef0


	//   ....[5]....
        /*007c*/ 	.word	0x0000bf30


	//   ....[6]....
        /*0080*/ 	.word	0x0000bfc0


	//   ....[7]....
        /*0084*/ 	.word	0x0000bfe0


	//   ....[8]....
        /*0088*/ 	.word	0x0000c080


	//   ....[9]....
        /*008c*/ 	.word	0x0000c0d0


	//   ....[10]....
        /*0090*/ 	.word	0x0000c120


	//   ....[11]....
        /*0094*/ 	.word	0x0000c200


	//   ....[12]....
        /*0098*/ 	.word	0x0000c370


	//   ....[13]....
        /*009c*/ 	.word	0x0000c4e0


	//   ....[14]....
        /*00a0*/ 	.word	0x0000c640


	//   ....[15]....
        /*00a4*/ 	.word	0x0000c680


	//   ....[16]....
        /*00a8*/ 	.word	0x0000c6c0


	//   ....[17]....
        /*00ac*/ 	.word	0x0000c770


	//   ....[18]....
        /*00b0*/ 	.word	0x0000c7d0


	//   ....[19]....
        /*00b4*/ 	.word	0x0000c940


	//   ....[20]....
        /*00b8*/ 	.word	0x0000ca50


	//   ....[21]....
        /*00bc*/ 	.word	0x0000cb90


	//   ....[22]....
        /*00c0*/ 	.word	0x0000cbd0


	//----- nvinfo : EIATTR_MAX_THREADS
	.align		4
.L_1639:
        /*00c4*/ 	.byte	0x04, 0x05
        /*00c6*/ 	.short	(.L_1641 - .L_1640)
.L_1640:
        /*00c8*/ 	.word	0x00000080
        /*00cc*/ 	.word	0x00000001
        /*00d0*/ 	.word	0x00000001


	//----- nvinfo : EIATTR_CRS_STACK_SIZE
	.align		4
.L_1641:
        /*00d4*/ 	.byte	0x04, 0x1e
        /*00d6*/ 	.short	(.L_1643 - .L_1642)
.L_1642:
        /*00d8*/ 	.word	0x00000000


	//----- nvinfo : EIATTR_CBANK_PARAM_SIZE
	.align		4
.L_1643:
        /*00dc*/ 	.byte	0x03, 0x19
        /*00de*/ 	.short	0x0230


	//----- nvinfo : EIATTR_PARAM_CBANK
	.align		4
        /*00e0*/ 	.byte	0x04, 0x0a
        /*00e2*/ 	.short	(.L_1645 - .L_1644)
	.align		4
.L_1644:
        /*00e4*/ 	.word	index@(.nv.constant0._ZN2at6native18elementwise_kernelILi128ELi4EZNS0_15gpu_kernel_implIZZZNS0_17logit_kernel_cudaERNS_18TensorIteratorBaseERKN3c106ScalarEENKUlvE_clEvENKUlvE1_clEvEUlNS5_4HalfEE0_EEvS4_RKT_EUliE_EEviT1_)
        /*00e8*/ 	.short	0x0380
        /*00ea*/ 	.short	0x0230


	//----- nvinfo : EIATTR_SW_WAR
	.align		4
.L_1645:
        /*00ec*/ 	.byte	0x04, 0x36
        /*00ee*/ 	.short	(.L_1647 - .L_1646)
.L_1646:
        /*00f0*/ 	.word	0x00000008
.L_1647:


//--------------------- .nv.info._ZN2at6native27unrolled_elementwise_kernelIZZZNS0_17logit_kernel_cudaERNS_18TensorIteratorBaseERKN3c106ScalarEENKUlvE_clEvENKUlvE1_clEvEUlNS4_4HalfEE0_St5arrayIPcLm2EELi4E23TrivialOffsetCalculatorILi1EjESG_NS0_6memory12LoadWithCastILi1EEENSH_13StoreWithCastILi1EEEEEviT_T0_T2_T3_T4_T5_ --------------------------
	.section	.nv.info._ZN2at6native27unrolled_elementwise_kernelIZZZNS0_17logit_kernel_cudaERNS_18TensorIteratorBaseERKN3c106ScalarEENKUlvE_clEvENKUlvE1_clEvEUlNS4_4HalfEE0_St5arrayIPcLm2EELi4E23TrivialOffsetCalculatorILi1EjESG_NS0_6memory12LoadWithCastILi1EEENSH_13StoreWithCastILi1EEEEEviT_T0_T2_T3_T4_T5_,"",@"SHT_CUDA_INFO"
	.sectionflags	@""
	.align	4


	//----- nvinfo : EIATTR_CUDA_API_VERSION
	.align		4
        /*0000*/ 	.byte	0x04, 0x37
        /*0002*/ 	.short	(.L_1649 - .L_1648)
.L_1648:
        /*0004*/ 	.word	0x00000082


	//----- nvinfo : EIATTR_KPARAM_INFO
	.align		4
.L_1649:
        /*0008*/ 	.byte	0x04, 0x17
        /*000a*/ 	.short	(.L_1651 - .L_1650)
.L_1650:
        /*000c*/ 	.word	0x00000000
        /*0010*/ 	.short	0x0006
        /*0012*/ 	.short	0x0034
        /*0014*/ 	.byte	0x00, 0xf0, 0x21, 0x00


	//----- nvinfo : EIATTR_KPARAM_INFO
	.align		4
.L_1651:
        /*0018*/ 	.byte	0x04, 0x17
        /*001a*/ 	.short	(.L_1653 - .L_1652)
.L_1652:
        /*001c*/ 	.word	0x00000000
        /*0020*/ 	.short	0x0005
        /*0022*/ 	.short	0x002c
        /*0024*/ 	.byte	0x00, 0xf0, 0x21, 0x00


	//----- nvinfo : EIATTR_KPARAM_INFO
	.align		4
.L_1653:
        /*0028*/ 	.byte	0x04, 0x17
        /*002a*/ 	.short	(.L_1655 - .L_1654)
.L_1654:
        /*002c*/ 	.word	0x00000000
        /*0030*/ 	.short	0x0004
        /*0032*/ 	.short	0x0029
        /*0034*/ 	.byte	0x00, 0xf0, 0x05, 0x00


	//----- nvinfo : EIATTR_KPARAM_INFO
	.align		4
.L_1655:
        /*0038*/ 	.byte	0x04, 0x17
        /*003a*/ 	.short	(.L_1657 - .L_1656)
.L_1656:
        /*003c*/ 	.word	0x00000000
        /*0040*/ 	.short	0x0003
        /*0042*/ 	.short	0x0028
        /*0044*/ 	.byte	0x00, 0xf0, 0x05, 0x00


	//----- nvinfo : EIATTR_KPARAM_INFO
	.align		4
.L_1657:
        /*0048*/ 	.byte	0x04, 0x17
        /*004a*/ 	.short	(.L_1659 - .L_1658)
.L_1658:
        /*004c*/ 	.word	0x00000000
        /*0050*/ 	.short	0x0002
        /*0052*/ 	.short	0x0018
        /*0054*/ 	.byte	0x00, 0xf0, 0x41, 0x00


	//----- nvinfo : EIATTR_KPARAM_INFO
	.align		4
.L_1659:
        /*0058*/ 	.byte	0x04, 0x17
        /*005a*/ 	.short	(.L_1661 - .L_1660)
.L_1660:
        /*005c*/ 	.word	0x00000000
        /*0060*/ 	.short	0x0001
        /*0062*/ 	.short	0x0008
        /*0064*/ 	.byte	0x00, 0xf0, 0x41, 0x00


	//----- nvinfo : EIATTR_KPARAM_INFO
	.align		4
.L_1661:
        /*0068*/ 	.byte	0x04, 0x17
        /*006a*/ 	.short	(.L_1663 - .L_1662)
.L_1662:
        /*006c*/ 	.word	0x00000000
        /*0070*/ 	.short	0x0000
        /*0072*/ 	.short	0x0000
        /*0074*/ 	.byte	0x00, 0xf0, 0x11, 0x00


	//----- nvinfo : EIATTR_SPARSE_MMA_MASK
	.align		4
.L_1663:
        /*0078*/ 	.byte	0x03, 0x50
        /*007a*/ 	.short	0x0000


	//----- nvinfo : EIATTR_MAXREG_COUNT
	.align		4
        /*007c*/ 	.byte	0x03, 0x1b
        /*007e*/ 	.short	0x00ff


	//----- nvinfo : EIATTR_EXTERNS
	.align		4
        /*0080*/ 	.byte	0x04, 0x0f
        /*0082*/ 	.short	(.L_1665 - .L_1664)


	//   ....[0]....
	.align		4
.L_1664:
        /*0084*/ 	.word	index@(__assertfail)


	//----- nvinfo : EIATTR_MERCURY_ISA_VERSION
	.align		4
.L_1665:
        /*0088*/ 	.byte	0x03, 0x5f
        /*008a*/ 	.short	0x0101


	//----- nvinfo : EIATTR_VRC_CTA_INIT_COUNT
	.align		4
        /*008c*/ 	.byte	0x02, 0x4a
	.zero		1
	.zero		1


	//----- nvinfo : EIATTR_SYSCALL_OFFSETS
	.align		4
        /*0090*/ 	.byte	0x04, 0x46
        /*0092*/ 	.short	(.L_1667 - .L_1666)


	//   ....[0]....
.L_1666:
        /*0094*/ 	.word	0x00000fe0


	//   ....[1]....
        /*0098*/ 	.word	0x00002180


	//   ....[2]....
        /*009c*/ 	.word	0x00003260


	//   ....[3]....
        /*00a0*/ 	.word	0x00004260


	//   ....[4]....
        /*00a4*/ 	.word	0x000057c0


	//   ....[5]....
        /*00a8*/ 	.word	0x00006680


	//   ....[6]....
        /*00ac*/ 	.word	0x00007600


	//   ....[7]....
        /*00b0*/ 	.word	0x00008580


	//----- nvinfo : EIATTR_EXIT_INSTR_OFFSETS
	.align		4
.L_1667:
        /*00b4*/ 	.byte	0x04, 0x1c
        /*00b6*/ 	.short	(.L_1669 - .L_1668)


	//   ....[0]....
.L_1668:
        /*00b8*/ 	.word	0x000078d0


	//   ....[1]....
        /*00bc*/ 	.word	0x00007a20


	//   ....[2]....
        /*00c0*/ 	.word	0x00007a60


	//   ....[3]....
        /*00c4*/ 	.word	0x00007b00


	//   ....[4]....
        /*00c8*/ 	.word	0x00007b40


	//   ....[5]....
        /*00cc*/ 	.word	0x00007b80


	//   ....[6]....
        /*00d0*/ 	.word	0x00007c10


	//   ....[7]....
        /*00d4*/ 	.word	0x00007c30


	//   ....[8]....
        /*00d8*/ 	.word	0x00007cd0


	//   ....[9]....
        /*00dc*/ 	.word	0x00007d20


	//   ....[10]....
        /*00e0*/ 	.word	0x00007d70


	//   ....[11]....
        /*00e4*/ 	.word	0x00007e50


	//   ....[12]....
        /*00e8*/ 	.word	0x00007fc0


	//   ....[13]....
        /*00ec*/ 	.word	0x00008130


	//   ....[14]....
        /*00f0*/ 	.word	0x00008290


	//   ....[15]....
        /*00f4*/ 	.word	0x000082d0


	//   ....[16]....
        /*00f8*/ 	.word	0x00008310


	//   ....[17]....
        /*00fc*/ 	.word	0x000083c0


	//   ....[18]....
        /*0100*/ 	.word	0x00008420


	//   ....[19]....
        /*0104*/ 	.word	0x00008590


	//   ....[20]....
        /*0108*/ 	.word	0x000086a0


	//   ....[21]....
        /*010c*/ 	.word	0x000087e0


	//   ....[22]....
        /*0110*/ 	.word	0x00008820


	//----- nvinfo : EIATTR_MAX_THREADS
	.align		4
.L_1669:
        /*0114*/ 	.byte	0x04, 0x05
        /*0116*/ 	.short	(.L_1671 - .L_1670)
.L_1670:
        /*0118*/ 	.word	0x00000080
        /*011c*/ 	.word	0x00000001
        /*0120*/ 	.word	0x00000001


	//----- nvinfo : EIATTR_CRS_STACK_SIZE
	.align		4
.L_1671:
        /*0124*/ 	.byte	0x04, 0x1e
        /*0126*/ 	.short	(.L_1673 - .L_1672)
.L_1672:
        /*0128*/ 	.word	0x00000000


	//----- nvinfo : EIATTR_CBANK_PARAM_SIZE
	.align		4
.L_1673:
        /*012c*/ 	.byte	0x03, 0x19
        /*012e*/ 	.short	0x003c


	//----- nvinfo : EIATTR_PARAM_CBANK
	.align		4
        /*0130*/ 	.byte	0x04, 0x0a
        /*0132*/ 	.short	(.L_1675 - .L_1674)
	.align		4
.L_1674:
        /*0134*/ 	.word	index@(.nv.constant0._ZN2at6native27unrolled_elementwise_kernelIZZZNS0_17logit_kernel_cudaERNS_18TensorIteratorBaseERKN3c106ScalarEENKUlvE_clEvENKUlvE1_clEvEUlNS4_4HalfEE0_St5arrayIPcLm2EELi4E23TrivialOffsetCalculatorILi1EjESG_NS0_6memory12LoadWithCastILi1EEENSH_13StoreWithCastILi1EEEEEviT_T0_T2_T3_T4_T5_)
        /*0138*/ 	.short	0x0380
        /*013a*/ 	.short	0x003c


	//----- nvinfo : EIATTR_SW_WAR
	.align		4
.L_1675:
        /*013c*/ 	.byte	0x04, 0x36
        /*013e*/ 	.short	(.L_1677 - .L_1676)
.L_1676:
        /*0140*/ 	.word	0x00000008
.L_1677:


//--------------------- .nv.info._ZN2at6native18elementwise_kernelILi128ELi4EZNS0_22gpu_kernel_impl_nocastIZZZNS0_17logit_kernel_cudaERNS_18TensorIteratorBaseERKN3c106ScalarEENKUlvE_clEvENKUlvE1_clEvEUlNS5_4HalfEE0_EEvS4_RKT_EUliE_EEviT1_ --------------------------
	.section	.nv.info._ZN2at6native18elementwise_kernelILi128ELi4EZNS0_22gpu_kernel_impl_nocastIZZZNS0_17logit_kernel_cudaERNS_18TensorIteratorBaseERKN3c106ScalarEENKUlvE_clEvENKUlvE1_clEvEUlNS5_4HalfEE0_EEvS4_RKT_EUliE_EEviT1_,"",@"SHT_CUDA_INFO"
	.sectionflags	@""
	.align	4


	//----- nvinfo : EIATTR_CUDA_API_VERSION
	.align		4
        /*0000*/ 	.byte	0x04, 0x37
        /*0002*/ 	.short	(.L_1679 - .L_1678)
.L_1678:
        /*0004*/ 	.word	0x00000082


	//----- nvinfo : EIATTR_KPARAM_INFO
	.align		4
.L_1679:
        /*0008*/ 	.byte	0x04, 0x17
        /*000a*/ 	.short	(.L_1681 - .L_1680)
.L_1680:
        /*000c*/ 	.word	0x00000000
        /*0010*/ 	.short	0x0001
        /*0012*/ 	.short	0x0008
        /*0014*/ 	.byte	0x00, 0xf0, 0x81, 0x08


	//----- nvinfo : EIATTR_KPARAM_INFO
	.align		4
.L_1681:
        /*0018*/ 	.byte	0x04, 0x17
        /*001a*/ 	.short	(.L_1683 - .L_1682)
.L_1682:
        /*001c*/ 	.word	0x00000000
        /*0020*/ 	.short	0x0000
        /*0022*/ 	.short	0x0000
        /*0024*/ 	.byte	0x00, 0xf0, 0x11, 0x00


	//----- nvinfo : EIATTR_SPARSE_MMA_MASK
	.align		4
.L_1683:
        /*0028*/ 	.byte	0x03, 0x50
        /*002a*/ 	.short	0x0000


	//----- nvinfo : EIATTR_MAXREG_COUNT
	.align		4
        /*002c*/ 	.byte	0x03, 0x1b
        /*002e*/ 	.short	0x0080


	//----- nvinfo : EIATTR_MERCURY_ISA_VERSION
	.align		4
        /*0030*/ 	.byte	0x03, 0x5f
        /*0032*/ 	.short	0x0101


	//----- nvinfo : EIATTR_VRC_CTA_INIT_COUNT
	.align		4
        /*0034*/ 	.byte	0x02, 0x4a
	.zero		1
	.zero		1


	//----- nvinfo : EIATTR_EXIT_INSTR_OFFSETS
	.align		4
        /*0038*/ 	.byte	0x04, 0x1c
        /*003a*/ 	.short	(.L_1685 - .L_1684)


	//   ....[0]....
.L_1684:
        /*003c*/ 	.word	0x00000560


	//   ....[1]....
        /*0040*/ 	.word	0x00000690


	//   ....[2]....
        /*0044*/ 	.word	0x00004480


	//   ....[3]....
        /*0048*/ 	.word	0x000058a0


	//----- nvinfo : EIATTR_MAX_THREADS
	.align		4
.L_1685:
        /*004c*/ 	.byte	0x04, 0x05
        /*004e*/ 	.short	(.L_1687 - .L_1686)
.L_1686:
        /*0050*/ 	.word	0x00000080
        /*0054*/ 	.word	0x00000001
        /*0058*/ 	.word	0x00000001


	//----- nvinfo : EIATTR_CRS_STACK_SIZE
	.align		4
.L_1687:
        /*005c*/ 	.byte	0x04, 0x1e
        /*005e*/ 	.short	(.L_1689 - .L_1688)
.L_1688:
        /*0060*/ 	.word	0x00000000


	//----- nvinfo : EIATTR_CBANK_PARAM_SIZE
	.align		4
.L_1689:
        /*0064*/ 	.byte	0x03, 0x19
        /*0066*/ 	.short	0x0228


	//----- nvinfo : EIATTR_PARAM_CBANK
	.align		4
        /*0068*/ 	.byte	0x04, 0x0a
        /*006a*/ 	.short	(.L_1691 - .L_1690)
	.align		4
.L_1690:
        /*006c*/ 	.word	index@(.nv.constant0._ZN2at6native18elementwise_kernelILi128ELi4EZNS0_22gpu_kernel_impl_nocastIZZZNS0_17logit_kernel_cudaERNS_18TensorIteratorBaseERKN3c106ScalarEENKUlvE_clEvENKUlvE1_clEvEUlNS5_4HalfEE0_EEvS4_RKT_EUliE_EEviT1_)
        /*0070*/ 	.short	0x0380
        /*0072*/ 	.short	0x0228


	//----- nvinfo : EIATTR_SW_WAR
	.align		4
.L_1691:
        /*0074*/ 	.byte	0x04, 0x36
        /*0076*/ 	.short	(.L_1693 - .L_1692)
.L_1692:
        /*0078*/ 	.word	0x00000008
.L_1693:


//--------------------- .nv.info._ZN2at6native27unrolled_elementwise_kernelIZZZNS0_17logit_kernel_cudaERNS_18TensorIteratorBaseERKN3c106ScalarEENKUlvE_clEvENKUlvE1_clEvEUlNS4_4HalfEE0_St5arrayIPcLm2EELi4E23TrivialOffsetCalculatorILi1EjESG_NS0_6memory15LoadWithoutCastENSH_16StoreWithoutCastEEEviT_T0_T2_T3_T4_T5_ --------------------------
	.section	.nv.info._ZN2at6native27unrolled_elementwise_kernelIZZZNS0_17logit_kernel_cudaERNS_18TensorIteratorBaseERKN3c106ScalarEENKUlvE_clEvENKUlvE1_clEvEUlNS4_4HalfEE0_St5arrayIPcLm2EELi4E23TrivialOffsetCalculatorILi1EjESG_NS0_6memory15LoadWithoutCastENSH_16StoreWithoutCastEEEviT_T0_T2_T3_T4_T5_,"",@"SHT_CUDA_INFO"
	.sectionflags	@""
	.align	4


	//----- nvinfo : EIATTR_CUDA_API_VERSION
	.align		4
        /*0000*/ 	.byte	0x04, 0x37
        /*0002*/ 	.short	(.L_1695 - .L_1694)
.L_1694:
        /*0004*/ 	.word	0x00000082


	//----- nvinfo : EIATTR_KPARAM_INFO
	.align		4
.L_1695:
        /*0008*/ 	.byte	0x04, 0x17
        /*000a*/ 	.short	(.L_1697 - .L_1696)
.L_1696:
        /*000c*/ 	.word	0x00000000
        /*0010*/ 	.short	0x0006
        /*0012*/ 	.short	0x002b
        /*0014*/ 	.byte	0x00, 0xf0, 0x05, 0x00


	//----- nvinfo : EIATTR_KPARAM_INFO
	.align		4
.L_1697:
        /*0018*/ 	.byte	0x04, 0x17
        /*001a*/ 	.short	(.L_1699 - .L_1698)
.L_1698:
        /*001c*/ 	.word	0x00000000
        /*0020*/ 	.short	0x0005
        /*0022*/ 	.short	0x002a
        /*0024*/ 	.byte	0x00, 0xf0, 0x05, 0x00


	//----- nvinfo : EIATTR_KPARAM_INFO
	.align		4
.L_1699:
        /*0028*/ 	.byte	0x04, 0x17
        /*002a*/ 	.short	(.L_1701 - .L_1700)
.L_1700:
        /*002c*/ 	.word	0x00000000
        /*0030*/ 	.short	0x0004
        /*0032*/ 	.short	0x0029
        /*0034*/ 	.byte	0x00, 0xf0, 0x05, 0x00


	//----- nvinfo : EIATTR_KPARAM_INFO
	.align		4
.L_1701:
        /*0038*/ 	.byte	0x04, 0x17
        /*003a*/ 	.short	(.L_1703 - .L_1702)
.L_1702:
        /*003c*/ 	.word	0x00000000
        /*0040*/ 	.short	0x0003
        /*0042*/ 	.short	0x0028
        /*0044*/ 	.byte	0x00, 0xf0, 0x05, 0x00


	//----- nvinfo : EIATTR_KPARAM_INFO
	.align		4
.L_1703:
        /*0048*/ 	.byte	0x04, 0x17
        /*004a*/ 	.short	(.L_1705 - .L_1704)
.L_1704:
        /*004c*/ 	.word	0x00000000
        /*0050*/ 	.short	0x0002
        /*0052*/ 	.short	0x0018
        /*0054*/ 	.byte	0x00, 0xf0, 0x41, 0x00


	//----- nvinfo : EIATTR_KPARAM_INFO
	.align		4
.L_1705:
        /*0058*/ 	.byte	0x04, 0x17
        /*005a*/ 	.short	(.L_1707 - .L_1706)
.L_1706:
        /*005c*/ 	.word	0x00000000
        /*0060*/ 	.short	0x0001
        /*0062*/ 	.short	0x0008
        /*0064*/ 	.byte	0x00, 0xf0, 0x41, 0x00


	//----- nvinfo : EIATTR_KPARAM_INFO
	.align		4
.L_1707:
        /*0068*/ 	.byte	0x04, 0x17
        /*006a*/ 	.short	(.L_1709 - .L_1708)
.L_1708:
        /*006c*/ 	.word	0x00000000
        /*0070*/ 	.short	0x0000
        /*0072*/ 	.short	0x0000
        /*0074*/ 	.byte	0x00, 0xf0, 0x11, 0x00


	//----- nvinfo : EIATTR_SPARSE_MMA_MASK
	.align		4
.L_1709:
        /*0078*/ 	.byte	0x03, 0x50
        /*007a*/ 	.short	0x0000


	//----- nvinfo : EIATTR_MAXREG_COUNT
	.align		4
        /*007c*/ 	.byte	0x03, 0x1b
        /*007e*/ 	.short	0x00ff


	//----- nvinfo : EIATTR_MERCURY_ISA_VERSION
	.align		4
        /*0080*/ 	.byte	0x03, 0x5f
        /*0082*/ 	.short	0x0101


	//----- nvinfo : EIATTR_VRC_CTA_INIT_COUNT
	.align		4
        /*0084*/ 	.byte	0x02, 0x4a
	.zero		1
	.zero		1


	//----- nvinfo : EIATTR_EXIT_INSTR_OFFSETS
	.align		4
        /*0088*/ 	.byte	0x04, 0x1c
        /*008a*/ 	.short	(.L_1711 - .L_1710)


	//   ....[0]....
.L_1710:
        /*008c*/ 	.word	0x00000900


	//   ....[1]....
        /*0090*/ 	.word	0x00000950


	//----- nvinfo : EIATTR_MAX_THREADS
	.align		4
.L_1711:
        /*0094*/ 	.byte	0x04, 0x05
        /*0096*/ 	.short	(.L_1713 - .L_1712)
.L_1712:
        /*0098*/ 	.word	0x00000080
        /*009c*/ 	.word	0x00000001
        /*00a0*/ 	.word	0x00000001


	//----- nvinfo : EIATTR_CRS_STACK_SIZE
	.align		4
.L_1713:
        /*00a4*/ 	.byte	0x04, 0x1e
        /*00a6*/ 	.short	(.L_1715 - .L_1714)
.L_1714:
        /*00a8*/ 	.word	0x00000000


	//----- nvinfo : EIATTR_CBANK_PARAM_SIZE
	.align		4
.L_1715:
        /*00ac*/ 	.byte	0x03, 0x19
        /*00ae*/ 	.short	0x002c


	//----- nvinfo : EIATTR_PARAM_CBANK
	.align		4
        /*00b0*/ 	.byte	0x04, 0x0a
        /*00b2*/ 	.short	(.L_1717 - .L_1716)
	.align		4
.L_1716:
        /*00b4*/ 	.word	index@(.nv.constant0._ZN2at6native27unrolled_elementwise_kernelIZZZNS0_17logit_kernel_cudaERNS_18TensorIteratorBaseERKN3c106ScalarEENKUlvE_clEvENKUlvE1_clEvEUlNS4_4HalfEE0_St5arrayIPcLm2EELi4E23TrivialOffsetCalculatorILi1EjESG_NS0_6memory15LoadWithoutCastENSH_16StoreWithoutCastEEEviT_T0_T2_T3_T4_T5_)
        /*00b8*/ 	.short	0x0380
        /*00ba*/ 	.short	0x002c


	//----- nvinfo : EIATTR_SW_WAR
	.align		4
.L_1717:
        /*00bc*/ 	.byte	0x04, 0x36
        /*00be*/ 	.short	(.L_1719 - .L_1718)
.L_1718:
        /*00c0*/ 	.word	0x00000008
.L_1719:


//--------------------- .nv.info._ZN2at6native29vectorized_elementwise_kernelILi2EZZZNS0_17logit_kernel_cudaERNS_18TensorIteratorBaseERKN3c106ScalarEENKUlvE_clEvENKUlvE1_clEvEUlNS4_4HalfEE0_St5arrayIPcLm2EEEEviT0_T1_ --------------------------
	.section	.nv.info._ZN2at6native29vectorized_elementwise_kernelILi2EZZZNS0_17logit_kernel_cudaERNS_18TensorIteratorBaseERKN3c106ScalarEENKUlvE_clEvENKUlvE1_clEvEUlNS4_4HalfEE0_St5arrayIPcLm2EEEEviT0_T1_,"",@"SHT_CUDA_INFO"
	.sectionflags	@""
	.align	4


	//----- nvinfo : EIATTR_CUDA_API_VERSION
	.align		4
        /*0000*/ 	.byte	0x04, 0x37
        /*0002*/ 	.short	(.L_1721 - .L_1720)
.L_1720:
        /*0004*/ 	.word	0x00000082


	//----- nvinfo : EIATTR_KPARAM_INFO
	.align		4
.L_1721:
        /*0008*/ 	.byte	0x04, 0x17
        /*000a*/ 	.short	(.L_1723 - .L_1722)
.L_1722:
        /*000c*/ 	.word	0x00000000
        /*0010*/ 	.short	0x0002
        /*0012*/ 	.short	0x0018
        /*0014*/ 	.byte	0x00, 0xf0, 0x41, 0x00


	//----- nvinfo : EIATTR_KPARAM_INFO
	.align		4
.L_1723:
        /*0018*/ 	.byte	0x04, 0x17
        /*001a*/ 	.short	(.L_1725 - .L_1724)
.L_1724:
        /*001c*/ 	.word	0x00000000
        /*0020*/ 	.short	0x0001
        /*0022*/ 	.short	0x0008
        /*0024*/ 	.byte	0x00, 0xf0, 0x41, 0x00


	//----- nvinfo : EIATTR_KPARAM_INFO
	.align		4
.L_1725:
        /*0028*/ 	.byte	0x04, 0x17
        /*002a*/ 	.short	(.L_1727 - .L_1726)
.L_1726:
        /*002c*/ 	.word	0x00000000
        /*0030*/ 	.short	0x0000
        /*0032*/ 	.short	0x0000
        /*0034*/ 	.byte	0x00, 0xf0, 0x11, 0x00


	//----- nvinfo : EIATTR_SPARSE_MMA_MASK
	.align		4
.L_1727:
        /*0038*/ 	.byte	0x03, 0x50
        /*003a*/ 	.short	0x0000


	//----- nvinfo : EIATTR_MAXREG_COUNT
	.align		4
        /*003c*/ 	.byte	0x03, 0x1b
        /*003e*/ 	.short	0x00ff


	//----- nvinfo : EIATTR_MERCURY_ISA_VERSION
	.align		4
        /*0040*/ 	.byte	0x03, 0x5f
        /*0042*/ 	.short	0x0101


	//----- nvinfo : EIATTR_VRC_CTA_INIT_COUNT
	.align		4
        /*0044*/ 	.byte	0x02, 0x4a
	.zero		1
	.zero		1


	//----- nvinfo : EIATTR_EXIT_INSTR_OFFSETS
	.align		4
        /*0048*/ 	.byte	0x04, 0x1c
        /*004a*/ 	.short	(.L_1729 - .L_1728)


	//   ....[0]....
.L_1728:
        /*004c*/ 	.word	0x00001260


	//   ....[1]....
        /*0050*/ 	.word	0x000012b0


	//   ....[2]....
        /*0054*/ 	.word	0x00001b70


	//----- nvinfo : EIATTR_MAX_THREADS
	.align		4
.L_1729:
        /*0058*/ 	.byte	0x04, 0x05
        /*005a*/ 	.short	(.L_1731 - .L_1730)
.L_1730:
        /*005c*/ 	.word	0x00000080
        /*0060*/ 	.word	0x00000001
        /*0064*/ 	.word	0x00000001


	//----- nvinfo : EIATTR_CRS_STACK_SIZE
	.align		4
.L_1731:
        /*0068*/ 	.byte	0x04, 0x1e
        /*006a*/ 	.short	(.L_1733 - .L_1732)
.L_1732:
        /*006c*/ 	.word	0x00000000


	//----- nvinfo : EIATTR_CBANK_PARAM_SIZE
	.align		4
.L_1733:
        /*0070*/ 	.byte	0x03, 0x19
        /*0072*/ 	.short	0x0028


	//----- nvinfo : EIATTR_PARAM_CBANK
	.align		4
        /*0074*/ 	.byte	0x04, 0x0a
        /*0076*/ 	.short	(.L_1735 - .L_1734)
	.align		4
.L_1734:
        /*0078*/ 	.word	index@(.nv.constant0._ZN2at6native29vectorized_elementwise_kernelILi2EZZZNS0_17logit_kernel_cudaERNS_18TensorIteratorBaseERKN3c106ScalarEENKUlvE_clEvENKUlvE1_clEvEUlNS4_4HalfEE0_St5arrayIPcLm2EEEEviT0_T1_)
        /*007c*/ 	.short	0x0380
        /*007e*/ 	.short	0x0028


	//----- nvinfo : EIATTR_SW_WAR
	.align		4
.L_1735:
        /*0080*/ 	.byte	0x04, 0x36
        /*0082*/ 	.short	(.L_1737 - .L_1736)
.L_1736:
        /*0084*/ 	.word	0x00000008
.L_1737:


//--------------------- .nv.info._ZN2at6native29vectorized_elementwise_kernelILi4EZZZNS0_17logit_kernel_cudaERNS_18TensorIteratorBaseERKN3c106ScalarEENKUlvE_clEvENKUlvE1_clEvEUlNS4_4HalfEE0_St5arrayIPcLm2EEEEviT0_T1_ --------------------------
	.section	.nv.info._ZN2at6native29vectorized_elementwise_kernelILi4EZZZNS0_17logit_kernel_cudaERNS_18TensorIteratorBaseERKN3c106ScalarEENKUlvE_clEvENKUlvE1_clEvEUlNS4_4HalfEE0_St5arrayIPcLm2EEEEviT0_T1_,"",@"SHT_CUDA_INFO"
	.sectionflags	@""
	.align	4


	//----- nvinfo : EIATTR_CUDA_API_VERSION
	.align		4
        /*0000*/ 	.byte	0x04, 0x37
        /*0002*/ 	.short	(.L_1739 - .L_1738)
.L_1738:
        /*0004*/ 	.word	0x00000082


	//----- nvinfo : EIATTR_KPARAM_INFO
	.align		4
.L_1739:
        /*0008*/ 	.byte	0x04, 0x17
        /*000a*/ 	.short	(.L_1741 - .L_1740)
.L_1740:
        /*000c*/ 	.word	0x00000000
        /*0010*/ 	.short	0x0002
        /*0012*/ 	.short	0x0018
        /*0014*/ 	.byte	0x00, 0xf0, 0x41, 0x00


	//----- nvinfo : EIATTR_KPARAM_INFO
	.align		4
.L_1741:
        /*0018*/ 	.byte	0x04, 0x17
        /*001a*/ 	.short	(.L_1743 - .L_1742)
.L_1742:
        /*001c*/ 	.word	0x00000000
        /*0020*/ 	.short	0x0001
        /*0022*/ 	.short	0x0008
        /*0024*/ 	.byte	0x00, 0xf0, 0x41, 0x00


	//----- nvinfo : EIATTR_KPARAM_INFO
	.align		4
.L_1743:
        /*0028*/ 	.byte	0x04, 0x17
        /*002a*/ 	.short	(.L_1745 - .L_1744)
.L_1744:
        /*002c*/ 	.word	0x00000000
        /*0030*/ 	.short	0x0000
        /*0032*/ 	.short	0x0000
        /*0034*/ 	.byte	0x00, 0xf0, 0x11, 0x00


	//----- nvinfo : EIATTR_SPARSE_MMA_MASK
	.align		4
.L_1745:
        /*0038*/ 	.byte	0x03, 0x50
        /*003a*/ 	.short	0x0000


	//----- nvinfo : EIATTR_MAXREG_COUNT
	.align		4
        /*003c*/ 	.byte	0x03, 0x1b
        /*003e*/ 	.short	0x00ff


	//----- nvinfo : EIATTR_MERCURY_ISA_VERSION
	.align		4
        /*0040*/ 	.byte	0x03, 0x5f
        /*0042*/ 	.short	0x0101


	//----- nvinfo : EIATTR_VRC_CTA_INIT_COUNT
	.align		4
        /*0044*/ 	.byte	0x02, 0x4a
	.zero		1
	.zero		1


	//----- nvinfo : EIATTR_EXIT_INSTR_OFFSETS
	.align		4
        /*0048*/ 	.byte	0x04, 0x1c
        /*004a*/ 	.short	(.L_1747 - .L_1746)


	//   ....[0]....
.L_1746:
        /*004c*/ 	.word	0x00001260


	//   ....[1]....
        /*0050*/ 	.word	0x000012b0


	//   ....[2]....
        /*0054*/ 	.word	0x00001b30


	//----- nvinfo : EIATTR_MAX_THREADS
	.align		4
.L_1747:
        /*0058*/ 	.byte	0x04, 0x05
        /*005a*/ 	.short	(.L_1749 - .L_1748)
.L_1748:
        /*005c*/ 	.word	0x00000080
        /*0060*/ 	.word	0x00000001
        /*0064*/ 	.word	0x00000001


	//----- nvinfo : EIATTR_CRS_STACK_SIZE
	.align		4
.L_1749:
        /*0068*/ 	.byte	0x04, 0x1e
        /*006a*/ 	.short	(.L_1751 - .L_1750)
.L_1750:
        /*006c*/ 	.word	0x00000000


	//----- nvinfo : EIATTR_CBANK_PARAM_SIZE
	.align		4
.L_1751:
        /*0070*/ 	.byte	0x03, 0x19
        /*0072*/ 	.short	0x0028


	//----- nvinfo : EIATTR_PARAM_CBANK
	.align		4
        /*0074*/ 	.byte	0x04, 0x0a
        /*0076*/ 	.short	(.L_1753 - .L_1752)
	.align		4
.L_1752:
        /*0078*/ 	.word	index@(.nv.constant0._ZN2at6native29vectorized_elementwise_kernelILi4EZZZNS0_17logit_kernel_cudaERNS_18TensorIteratorBaseERKN3c106ScalarEENKUlvE_clEvENKUlvE1_clEvEUlNS4_4HalfEE0_St5arrayIPcLm2EEEEviT0_T1_)
        /*007c*/ 	.short	0x0380
        /*007e*/ 	.short	0x0028


	//----- nvinfo : EIATTR_SW_WAR
	.align		4
.L_1753:
        /*0080*/ 	.byte	0x04, 0x36
        /*0082*/ 	.short	(.L_1755 - .L_1754)
.L_1754:
        /*0084*/ 	.word	0x00000008
.L_1755:


//--------------------- .nv.info._ZN2at6native29vectorized_elementwise_kernelILi8EZZZNS0_17logit_kernel_cudaERNS_18TensorIteratorBaseERKN3c106ScalarEENKUlvE_clEvENKUlvE1_clEvEUlNS4_4HalfEE0_St5arrayIPcLm2EEEEviT0_T1_ --------------------------
	.section	.nv.info._ZN2at6native29vectorized_elementwise_kernelILi8EZZZNS0_17logit_kernel_cudaERNS_18TensorIteratorBaseERKN3c106ScalarEENKUlvE_clEvENKUlvE1_clEvEUlNS4_4HalfEE0_St5arrayIPcLm2EEEEviT0_T1_,"",@"SHT_CUDA_INFO"
	.sectionflags	@""
	.align	4


	//----- nvinfo : EIATTR_CUDA_API_VERSION
	.align		4
        /*0000*/ 	.byte	0x04, 0x37
        /*0002*/ 	.short	(.L_1757 - .L_1756)
.L_1756:
        /*0004*/ 	.word	0x00000082


	//----- nvinfo : EIATTR_KPARAM_INFO
	.align		4
.L_1757:
        /*0008*/ 	.byte	0x04, 0x17
        /*000a*/ 	.short	(.L_1759 - .L_1758)
.L_1758:
        /*000c*/ 	.word	0x00000000
        /*0010*/ 	.short	0x0002
        /*0012*/ 	.short	0x0018
        /*0014*/ 	.byte	0x00, 0xf0, 0x41, 0x00


	//----- nvinfo : EIATTR_KPARAM_INFO
	.align		4
.L_1759:
        /*0018*/ 	.byte	0x04, 0x17
        /*001a*/ 	.short	(.L_1761 - .L_1760)
.L_1760:
        /*001c*/ 	.word	0x00000000
        /*0020*/ 	.short	0x0001
        /*0022*/ 	.short	0x0008
        /*0024*/ 	.byte	0x00, 0xf0, 0x41, 0x00


	//----- nvinfo : EIATTR_KPARAM_INFO
	.align		4
.L_1761:
        /*0028*/ 	.byte	0x04, 0x17
        /*002a*/ 	.short	(.L_1763 - .L_1762)
.L_1762:
        /*002c*/ 	.word	0x00000000
        /*0030*/ 	.short	0x0000
        /*0032*/ 	.short	0x0000
        /*0034*/ 	.byte	0x00, 0xf0, 0x11, 0x00


	//----- nvinfo : EIATTR_SPARSE_MMA_MASK
	.align		4
.L_1763:
        /*0038*/ 	.byte	0x03, 0x50
        /*003a*/ 	.short	0x0000


	//----- nvinfo : EIATTR_MAXREG_COUNT
	.align		4
        /*003c*/ 	.byte	0x03, 0x1b
        /*003e*/ 	.short	0x00ff


	//----- nvinfo : EIATTR_MERCURY_ISA_VERSION
	.align		4
        /*0040*/ 	.byte	0x03, 0x5f
        /*0042*/ 	.short	0x0101


	//----- nvinfo : EIATTR_VRC_CTA_INIT_COUNT
	.align		4
        /*0044*/ 	.byte	0x02, 0x4a
	.zero		1
	.zero		1


	//----- nvinfo : EIATTR_EXIT_INSTR_OFFSETS
	.align		4
        /*0048*/ 	.byte	0x04, 0x1c
        /*004a*/ 	.short	(.L_1765 - .L_1764)


	//   ....[0]....
.L_1764:
        /*004c*/ 	.word	0x00001260


	//   ....[1]....
        /*0050*/ 	.word	0x000012b0


	//   ....[2]....
        /*0054*/ 	.word	0x00001b10


	//----- nvinfo : EIATTR_MAX_THREADS
	.align		4
.L_1765:
        /*0058*/ 	.byte	0x04, 0x05
        /*005a*/ 	.short	(.L_1767 - .L_1766)
.L_1766:
        /*005c*/ 	.word	0x00000080
        /*0060*/ 	.word	0x00000001
        /*0064*/ 	.word	0x00000001


	//----- nvinfo : EIATTR_CRS_STACK_SIZE
	.align		4
.L_1767:
        /*0068*/ 	.byte	0x04, 0x1e
        /*006a*/ 	.short	(.L_1769 - .L_1768)
.L_1768:
        /*006c*/ 	.word	0x00000000


	//----- nvinfo : EIATTR_CBANK_PARAM_SIZE
	.align		4
.L_1769:
        /*0070*/ 	.byte	0x03, 0x19
        /*0072*/ 	.short	0x0028


	//----- nvinfo : EIATTR_PARAM_CBANK
	.align		4
        /*0074*/ 	.byte	0x04, 0x0a
        /*0076*/ 	.short	(.L_1771 - .L_1770)
	.align		4
.L_1770:
        /*0078*/ 	.word	index@(.nv.constant0._ZN2at6native29vectorized_elementwise_kernelILi8EZZZNS0_17logit_kernel_cudaERNS_18TensorIteratorBaseERKN3c106ScalarEENKUlvE_clEvENKUlvE1_clEvEUlNS4_4HalfEE0_St5arrayIPcLm2EEEEviT0_T1_)
        /*007c*/ 	.short	0x0380
        /*007e*/ 	.short	0x0028


	//----- nvinfo : EIATTR_SW_WAR
	.align		4
.L_1771:
        /*0080*/ 	.byte	0x04, 0x36
        /*0082*/ 	.short	(.L_1773 - .L_1772)
.L_1772:
        /*0084*/ 	.word	0x00000008
.L_1773:


//--------------------- .nv.info._ZN2at6native18elementwise_kernelILi128ELi4EZNS0_15gpu_kernel_implIZZZNS0_17logit_kernel_cudaERNS_18TensorIteratorBaseERKN3c106ScalarEENKUlvE_clEvENKUlvE1_clEvEUlNS5_4HalfEE_EEvS4_RKT_EUliE_EEviT1_ --------------------------
	.section	.nv.info._ZN2at6native18elementwise_kernelILi128ELi4EZNS0_15gpu_kernel_implIZZZNS0_17logit_kernel_cudaERNS_18TensorIteratorBaseERKN3c106ScalarEENKUlvE_clEvENKUlvE1_clEvEUlNS5_4HalfEE_EEvS4_RKT_EUliE_EEviT1_,"",@"SHT_CUDA_INFO"
	.sectionflags	@""
	.align	4


	//----- nvinfo : EIATTR_CUDA_API_VERSION
	.align		4
        /*0000*/ 	.byte	0x04, 0x37
        /*0002*/ 	.short	(.L_1775 - .L_1774)
.L_1774:
        /*0004*/ 	.word	0x00000082


	//----- nvinfo : EIATTR_KPARAM_INFO
	.align		4
.L_1775:
        /*0008*/ 	.byte	0x04, 0x17
        /*000a*/ 	.short	(.L_1777 - .L_1776)
.L_1776:
        /*000c*/ 	.word	0x00000000
        /*0010*/ 	.short	0x0001
        /*0012*/ 	.short	0x0008
        /*0014*/ 	.byte	0x00, 0xf0, 0x61, 0x08


	//----- nvinfo : EIATTR_KPARAM_INFO
	.align		4
.L_1777:
        /*0018*/ 	.byte	0x04, 0x17
        /*001a*/ 	.short	(.L_1779 - .L_1778)
.L_1778:
        /*001c*/ 	.word	0x00000000
        /*0020*/ 	.short	0x0000
        /*0022*/ 	.short	0x0000
        /*0024*/ 	.byte	0x00, 0xf0, 0x11, 0x00


	//----- nvinfo : EIATTR_SPARSE_MMA_MASK
	.align		4
.L_1779:
        /*0028*/ 	.byte	0x03, 0x50
        /*002a*/ 	.short	0x0000


	//----- nvinfo : EIATTR_MAXREG_COUNT
	.align		4
        /*002c*/ 	.byte	0x03, 0x1b
        /*002e*/ 	.short	0x0080


	//----- nvinfo : EIATTR_EXTERNS
	.align		4
        /*0030*/ 	.byte	0x04, 0x0f
        /*0032*/ 	.short	(.L_1781 - .L_1780)


	//   ....[0]....
	.align		4
.L_1780:
        /*0034*/ 	.word	index@(__assertfail)


	//----- nvinfo : EIATTR_MERCURY_ISA_VERSION
	.align		4
.L_1781:
        /*0038*/ 	.byte	0x03, 0x5f
        /*003a*/ 	.short	0x0101


	//----- nvinfo : EIATTR_VRC_CTA_INIT_COUNT
	.align		4
        /*003c*/ 	.byte	0x02, 0x4a
	.zero		1
	.zero		1


	//----- nvinfo : EIATTR_SYSCALL_OFFSETS
	.align		4
        /*0040*/ 	.byte	0x04, 0x46
        /*0042*/ 	.short	(.L_1783 - .L_1782)


	//   ....[0]....
.L_1782:
        /*0044*/ 	.word	0x000021f0


	//   ....[1]....
        /*0048*/ 	.word	0x00003140


	//   ....[2]....
        /*004c*/ 	.word	0x000054d0


	//   ....[3]....
        /*0050*/ 	.word	0x00006250


	//   ....[4]....
        /*0054*/ 	.word	0x000086f0


	//   ....[5]....
        /*0058*/ 	.word	0x00009470


	//   ....[6]....
        /*005c*/ 	.word	0x0000b920


	//   ....[7]....
        /*0060*/ 	.word	0x0000c670


	//----- nvinfo : EIATTR_EXIT_INSTR_OFFSETS
	.align		4
.L_1783:
        /*0064*/ 	.byte	0x04, 0x1c
        /*0066*/ 	.short	(.L_1785 - .L_1784)


	//   ....[0]....
.L_1784:
        /*0068*/ 	.word	0x00009750


	//   ....[1]....
        /*006c*/ 	.word	0x0000bb10


	//   ....[2]....
        /*0070*/ 	.word	0x0000bb50


	//   ....[3]....
        /*0074*/ 	.word	0x0000bbf0


	//   ....[4]....
        /*0078*/ 	.word	0x0000bc30


	//   ....[5]....
        /*007c*/ 	.word	0x0000bc70


	//   ....[6]....
        /*0080*/ 	.word	0x0000bd00


	//   ....[7]....
        /*0084*/ 	.word	0x0000bd20


	//   ....[8]....
        /*0088*/ 	.word	0x0000bdc0


	//   ....[9]....
        /*008c*/ 	.word	0x0000be10


	//   ....[10]....
        /*0090*/ 	.word	0x0000be60


	//   ....[11]....
        /*0094*/ 	.word	0x0000bf40


	//   ....[12]....
        /*0098*/ 	.word	0x0000c0b0


	//   ....[13]....
        /*009c*/ 	.word	0x0000c220


	//   ....[14]....
        /*00a0*/ 	.word	0x0000c380


	//   ....[15]....
        /*00a4*/ 	.word	0x0000c3c0


	//   ....[16]....
        /*00a8*/ 	.word	0x0000c400


	//   ....[17]....
        /*00ac*/ 	.word	0x0000c4b0


	//   ....[18]....
        /*00b0*/ 	.word	0x0000c510


	//   ....[19]....
        /*00b4*/ 	.word	0x0000c680


	//   ....[20]....
        /*00b8*/ 	.word	0x0000c790


	//   ....[21]....
        /*00bc*/ 	.word	0x0000c8d0


	//   ....[22]....
        /*00c0*/ 	.word	0x0000c910


	//----- nvinfo : EIATTR_MAX_THREADS
	.align		4
.L_1785:
        /*00c4*/ 	.byte	0x04, 0x05
        /*00c6*/ 	.short	(.L_1787 - .L_1786)
.L_1786:
        /*00c8*/ 	.word	0x00000080
        /*00cc*/ 	.word	0x00000001
        /*00d0*/ 	.word	0x00000001


	//----- nvinfo : EIATTR_CRS_STACK_SIZE
	.align		4
.L_1787:
        /*00d4*/ 	.byte	0x04, 0x1e
        /*00d6*/ 	.short	(.L_1789 - .L_1788)
.L_1788:
        /*00d8*/ 	.word	0x00000000


	//----- nvinfo : EIATTR_CBANK_PARAM_SIZE
	.align		4
.L_1789:
        /*00dc*/ 	.byte	0x03, 0x19
        /*00de*/ 	.short	0x0220


	//----- nvinfo : EIATTR_PARAM_CBANK
	.align		4
        /*00e0*/ 	.byte	0x04, 0x0a
        /*00e2*/ 	.short	(.L_1791 - .L_1790)
	.align		4
.L_1790:
        /*00e4*/ 	.word	index@(.nv.constant0._ZN2at6native18elementwise_kernelILi128ELi4EZNS0_15gpu_kernel_implIZZZNS0_17logit_kernel_cudaERNS_18TensorIteratorBaseERKN3c106ScalarEENKUlvE_clEvENKUlvE1_clEvEUlNS5_4HalfEE_EEvS4_RKT_EUliE_EEviT1_)
        /*00e8*/ 	.short	0x0380
        /*00ea*/ 	.short	0x0220


	//----- nvinfo : EIATTR_SW_WAR
	.align		4
.L_1791:
        /*00ec*/ 	.byte	0x04, 0x36
        /*00ee*/ 	.short	(.L_1793 - .L_1792)
.L_1792:
        /*00f0*/ 	.word	0x00000008
.L_1793:


//--------------------- .nv.info._ZN2at6native27unrolled_elementwise_kernelIZZZNS0_17logit_kernel_cudaERNS_18TensorIteratorBaseERKN3c106ScalarEENKUlvE_clEvENKUlvE1_clEvEUlNS4_4HalfEE_St5arrayIPcLm2EELi4E23TrivialOffsetCalculatorILi1EjESG_NS0_6memory12LoadWithCastILi1EEENSH_13StoreWithCastILi1EEEEEviT_T0_T2_T3_T4_T5_ --------------------------
	.section	.nv.info._ZN2at6native27unrolled_elementwise_kernelIZZZNS0_17logit_kernel_cudaERNS_18TensorIteratorBaseERKN3c106ScalarEENKUlvE_clEvENKUlvE1_clEvEUlNS4_4HalfEE_St5arrayIPcLm2EELi4E23TrivialOffsetCalculatorILi1EjESG_NS0_6memory12LoadWithCastILi1EEENSH_13StoreWithCastILi1EEEEEviT_T0_T2_T3_T4_T5_,"",@"SHT_CUDA_INFO"
	.sectionflags	@""
	.align	4


	//----- nvinfo : EIATTR_CUDA_API_VERSION
	.align		4
        /*0000*/ 	.byte	0x04, 0x37
        /*0002*/ 	.short	(.L_1795 - .L_1794)
.L_1794:
        /*0004*/ 	.word	0x00000082


	//----- nvinfo : EIATTR_KPARAM_INFO
	.align		4
.L_1795:
        /*0008*/ 	.byte	0x04, 0x17
        /*000a*/ 	.short	(.L_1797 - .L_1796)
.L_1796:
        /*000c*/ 	.word	0x00000000
        /*0010*/ 	.short	0x0006
        /*0012*/ 	.short	0x0024
        /*0014*/ 	.byte	0x00, 0xf0, 0x21, 0x00


	//----- nvinfo : EIATTR_KPARAM_INFO
	.align		4
.L_1797:
        /*0018*/ 	.byte	0x04, 0x17
        /*001a*/ 	.short	(.L_1799 - .L_1798)
.L_1798:
        /*001c*/ 	.word	0x00000000
        /*0020*/ 	.short	0x0005
        /*0022*/ 	.short	0x001c
        /*0024*/ 	.byte	0x00, 0xf0, 0x21, 0x00


	//----- nvinfo : EIATTR_KPARAM_INFO
	.align		4
.L_1799:
        /*0028*/ 	.byte	0x04, 0x17
        /*002a*/ 	.short	(.L_1801 - .L_1800)
.L_1800:
        /*002c*/ 	.word	0x00000000
        /*0030*/ 	.short	0x0004
        /*0032*/ 	.short	0x0019
        /*0034*/ 	.byte	0x00, 0xf0, 0x05, 0x00


	//----- nvinfo : EIATTR_KPARAM_INFO
	.align		4
.L_1801:
        /*0038*/ 	.byte	0x04, 0x17
        /*003a*/ 	.short	(.L_1803 - .L_1802)
.L_1802:
        /*003c*/ 	.word	0x00000000
        /*0040*/ 	.short	0x0003
        /*0042*/ 	.short	0x0018
        /*0044*/ 	.byte	0x00, 0xf0, 0x05, 0x00


	//----- nvinfo : EIATTR_KPARAM_INFO
	.align		4
.L_1803:
        /*0048*/ 	.byte	0x04, 0x17
        /*004a*/ 	.short	(.L_1805 - .L_1804)
.L_1804:
        /*004c*/ 	.word	0x00000000
        /*0050*/ 	.short	0x0002
        /*0052*/ 	.short	0x0008
        /*0054*/ 	.byte	0x00, 0xf0, 0x41, 0x00


	//----- nvinfo : EIATTR_KPARAM_INFO
	.align		4
.L_1805:
        /*0058*/ 	.byte	0x04, 0x17
        /*005a*/ 	.short	(.L_1807 - .L_1806)
.L_1806:
        /*005c*/ 	.word	0x00000000
        /*0060*/ 	.short	0x0001
        /*0062*/ 	.short	0x0004
        /*0064*/ 	.byte	0x00, 0xf0, 0x05, 0x00


	//----- nvinfo : EIATTR_KPARAM_INFO
	.align		4
.L_1807:
        /*0068*/ 	.byte	0x04, 0x17
        /*006a*/ 	.short	(.L_1809 - .L_1808)
.L_1808:
        /*006c*/ 	.word	0x00000000
        /*0070*/ 	.short	0x0000
        /*0072*/ 	.short	0x0000
        /*0074*/ 	.byte	0x00, 0xf0, 0x11, 0x00


	//----- nvinfo : EIATTR_SPARSE_MMA_MASK
	.align		4
.L_1809:
        /*0078*/ 	.byte	0x03, 0x50
        /*007a*/ 	.short	0x0000


	//----- nvinfo : EIATTR_MAXREG_COUNT
	.align		4
        /*007c*/ 	.byte	0x03, 0x1b
        /*007e*/ 	.short	0x00ff


	//----- nvinfo : EIATTR_EXTERNS
	.align		4
        /*0080*/ 	.byte	0x04, 0x0f
        /*0082*/ 	.short	(.L_1811 - .L_1810)


	//   ....[0]....
	.align		4
.L_1810:
        /*0084*/ 	.word	index@(__assertfail)


	//----- nvinfo : EIATTR_MERCURY_ISA_VERSION
	.align		4
.L_1811:
        /*0088*/ 	.byte	0x03, 0x5f
        /*008a*/ 	.short	0x0101


	//----- nvinfo : EIATTR_VRC_CTA_INIT_COUNT
	.align		4
        /*008c*/ 	.byte	0x02, 0x4a
	.zero		1
	.zero		1


	//----- nvinfo : EIATTR_SYSCALL_OFFSETS
	.align		4
        /*0090*/ 	.byte	0x04, 0x46
        /*0092*/ 	.short	(.L_1813 - .L_1812)


	//   ....[0]....
.L_1812:
        /*0094*/ 	.word	0x00000fc0


	//   ....[1]....
        /*0098*/ 	.word	0x00002160


	//   ....[2]....
        /*009c*/ 	.word	0x00003240


	//   ....[3]....
        /*00a0*/ 	.word	0x00004240


	//   ....[4]....
        /*00a4*/ 	.word	0x00005440


	//   ....[5]....
        /*00a8*/ 	.word	0x00006300


	//   ....[6]....
        /*00ac*/ 	.word	0x00007280


	//   ....[7]....
        /*00b0*/ 	.word	0x00008200


	//----- nvinfo : EIATTR_EXIT_INSTR_OFFSETS
	.align		4
.L_1813:
        /*00b4*/ 	.byte	0x04, 0x1c
        /*00b6*/ 	.short	(.L_1815 - .L_1814)


	//   ....[0]....
.L_1814:
        /*00b8*/ 	.word	0x00007550


	//   ....[1]....
        /*00bc*/ 	.word	0x000076a0


	//   ....[2]....
        /*00c0*/ 	.word	0x000076e0


	//   ....[3]....
        /*00c4*/ 	.word	0x00007780


	//   ....[4]....
        /*00c8*/ 	.word	0x000077c0


	//   ....[5]....
        /*00cc*/ 	.word	0x00007800


	//   ....[6]....
        /*00d0*/ 	.word	0x00007890


	//   ....[7]....
        /*00d4*/ 	.word	0x000078b0


	//   ....[8]....
        /*00d8*/ 	.word	0x00007950


	//   ....[9]....
        /*00dc*/ 	.word	0x000079a0


	//   ....[10]....
        /*00e0*/ 	.word	0x000079f0


	//   ....[11]....
        /*00e4*/ 	.word	0x00007ad0


	//   ....[12]....
        /*00e8*/ 	.word	0x00007c40


	//   ....[13]....
        /*00ec*/ 	.word	0x00007db0


	//   ....[14]....
        /*00f0*/ 	.word	0x00007f10


	//   ....[15]....
        /*00f4*/ 	.word	0x00007f50


	//   ....[16]....
        /*00f8*/ 	.word	0x00007f90


	//   ....[17]....
        /*00fc*/ 	.word	0x00008040


	//   ....[18]....
        /*0100*/ 	.word	0x000080a0


	//   ....[19]....
        /*0104*/ 	.word	0x00008210


	//   ....[20]....
        /*0108*/ 	.word	0x00008320


	//   ....[21]....
        /*010c*/ 	.word	0x00008460


	//   ....[22]....
        /*0110*/ 	.word	0x000084a0


	//----- nvinfo : EIATTR_MAX_THREADS
	.align		4
.L_1815:
        /*0114*/ 	.byte	0x04, 0x05
        /*0116*/ 	.short	(.L_1817 - .L_1816)
.L_1816:
        /*0118*/ 	.word	0x00000080
        /*011c*/ 	.word	0x00000001
        /*0120*/ 	.word	0x00000001


	//----- nvinfo : EIATTR_CRS_STACK_SIZE
	.align		4
.L_1817:
        /*0124*/ 	.byte	0x04, 0x1e
        /*0126*/ 	.short	(.L_1819 - .L_1818)
.L_1818:
        /*0128*/ 	.word	0x00000000


	//----- nvinfo : EIATTR_CBANK_PARAM_SIZE
	.align		4
.L_1819:
        /*012c*/ 	.byte	0x03, 0x19
        /*012e*/ 	.short	0x002c


	//----- nvinfo : EIATTR_PARAM_CBANK
	.align		4
        /*0130*/ 	.byte	0x04, 0x0a
        /*0132*/ 	.short	(.L_1821 - .L_1820)
	.align		4
.L_1820:
        /*0134*/ 	.word	index@(.nv.constant0._ZN2at6native27unrolled_elementwise_kernelIZZZNS0_17logit_kernel_cudaERNS_18TensorIteratorBaseERKN3c106ScalarEENKUlvE_clEvENKUlvE1_clEvEUlNS4_4HalfEE_St5arrayIPcLm2EELi4E23TrivialOffsetCalculatorILi1EjESG_NS0_6memory12LoadWithCastILi1EEENSH_13StoreWithCastILi1EEEEEviT_T0_T2_T3_T4_T5_)
        /*0138*/ 	.short	0x0380
        /*013a*/ 	.short	0x002c


	//----- nvinfo : EIATTR_SW_WAR
	.align		4
.L_1821:
        /*013c*/ 	.byte	0x04, 0x36
        /*013e*/ 	.short	(.L_1823 - .L_1822)
.L_1822:
        /*0140*/ 	.word	0x00000008
.L_1823:


//--------------------- .nv.info._ZN2at6native18elementwise_kernelILi128ELi4EZNS0_22gpu_kernel_impl_nocastIZZZNS0_17logit_kernel_cudaERNS_18TensorIteratorBaseERKN3c106ScalarEENKUlvE_clEvENKUlvE1_clEvEUlNS5_4HalfEE_EEvS4_RKT_EUliE_EEviT1_ --------------------------
	.section	.nv.info._ZN2at6native18elementwise_kernelILi128ELi4EZNS0_22gpu_kernel_impl_nocastIZZZNS0_17logit_kernel_cudaERNS_18TensorIteratorBaseERKN3c106ScalarEENKUlvE_clEvENKUlvE1_clEvEUlNS5_4HalfEE_EEvS4_RKT_EUliE_EEviT1_,"",@"SHT_CUDA_INFO"
	.sectionflags	@""
	.align	4


	//----- nvinfo : EIATTR_CUDA_API_VERSION
	.align		4
        /*0000*/ 	.byte	0x04, 0x37
        /*0002*/ 	.short	(.L_1825 - .L_1824)
.L_1824:
        /*0004*/ 	.word	0x00000082


	//----- nvinfo : EIATTR_KPARAM_INFO
	.align		4
.L_1825:
        /*0008*/ 	.byte	0x04, 0x17
        /*000a*/ 	.short	(.L_1827 - .L_1826)
.L_1826:
        /*000c*/ 	.word	0x00000000
        /*0010*/ 	.short	0x0001
        /*0012*/ 	.short	0x0008
        /*0014*/ 	.byte	0x00, 0xf0, 0x61, 0x08


	//----- nvinfo : EIATTR_KPARAM_INFO
	.align		4
.L_1827:
        /*0018*/ 	.byte	0x04, 0x17
        /*001a*/ 	.short	(.L_1829 - .L_1828)
.L_1828:
        /*001c*/ 	.word	0x00000000
        /*0020*/ 	.short	0x0000
        /*0022*/ 	.short	0x0000
        /*0024*/ 	.byte	0x00, 0xf0, 0x11, 0x00


	//----- nvinfo : EIATTR_SPARSE_MMA_MASK
	.align		4
.L_1829:
        /*0028*/ 	.byte	0x03, 0x50
        /*002a*/ 	.short	0x0000


	//----- nvinfo : EIATTR_MAXREG_COUNT
	.align		4
        /*002c*/ 	.byte	0x03, 0x1b
        /*002e*/ 	.short	0x0080


	//----- nvinfo : EIATTR_MERCURY_ISA_VERSION
	.align		4
        /*0030*/ 	.byte	0x03, 0x5f
        /*0032*/ 	.short	0x0101


	//----- nvinfo : EIATTR_VRC_CTA_INIT_COUNT
	.align		4
        /*0034*/ 	.byte	0x02, 0x4a
	.zero		1
	.zero		1


	//----- nvinfo : EIATTR_EXIT_INSTR_OFFSETS
	.align		4
        /*0038*/ 	.byte	0x04, 0x1c
        /*003a*/ 	.short	(.L_1831 - .L_1830)


	//   ....[0]....
.L_1830:
        /*003c*/ 	.word	0x000003c0


	//   ....[1]....
        /*0040*/ 	.word	0x00000480


	//   ....[2]....
        /*0044*/ 	.word	0x00004060


	//   ....[3]....
        /*0048*/ 	.word	0x000053f0


	//----- nvinfo : EIATTR_MAX_THREADS
	.align		4
.L_1831:
        /*004c*/ 	.byte	0x04, 0x05
        /*004e*/ 	.short	(.L_1833 - .L_1832)
.L_1832:
        /*0050*/ 	.word	0x00000080
        /*0054*/ 	.word	0x00000001
        /*0058*/ 	.word	0x00000001


	//----- nvinfo : EIATTR_CRS_STACK_SIZE
	.align		4
.L_1833:
        /*005c*/ 	.byte	0x04, 0x1e
        /*005e*/ 	.short	(.L_1835 - .L_1834)
.L_1834:
        /*0060*/ 	.word	0x00000000


	//----- nvinfo : EIATTR_CBANK_PARAM_SIZE
	.align		4
.L_1835:
        /*0064*/ 	.byte	0x03, 0x19
        /*0066*/ 	.short	0x0220


	//----- nvinfo : EIATTR_PARAM_CBANK
	.align		4
        /*0068*/ 	.byte	0x04, 0x0a
        /*006a*/ 	.short	(.L_1837 - .L_1836)
	.align		4
.L_1836:
        /*006c*/ 	.word	index@(.nv.constant0._ZN2at6native18elementwise_kernelILi128ELi4EZNS0_22gpu_kernel_impl_nocastIZZZNS0_17logit_kernel_cudaERNS_18TensorIteratorBaseERKN3c106ScalarEENKUlvE_clEvENKUlvE1_clEvEUlNS5_4HalfEE_EEvS4_RKT_EUliE_EEviT1_)
        /*0070*/ 	.short	0x0380
        /*0072*/ 	.short	0x0220


	//----- nvinfo : EIATTR_SW_WAR
	.align		4
.L_1837:
        /*0074*/ 	.byte	0x04, 0x36
        /*0076*/ 	.short	(.L_1839 - .L_1838)
.L_1838:
        /*0078*/ 	.word	0x00000008
.L_1839:


//--------------------- .nv.info._ZN2at6native27unrolled_elementwise_kernelIZZZNS0_17logit_kernel_cudaERNS_18TensorIteratorBaseERKN3c106ScalarEENKUlvE_clEvENKUlvE1_clEvEUlNS4_4HalfEE_St5arrayIPcLm2EELi4E23TrivialOffsetCalculatorILi1EjESG_NS0_6memory15LoadWithoutCastENSH_16StoreWithoutCastEEEviT_T0_T2_T3_T4_T5_ --------------------------
	.section	.nv.info._ZN2at6native27unrolled_elementwise_kernelIZZZNS0_17logit_kernel_cudaERNS_18TensorIteratorBaseERKN3c106ScalarEENKUlvE_clEvENKUlvE1_clEvEUlNS4_4HalfEE_St5arrayIPcLm2EELi4E23TrivialOffsetCalculatorILi1EjESG_NS0_6memory15LoadWithoutCastENSH_16StoreWithoutCastEEEviT_T0_T2_T3_T4_T5_,"",@"SHT_CUDA_INFO"
	.sectionflags	@""
	.align	4


	//----- nvinfo : EIATTR_CUDA_API_VERSION
	.align		4
        /*0000*/ 	.byte	0x04, 0x37
        /*0002*/ 	.short	(.L_1841 - .L_1840)
.L_1840:
        /*0004*/ 	.word	0x00000082


	//----- nvinfo : EIATTR_KPARAM_INFO
	.align		4
.L_1841:
        /*0008*/ 	.byte	0x04, 0x17
        /*000a*/ 	.short	(.L_1843 - .L_1842)
.L_1842:
        /*000c*/ 	.word	0x00000000
        /*0010*/ 	.short	0x0006
        /*0012*/ 	.short	0x001b
        /*0014*/ 	.byte	0x00, 0xf0, 0x05, 0x00


	//----- nvinfo : EIATTR_KPARAM_INFO
	.align		4
.L_1843:
        /*0018*/ 	.byte	0x04, 0x17
        /*001a*/ 	.short	(.L_1845 - .L_1844)
.L_1844:
        /*001c*/ 	.word	0x00000000
        /*0020*/ 	.short	0x0005
        /*0022*/ 	.short	0x001a
        /*0024*/ 	.byte	0x00, 0xf0, 0x05, 0x00


	//----- nvinfo : EIATTR_KPARAM_INFO
	.align		4
.L_1845:
        /*0028*/ 	.byte	0x04, 0x17
        /*002a*/ 	.short	(.L_1847 - .L_1846)
.L_1846:
        /*002c*/ 	.word	0x00000000
        /*0030*/ 	.short	0x0004
        /*0032*/ 	.short	0x0019
        /*0034*/ 	.byte	0x00, 0xf0, 0x05, 0x00


	//----- nvinfo : EIATTR_KPARAM_INFO
	.align		4
.L_1847:
        /*0038*/ 	.byte	0x04, 0x17
        /*003a*/ 	.short	(.L_1849 - .L_1848)
.L_1848:
        /*003c*/ 	.word	0x00000000
        /*0040*/ 	.short	0x0003
        /*0042*/ 	.short	0x0018
        /*0044*/ 	.byte	0x00, 0xf0, 0x05, 0x00


	//----- nvinfo : EIATTR_KPARAM_INFO
	.align		4
.L_1849:
        /*0048*/ 	.byte	0x04, 0x17
        /*004a*/ 	.short	(.L_1851 - .L_1850)
.L_1850:
        /*004c*/ 	.word	0x00000000
        /*0050*/ 	.short	0x0002
        /*0052*/ 	.short	0x0008
        /*0054*/ 	.byte	0x00, 0xf0, 0x41, 0x00


	//----- nvinfo : EIATTR_KPARAM_INFO
	.align		4
.L_1851:
        /*0058*/ 	.byte	0x04, 0x17
        /*005a*/ 	.short	(.L_1853 - .L_1852)
.L_1852:
        /*005c*/ 	.word	0x00000000
        /*0060*/ 	.short	0x0001
        /*0062*/ 	.short	0x0004
        /*0064*/ 	.byte	0x00, 0xf0, 0x05, 0x00


	//----- nvinfo : EIATTR_KPARAM_INFO
	.align		4
.L_1853:
        /*0068*/ 	.byte	0x04, 0x17
        /*006a*/ 	.short	(.L_1855 - .L_1854)
.L_1854:
        /*006c*/ 	.word	0x00000000
        /*0070*/ 	.short	0x0000
        /*0072*/ 	.short	0x0000
        /*0074*/ 	.byte	0x00, 0xf0, 0x11, 0x00


	//----- nvinfo : EIATTR_SPARSE_MMA_MASK
	.align		4
.L_1855:
        /*0078*/ 	.byte	0x03, 0x50
        /*007a*/ 	.short	0x0000


	//----- nvinfo : EIATTR_MAXREG_COUNT
	.align		4
        /*007c*/ 	.byte	0x03, 0x1b
        /*007e*/ 	.short	0x00ff


	//----- nvinfo : EIATTR_MERCURY_ISA_VERSION
	.align		4
        /*0080*/ 	.byte	0x03, 0x5f
        /*0082*/ 	.short	0x0101


	//----- nvinfo : EIATTR_VRC_CTA_INIT_COUNT
	.align		4
        /*0084*/ 	.byte	0x02, 0x4a
	.zero		1
	.zero		1


	//----- nvinfo : EIATTR_EXIT_INSTR_OFFSETS
	.align		4
        /*0088*/ 	.byte	0x04, 0x1c
        /*008a*/ 	.short	(.L_1857 - .L_1856)


	//   ....[0]....
.L_1856:
        /*008c*/ 	.word	0x00000570


	//   ....[1]....
        /*0090*/ 	.word	0x000005f0


	//----- nvinfo : EIATTR_MAX_THREADS
	.align		4
.L_1857:
        /*0094*/ 	.byte	0x04, 0x05
        /*0096*/ 	.short	(.L_1859 - .L_1858)
.L_1858:
        /*0098*/ 	.word	0x00000080
        /*009c*/ 	.word	0x00000001
        /*00a0*/ 	.word	0x00000001


	//----- nvinfo : EIATTR_CRS_STACK_SIZE
	.align		4
.L_1859:
        /*00a4*/ 	.byte	0x04, 0x1e
        /*00a6*/ 	.short	(.L_1861 - .L_1860)
.L_1860:
        /*00a8*/ 	.word	0x00000000


	//----- nvinfo : EIATTR_CBANK_PARAM_SIZE
	.align		4
.L_1861:
        /*00ac*/ 	.byte	0x03, 0x19
        /*00ae*/ 	.short	0x001c


	//----- nvinfo : EIATTR_PARAM_CBANK
	.align		4
        /*00b0*/ 	.byte	0x04, 0x0a
        /*00b2*/ 	.short	(.L_1863 - .L_1862)
	.align		4
.L_1862:
        /*00b4*/ 	.word	index@(.nv.constant0._ZN2at6native27unrolled_elementwise_kernelIZZZNS0_17logit_kernel_cudaERNS_18TensorIteratorBaseERKN3c106ScalarEENKUlvE_clEvENKUlvE1_clEvEUlNS4_4HalfEE_St5arrayIPcLm2EELi4E23TrivialOffsetCalculatorILi1EjESG_NS0_6memory15LoadWithoutCastENSH_16StoreWithoutCastEEEviT_T0_T2_T3_T4_T5_)
        /*00b8*/ 	.short	0x0380
        /*00ba*/ 	.short	0x001c


	//----- nvinfo : EIATTR_SW_WAR
	.align		4
.L_1863:
        /*00bc*/ 	.byte	0x04, 0x36
        /*00be*/ 	.short	(.L_1865 - .L_1864)
.L_1864:
        /*00c0*/ 	.word	0x00000008
.L_1865:


//--------------------- .nv.info._ZN2at6native29vectorized_elementwise_kernelILi2EZZZNS0_17logit_kernel_cudaERNS_18TensorIteratorBaseERKN3c106ScalarEENKUlvE_clEvENKUlvE1_clEvEUlNS4_4HalfEE_St5arrayIPcLm2EEEEviT0_T1_ --------------------------
	.section	.nv.info._ZN2at6native29vectorized_elementwise_kernelILi2EZZZNS0_17logit_kernel_cudaERNS_18TensorIteratorBaseERKN3c106ScalarEENKUlvE_clEvENKUlvE1_clEvEUlNS4_4HalfEE_St5arrayIPcLm2EEEEviT0_T1_,"",@"SHT_CUDA_INFO"
	.sectionflags	@""
	.align	4


	//----- nvinfo : EIATTR_CUDA_API_VERSION
	.align		4
        /*0000*/ 	.byte	0x04, 0x37
        /*0002*/ 	.short	(.L_1867 - .L_1866)
.L_1866:
        /*0004*/ 	.word	0x00000082


	//----- nvinfo : EIATTR_KPARAM_INFO
	.align		4
.L_1867:
        /*0008*/ 	.byte	0x04, 0x17
        /*000a*/ 	.short	(.L_1869 - .L_1868)
.L_1868:
        /*000c*/ 	.word	0x00000000
        /*0010*/ 	.short	0x0002
        /*0012*/ 	.short	0x0008
        /*0014*/ 	.byte	0x00, 0xf0, 0x41, 0x00


	//----- nvinfo : EIATTR_KPARAM_INFO
	.align		4
.L_1869:
        /*0018*/ 	.byte	0x04, 0x17
        /*001a*/ 	.short	(.L_1871 - .L_1870)
.L_1870:
        /*001c*/ 	.word	0x00000000
        /*0020*/ 	.short	0x0001
        /*0022*/ 	.short	0x0004
        /*0024*/ 	.byte	0x00, 0xf0, 0x05, 0x00


	//----- nvinfo : EIATTR_KPARAM_INFO
	.align		4
.L_1871:
        /*0028*/ 	.byte	0x04, 0x17
        /*002a*/ 	.short	(.L_1873 - .L_1872)
.L_1872:
        /*002c*/ 	.word	0x00000000
        /*0030*/ 	.short	0x0000
        /*0032*/ 	.short	0x0000
        /*0034*/ 	.byte	0x00, 0xf0, 0x11, 0x00


	//----- nvinfo : EIATTR_SPARSE_MMA_MASK
	.align		4
.L_1873:
        /*0038*/ 	.byte	0x03, 0x50
        /*003a*/ 	.short	0x0000


	//----- nvinfo : EIATTR_MAXREG_COUNT
	.align		4
        /*003c*/ 	.byte	0x03, 0x1b
        /*003e*/ 	.short	0x00ff


	//----- nvinfo : EIATTR_MERCURY_ISA_VERSION
	.align		4
        /*0040*/ 	.byte	0x03, 0x5f
        /*0042*/ 	.short	0x0101


	//----- nvinfo : EIATTR_VRC_CTA_INIT_COUNT
	.align		4
        /*0044*/ 	.byte	0x02, 0x4a
	.zero		1
	.zero		1


	//----- nvinfo : EIATTR_EXIT_INSTR_OFFSETS
	.align		4
        /*0048*/ 	.byte	0x04, 0x1c
        /*004a*/ 	.short	(.L_1875 - .L_1874)


	//   ....[0]....
.L_1874:
        /*004c*/ 	.word	0x00000bd0


	//   ....[1]....
        /*0050*/ 	.word	0x00000c20


	//   ....[2]....
        /*0054*/ 	.word	0x00001060


	//----- nvinfo : EIATTR_MAX_THREADS
	.align		4
.L_1875:
        /*0058*/ 	.byte	0x04, 0x05
        /*005a*/ 	.short	(.L_1877 - .L_1876)
.L_1876:
        /*005c*/ 	.word	0x00000080
        /*0060*/ 	.word	0x00000001
        /*0064*/ 	.word	0x00000001


	//----- nvinfo : EIATTR_CRS_STACK_SIZE
	.align		4
.L_1877:
        /*0068*/ 	.byte	0x04, 0x1e
        /*006a*/ 	.short	(.L_1879 - .L_1878)
.L_1878:
        /*006c*/ 	.word	0x00000000


	//----- nvinfo : EIATTR_CBANK_PARAM_SIZE
	.align		4
.L_1879:
        /*0070*/ 	.byte	0x03, 0x19
        /*0072*/ 	.short	0x0018


	//----- nvinfo : EIATTR_PARAM_CBANK
	.align		4
        /*0074*/ 	.byte	0x04, 0x0a
        /*0076*/ 	.short	(.L_1881 - .L_1880)
	.align		4
.L_1880:
        /*0078*/ 	.word	index@(.nv.constant0._ZN2at6native29vectorized_elementwise_kernelILi2EZZZNS0_17logit_kernel_cudaERNS_18TensorIteratorBaseERKN3c106ScalarEENKUlvE_clEvENKUlvE1_clEvEUlNS4_4HalfEE_St5arrayIPcLm2EEEEviT0_T1_)
        /*007c*/ 	.short	0x0380
        /*007e*/ 	.short	0x0018


	//----- nvinfo : EIATTR_SW_WAR
	.align		4
.L_1881:
        /*0080*/ 	.byte	0x04, 0x36
        /*0082*/ 	.short	(.L_1883 - .L_1882)
.L_1882:
        /*0084*/ 	.word	0x00000008
.L_1883:


//--------------------- .nv.info._ZN2at6native29vectorized_elementwise_kernelILi4EZZZNS0_17logit_kernel_cudaERNS_18TensorIteratorBaseERKN3c106ScalarEENKUlvE_clEvENKUlvE1_clEvEUlNS4_4HalfEE_St5arrayIPcLm2EEEEviT0_T1_ --------------------------
	.section	.nv.info._ZN2at6native29vectorized_elementwise_kernelILi4EZZZNS0_17logit_kernel_cudaERNS_18TensorIteratorBaseERKN3c106ScalarEENKUlvE_clEvENKUlvE1_clEvEUlNS4_4HalfEE_St5arrayIPcLm2EEEEviT0_T1_,"",@"SHT_CUDA_INFO"
	.sectionflags	@""
	.align	4


	//----- nvinfo : EIATTR_CUDA_API_VERSION
	.align		4
        /*0000*/ 	.byte	0x04, 0x37
        /*0002*/ 	.short	(.L_1885 - .L_1884)
.L_1884:
        /*0004*/ 	.word	0x00000082


	//----- nvinfo : EIATTR_KPARAM_INFO
	.align		4
.L_1885:
        /*0008*/ 	.byte	0x04, 0x17
        /*000a*/ 	.short	(.L_1887 - .L_1886)
.L_1886:
        /*000c*/ 	.word	0x00000000
        /*0010*/ 	.short	0x0002
        /*0012*/ 	.short	0x0008
        /*0014*/ 	.byte	0x00, 0xf0, 0x41, 0x00


	//----- nvinfo : EIATTR_KPARAM_INFO
	.align		4
.L_1887:
        /*0018*/ 	.byte	0x04, 0x17
        /*001a*/ 	.short	(.L_1889 - .L_1888)
.L_1888:
        /*001c*/ 	.word	0x00000000
        /*0020*/ 	.short	0x0001
        /*0022*/ 	.short	0x0004
        /*0024*/ 	.byte	0x00, 0xf0, 0x05, 0x00


	//----- nvinfo : EIATTR_KPARAM_INFO
	.align		4
.L_1889:
        /*0028*/ 	.byte	0x04, 0x17
        /*002a*/ 	.short	(.L_1891 - .L_1890)
.L_1890:
        /*002c*/ 	.word	0x00000000
        /*0030*/ 	.short	0x0000
        /*0032*/ 	.short	0x0000
        /*0034*/ 	.byte	0x00, 0xf0, 0x11, 0x00


	//----- nvinfo : EIATTR_SPARSE_MMA_MASK
	.align		4
.L_1891:
        /*0038*/ 	.byte	0x03, 0x50
        /*003a*/ 	.short	0x0000


	//----- nvinfo : EIATTR_MAXREG_COUNT
	.align		4
        /*003c*/ 	.byte	0x03, 0x1b
        /*003e*/ 	.short	0x00ff


	//----- nvinfo : EIATTR_MERCURY_ISA_VERSION
	.align		4
        /*0040*/ 	.byte	0x03, 0x5f
        /*0042*/ 	.short	0x0101


	//----- nvinfo : EIATTR_VRC_CTA_INIT_COUNT
	.align		4
        /*0044*/ 	.byte	0x02, 0x4a
	.zero		1
	.zero		1


	//----- nvinfo : EIATTR_EXIT_INSTR_OFFSETS
	.align		4
        /*0048*/ 	.byte	0x04, 0x1c
        /*004a*/ 	.short	(.L_1893 - .L_1892)


	//   ....[0]....
.L_1892:
        /*004c*/ 	.word	0x00000bd0


	//   ....[1]....
        /*0050*/ 	.word	0x00000c20


	//   ....[2]....
        /*0054*/ 	.word	0x00001020


	//----- nvinfo : EIATTR_MAX_THREADS
	.align		4
.L_1893:
        /*0058*/ 	.byte	0x04, 0x05
        /*005a*/ 	.short	(.L_1895 - .L_1894)
.L_1894:
        /*005c*/ 	.word	0x00000080
        /*0060*/ 	.word	0x00000001
        /*0064*/ 	.word	0x00000001


	//----- nvinfo : EIATTR_CRS_STACK_SIZE
	.align		4
.L_1895:
        /*0068*/ 	.byte	0x04, 0x1e
        /*006a*/ 	.short	(.L_1897 - .L_1896)
.L_1896:
        /*006c*/ 	.word	0x00000000


	//----- nvinfo : EIATTR_CBANK_PARAM_SIZE
	.align		4
.L_1897:
        /*0070*/ 	.byte	0x03, 0x19
        /*0072*/ 	.short	0x0018


	//----- nvinfo : EIATTR_PARAM_CBANK
	.align		4
        /*0074*/ 	.byte	0x04, 0x0a
        /*0076*/ 	.short	(.L_1899 - .L_1898)
	.align		4
.L_1898:
        /*0078*/ 	.word	index@(.nv.constant0._ZN2at6native29vectorized_elementwise_kernelILi4EZZZNS0_17logit_kernel_cudaERNS_18TensorIteratorBaseERKN3c106ScalarEENKUlvE_clEvENKUlvE1_clEvEUlNS4_4HalfEE_St5arrayIPcLm2EEEEviT0_T1_)
        /*007c*/ 	.short	0x0380
        /*007e*/ 	.short	0x0018


	//----- nvinfo : EIATTR_SW_WAR
	.align		4
.L_1899:
        /*0080*/ 	.byte	0x04, 0x36
        /*0082*/ 	.short	(.L_1901 - .L_1900)
.L_1900:
        /*0084*/ 	.word	0x00000008
.L_1901:


//--------------------- .nv.info._ZN2at6native29vectorized_elementwise_kernelILi8EZZZNS0_17logit_kernel_cudaERNS_18TensorIteratorBaseERKN3c106ScalarEENKUlvE_clEvENKUlvE1_clEvEUlNS4_4HalfEE_St5arrayIPcLm2EEEEviT0_T1_ --------------------------
	.section	.nv.info._ZN2at6native29vectorized_elementwise_kernelILi8EZZZNS0_17logit_kernel_cudaERNS_18TensorIteratorBaseERKN3c106ScalarEENKUlvE_clEvENKUlvE1_clEvEUlNS4_4HalfEE_St5arrayIPcLm2EEEEviT0_T1_,"",@"SHT_CUDA_INFO"
	.sectionflags	@""
	.align	4


	//----- nvinfo : EIATTR_CUDA_API_VERSION
	.align		4
        /*0000*/ 	.byte	0x04, 0x37
        /*0002*/ 	.short	(.L_1903 - .L_1902)
.L_1902:
        /*0004*/ 	.word	0x00000082


	//----- nvinfo : EIATTR_KPARAM_INFO
	.align		4
.L_1903:
        /*0008*/ 	.byte	0x04, 0x17
        /*000a*/ 	.short	(.L_1905 - .L_1904)
.L_1904:
        /*000c*/ 	.word	0x00000000
        /*0010*/ 	.short	0x0002
        /*0012*/ 	.short	0x0008
        /*0014*/ 	.byte	0x00, 0xf0, 0x41, 0x00


	//----- nvinfo : EIATTR_KPARAM_INFO
	.align		4
.L_1905:
        /*0018*/ 	.byte	0x04, 0x17
        /*001a*/ 	.short	(.L_1907 - .L_1906)
.L_1906:
        /*001c*/ 	.word	0x00000000
        /*0020*/ 	.short	0x0001
        /*0022*/ 	.short	0x0004
        /*0024*/ 	.byte	0x00, 0xf0, 0x05, 0x00


	//----- nvinfo : EIATTR_KPARAM_INFO
	.align		4
.L_1907:
        /*0028*/ 	.byte	0x04, 0x17
        /*002a*/ 	.short	(.L_1909 - .L_1908)
.L_1908:
        /*002c*/ 	.word	0x00000000
        /*0030*/ 	.short	0x0000
        /*0032*/ 	.short	0x0000
        /*0034*/ 	.byte	0x00, 0xf0, 0x11, 0x00


	//----- nvinfo : EIATTR_SPARSE_MMA_MASK
	.align		4
.L_1909:
        /*0038*/ 	.byte	0x03, 0x50
        /*003a*/ 	.short	0x0000


	//----- nvinfo : EIATTR_MAXREG_COUNT
	.align		4
        /*003c*/ 	.byte	0x03, 0x1b
        /*003e*/ 	.short	0x00ff


	//----- nvinfo : EIATTR_MERCURY_ISA_VERSION
	.align		4
        /*0040*/ 	.byte	0x03, 0x5f
        /*0042*/ 	.short	0x0101


	//----- nvinfo : EIATTR_VRC_CTA_INIT_COUNT
	.align		4
        /*0044*/ 	.byte	0x02, 0x4a
	.zero		1
	.zero		1


	//----- nvinfo : EIATTR_EXIT_INSTR_OFFSETS
	.align		4
        /*0048*/ 	.byte	0x04, 0x1c
        /*004a*/ 	.short	(.L_1911 - .L_1910)


	//   ....[0]....
.L_1910:
        /*004c*/ 	.word	0x00000bd0


	//   ....[1]....
        /*0050*/ 	.word	0x00000c20


	//   ....[2]....
        /*0054*/ 	.word	0x00001000


	//----- nvinfo : EIATTR_MAX_THREADS
	.align		4
.L_1911:
        /*0058*/ 	.byte	0x04, 0x05
        /*005a*/ 	.short	(.L_1913 - .L_1912)
.L_1912:
        /*005c*/ 	.word	0x00000080
        /*0060*/ 	.word	0x00000001
        /*0064*/ 	.word	0x00000001


	//----- nvinfo : EIATTR_CRS_STACK_SIZE
	.align		4
.L_1913:
        /*0068*/ 	.byte	0x04, 0x1e
        /*006a*/ 	.short	(.L_1915 - .L_1914)
.L_1914:
        /*006c*/ 	.word	0x00000000


	//----- nvinfo : EIATTR_CBANK_PARAM_SIZE
	.align		4
.L_1915:
        /*0070*/ 	.byte	0x03, 0x19
        /*0072*/ 	.short	0x0018


	//----- nvinfo : EIATTR_PARAM_CBANK
	.align		4
        /*0074*/ 	.byte	0x04, 0x0a
        /*0076*/ 	.short	(.L_1917 - .L_1916)
	.align		4
.L_1916:
        /*0078*/ 	.word	index@(.nv.constant0._ZN2at6native29vectorized_elementwise_kernelILi8EZZZNS0_17logit_kernel_cudaERNS_18TensorIteratorBaseERKN3c106ScalarEENKUlvE_clEvENKUlvE1_clEvEUlNS4_4HalfEE_St5arrayIPcLm2EEEEviT0_T1_)
        /*007c*/ 	.short	0x0380
        /*007e*/ 	.short	0x0018


	//----- nvinfo : EIATTR_SW_WAR
	.align		4
.L_1917:
        /*0080*/ 	.byte	0x04, 0x36
        /*0082*/ 	.short	(.L_1919 - .L_1918)
.L_1918:
        /*0084*/ 	.word	0x00000008
.L_1919:


//--------------------- .nv.info._ZN2at6native18elementwise_kernelILi128ELi4EZNS0_15gpu_kernel_implIZZZNS0_17logit_kernel_cudaERNS_18TensorIteratorBaseERKN3c106ScalarEENKUlvE_clEvENKUlvE0_clEvEUlfE0_EEvS4_RKT_EUliE_EEviT1_ --------------------------
	.section	.nv.info._ZN2at6native18elementwise_kernelILi128ELi4EZNS0_15gpu_kernel_implIZZZNS0_17logit_kernel_cudaERNS_18TensorIteratorBaseERKN3c106ScalarEENKUlvE_clEvENKUlvE0_clEvEUlfE0_EEvS4_RKT_EUliE_EEviT1_,"",@"SHT_CUDA_INFO"
	.sectionflags	@""
	.align	4


	//----- nvinfo : EIATTR_CUDA_API_VERSION
	.align		4
        /*0000*/ 	.byte	0x04, 0x37
        /*0002*/ 	.short	(.L_1921 - .L_1920)
.L_1920:
        /*0004*/ 	.word	0x00000082


	//----- nvinfo : EIATTR_KPARAM_INFO
	.align		4
.L_1921:
        /*0008*/ 	.byte	0x04, 0x17
        /*000a*/ 	.short	(.L_1923 - .L_1922)
.L_1922:
        /*000c*/ 	.word	0x00000000
        /*0010*/ 	.short	0x0001
        /*0012*/ 	.short	0x0008
        /*0014*/ 	.byte	0x00, 0xf0, 0xa1, 0x08


	//----- nvinfo : EIATTR_KPARAM_INFO
	.align		4
.L_1923:
        /*0018*/ 	.byte	0x04, 0x17
        /*001a*/ 	.short	(.L_1925 - .L_1924)
.L_1924:
        /*001c*/ 	.word	0x00000000
        /*0020*/ 	.short	0x0000
        /*0022*/ 	.short	0x0000
        /*0024*/ 	.byte	0x00, 0xf0, 0x11, 0x00


	//----- nvinfo : EIATTR_SPARSE_MMA_MASK
	.align		4
.L_1925:
        /*0028*/ 	.byte	0x03, 0x50
        /*002a*/ 	.short	0x0000


	//----- nvinfo : EIATTR_MAXREG_COUNT
	.align		4
        /*002c*/ 	.byte	0x03, 0x1b
        /*002e*/ 	.short	0x0080


	//----- nvinfo : EIATTR_EXTERNS
	.align		4
        /*0030*/ 	.byte	0x04, 0x0f
        /*0032*/ 	.short	(.L_1927 - .L_1926)


	//   ....[0]....
	.align		4
.L_1926:
        /*0034*/ 	.word	index@(__assertfail)


	//----- nvinfo : EIATTR_MERCURY_ISA_VERSION
	.align		4
.L_1927:
        /*0038*/ 	.byte	0x03, 0x5f
        /*003a*/ 	.short	0x0101


	//----- nvinfo : EIATTR_VRC_CTA_INIT_COUNT
	.align		4
        /*003c*/ 	.byte	0x02, 0x4a
	.zero		1
	.zero		1


	//----- nvinfo : EIATTR_SYSCALL_OFFSETS
	.align		4
        /*0040*/ 	.byte	0x04, 0x46
        /*0042*/ 	.short	(.L_1929 - .L_1928)


	//   ....[0]....
.L_1928:
        /*0044*/ 	.word	0x000020f0


	//   ....[1]....
        /*0048*/ 	.word	0x00002fa0


	//   ....[2]....
        /*004c*/ 	.word	0x000051b0


	//   ....[3]....
        /*0050*/ 	.word	0x00005ec0


	//   ....[4]....
        /*0054*/ 	.word	0x000081e0


	//   ....[5]....
        /*0058*/ 	.word	0x00008ef0


	//   ....[6]....
        /*005c*/ 	.word	0x0000b220


	//   ....[7]....
        /*0060*/ 	.word	0x0000bee0


	//----- nvinfo : EIATTR_EXIT_INSTR_OFFSETS
	.align		4
.L_1929:
        /*0064*/ 	.byte	0x04, 0x1c
        /*0066*/ 	.short	(.L_1931 - .L_1930)


	//   ....[0]....
.L_1930:
        /*0068*/ 	.word	0x000091a0


	//   ....[1]....
        /*006c*/ 	.word	0x0000b460


	//   ....[2]....
        /*0070*/ 	.word	0x0000b4a0


	//   ....[3]....
        /*0074*/ 	.word	0x0000b530


	//   ....[4]....
        /*0078*/ 	.word	0x0000b560


	//   ....[5]....
        /*007c*/ 	.word	0x0000b590


	//   ....[6]....
        /*0080*/ 	.word	0x0000b610


	//   ....[7]....
        /*0084*/ 	.word	0x0000b640


	//   ....[8]....
        /*0088*/ 	.word	0x0000b6d0


	//   ....[9]....
        /*008c*/ 	.word	0x0000b710


	//   ....[10]....
        /*0090*/ 	.word	0x0000b750


	//   ....[11]....
        /*0094*/ 	.word	0x0000b820


	//   ....[12]....
        /*0098*/ 	.word	0x0000b980


	//   ....[13]....
        /*009c*/ 	.word	0x0000bae0


	//   ....[14]....
        /*00a0*/ 	.word	0x0000bc30


	//   ....[15]....
        /*00a4*/ 	.word	0x0000bc60


	//   ....[16]....
        /*00a8*/ 	.word	0x0000bc90


	//   ....[17]....
        /*00ac*/ 	.word	0x0000bd30


	//   ....[18]....
        /*00b0*/ 	.word	0x0000bd80


	//   ....[19]....
        /*00b4*/ 	.word	0x0000bef0


	//   ....[20]....
        /*00b8*/ 	.word	0x0000bff0


	//   ....[21]....
        /*00bc*/ 	.word	0x0000c120


	//   ....[22]....
        /*00c0*/ 	.word	0x0000c150


	//----- nvinfo : EIATTR_MAX_THREADS
	.align		4
.L_1931:
        /*00c4*/ 	.byte	0x04, 0x05
        /*00c6*/ 	.short	(.L_1933 - .L_1932)
.L_1932:
        /*00c8*/ 	.word	0x00000080
        /*00cc*/ 	.word	0x00000001
        /*00d0*/ 	.word	0x00000001


	//----- nvinfo : EIATTR_CRS_STACK_SIZE
	.align		4
.L_1933:
        /*00d4*/ 	.byte	0x04, 0x1e
        /*00d6*/ 	.short	(.L_1935 - .L_1934)
.L_1934:
        /*00d8*/ 	.word	0x00000000


	//----- nvinfo : EIATTR_CBANK_PARAM_SIZE
	.align		4
.L_1935:
        /*00dc*/ 	.byte	0x03, 0x19
        /*00de*/ 	.short	0x0230


	//----- nvinfo : EIATTR_PARAM_CBANK
	.align		4
        /*00e0*/ 	.byte	0x04, 0x0a
        /*00e2*/ 	.short	(.L_1937 - .L_1936)
	.align		4
.L_1936:
        /*00e4*/ 	.word	index@(.nv.constant0._ZN2at6native18elementwise_kernelILi128ELi4EZNS0_15gpu_kernel_implIZZZNS0_17logit_kernel_cudaERNS_18TensorIteratorBaseERKN3c106ScalarEENKUlvE_clEvENKUlvE0_clEvEUlfE0_EEvS4_RKT_EUliE_EEviT1_)
        /*00e8*/ 	.short	0x0380
        /*00ea*/ 	.short	0x0230


	//----- nvinfo : EIATTR_SW_WAR
	.align		4
.L_1937:
        /*00ec*/ 	.byte	0x04, 0x36
        /*00ee*/ 	.short	(.L_1939 - .L_1938)
.L_1938:
        /*00f0*/ 	.word	0x00000008
.L_1939:


//--------------------- .nv.info._ZN2at6native27unrolled_elementwise_kernelIZZZNS0_17logit_kernel_cudaERNS_18TensorIteratorBaseERKN3c106ScalarEENKUlvE_clEvENKUlvE0_clEvEUlfE0_St5arrayIPcLm2EELi4E23TrivialOffsetCalculatorILi1EjESF_NS0_6memory12LoadWithCastILi1EEENSG_13StoreWithCastILi1EEEEEviT_T0_T2_T3_T4_T5_ --------------------------
	.section	.nv.info._ZN2at6native27unrolled_elementwise_kernelIZZZNS0_17logit_kernel_cudaERNS_18TensorIteratorBaseERKN3c106ScalarEENKUlvE_clEvENKUlvE0_clEvEUlfE0_St5arrayIPcLm2EELi4E23TrivialOffsetCalculatorILi1EjESF_NS0_6memory12LoadWithCastILi1EEENSG_13StoreWithCastILi1EEEEEviT_T0_T2_T3_T4_T5_,"",@"SHT_CUDA_INFO"
	.sectionflags	@""
	.align	4


	//----- nvinfo : EIATTR_CUDA_API_VERSION
	.align		4
        /*0000*/ 	.byte	0x04, 0x37
        /*0002*/ 	.short	(.L_1941 - .L_1940)
.L_1940:
        /*0004*/ 	.word	0x00000082


	//----- nvinfo : EIATTR_KPARAM_INFO
	.align		4
.L_1941:
        /*0008*/ 	.byte	0x04, 0x17
        /*000a*/ 	.short	(.L_1943 - .L_1942)
.L_1942:
        /*000c*/ 	.word	0x00000000
        /*0010*/ 	.short	0x0006
        /*0012*/ 	.short	0x0034
        /*0014*/ 	.byte	0x00, 0xf0, 0x21, 0x00


	//----- nvinfo : EIATTR_KPARAM_INFO
	.align		4
.L_1943:
        /*0018*/ 	.byte	0x04, 0x17
        /*001a*/ 	.short	(.L_1945 - .L_1944)
.L_1944:
        /*001c*/ 	.word	0x00000000
        /*0020*/ 	.short	0x0005
        /*0022*/ 	.short	0x002c
        /*0024*/ 	.byte	0x00, 0xf0, 0x21, 0x00


	//----- nvinfo : EIATTR_KPARAM_INFO
	.align		4
.L_1945:
        /*0028*/ 	.byte	0x04, 0x17
        /*002a*/ 	.short	(.L_1947 - .L_1946)
.L_1946:
        /*002c*/ 	.word	0x00000000
        /*0030*/ 	.short	0x0004
        /*0032*/ 	.short	0x0029
        /*0034*/ 	.byte	0x00, 0xf0, 0x05, 0x00


	//----- nvinfo : EIATTR_KPARAM_INFO
	.align		4
.L_1947:
        /*0038*/ 	.byte	0x04, 0x17
        /*003a*/ 	.short	(.L_1949 - .L_1948)
.L_1948:
        /*003c*/ 	.word	0x00000000
        /*0040*/ 	.short	0x0003
        /*0042*/ 	.short	0x0028
        /*0044*/ 	.byte	0x00, 0xf0, 0x05, 0x00


	//----- nvinfo : EIATTR_KPARAM_INFO
	.align		4
.L_1949:
        /*0048*/ 	.byte	0x04, 0x17
        /*004a*/ 	.short	(.L_1951 - .L_1950)
.L_1950:
        /*004c*/ 	.word	0x00000000
        /*0050*/ 	.short	0x0002
        /*0052*/ 	.short	0x0018
        /*0054*/ 	.byte	0x00, 0xf0, 0x41, 0x00


	//----- nvinfo : EIATTR_KPARAM_INFO
	.align		4
.L_1951:
        /*0058*/ 	.byte	0x04, 0x17
        /*005a*/ 	.short	(.L_1953 - .L_1952)
.L_1952:
        /*005c*/ 	.word	0x00000000
        /*0060*/ 	.short	0x0001
        /*0062*/ 	.short	0x0008
        /*0064*/ 	.byte	0x00, 0xf0, 0x41, 0x00


	//----- nvinfo : EIATTR_KPARAM_INFO
	.align		4
.L_1953:
        /*0068*/ 	.byte	0x04, 0x17
        /*006a*/ 	.short	(.L_1955 - .L_1954)
.L_1954:
        /*006c*/ 	.word	0x00000000
        /*0070*/ 	.short	0x0000
        /*0072*/ 	.short	0x0000
        /*0074*/ 	.byte	0x00, 0xf0, 0x11, 0x00


	//----- nvinfo : EIATTR_SPARSE_MMA_MASK
	.align		4
.L_1955:
        /*0078*/ 	.byte	0x03, 0x50
        /*007a*/ 	.short	0x0000


	//----- nvinfo : EIATTR_MAXREG_COUNT
	.align		4
        /*007c*/ 	.byte	0x03, 0x1b
        /*007e*/ 	.short	0x00ff


	//----- nvinfo : EIATTR_EXTERNS
	.align		4
        /*0080*/ 	.byte	0x04, 0x0f
        /*0082*/ 	.short	(.L_1957 - .L_1956)


	//   ....[0]....
	.align		4
.L_1956:
        /*0084*/ 	.word	index@(__assertfail)


	//----- nvinfo : EIATTR_MERCURY_ISA_VERSION
	.align		4
.L_1957:
        /*0088*/ 	.byte	0x03, 0x5f
        /*008a*/ 	.short	0x0101


	//----- nvinfo : EIATTR_VRC_CTA_INIT_COUNT
	.align		4
        /*008c*/ 	.byte	0x02, 0x4a
	.zero		1
	.zero		1


	//----- nvinfo : EIATTR_SYSCALL_OFFSETS
	.align		4
        /*0090*/ 	.byte	0x04, 0x46
        /*0092*/ 	.short	(.L_1959 - .L_1958)


	//   ....[0]....
.L_1958:
        /*0094*/ 	.word	0x00000df0


	//   ....[1]....
        /*0098*/ 	.word	0x00001d00


	//   ....[2]....
        /*009c*/ 	.word	0x00002b90


	//   ....[3]....
        /*00a0*/ 	.word	0x000039e0


	//   ....[4]....
        /*00a4*/ 	.word	0x00004da0


	//   ....[5]....
        /*00a8*/ 	.word	0x00005b40


	//   ....[6]....
        /*00ac*/ 	.word	0x000069a0


	//   ....[7]....
        /*00b0*/ 	.word	0x00007800


	//----- nvinfo : EIATTR_EXIT_INSTR_OFFSETS
	.align		4
.L_1959:
        /*00b4*/ 	.byte	0x04, 0x1c
        /*00b6*/ 	.short	(.L_1961 - .L_1960)


	//   ....[0]....
.L_1960:
        /*00b8*/ 	.word	0x00006c40


	//   ....[1]....
        /*00bc*/ 	.word	0x00006d80


	//   ....[2]....
        /*00c0*/ 	.word	0x00006dc0


	//   ....[3]....
        /*00c4*/ 	.word	0x00006e50


	//   ....[4]....
        /*00c8*/ 	.word	0x00006e80


	//   ....[5]....
        /*00cc*/ 	.word	0x00006eb0


	//   ....[6]....
        /*00d0*/ 	.word	0x00006f30


	//   ....[7]....
        /*00d4*/ 	.word	0x00006f60


	//   ....[8]....
        /*00d8*/ 	.word	0x00006ff0


	//   ....[9]....
        /*00dc*/ 	.word	0x00007030


	//   ....[10]....
        /*00e0*/ 	.word	0x00007070


	//   ....[11]....
        /*00e4*/ 	.word	0x00007140


	//   ....[12]....
        /*00e8*/ 	.word	0x000072a0


	//   ....[13]....
        /*00ec*/ 	.word	0x00007400


	//   ....[14]....
        /*00f0*/ 	.word	0x00007550


	//   ....[15]....
        /*00f4*/ 	.word	0x00007580


	//   ....[16]....
        /*00f8*/ 	.word	0x000075b0


	//   ....[17]....
        /*00fc*/ 	.word	0x00007650


	//   ....[18]....
        /*0100*/ 	.word	0x000076a0


	//   ....[19]....
        /*0104*/ 	.word	0x00007810


	//   ....[20]....
        /*0108*/ 	.word	0x00007910


	//   ....[21]....
        /*010c*/ 	.word	0x00007a40


	//   ....[22]....
        /*0110*/ 	.word	0x00007a70


	//----- nvinfo : EIATTR_MAX_THREADS
	.align		4
.L_1961:
        /*0114*/ 	.byte	0x04, 0x05
        /*0116*/ 	.short	(.L_1963 - .L_1962)
.L_1962:
        /*0118*/ 	.word	0x00000080
        /*011c*/ 	.word	0x00000001
        /*0120*/ 	.word	0x00000001


	//----- nvinfo : EIATTR_CRS_STACK_SIZE
	.align		4
.L_1963:
        /*0124*/ 	.byte	0x04, 0x1e
        /*0126*/ 	.short	(.L_1965 - .L_1964)
.L_1964:
        /*0128*/ 	.word	0x00000000


	//----- nvinfo : EIATTR_CBANK_PARAM_SIZE
	.align		4
.L_1965:
        /*012c*/ 	.byte	0x03, 0x19
        /*012e*/ 	.short	0x003c


	//----- nvinfo : EIATTR_PARAM_CBANK
	.align		4
        /*0130*/ 	.byte	0x04, 0x0a
        /*0132*/ 	.short	(.L_1967 - .L_1966)
	.align		4
.L_1966:
        /*0134*/ 	.word	index@(.nv.constant0._ZN2at6native27unrolled_elementwise_kernelIZZZNS0_17logit_kernel_cudaERNS_18TensorIteratorBaseERKN3c106ScalarEENKUlvE_clEvENKUlvE0_clEvEUlfE0_St5arrayIPcLm2EELi4E23TrivialOffsetCalculatorILi1EjESF_NS0_6memory12LoadWithCastILi1EEENSG_13StoreWithCastILi1EEEEEviT_T0_T2_T3_T4_T5_)
        /*0138*/ 	.short	0x0380
        /*013a*/ 	.short	0x003c


	//----- nvinfo : EIATTR_SW_WAR
	.align		4
.L_1967:
        /*013c*/ 	.byte	0x04, 0x36
        /*013e*/ 	.short	(.L_1969 - .L_1968)
.L_1968:
        /*0140*/ 	.word	0x00000008
.L_1969:


//--------------------- .nv.info._ZN2at6native18elementwise_kernelILi128ELi2EZNS0_22gpu_kernel_impl_nocastIZZZNS0_17logit_kernel_cudaERNS_18TensorIteratorBaseERKN3c106ScalarEENKUlvE_clEvENKUlvE0_clEvEUlfE0_EEvS4_RKT_EUliE_EEviT1_ --------------------------
	.section	.nv.info._ZN2at6native18elementwise_kernelILi128ELi2EZNS0_22gpu_kernel_impl_nocastIZZZNS0_17logit_kernel_cudaERNS_18TensorIteratorBaseERKN3c106ScalarEENKUlvE_clEvENKUlvE0_clEvEUlfE0_EEvS4_RKT_EUliE_EEviT1_,"",@"SHT_CUDA_INFO"
	.sectionflags	@""
	.align	4


	//----- nvinfo : EIATTR_CUDA_API_VERSION
	.align		4
        /*0000*/ 	.byte	0x04, 0x37
        /*0002*/ 	.short	(.L_1971 - .L_1970)
.L_1970:
        /*0004*/ 	.word	0x00000082


	//----- nvinfo : EIATTR_KPARAM_INFO
	.align		4
.L_1971:
        /*0008*/ 	.byte	0x04, 0x17
        /*000a*/ 	.short	(.L_1973 - .L_1972)
.L_1972:
        /*000c*/ 	.word	0x00000000
        /*0010*/ 	.short	0x0001
        /*0012*/ 	.short	0x0008
        /*0014*/ 	.byte	0x00, 0xf0, 0x81, 0x08


	//----- nvinfo : EIATTR_KPARAM_INFO
	.align		4
.L_1973:
        /*0018*/ 	.byte	0x04, 0x17
        /*001a*/ 	.short	(.L_1975 - .L_1974)
.L_1974:
        /*001c*/ 	.word	0x00000000
        /*0020*/ 	.short	0x0000
        /*0022*/ 	.short	0x0000
        /*0024*/ 	.byte	0x00, 0xf0, 0x11, 0x00


	//----- nvinfo : EIATTR_SPARSE_MMA_MASK
	.align		4
.L_1975:
        /*0028*/ 	.byte	0x03, 0x50
        /*002a*/ 	.short	0x0000


	//----- nvinfo : EIATTR_MAXREG_COUNT
	.align		4
        /*002c*/ 	.byte	0x03, 0x1b
        /*002e*/ 	.short	0x0080


	//----- nvinfo : EIATTR_MERCURY_ISA_VERSION
	.align		4
        /*0030*/ 	.byte	0x03, 0x5f
        /*0032*/ 	.short	0x0101


	//----- nvinfo : EIATTR_VRC_CTA_INIT_COUNT
	.align		4
        /*0034*/ 	.byte	0x02, 0x4a
	.zero		1
	.zero		1


	//----- nvinfo : EIATTR_EXIT_INSTR_OFFSETS
	.align		4
        /*0038*/ 	.byte	0x04, 0x1c
        /*003a*/ 	.short	(.L_1977 - .L_1976)


	//   ....[0]....
.L_1976:
        /*003c*/ 	.word	0x00000230


	//   ....[1]....
        /*0040*/ 	.word	0x00000340


	//   ....[2]....
        /*0044*/ 	.word	0x00001800


	//   ....[3]....
        /*0048*/ 	.word	0x00002c00


	//----- nvinfo : EIATTR_MAX_THREADS
	.align		4
.L_1977:
        /*004c*/ 	.byte	0x04, 0x05
        /*004e*/ 	.short	(.L_1979 - .L_1978)
.L_1978:
        /*0050*/ 	.word	0x00000080
        /*0054*/ 	.word	0x00000001
        /*0058*/ 	.word	0x00000001


	//----- nvinfo : EIATTR_CRS_STACK_SIZE
	.align		4
.L_1979:
        /*005c*/ 	.byte	0x04, 0x1e
        /*005e*/ 	.short	(.L_1981 - .L_1980)
.L_1980:
        /*0060*/ 	.word	0x00000000


	//----- nvinfo : EIATTR_CBANK_PARAM_SIZE
	.align		4
.L_1981:
        /*0064*/ 	.byte	0x03, 0x19
        /*0066*/ 	.short	0x0228


	//----- nvinfo : EIATTR_PARAM_CBANK
	.align		4
        /*0068*/ 	.byte	0x04, 0x0a
        /*006a*/ 	.short	(.L_1983 - .L_1982)
	.align		4
.L_1982:
        /*006c*/ 	.word	index@(.nv.constant0._ZN2at6native18elementwise_kernelILi128ELi2EZNS0_22gpu_kernel_impl_nocastIZZZNS0_17logit_kernel_cudaERNS_18TensorIteratorBaseERKN3c106ScalarEENKUlvE_clEvENKUlvE0_clEvEUlfE0_EEvS4_RKT_EUliE_EEviT1_)
        /*0070*/ 	.short	0x0380
        /*0072*/ 	.short	0x0228


	//----- nvinfo : EIATTR_SW_WAR
	.align		4
.L_1983:
        /*0074*/ 	.byte	0x04, 0x36
        /*0076*/ 	.short	(.L_1985 - .L_1984)
.L_1984:
        /*0078*/ 	.word	0x00000008
.L_1985:


//--------------------- .nv.info._ZN2at6native27unrolled_elementwise_kernelIZZZNS0_17logit_kernel_cudaERNS_18TensorIteratorBaseERKN3c106ScalarEENKUlvE_clEvENKUlvE0_clEvEUlfE0_St5arrayIPcLm2EELi4E23TrivialOffsetCalculatorILi1EjESF_NS0_6memory15LoadWithoutCastENSG_16StoreWithoutCastEEEviT_T0_T2_T3_T4_T5_ --------------------------
	.section	.nv.info._ZN2at6native27unrolled_elementwise_kernelIZZZNS0_17logit_kernel_cudaERNS_18TensorIteratorBaseERKN3c106ScalarEENKUlvE_clEvENKUlvE0_clEvEUlfE0_St5arrayIPcLm2EELi4E23TrivialOffsetCalculatorILi1EjESF_NS0_6memory15LoadWithoutCastENSG_16StoreWithoutCastEEEviT_T0_T2_T3_T4_T5_,"",@"SHT_CUDA_INFO"
	.sectionflags	@""
	.align	4


	//----- nvinfo : EIATTR_CUDA_API_VERSION
	.align		4
        /*0000*/ 	.byte	0x04, 0x37
        /*0002*/ 	.short	(.L_1987 - .L_1986)
.L_1986:
        /*0004*/ 	.word	0x00000082


	//----- nvinfo : EIATTR_KPARAM_INFO
	.align		4
.L_1987:
        /*0008*/ 	.byte	0x04, 0x17
        /*000a*/ 	.short	(.L_1989 - .L_1988)
.L_1988:
        /*000c*/ 	.word	0x00000000
        /*0010*/ 	.short	0x0006
        /*0012*/ 	.short	0x002b
        /*0014*/ 	.byte	0x00, 0xf0, 0x05, 0x00


	//----- nvinfo : EIATTR_KPARAM_INFO
	.align		4
.L_1989:
        /*0018*/ 	.byte	0x04, 0x17
        /*001a*/ 	.short	(.L_1991 - .L_1990)
.L_1990:
        /*001c*/ 	.word	0x00000000
        /*0020*/ 	.short	0x0005
        /*0022*/ 	.short	0x002a
        /*0024*/ 	.byte	0x00, 0xf0, 0x05, 0x00


	//----- nvinfo : EIATTR_KPARAM_INFO
	.align		4
.L_1991:
        /*0028*/ 	.byte	0x04, 0x17
        /*002a*/ 	.short	(.L_1993 - .L_1992)
.L_1992:
        /*002c*/ 	.word	0x00000000
        /*0030*/ 	.short	0x0004
        /*0032*/ 	.short	0x0029
        /*0034*/ 	.byte	0x00, 0xf0, 0x05, 0x00


	//----- nvinfo : EIATTR_KPARAM_INFO
	.align		4
.L_1993:
        /*0038*/ 	.byte	0x04, 0x17
        /*003a*/ 	.short	(.L_1995 - .L_1994)
.L_1994:
        /*003c*/ 	.word	0x00000000
        /*0040*/ 	.short	0x0003
        /*0042*/ 	.short	0x0028
        /*0044*/ 	.byte	0x00, 0xf0, 0x05, 0x00


	//----- nvinfo : EIATTR_KPARAM_INFO
	.align		4
.L_1995:
        /*0048*/ 	.byte	0x04, 0x17
        /*004a*/ 	.short	(.L_1997 - .L_1996)
.L_1996:
        /*004c*/ 	.word	0x00000000
        /*0050*/ 	.short	0x0002
        /*0052*/ 	.short	0x0018
        /*0054*/ 	.byte	0x00, 0xf0, 0x41, 0x00


	//----- nvinfo : EIATTR_KPARAM_INFO
	.align		4
.L_1997:
        /*0058*/ 	.byte	0x04, 0x17
        /*005a*/ 	.short	(.L_1999 - .L_1998)
.L_1998:
        /*005c*/ 	.word	0x00000000
        /*0060*/ 	.short	0x0001
        /*0062*/ 	.short	0x0008
        /*0064*/ 	.byte	0x00, 0xf0, 0x41, 0x00


	//----- nvinfo : EIATTR_KPARAM_INFO
	.align		4
.L_1999:
        /*0068*/ 	.byte	0x04, 0x17
        /*006a*/ 	.short	(.L_2001 - .L_2000)
.L_2000:
        /*006c*/ 	.word	0x00000000
        /*0070*/ 	.short	0x0000
        /*0072*/ 	.short	0x0000
        /*0074*/ 	.byte	0x00, 0xf0, 0x11, 0x00


	//----- nvinfo : EIATTR_SPARSE_MMA_MASK
	.align		4
.L_2001:
        /*0078*/ 	.byte	0x03, 0x50
        /*007a*/ 	.short	0x0000


	//----- nvinfo : EIATTR_MAXREG_COUNT
	.align		4
        /*007c*/ 	.byte	0x03, 0x1b
        /*007e*/ 	.short	0x00ff


	//----- nvinfo : EIATTR_MERCURY_ISA_VERSION
	.align		4
        /*0080*/ 	.byte	0x03, 0x5f
        /*0082*/ 	.short	0x0101


	//----- nvinfo : EIATTR_VRC_CTA_INIT_COUNT
	.align		4
        /*0084*/ 	.byte	0x02, 0x4a
	.zero		1
	.zero		1


	//----- nvinfo : EIATTR_EXIT_INSTR_OFFSETS
	.align		4
        /*0088*/ 	.byte	0x04, 0x1c
        /*008a*/ 	.short	(.L_2003 - .L_2002)


	//   ....[0]....
.L_2002:
        /*008c*/ 	.word	0x00000860


	//   ....[1]....
        /*0090*/ 	.word	0x000008b0


	//----- nvinfo : EIATTR_MAX_THREADS
	.align		4
.L_2003:
        /*0094*/ 	.byte	0x04, 0x05
        /*0096*/ 	.short	(.L_2005 - .L_2004)
.L_2004:
        /*0098*/ 	.word	0x00000080
        /*009c*/ 	.word	0x00000001
        /*00a0*/ 	.word	0x00000001


	//----- nvinfo : EIATTR_CRS_STACK_SIZE
	.align		4
.L_2005:
        /*00a4*/ 	.byte	0x04, 0x1e
        /*00a6*/ 	.short	(.L_2007 - .L_2006)
.L_2006:
        /*00a8*/ 	.word	0x00000000


	//----- nvinfo : EIATTR_CBANK_PARAM_SIZE
	.align		4
.L_2007:
        /*00ac*/ 	.byte	0x03, 0x19
        /*00ae*/ 	.short	0x002c


	//----- nvinfo : EIATTR_PARAM_CBANK
	.align		4
        /*00b0*/ 	.byte	0x04, 0x0a
        /*00b2*/ 	.short	(.L_2009 - .L_2008)
	.align		4
.L_2008:
        /*00b4*/ 	.word	index@(.nv.constant0._ZN2at6native27unrolled_elementwise_kernelIZZZNS0_17logit_kernel_cudaERNS_18TensorIteratorBaseERKN3c106ScalarEENKUlvE_clEvENKUlvE0_clEvEUlfE0_St5arrayIPcLm2EELi4E23TrivialOffsetCalculatorILi1EjESF_NS0_6memory15LoadWithoutCastENSG_16StoreWithoutCastEEEviT_T0_T2_T3_T4_T5_)
        /*00b8*/ 	.short	0x0380
        /*00ba*/ 	.short	0x002c


	//----- nvinfo : EIATTR_SW_WAR
	.align		4
.L_2009:
        /*00bc*/ 	.byte	0x04, 0x36
        /*00be*/ 	.short	(.L_2011 - .L_2010)
.L_2010:
        /*00c0*/ 	.word	0x00000008
.L_2011:


//--------------------- .nv.info._ZN2at6native29vectorized_elementwise_kernelILi2EZZZNS0_17logit_kernel_cudaERNS_18TensorIteratorBaseERKN3c106ScalarEENKUlvE_clEvENKUlvE0_clEvEUlfE0_St5arrayIPcLm2EEEEviT0_T1_ --------------------------
	.section	.nv.info._ZN2at6native29vectorized_elementwise_kernelILi2EZZZNS0_17logit_kernel_cudaERNS_18TensorIteratorBaseERKN3c106ScalarEENKUlvE_clEvENKUlvE0_clEvEUlfE0_St5arrayIPcLm2EEEEviT0_T1_,"",@"SHT_CUDA_INFO"
	.sectionflags	@""
	.align	4


	//----- nvinfo : EIATTR_CUDA_API_VERSION
	.align		4
        /*0000*/ 	.byte	0x04, 0x37
        /*0002*/ 	.short	(.L_2013 - .L_2012)
.L_2012:
        /*0004*/ 	.word	0x00000082


	//----- nvinfo : EIATTR_KPARAM_INFO
	.align		4
.L_2013:
        /*0008*/ 	.byte	0x04, 0x17
        /*000a*/ 	.short	(.L_2015 - .L_2014)
.L_2014:
        /*000c*/ 	.word	0x00000000
        /*0010*/ 	.short	0x0002
        /*0012*/ 	.short	0x0018
        /*0014*/ 	.byte	0x00, 0xf0, 0x41, 0x00


	//----- nvinfo : EIATTR_KPARAM_INFO
	.align		4
.L_2015:
        /*0018*/ 	.byte	0x04, 0x17
        /*001a*/ 	.short	(.L_2017 - .L_2016)
.L_2016:
        /*001c*/ 	.word	0x00000000
        /*0020*/ 	.short	0x0001
        /*0022*/ 	.short	0x0008
        /*0024*/ 	.byte	0x00, 0xf0, 0x41, 0x00


	//----- nvinfo : EIATTR_KPARAM_INFO
	.align		4
.L_2017:
        /*0028*/ 	.byte	0x04, 0x17
        /*002a*/ 	.short	(.L_2019 - .L_2018)
.L_2018:
        /*002c*/ 	.word	0x00000000
        /*0030*/ 	.short	0x0000
        /*0032*/ 	.short	0x0000
        /*0034*/ 	.byte	0x00, 0xf0, 0x11, 0x00


	//----- nvinfo : EIATTR_SPARSE_MMA_MASK
	.align		4
.L_2019:
        /*0038*/ 	.byte	0x03, 0x50
        /*003a*/ 	.short	0x0000


	//----- nvinfo : EIATTR_MAXREG_COUNT
	.align		4
        /*003c*/ 	.byte	0x03, 0x1b
        /*003e*/ 	.short	0x00ff


	//----- nvinfo : EIATTR_MERCURY_ISA_VERSION
	.align		4
        /*0040*/ 	.byte	0x03, 0x5f
        /*0042*/ 	.short	0x0101


	//----- nvinfo : EIATTR_VRC_CTA_INIT_COUNT
	.align		4
        /*0044*/ 	.byte	0x02, 0x4a
	.zero		1
	.zero		1


	//----- nvinfo : EIATTR_EXIT_INSTR_OFFSETS
	.align		4
        /*0048*/ 	.byte	0x04, 0x1c
        /*004a*/ 	.short	(.L_2021 - .L_2020)


	//   ....[0]....
.L_2020:
        /*004c*/ 	.word	0x00001160


	//   ....[1]....
        /*0050*/ 	.word	0x000011b0


	//   ....[2]....
        /*0054*/ 	.word	0x000019b0


	//----- nvinfo : EIATTR_MAX_THREADS
	.align		4
.L_2021:
        /*0058*/ 	.byte	0x04, 0x05
        /*005a*/ 	.short	(.L_2023 - .L_2022)
.L_2022:
        /*005c*/ 	.word	0x00000080
        /*0060*/ 	.word	0x00000001
        /*0064*/ 	.word	0x00000001


	//----- nvinfo : EIATTR_CRS_STACK_SIZE
	.align		4
.L_2023:
        /*0068*/ 	.byte	0x04, 0x1e
        /*006a*/ 	.short	(.L_2025 - .L_2024)
.L_2024:
        /*006c*/ 	.word	0x00000000


	//----- nvinfo : EIATTR_CBANK_PARAM_SIZE
	.align		4
.L_2025:
        /*0070*/ 	.byte	0x03, 0x19
        /*0072*/ 	.short	0x0028


	//----- nvinfo : EIATTR_PARAM_CBANK
	.align		4
        /*0074*/ 	.byte	0x04, 0x0a
        /*0076*/ 	.short	(.L_2027 - .L_2026)
	.align		4
.L_2026:
        /*0078*/ 	.word	index@(.nv.constant0._ZN2at6native29vectorized_elementwise_kernelILi2EZZZNS0_17logit_kernel_cudaERNS_18TensorIteratorBaseERKN3c106ScalarEENKUlvE_clEvENKUlvE0_clEvEUlfE0_St5arrayIPcLm2EEEEviT0_T1_)
        /*007c*/ 	.short	0x0380
        /*007e*/ 	.short	0x0028


	//----- nvinfo : EIATTR_SW_WAR
	.align		4
.L_2027:
        /*0080*/ 	.byte	0x04, 0x36
        /*0082*/ 	.short	(.L_2029 - .L_2028)
.L_2028:
        /*0084*/ 	.word	0x00000008
.L_2029:


//--------------------- .nv.info._ZN2at6native29vectorized_elementwise_kernelILi4EZZZNS0_17logit_kernel_cudaERNS_18TensorIteratorBaseERKN3c106ScalarEENKUlvE_clEvENKUlvE0_clEvEUlfE0_St5arrayIPcLm2EEEEviT0_T1_ --------------------------
	.section	.nv.info._ZN2at6native29vectorized_elementwise_kernelILi4EZZZNS0_17logit_kernel_cudaERNS_18TensorIteratorBaseERKN3c106ScalarEENKUlvE_clEvENKUlvE0_clEvEUlfE0_St5arrayIPcLm2EEEEviT0_T1_,"",@"SHT_CUDA_INFO"
	.sectionflags	@""
	.align	4


	//----- nvinfo : EIATTR_CUDA_API_VERSION
	.align		4
        /*0000*/ 	.byte	0x04, 0x37
        /*0002*/ 	.short	(.L_2031 - .L_2030)
.L_2030:
        /*0004*/ 	.word	0x00000082


	//----- nvinfo : EIATTR_KPARAM_INFO
	.align		4
.L_2031:
        /*0008*/ 	.byte	0x04, 0x17
        /*000a*/ 	.short	(.L_2033 - .L_2032)
.L_2032:
        /*000c*/ 	.word	0x00000000
        /*0010*/ 	.short	0x0002
        /*0012*/ 	.short	0x0018
        /*0014*/ 	.byte	0x00, 0xf0, 0x41, 0x00


	//----- nvinfo : EIATTR_KPARAM_INFO
	.align		4
.L_2033:
        /*0018*/ 	.byte	0x04, 0x17
        /*001a*/ 	.short	(.L_2035 - .L_2034)
.L_2034:
        /*001c*/ 	.word	0x00000000
        /*0020*/ 	.short	0x0001
        /*0022*/ 	.short	0x0008
        /*0024*/ 	.byte	0x00, 0xf0, 0x41, 0x00


	//----- nvinfo : EIATTR_KPARAM_INFO
	.align		4
.L_2035:
        /*0028*/ 	.byte	0x04, 0x17
        /*002a*/ 	.short	(.L_2037 - .L_2036)
.L_2036:
        /*002c*/ 	.word	0x00000000
        /*0030*/ 	.short	0x0000
        /*0032*/ 	.short	0x0000
        /*0034*/ 	.byte	0x00, 0xf0, 0x11, 0x00


	//----- nvinfo : EIATTR_SPARSE_MMA_MASK
	.align		4
.L_2037:
        /*0038*/ 	.byte	0x03, 0x50
        /*003a*/ 	.short	0x0000


	//----- nvinfo : EIATTR_MAXREG_COUNT
	.align		4
        /*003c*/ 	.byte	0x03, 0x1b
        /*003e*/ 	.short	0x00ff


	//----- nvinfo : EIATTR_MERCURY_ISA_VERSION
	.align		4
        /*0040*/ 	.byte	0x03, 0x5f
        /*0042*/ 	.short	0x0101


	//----- nvinfo : EIATTR_VRC_CTA_INIT_COUNT
	.align		4
        /*0044*/ 	.byte	0x02, 0x4a
	.zero		1
	.zero		1


	//----- nvinfo : EIATTR_EXIT_INSTR_OFFSETS
	.align		4
        /*0048*/ 	.byte	0x04, 0x1c
        /*004a*/ 	.short	(.L_2039 - .L_2038)


	//   ....[0]....
.L_2038:
        /*004c*/ 	.word	0x00001160


	//   ....[1]....
        /*0050*/ 	.word	0x000011b0


	//   ....[2]....
        /*0054*/ 	.word	0x00001970


	//----- nvinfo : EIATTR_MAX_THREADS
	.align		4
.L_2039:
        /*0058*/ 	.byte	0x04, 0x05
        /*005a*/ 	.short	(.L_2041 - .L_2040)
.L_2040:
        /*005c*/ 	.word	0x00000080
        /*0060*/ 	.word	0x00000001
        /*0064*/ 	.word	0x00000001


	//----- nvinfo : EIATTR_CRS_STACK_SIZE
	.align		4
.L_2041:
        /*0068*/ 	.byte	0x04, 0x1e
        /*006a*/ 	.short	(.L_2043 - .L_2042)
.L_2042:
        /*006c*/ 	.word	0x00000000


	//----- nvinfo : EIATTR_CBANK_PARAM_SIZE
	.align		4
.L_2043:
        /*0070*/ 	.byte	0x03, 0x19
        /*0072*/ 	.short	0x0028


	//----- nvinfo : EIATTR_PARAM_CBANK
	.align		4
        /*0074*/ 	.byte	0x04, 0x0a
        /*0076*/ 	.short	(.L_2045 - .L_2044)
	.align		4
.L_2044:
        /*0078*/ 	.word	index@(.nv.constant0._ZN2at6native29vectorized_elementwise_kernelILi4EZZZNS0_17logit_kernel_cudaERNS_18TensorIteratorBaseERKN3c106ScalarEENKUlvE_clEvENKUlvE0_clEvEUlfE0_St5arrayIPcLm2EEEEviT0_T1_)
        /*007c*/ 	.short	0x0380
        /*007e*/ 	.short	0x0028


	//----- nvinfo : EIATTR_SW_WAR
	.align		4
.L_2045:
        /*0080*/ 	.byte	0x04, 0x36
        /*0082*/ 	.short	(.L_2047 - .L_2046)
.L_2046:
        /*0084*/ 	.word	0x00000008
.L_2047:


//--------------------- .nv.info._ZN2at6native29vectorized_elementwise_kernelILi8EZZZNS0_17logit_kernel_cudaERNS_18TensorIteratorBaseERKN3c106ScalarEENKUlvE_clEvENKUlvE0_clEvEUlfE0_St5arrayIPcLm2EEEEviT0_T1_ --------------------------
	.section	.nv.info._ZN2at6native29vectorized_elementwise_kernelILi8EZZZNS0_17logit_kernel_cudaERNS_18TensorIteratorBaseERKN3c106ScalarEENKUlvE_clEvENKUlvE0_clEvEUlfE0_St5arrayIPcLm2EEEEviT0_T1_,"",@"SHT_CUDA_INFO"
	.sectionflags	@""
	.align	4


	//----- nvinfo : EIATTR_CUDA_API_VERSION
	.align		4
        /*0000*/ 	.byte	0x04, 0x37
        /*0002*/ 	.short	(.L_2049 - .L_2048)
.L_2048:
        /*0004*/ 	.word	0x00000082


	//----- nvinfo : EIATTR_KPARAM_INFO
	.align		4
.L_2049:
        /*0008*/ 	.byte	0x04, 0x17
        /*000a*/ 	.short	(.L_2051 - .L_2050)
.L_2050:
        /*000c*/ 	.word	0x00000000
        /*0010*/ 	.short	0x0002
        /*0012*/ 	.short	0x0018
        /*0014*/ 	.byte	0x00, 0xf0, 0x41, 0x00


	//----- nvinfo : EIATTR_KPARAM_INFO
	.align		4
.L_2051:
        /*0018*/ 	.byte	0x04, 0x17
        /*001a*/ 	.short	(.L_2053 - .L_2052)
.L_2052:
        /*001c*/ 	.word	0x00000000
        /*0020*/ 	.short	0x0001
        /*0022*/ 	.short	0x0008
        /*0024*/ 	.byte	0x00, 0xf0, 0x41, 0x00


	//----- nvinfo : EIATTR_KPARAM_INFO
	.align		4
.L_2053:
        /*0028*/ 	.byte	0x04, 0x17
        /*002a*/ 	.short	(.L_2055 - .L_2054)
.L_2054:
        /*002c*/ 	.word	0x00000000
        /*0030*/ 	.short	0x0000
        /*0032*/ 	.short	0x0000
        /*0034*/ 	.byte	0x00, 0xf0, 0x11, 0x00


	//----- nvinfo : EIATTR_SPARSE_MMA_MASK
	.align		4
.L_2055:
        /*0038*/ 	.byte	0x03, 0x50
        /*003a*/ 	.short	0x0000


	//----- nvinfo : EIATTR_MAXREG_COUNT
	.align		4
        /*003c*/ 	.byte	0x03, 0x1b
        /*003e*/ 	.short	0x00ff


	//----- nvinfo : EIATTR_MERCURY_ISA_VERSION
	.align		4
        /*0040*/ 	.byte	0x03, 0x5f
        /*0042*/ 	.short	0x0101


	//----- nvinfo : EIATTR_VRC_CTA_INIT_COUNT
	.align		4
        /*0044*/ 	.byte	0x02, 0x4a
	.zero		1
	.zero		1


	//----- nvinfo : EIATTR_EXIT_INSTR_OFFSETS
	.align		4
        /*0048*/ 	.byte	0x04, 0x1c
        /*004a*/ 	.short	(.L_2057 - .L_2056)


	//   ....[0]....
.L_2056:
        /*004c*/ 	.word	0x00001160


	//   ....[1]....
        /*0050*/ 	.word	0x000011b0


	//   ....[2]....
        /*0054*/ 	.word	0x00001950


	//----- nvinfo : EIATTR_MAX_THREADS
	.align		4
.L_2057:
        /*0058*/ 	.byte	0x04, 0x05
        /*005a*/ 	.short	(.L_2059 - .L_2058)
.L_2058:
        /*005c*/ 	.word	0x00000080
        /*0060*/ 	.word	0x00000001
        /*0064*/ 	.word	0x00000001


	//----- nvinfo : EIATTR_CRS_STACK_SIZE
	.align		4
.L_2059:
        /*0068*/ 	.byte	0x04, 0x1e
        /*006a*/ 	.short	(.L_2061 - .L_2060)
.L_2060:
        /*006c*/ 	.word	0x00000000


	//----- nvinfo : EIATTR_CBANK_PARAM_SIZE
	.align		4
.L_2061:
        /*0070*/ 	.byte	0x03, 0x19
        /*0072*/ 	.short	0x0028


	//----- nvinfo : EIATTR_PARAM_CBANK
	.align		4
        /*0074*/ 	.byte	0x04, 0x0a
        /*0076*/ 	.short	(.L_2063 - .L_2062)
	.align		4
.L_2062:
        /*0078*/ 	.word	index@(.nv.constant0._ZN2at6native29vectorized_elementwise_kernelILi8EZZZNS0_17logit_kernel_cudaERNS_18TensorIteratorBaseERKN3c106ScalarEENKUlvE_clEvENKUlvE0_clEvEUlfE0_St5arrayIPcLm2EEEEviT0_T1_)
        /*007c*/ 	.short	0x0380
        /*007e*/ 	.short	0x0028


	//----- nvinfo : EIATTR_SW_WAR
	.align		4
.L_2063:
        /*0080*/ 	.byte	0x04, 0x36
        /*0082*/ 	.short	(.L_2065 - .L_2064)
.L_2064:
        /*0084*/ 	.word	0x00000008
.L_2065:


//--------------------- .nv.info._ZN2at6native18elementwise_kernelILi128ELi4EZNS0_15gpu_kernel_implIZZZNS0_17logit_kernel_cudaERNS_18TensorIteratorBaseERKN3c106ScalarEENKUlvE_clEvENKUlvE0_clEvEUlfE_EEvS4_RKT_EUliE_EEviT1_ --------------------------
	.section	.nv.info._ZN2at6native18elementwise_kernelILi128ELi4EZNS0_15gpu_kernel_implIZZZNS0_17logit_kernel_cudaERNS_18TensorIteratorBaseERKN3c106ScalarEENKUlvE_clEvENKUlvE0_clEvEUlfE_EEvS4_RKT_EUliE_EEviT1_,"",@"SHT_CUDA_INFO"
	.sectionflags	@""
	.align	4


	//----- nvinfo : EIATTR_CUDA_API_VERSION
	.align		4
        /*0000*/ 	.byte	0x04, 0x37
        /*0002*/ 	.short	(.L_2067 - .L_2066)
.L_2066:
        /*0004*/ 	.word	0x00000082


	//----- nvinfo : EIATTR_KPARAM_INFO
	.align		4
.L_2067:
        /*0008*/ 	.byte	0x04, 0x17
        /*000a*/ 	.short	(.L_2069 - .L_2068)
.L_2068:
        /*000c*/ 	.word	0x00000000
        /*0010*/ 	.short	0x0001
        /*0012*/ 	.short	0x0008
        /*0014*/ 	.byte	0x00, 0xf0, 0x61, 0x08


	//----- nvinfo : EIATTR_KPARAM_INFO
	.align		4
.L_2069:
        /*0018*/ 	.byte	0x04, 0x17
        /*001a*/ 	.short	(.L_2071 - .L_2070)
.L_2070:
        /*001c*/ 	.word	0x00000000
        /*0020*/ 	.short	0x0000
        /*0022*/ 	.short	0x0000
        /*0024*/ 	.byte	0x00, 0xf0, 0x11, 0x00


	//----- nvinfo : EIATTR_SPARSE_MMA_MASK
	.align		4
.L_2071:
        /*0028*/ 	.byte	0x03, 0x50
        /*002a*/ 	.short	0x0000


	//----- nvinfo : EIATTR_MAXREG_COUNT
	.align		4
        /*002c*/ 	.byte	0x03, 0x1b
        /*002e*/ 	.short	0x0080


	//----- nvinfo : EIATTR_EXTERNS
	.align		4
        /*0030*/ 	.byte	0x04, 0x0f
        /*0032*/ 	.short	(.L_2073 - .L_2072)


	//   ....[0]....
	.align		4
.L_2072:
        /*0034*/ 	.word	index@(__assertfail)


	//----- nvinfo : EIATTR_MERCURY_ISA_VERSION
	.align		4
.L_2073:
        /*0038*/ 	.byte	0x03, 0x5f
        /*003a*/ 	.short	0x0101


	//----- nvinfo : EIATTR_VRC_CTA_INIT_COUNT
	.align		4
        /*003c*/ 	.byte	0x02, 0x4a
	.zero		1
	.zero		1


	//----- nvinfo : EIATTR_SYSCALL_OFFSETS
	.align		4
        /*0040*/ 	.byte	0x04, 0x46
        /*0042*/ 	.short	(.L_2075 - .L_2074)


	//   ....[0]....
.L_2074:
        /*0044*/ 	.word	0x000020d0


	//   ....[1]....
        /*0048*/ 	.word	0x00002ed0


	//   ....[2]....
        /*004c*/ 	.word	0x000050e0


	//   ....[3]....
        /*0050*/ 	.word	0x00005d40


	//   ....[4]....
        /*0054*/ 	.word	0x00008060


	//   ....[5]....
        /*0058*/ 	.word	0x00008cc0


	//   ....[6]....
        /*005c*/ 	.word	0x0000aff0


	//   ....[7]....
        /*0060*/ 	.word	0x0000bc20


	//----- nvinfo : EIATTR_EXIT_INSTR_OFFSETS
	.align		4
.L_2075:
        /*0064*/ 	.byte	0x04, 0x1c
        /*0066*/ 	.short	(.L_2077 - .L_2076)


	//   ....[0]....
.L_2076:
        /*0068*/ 	.word	0x00008f70


	//   ....[1]....
        /*006c*/ 	.word	0x0000b1a0


	//   ....[2]....
        /*0070*/ 	.word	0x0000b1e0


	//   ....[3]....
        /*0074*/ 	.word	0x0000b270


	//   ....[4]....
        /*0078*/ 	.word	0x0000b2a0


	//   ....[5]....
        /*007c*/ 	.word	0x0000b2d0


	//   ....[6]....
        /*0080*/ 	.word	0x0000b350


	//   ....[7]....
        /*0084*/ 	.word	0x0000b380


	//   ....[8]....
        /*0088*/ 	.word	0x0000b410


	//   ....[9]....
        /*008c*/ 	.word	0x0000b450


	//   ....[10]....
        /*0090*/ 	.word	0x0000b490


	//   ....[11]....
        /*0094*/ 	.word	0x0000b560


	//   ....[12]....
        /*0098*/ 	.word	0x0000b6c0


	//   ....[13]....
        /*009c*/ 	.word	0x0000b820


	//   ....[14]....
        /*00a0*/ 	.word	0x0000b970


	//   ....[15]....
        /*00a4*/ 	.word	0x0000b9a0


	//   ....[16]....
        /*00a8*/ 	.word	0x0000b9d0


	//   ....[17]....
        /*00ac*/ 	.word	0x0000ba70


	//   ....[18]....
        /*00b0*/ 	.word	0x0000bac0


	//   ....[19]....
        /*00b4*/ 	.word	0x0000bc30


	//   ....[20]....
        /*00b8*/ 	.word	0x0000bd30


	//   ....[21]....
        /*00bc*/ 	.word	0x0000be60


	//   ....[22]....
        /*00c0*/ 	.word	0x0000be90


	//----- nvinfo : EIATTR_MAX_THREADS
	.align		4
.L_2077:
        /*00c4*/ 	.byte	0x04, 0x05
        /*00c6*/ 	.short	(.L_2079 - .L_2078)
.L_2078:
        /*00c8*/ 	.word	0x00000080
        /*00cc*/ 	.word	0x00000001
        /*00d0*/ 	.word	0x00000001


	//----- nvinfo : EIATTR_CRS_STACK_SIZE
	.align		4
.L_2079:
        /*00d4*/ 	.byte	0x04, 0x1e
        /*00d6*/ 	.short	(.L_2081 - .L_2080)
.L_2080:
        /*00d8*/ 	.word	0x00000000


	//----- nvinfo : EIATTR_CBANK_PARAM_SIZE
	.align		4
.L_2081:
        /*00dc*/ 	.byte	0x03, 0x19
        /*00de*/ 	.short	0x0220


	//----- nvinfo : EIATTR_PARAM_CBANK
	.align		4
        /*00e0*/ 	.byte	0x04, 0x0a
        /*00e2*/ 	.short	(.L_2083 - .L_2082)
	.align		4
.L_2082:
        /*00e4*/ 	.word	index@(.nv.constant0._ZN2at6native18elementwise_kernelILi128ELi4EZNS0_15gpu_kernel_implIZZZNS0_17logit_kernel_cudaERNS_18TensorIteratorBaseERKN3c106ScalarEENKUlvE_clEvENKUlvE0_clEvEUlfE_EEvS4_RKT_EUliE_EEviT1_)
        /*00e8*/ 	.short	0x0380
        /*00ea*/ 	.short	0x0220


	//----- nvinfo : EIATTR_SW_WAR
	.align		4
.L_2083:
        /*00ec*/ 	.byte	0x04, 0x36
        /*00ee*/ 	.short	(.L_2085 - .L_2084)
.L_2084:
        /*00f0*/ 	.word	0x00000008
.L_2085:


//--------------------- .nv.info._ZN2at6native27unrolled_elementwise_kernelIZZZNS0_17logit_kernel_cudaERNS_18TensorIteratorBaseERKN3c106ScalarEENKUlvE_clEvENKUlvE0_clEvEUlfE_St5arrayIPcLm2EELi4E23TrivialOffsetCalculatorILi1EjESF_NS0_6memory12LoadWithCastILi1EEENSG_13StoreWithCastILi1EEEEEviT_T0_T2_T3_T4_T5_ --------------------------
	.section	.nv.info._ZN2at6native27unrolled_elementwise_kernelIZZZNS0_17logit_kernel_cudaERNS_18TensorIteratorBaseERKN3c106ScalarEENKUlvE_clEvENKUlvE0_clEvEUlfE_St5arrayIPcLm2EELi4E23TrivialOffsetCalculatorILi1EjESF_NS0_6memory12LoadWithCastILi1EEENSG_13StoreWithCastILi1EEEEEviT_T0_T2_T3_T4_T5_,"",@"SHT_CUDA_INFO"
	.sectionflags	@""
	.align	4


	//----- nvinfo : EIATTR_CUDA_API_VERSION
	.align		4
        /*0000*/ 	.byte	0x04, 0x37
        /*0002*/ 	.short	(.L_2087 - .L_2086)
.L_2086:
        /*0004*/ 	.word	0x00000082


	//----- nvinfo : EIATTR_KPARAM_INFO
	.align		4
.L_2087:
        /*0008*/ 	.byte	0x04, 0x17
        /*000a*/ 	.short	(.L_2089 - .L_2088)
.L_2088:
        /*000c*/ 	.word	0x00000000
        /*0010*/ 	.short	0x0006
        /*0012*/ 	.short	0x0024
        /*0014*/ 	.byte	0x00, 0xf0, 0x21, 0x00


	//----- nvinfo : EIATTR_KPARAM_INFO
	.align		4
.L_2089:
        /*0018*/ 	.byte	0x04, 0x17
        /*001a*/ 	.short	(.L_2091 - .L_2090)
.L_2090:
        /*001c*/ 	.word	0x00000000
        /*0020*/ 	.short	0x0005
        /*0022*/ 	.short	0x001c
        /*0024*/ 	.byte	0x00, 0xf0, 0x21, 0x00


	//----- nvinfo : EIATTR_KPARAM_INFO
	.align		4
.L_2091:
        /*0028*/ 	.byte	0x04, 0x17
        /*002a*/ 	.short	(.L_2093 - .L_2092)
.L_2092:
        /*002c*/ 	.word	0x00000000
        /*0030*/ 	.short	0x0004
        /*0032*/ 	.short	0x0019
        /*0034*/ 	.byte	0x00, 0xf0, 0x05, 0x00


	//----- nvinfo : EIATTR_KPARAM_INFO
	.align		4
.L_2093:
        /*0038*/ 	.byte	0x04, 0x17
        /*003a*/ 	.short	(.L_2095 - .L_2094)
.L_2094:
        /*003c*/ 	.word	0x00000000
        /*0040*/ 	.short	0x0003
        /*0042*/ 	.short	0x0018
        /*0044*/ 	.byte	0x00, 0xf0, 0x05, 0x00


	//----- nvinfo : EIATTR_KPARAM_INFO
	.align		4
.L_2095:
        /*0048*/ 	.byte	0x04, 0x17
        /*004a*/ 	.short	(.L_2097 - .L_2096)
.L_2096:
        /*004c*/ 	.word	0x00000000
        /*0050*/ 	.short	0x0002
        /*0052*/ 	.short	0x0008
        /*0054*/ 	.byte	0x00, 0xf0, 0x41, 0x00


	//----- nvinfo : EIATTR_KPARAM_INFO
	.align		4
.L_2097:
        /*0058*/ 	.byte	0x04, 0x17
        /*005a*/ 	.short	(.L_2099 - .L_2098)
.L_2098:
        /*005c*/ 	.word	0x00000000
        /*0060*/ 	.short	0x0001
        /*0062*/ 	.short	0x0004
        /*0064*/ 	.byte	0x00, 0xf0, 0x05, 0x00


	//----- nvinfo : EIATTR_KPARAM_INFO
	.align		4
.L_2099:
        /*0068*/ 	.byte	0x04, 0x17
        /*006a*/ 	.short	(.L_2101 - .L_2100)
.L_2100:
        /*006c*/ 	.word	0x00000000
        /*0070*/ 	.short	0x0000
        /*0072*/ 	.short	0x0000
        /*0074*/ 	.byte	0x00, 0xf0, 0x11, 0x00


	//----- nvinfo : EIATTR_SPARSE_MMA_MASK
	.align		4
.L_2101:
        /*0078*/ 	.byte	0x03, 0x50
        /*007a*/ 	.short	0x0000


	//----- nvinfo : EIATTR_MAXREG_COUNT
	.align		4
        /*007c*/ 	.byte	0x03, 0x1b
        /*007e*/ 	.short	0x00ff


	//----- nvinfo : EIATTR_EXTERNS
	.align		4
        /*0080*/ 	.byte	0x04, 0x0f
        /*0082*/ 	.short	(.L_2103 - .L_2102)


	//   ....[0]....
	.align		4
.L_2102:
        /*0084*/ 	.word	index@(__assertfail)


	//----- nvinfo : EIATTR_MERCURY_ISA_VERSION
	.align		4
.L_2103:
        /*0088*/ 	.byte	0x03, 0x5f
        /*008a*/ 	.short	0x0101


	//----- nvinfo : EIATTR_VRC_CTA_INIT_COUNT
	.align		4
        /*008c*/ 	.byte	0x02, 0x4a
	.zero		1
	.zero		1


	//----- nvinfo : EIATTR_SYSCALL_OFFSETS
	.align		4
        /*0090*/ 	.byte	0x04, 0x46
        /*0092*/ 	.short	(.L_2105 - .L_2104)


	//   ....[0]....
.L_2104:
        /*0094*/ 	.word	0x00000de0


	//   ....[1]....
        /*0098*/ 	.word	0x00001cf0


	//   ....[2]....
        /*009c*/ 	.word	0x00002b70


	//   ....[3]....
        /*00a0*/ 	.word	0x000039d0


	//   ....[4]....
        /*00a4*/ 	.word	0x00004a30


	//   ....[5]....
        /*00a8*/ 	.word	0x000057d0


	//   ....[6]....
        /*00ac*/ 	.word	0x00006630


	//   ....[7]....
        /*00b0*/ 	.word	0x00007490


	//----- nvinfo : EIATTR_EXIT_INSTR_OFFSETS
	.align		4
.L_2105:
        /*00b4*/ 	.byte	0x04, 0x1c
        /*00b6*/ 	.short	(.L_2107 - .L_2106)


	//   ....[0]....
.L_2106:
        /*00b8*/ 	.word	0x000068d0


	//   ....[1]....
        /*00bc*/ 	.word	0x00006a10


	//   ....[2]....
        /*00c0*/ 	.word	0x00006a50


	//   ....[3]....
        /*00c4*/ 	.word	0x00006ae0


	//   ....[4]....
        /*00c8*/ 	.word	0x00006b10


	//   ....[5]....
        /*00cc*/ 	.word	0x00006b40


	//   ....[6]....
        /*00d0*/ 	.word	0x00006bc0


	//   ....[7]....
        /*00d4*/ 	.word	0x00006bf0


	//   ....[8]....
        /*00d8*/ 	.word	0x00006c80


	//   ....[9]....
        /*00dc*/ 	.word	0x00006cc0


	//   ....[10]....
        /*00e0*/ 	.word	0x00006d00


	//   ....[11]....
        /*00e4*/ 	.word	0x00006dd0


	//   ....[12]....
        /*00e8*/ 	.word	0x00006f30


	//   ....[13]....
        /*00ec*/ 	.word	0x00007090


	//   ....[14]....
        /*00f0*/ 	.word	0x000071e0


	//   ....[15]....
        /*00f4*/ 	.word	0x00007210


	//   ....[16]....
        /*00f8*/ 	.word	0x00007240


	//   ....[17]....
        /*00fc*/ 	.word	0x000072e0


	//   ....[18]....
        /*0100*/ 	.word	0x00007330


	//   ....[19]....
        /*0104*/ 	.word	0x000074a0


	//   ....[20]....
        /*0108*/ 	.word	0x000075a0


	//   ....[21]....
        /*010c*/ 	.word	0x000076d0


	//   ....[22]....
        /*0110*/ 	.word	0x00007700


	//----- nvinfo : EIATTR_MAX_THREADS
	.align		4
.L_2107:
        /*0114*/ 	.byte	0x04, 0x05
        /*0116*/ 	.short	(.L_2109 - .L_2108)
.L_2108:
        /*0118*/ 	.word	0x00000080
        /*011c*/ 	.word	0x00000001
        /*0120*/ 	.word	0x00000001


	//----- nvinfo : EIATTR_CRS_STACK_SIZE
	.align		4
.L_2109:
        /*0124*/ 	.byte	0x04, 0x1e
        /*0126*/ 	.short	(.L_2111 - .L_2110)
.L_2110:
        /*0128*/ 	.word	0x00000000


	//----- nvinfo : EIATTR_CBANK_PARAM_SIZE
	.align		4
.L_2111:
        /*012c*/ 	.byte	0x03, 0x19
        /*012e*/ 	.short	0x002c


	//----- nvinfo : EIATTR_PARAM_CBANK
	.align		4
        /*0130*/ 	.byte	0x04, 0x0a
        /*0132*/ 	.short	(.L_2113 - .L_2112)
	.align		4
.L_2112:
        /*0134*/ 	.word	index@(.nv.constant0._ZN2at6native27unrolled_elementwise_kernelIZZZNS0_17logit_kernel_cudaERNS_18TensorIteratorBaseERKN3c106ScalarEENKUlvE_clEvENKUlvE0_clEvEUlfE_St5arrayIPcLm2EELi4E23TrivialOffsetCalculatorILi1EjESF_NS0_6memory12LoadWithCastILi1EEENSG_13StoreWithCastILi1EEEEEviT_T0_T2_T3_T4_T5_)
        /*0138*/ 	.short	0x0380
        /*013a*/ 	.short	0x002c


	//----- nvinfo : EIATTR_SW_WAR
	.align		4
.L_2113:
        /*013c*/ 	.byte	0x04, 0x36
        /*013e*/ 	.short	(.L_2115 - .L_2114)
.L_2114:
        /*0140*/ 	.word	0x00000008
.L_2115:


//--------------------- .nv.info._ZN2at6native18elementwise_kernelILi128ELi2EZNS0_22gpu_kernel_impl_nocastIZZZNS0_17logit_kernel_cudaERNS_18TensorIteratorBaseERKN3c106ScalarEENKUlvE_clEvENKUlvE0_clEvEUlfE_EEvS4_RKT_EUliE_EEviT1_ --------------------------
	.section	.nv.info._ZN2at6native18elementwise_kernelILi128ELi2EZNS0_22gpu_kernel_impl_nocastIZZZNS0_17logit_kernel_cudaERNS_18TensorIteratorBaseERKN3c106ScalarEENKUlvE_clEvENKUlvE0_clEvEUlfE_EEvS4_RKT_EUliE_EEviT1_,"",@"SHT_CUDA_INFO"
	.sectionflags	@""
	.align	4


	//----- nvinfo : EIATTR_CUDA_API_VERSION
	.align		4
        /*0000*/ 	.byte	0x04, 0x37
        /*0002*/ 	.short	(.L_2117 - .L_2116)
.L_2116:
        /*0004*/ 	.word	0x00000082


	//----- nvinfo : EIATTR_KPARAM_INFO
	.align		4
.L_2117:
        /*0008*/ 	.byte	0x04, 0x17
        /*000a*/ 	.short	(.L_2119 - .L_2118)
.L_2118:
        /*000c*/ 	.word	0x00000000
        /*0010*/ 	.short	0x0001
        /*0012*/ 	.short	0x0008
        /*0014*/ 	.byte	0x00, 0xf0, 0x61, 0x08


	//----- nvinfo : EIATTR_KPARAM_INFO
	.align		4
.L_2119:
        /*0018*/ 	.byte	0x04, 0x17
        /*001a*/ 	.short	(.L_2121 - .L_2120)
.L_2120:
        /*001c*/ 	.word	0x00000000
        /*0020*/ 	.short	0x0000
        /*0022*/ 	.short	0x0000
        /*0024*/ 	.byte	0x00, 0xf0, 0x11, 0x00


	//----- nvinfo : EIATTR_SPARSE_MMA_MASK
	.align		4
.L_2121:
        /*0028*/ 	.byte	0x03, 0x50
        /*002a*/ 	.short	0x0000


	//----- nvinfo : EIATTR_MAXREG_COUNT
	.align		4
        /*002c*/ 	.byte	0x03, 0x1b
        /*002e*/ 	.short	0x0080


	//----- nvinfo : EIATTR_MERCURY_ISA_VERSION
	.align		4
        /*0030*/ 	.byte	0x03, 0x5f
        /*0032*/ 	.short	0x0101


	//----- nvinfo : EIATTR_VRC_CTA_INIT_COUNT
	.align		4
        /*0034*/ 	.byte	0x02, 0x4a
	.zero		1
	.zero		1


	//----- nvinfo : EIATTR_EXIT_INSTR_OFFSETS
	.align		4
        /*0038*/ 	.byte	0x04, 0x1c
        /*003a*/ 	.short	(.L_2123 - .L_2122)


	//   ....[0]....
.L_2122:
        /*003c*/ 	.word	0x00000190


	//   ....[1]....
        /*0040*/ 	.word	0x00000230


	//   ....[2]....
        /*0044*/ 	.word	0x00001640


	//   ....[3]....
        /*0048*/ 	.word	0x000029b0


	//----- nvinfo : EIATTR_MAX_THREADS
	.align		4
.L_2123:
        /*004c*/ 	.byte	0x04, 0x05
        /*004e*/ 	.short	(.L_2125 - .L_2124)
.L_2124:
        /*0050*/ 	.word	0x00000080
        /*0054*/ 	.word	0x00000001
        /*0058*/ 	.word	0x00000001


	//----- nvinfo : EIATTR_CRS_STACK_SIZE
	.align		4
.L_2125:
        /*005c*/ 	.byte	0x04, 0x1e
        /*005e*/ 	.short	(.L_2127 - .L_2126)
.L_2126:
        /*0060*/ 	.word	0x00000000


	//----- nvinfo : EIATTR_CBANK_PARAM_SIZE
	.align		4
.L_2127:
        /*0064*/ 	.byte	0x03, 0x19
        /*0066*/ 	.short	0x0220


	//----- nvinfo : EIATTR_PARAM_CBANK
	.align		4
        /*0068*/ 	.byte	0x04, 0x0a
        /*006a*/ 	.short	(.L_2129 - .L_2128)
	.align		4
.L_2128:
        /*006c*/ 	.word	index@(.nv.constant0._ZN2at6native18elementwise_kernelILi128ELi2EZNS0_22gpu_kernel_impl_nocastIZZZNS0_17logit_kernel_cudaERNS_18TensorIteratorBaseERKN3c106ScalarEENKUlvE_clEvENKUlvE0_clEvEUlfE_EEvS4_RKT_EUliE_EEviT1_)
        /*0070*/ 	.short	0x0380
        /*0072*/ 	.short	0x0220


	//----- nvinfo : EIATTR_SW_WAR
	.align		4
.L_2129:
        /*0074*/ 	.byte	0x04, 0x36
        /*0076*/ 	.short	(.L_2131 - .L_2130)
.L_2130:
        /*0078*/ 	.word	0x00000008
.L_2131:


//--------------------- .nv.info._ZN2at6native27unrolled_elementwise_kernelIZZZNS0_17logit_kernel_cudaERNS_18TensorIteratorBaseERKN3c106ScalarEENKUlvE_clEvENKUlvE0_clEvEUlfE_St5arrayIPcLm2EELi4E23TrivialOffsetCalculatorILi1EjESF_NS0_6memory15LoadWithoutCastENSG_16StoreWithoutCastEEEviT_T0_T2_T3_T4_T5_ --------------------------
	.section	.nv.info._ZN2at6native27unrolled_elementwise_kernelIZZZNS0_17logit_kernel_cudaERNS_18TensorIteratorBaseERKN3c106ScalarEENKUlvE_clEvENKUlvE0_clEvEUlfE_St5arrayIPcLm2EELi4E23TrivialOffsetCalculatorILi1EjESF_NS0_6memory15LoadWithoutCastENSG_16StoreWithoutCastEEEviT_T0_T2_T3_T4_T5_,"",@"SHT_CUDA_INFO"
	.sectionflags	@""
	.align	4


	//----- nvinfo : EIATTR_CUDA_API_VERSION
	.align		4
        /*0000*/ 	.byte	0x04, 0x37
        /*0002*/ 	.short	(.L_2133 - .L_2132)
.L_2132:
        /*0004*/ 	.word	0x00000082


	//----- nvinfo : EIATTR_KPARAM_INFO
	.align		4
.L_2133:
        /*0008*/ 	.byte	0x04, 0x17
        /*000a*/ 	.short	(.L_2135 - .L_2134)
.L_2134:
        /*000c*/ 	.word	0x00000000
        /*0010*/ 	.short	0x0006
        /*0012*/ 	.short	0x001b
        /*0014*/ 	.byte	0x00, 0xf0, 0x05, 0x00


	//----- nvinfo : EIATTR_KPARAM_INFO
	.align		4
.L_2135:
        /*0018*/ 	.byte	0x04, 0x17
        /*001a*/ 	.short	(.L_2137 - .L_2136)
.L_2136:
        /*001c*/ 	.word	0x00000000
        /*0020*/ 	.short	0x0005
        /*0022*/ 	.short	0x001a
        /*0024*/ 	.byte	0x00, 0xf0, 0x05, 0x00


	//----- nvinfo : EIATTR_KPARAM_INFO
	.align		4
.L_2137:
        /*0028*/ 	.byte	0x04, 0x17
        /*002a*/ 	.short	(.L_2139 - .L_2138)
.L_2138:
        /*002c*/ 	.word	0x00000000
        /*0030*/ 	.short	0x0004
        /*0032*/ 	.short	0x0019
        /*0034*/ 	.byte	0x00, 0xf0, 0x05, 0x00


	//----- nvinfo : EIATTR_KPARAM_INFO
	.align		4
.L_2139:
        /*0038*/ 	.byte	0x04, 0x17
        /*003a*/ 	.short	(.L_2141 - .L_2140)
.L_2140:
        /*003c*/ 	.word	0x00000000
        /*0040*/ 	.short	0x0003
        /*0042*/ 	.short	0x0018
        /*0044*/ 	.byte	0x00, 0xf0, 0x05, 0x00


	//----- nvinfo : EIATTR_KPARAM_INFO
	.align		4
.L_2141:
        /*0048*/ 	.byte	0x04, 0x17
        /*004a*/ 	.short	(.L_2143 - .L_2142)
.L_2142:
        /*004c*/ 	.word	0x00000000
        /*0050*/ 	.short	0x0002
        /*0052*/ 	.short	0x0008
        /*0054*/ 	.byte	0x00, 0xf0, 0x41, 0x00


	//----- nvinfo : EIATTR_KPARAM_INFO
	.align		4
.L_2143:
        /*0058*/ 	.byte	0x04, 0x17
        /*005a*/ 	.short	(.L_2145 - .L_2144)
.L_2144:
        /*005c*/ 	.word	0x00000000
        /*0060*/ 	.short	0x0001
        /*0062*/ 	.short	0x0004
        /*0064*/ 	.byte	0x00, 0xf0, 0x05, 0x00


	//----- nvinfo : EIATTR_KPARAM_INFO
	.align		4
.L_2145:
        /*0068*/ 	.byte	0x04, 0x17
        /*006a*/ 	.short	(.L_2147 - .L_2146)
.L_2146:
        /*006c*/ 	.word	0x00000000
        /*0070*/ 	.short	0x0000
        /*0072*/ 	.short	0x0000
        /*0074*/ 	.byte	0x00, 0xf0, 0x11, 0x00


	//----- nvinfo : EIATTR_SPARSE_MMA_MASK
	.align		4
.L_2147:
        /*0078*/ 	.byte	0x03, 0x50
        /*007a*/ 	.short	0x0000


	//----- nvinfo : EIATTR_MAXREG_COUNT
	.align		4
        /*007c*/ 	.byte	0x03, 0x1b
        /*007e*/ 	.short	0x00ff


	//----- nvinfo : EIATTR_MERCURY_ISA_VERSION
	.align		4
        /*0080*/ 	.byte	0x03, 0x5f
        /*0082*/ 	.short	0x0101


	//----- nvinfo : EIATTR_VRC_CTA_INIT_COUNT
	.align		4
        /*0084*/ 	.byte	0x02, 0x4a
	.zero		1
	.zero		1


	//----- nvinfo : EIATTR_EXIT_INSTR_OFFSETS
	.align		4
        /*0088*/ 	.byte	0x04, 0x1c
        /*008a*/ 	.short	(.L_2149 - .L_2148)


	//   ....[0]....
.L_2148:
        /*008c*/ 	.word	0x000004d0


	//   ....[1]....
        /*0090*/ 	.word	0x00000550


	//----- nvinfo : EIATTR_MAX_THREADS
	.align		4
.L_2149:
        /*0094*/ 	.byte	0x04, 0x05
        /*0096*/ 	.short	(.L_2151 - .L_2150)
.L_2150:
        /*0098*/ 	.word	0x00000080
        /*009c*/ 	.word	0x00000001
        /*00a0*/ 	.word	0x00000001


	//----- nvinfo : EIATTR_CRS_STACK_SIZE
	.align		4
.L_2151:
        /*00a4*/ 	.byte	0x04, 0x1e
        /*00a6*/ 	.short	(.L_2153 - .L_2152)
.L_2152:
        /*00a8*/ 	.word	0x00000000


	//----- nvinfo : EIATTR_CBANK_PARAM_SIZE
	.align		4
.L_2153:
        /*00ac*/ 	.byte	0x03, 0x19
        /*00ae*/ 	.short	0x001c


	//----- nvinfo : EIATTR_PARAM_CBANK
	.align		4
        /*00b0*/ 	.byte	0x04, 0x0a
        /*00b2*/ 	.short	(.L_2155 - .L_2154)
	.align		4
.L_2154:
        /*00b4*/ 	.word	index@(.nv.constant0._ZN2at6native27unrolled_elementwise_kernelIZZZNS0_17logit_kernel_cudaERNS_18TensorIteratorBaseERKN3c106ScalarEENKUlvE_clEvENKUlvE0_clEvEUlfE_St5arrayIPcLm2EELi4E23TrivialOffsetCalculatorILi1EjESF_NS0_6memory15LoadWithoutCastENSG_16StoreWithoutCastEEEviT_T0_T2_T3_T4_T5_)
        /*00b8*/ 	.short	0x0380
        /*00ba*/ 	.short	0x001c


	//----- nvinfo : EIATTR_SW_WAR
	.align		4
.L_2155:
        /*00bc*/ 	.byte	0x04, 0x36
        /*00be*/ 	.short	(.L_2157 - .L_2156)
.L_2156:
        /*00c0*/ 	.word	0x00000008
.L_2157:


//--------------------- .nv.info._ZN2at6native29vectorized_elementwise_kernelILi2EZZZNS0_17logit_kernel_cudaERNS_18TensorIteratorBaseERKN3c106ScalarEENKUlvE_clEvENKUlvE0_clEvEUlfE_St5arrayIPcLm2EEEEviT0_T1_ --------------------------
	.section	.nv.info._ZN2at6native29vectorized_elementwise_kernelILi2EZZZNS0_17logit_kernel_cudaERNS_18TensorIteratorBaseERKN3c106ScalarEENKUlvE_clEvENKUlvE0_clEvEUlfE_St5arrayIPcLm2EEEEviT0_T1_,"",@"SHT_CUDA_INFO"
	.sectionflags	@""
	.align	4


	//----- nvinfo : EIATTR_CUDA_API_VERSION
	.align		4
        /*0000*/ 	.byte	0x04, 0x37
        /*0002*/ 	.short	(.L_2159 - .L_2158)
.L_2158:
        /*0004*/ 	.word	0x00000082


	//----- nvinfo : EIATTR_KPARAM_INFO
	.align		4
.L_2159:
        /*0008*/ 	.byte	0x04, 0x17
        /*000a*/ 	.short	(.L_2161 - .L_2160)
.L_2160:
        /*000c*/ 	.word	0x00000000
        /*0010*/ 	.short	0x0002
        /*0012*/ 	.short	0x0008
        /*0014*/ 	.byte	0x00, 0xf0, 0x41, 0x00


	//----- nvinfo : EIATTR_KPARAM_INFO
	.align		4
.L_2161:
        /*0018*/ 	.byte	0x04, 0x17
        /*001a*/ 	.short	(.L_2163 - .L_2162)
.L_2162:
        /*001c*/ 	.word	0x00000000
        /*0020*/ 	.short	0x0001
        /*0022*/ 	.short	0x0004
        /*0024*/ 	.byte	0x00, 0xf0, 0x05, 0x00


	//----- nvinfo : EIATTR_KPARAM_INFO
	.align		4
.L_2163:
        /*0028*/ 	.byte	0x04, 0x17
        /*002a*/ 	.short	(.L_2165 - .L_2164)
.L_2164:
        /*002c*/ 	.word	0x00000000
        /*0030*/ 	.short	0x0000
        /*0032*/ 	.short	0x0000
        /*0034*/ 	.byte	0x00, 0xf0, 0x11, 0x00


	//----- nvinfo : EIATTR_SPARSE_MMA_MASK
	.align		4
.L_2165:
        /*0038*/ 	.byte	0x03, 0x50
        /*003a*/ 	.short	0x0000


	//----- nvinfo : EIATTR_MAXREG_COUNT
	.align		4
        /*003c*/ 	.byte	0x03, 0x1b
        /*003e*/ 	.short	0x00ff


	//----- nvinfo : EIATTR_MERCURY_ISA_VERSION
	.align		4
        /*0040*/ 	.byte	0x03, 0x5f
        /*0042*/ 	.short	0x0101


	//----- nvinfo : EIATTR_VRC_CTA_INIT_COUNT
	.align		4
        /*0044*/ 	.byte	0x02, 0x4a
	.zero		1
	.zero		1


	//----- nvinfo : EIATTR_EXIT_INSTR_OFFSETS
	.align		4
        /*0048*/ 	.byte	0x04, 0x1c
        /*004a*/ 	.short	(.L_2167 - .L_2166)


	//   ....[0]....
.L_2166:
        /*004c*/ 	.word	0x00000ad0


	//   ....[1]....
        /*0050*/ 	.word	0x00000b20


	//   ....[2]....
        /*0054*/ 	.word	0x00000ea0


	//----- nvinfo : EIATTR_MAX_THREADS
	.align		4
.L_2167:
        /*0058*/ 	.byte	0x04, 0x05
        /*005a*/ 	.short	(.L_2169 - .L_2168)
.L_2168:
        /*005c*/ 	.word	0x00000080
        /*0060*/ 	.word	0x00000001
        /*0064*/ 	.word	0x00000001


	//----- nvinfo : EIATTR_CRS_STACK_SIZE
	.align		4
.L_2169:
        /*0068*/ 	.byte	0x04, 0x1e
        /*006a*/ 	.short	(.L_2171 - .L_2170)
.L_2170:
        /*006c*/ 	.word	0x00000000


	//----- nvinfo : EIATTR_CBANK_PARAM_SIZE
	.align		4
.L_2171:
        /*0070*/ 	.byte	0x03, 0x19
        /*0072*/ 	.short	0x0018


	//----- nvinfo : EIATTR_PARAM_CBANK
	.align		4
        /*0074*/ 	.byte	0x04, 0x0a
        /*0076*/ 	.short	(.L_2173 - .L_2172)
	.align		4
.L_2172:
        /*0078*/ 	.word	index@(.nv.constant0._ZN2at6native29vectorized_elementwise_kernelILi2EZZZNS0_17logit_kernel_cudaERNS_18TensorIteratorBaseERKN3c106ScalarEENKUlvE_clEvENKUlvE0_clEvEUlfE_St5arrayIPcLm2EEEEviT0_T1_)
        /*007c*/ 	.short	0x0380
        /*007e*/ 	.short	0x0018


	//----- nvinfo : EIATTR_SW_WAR
	.align		4
.L_2173:
        /*0080*/ 	.byte	0x04, 0x36
        /*0082*/ 	.short	(.L_2175 - .L_2174)
.L_2174:
        /*0084*/ 	.word	0x00000008
.L_2175:


//--------------------- .nv.info._ZN2at6native29vectorized_elementwise_kernelILi4EZZZNS0_17logit_kernel_cudaERNS_18TensorIteratorBaseERKN3c106ScalarEENKUlvE_clEvENKUlvE0_clEvEUlfE_St5arrayIPcLm2EEEEviT0_T1_ --------------------------
	.section	.nv.info._ZN2at6native29vectorized_elementwise_kernelILi4EZZZNS0_17logit_kernel_cudaERNS_18TensorIteratorBaseERKN3c106ScalarEENKUlvE_clEvENKUlvE0_clEvEUlfE_St5arrayIPcLm2EEEEviT0_T1_,"",@"SHT_CUDA_INFO"
	.sectionflags	@""
	.align	4


	//----- nvinfo : EIATTR_CUDA_API_VERSION
	.align		4
        /*0000*/ 	.byte	0x04, 0x37
        /*0002*/ 	.short	(.L_2177 - .L_2176)
.L_2176:
        /*0004*/ 	.word	0x00000082


	//----- nvinfo : EIATTR_KPARAM_INFO
	.align		4
.L_2177:
        /*0008*/ 	.byte	0x04, 0x17
        /*000a*/ 	.short	(.L_2179 - .L_2178)
.L_2178:
        /*000c*/ 	.word	0x00000000
        /*0010*/ 	.short	0x0002
        /*0012*/ 	.short	0x0008
        /*0014*/ 	.byte	0x00, 0xf0, 0x41, 0x00


	//----- nvinfo : EIATTR_KPARAM_INFO
	.align		4
.L_2179:
        /*0018*/ 	.byte	0x04, 0x17
        /*001a*/ 	.short	(.L_2181 - .L_2180)
.L_2180:
        /*001c*/ 	.word	0x00000000
        /*0020*/ 	.short	0x0001
        /*0022*/ 	.short	0x0004
        /*0024*/ 	.byte	0x00, 0xf0, 0x05, 0x00


	//----- nvinfo : EIATTR_KPARAM_INFO
	.align		4
.L_2181:
        /*0028*/ 	.byte	0x04, 0x17
        /*002a*/ 	.short	(.L_2183 - .L_2182)
.L_2182:
        /*002c*/ 	.word	0x00000000
        /*0030*/ 	.short	0x0000
        /*0032*/ 	.short	0x0000
        /*0034*/ 	.byte	0x00, 0xf0, 0x11, 0x00


	//----- nvinfo : EIATTR_SPARSE_MMA_MASK
	.align		4
.L_2183:
        /*0038*/ 	.byte	0x03, 0x50
        /*003a*/ 	.short	0x0000


	//----- nvinfo : EIATTR_MAXREG_COUNT
	.align		4
        /*003c*/ 	.byte	0x03, 0x1b
        /*003e*/ 	.short	0x00ff


	//----- nvinfo : EIATTR_MERCURY_ISA_VERSION
	.align		4
        /*0040*/ 	.byte	0x03, 0x5f
        /*0042*/ 	.short	0x0101


	//----- nvinfo : EIATTR_VRC_CTA_INIT_COUNT
	.align		4
        /*0044*/ 	.byte	0x02, 0x4a
	.zero		1
	.zero		1


	//----- nvinfo : EIATTR_EXIT_INSTR_OFFSETS
	.align		4
        /*0048*/ 	.byte	0x04, 0x1c
        /*004a*/ 	.short	(.L_2185 - .L_2184)


	//   ....[0]....
.L_2184:
        /*004c*/ 	.word	0x00000ad0


	//   ....[1]....
        /*0050*/ 	.word	0x00000b20


	//   ....[2]....
        /*0054*/ 	.word	0x00000e60


	//----- nvinfo : EIATTR_MAX_THREADS
	.align		4
.L_2185:
        /*0058*/ 	.byte	0x04, 0x05
        /*005a*/ 	.short	(.L_2187 - .L_2186)
.L_2186:
        /*005c*/ 	.word	0x00000080
        /*0060*/ 	.word	0x00000001
        /*0064*/ 	.word	0x00000001


	//----- nvinfo : EIATTR_CRS_STACK_SIZE
	.align		4
.L_2187:
        /*0068*/ 	.byte	0x04, 0x1e
        /*006a*/ 	.short	(.L_2189 - .L_2188)
.L_2188:
        /*006c*/ 	.word	0x00000000


	//----- nvinfo : EIATTR_CBANK_PARAM_SIZE
	.align		4
.L_2189:
        /*0070*/ 	.byte	0x03, 0x19
        /*0072*/ 	.short	0x0018


	//----- nvinfo : EIATTR_PARAM_CBANK
	.align		4
        /*0074*/ 	.byte	0x04, 0x0a
        /*0076*/ 	.short	(.L_2191 - .L_2190)
	.align		4
.L_2190:
        /*0078*/ 	.word	index@(.nv.constant0._ZN2at6native29vectorized_elementwise_kernelILi4EZZZNS0_17logit_kernel_cudaERNS_18TensorIteratorBaseERKN3c106ScalarEENKUlvE_clEvENKUlvE0_clEvEUlfE_St5arrayIPcLm2EEEEviT0_T1_)
        /*007c*/ 	.short	0x0380
        /*007e*/ 	.short	0x0018


	//----- nvinfo : EIATTR_SW_WAR
	.align		4
.L_2191:
        /*0080*/ 	.byte	0x04, 0x36
        /*0082*/ 	.short	(.L_2193 - .L_2192)
.L_2192:
        /*0084*/ 	.word	0x00000008
.L_2193:


//--------------------- .nv.info._ZN2at6native29vectorized_elementwise_kernelILi8EZZZNS0_17logit_kernel_cudaERNS_18TensorIteratorBaseERKN3c106ScalarEENKUlvE_clEvENKUlvE0_clEvEUlfE_St5arrayIPcLm2EEEEviT0_T1_ --------------------------
	.section	.nv.info._ZN2at6native29vectorized_elementwise_kernelILi8EZZZNS0_17logit_kernel_cudaERNS_18TensorIteratorBaseERKN3c106ScalarEENKUlvE_clEvENKUlvE0_clEvEUlfE_St5arrayIPcLm2EEEEviT0_T1_,"",@"SHT_CUDA_INFO"
	.sectionflags	@""
	.align	4


	//----- nvinfo : EIATTR_CUDA_API_VERSION
	.align		4
        /*0000*/ 	.byte	0x04, 0x37
        /*0002*/ 	.short	(.L_2195 - .L_2194)
.L_2194:
        /*0004*/ 	.word	0x00000082


	//----- nvinfo : EIATTR_KPARAM_INFO
	.align		4
.L_2195:
        /*0008*/ 	.byte	0x04, 0x17
        /*000a*/ 	.short	(.L_2197 - .L_2196)
.L_2196:
        /*000c*/ 	.word	0x00000000
        /*0010*/ 	.short	0x0002
        /*0012*/ 	.short	0x0008
        /*0014*/ 	.byte	0x00, 0xf0, 0x41, 0x00


	//----- nvinfo : EIATTR_KPARAM_INFO
	.align		4
.L_2197:
        /*0018*/ 	.byte	0x04, 0x17
        /*001a*/ 	.short	(.L_2199 - .L_2198)
.L_2198:
        /*001c*/ 	.word	0x00000000
        /*0020*/ 	.short	0x0001
        /*0022*/ 	.short	0x0004
        /*0024*/ 	.byte	0x00, 0xf0, 0x05, 0x00


	//----- nvinfo : EIATTR_KPARAM_INFO
	.align		4
.L_2199:
        /*0028*/ 	.byte	0x04, 0x17
        /*002a*/ 	.short	(.L_2201 - .L_2200)
.L_2200:
        /*002c*/ 	.word	0x00000000
        /*0030*/ 	.short	0x0000
        /*0032*/ 	.short	0x0000
        /*0034*/ 	.byte	0x00, 0xf0, 0x11, 0x00


	//----- nvinfo : EIATTR_SPARSE_MMA_MASK
	.align		4
.L_2201:
        /*0038*/ 	.byte	0x03, 0x50
        /*003a*/ 	.short	0x0000


	//----- nvinfo : EIATTR_MAXREG_COUNT
	.align		4
        /*003c*/ 	.byte	0x03, 0x1b
        /*003e*/ 	.short	0x00ff


	//----- nvinfo : EIATTR_MERCURY_ISA_VERSION
	.align		4
        /*0040*/ 	.byte	0x03, 0x5f
        /*0042*/ 	.short	0x0101


	//----- nvinfo : EIATTR_VRC_CTA_INIT_COUNT
	.align		4
        /*0044*/ 	.byte	0x02, 0x4a
	.zero		1
	.zero		1


	//----- nvinfo : EIATTR_EXIT_INSTR_OFFSETS
	.align		4
        /*0048*/ 	.byte	0x04, 0x1c
        /*004a*/ 	.short	(.L_2203 - .L_2202)


	//   ....[0]....
.L_2202:
        /*004c*/ 	.word	0x00000ad0


	//   ....[1]....
        /*0050*/ 	.word	0x00000b20


	//   ....[2]....
        /*0054*/ 	.word	0x00000e40


	//----- nvinfo : EIATTR_MAX_THREADS
	.align		4
.L_2203:
        /*0058*/ 	.byte	0x04, 0x05
        /*005a*/ 	.short	(.L_2205 - .L_2204)
.L_2204:
        /*005c*/ 	.word	0x00000080
        /*0060*/ 	.word	0x00000001
        /*0064*/ 	.word	0x00000001


	//----- nvinfo : EIATTR_CRS_STACK_SIZE
	.align		4
.L_2205:
        /*0068*/ 	.byte	0x04, 0x1e
        /*006a*/ 	.short	(.L_2207 - .L_2206)
.L_2206:
        /*006c*/ 	.word	0x00000000


	//----- nvinfo : EIATTR_CBANK_PARAM_SIZE
	.align		4
.L_2207:
        /*0070*/ 	.byte	0x03, 0x19
        /*0072*/ 	.short	0x0018


	//----- nvinfo : EIATTR_PARAM_CBANK
	.align		4
        /*0074*/ 	.byte	0x04, 0x0a
        /*0076*/ 	.short	(.L_2209 - .L_2208)
	.align		4
.L_2208:
        /*0078*/ 	.word	index@(.nv.constant0._ZN2at6native29vectorized_elementwise_kernelILi8EZZZNS0_17logit_kernel_cudaERNS_18TensorIteratorBaseERKN3c106ScalarEENKUlvE_clEvENKUlvE0_clEvEUlfE_St5arrayIPcLm2EEEEviT0_T1_)
        /*007c*/ 	.short	0x0380
        /*007e*/ 	.short	0x0018


	//----- nvinfo : EIATTR_SW_WAR
	.align		4
.L_2209:
        /*0080*/ 	.byte	0x04, 0x36
        /*0082*/ 	.short	(.L_2211 - .L_2210)
.L_2210:
        /*0084*/ 	.word	0x00000008
.L_2211:


//--------------------- .nv.info._ZN2at6native18elementwise_kernelILi128ELi4EZNS0_15gpu_kernel_implIZZZNS0_17logit_kernel_cudaERNS_18TensorIteratorBaseERKN3c106ScalarEENKUlvE_clEvENKUlvE_clEvEUldE0_EEvS4_RKT_EUliE_EEviT1_ --------------------------
	.section	.nv.info._ZN2at6native18elementwise_kernelILi128ELi4EZNS0_15gpu_kernel_implIZZZNS0_17logit_kernel_cudaERNS_18TensorIteratorBaseERKN3c106ScalarEENKUlvE_clEvENKUlvE_clEvEUldE0_EEvS4_RKT_EUliE_EEviT1_,"",@"SHT_CUDA_INFO"
	.sectionflags	@""
	.align	4


	//----- nvinfo : EIATTR_CUDA_API_VERSION
	.align		4
        /*0000*/ 	.byte	0x04, 0x37
        /*0002*/ 	.short	(.L_2213 - .L_2212)
.L_2212:
        /*0004*/ 	.word	0x00000082


	//----- nvinfo : EIATTR_KPARAM_INFO
	.align		4
.L_2213:
        /*0008*/ 	.byte	0x04, 0x17
        /*000a*/ 	.short	(.L_2215 - .L_2214)
.L_2214:
        /*000c*/ 	.word	0x00000000
        /*0010*/ 	.short	0x0001
        /*0012*/ 	.short	0x0008
        /*0014*/ 	.byte	0x00, 0xf0, 0xc1, 0x08


	//----- nvinfo : EIATTR_KPARAM_INFO
	.align		4
.L_2215:
        /*0018*/ 	.byte	0x04, 0x17
        /*001a*/ 	.short	(.L_2217 - .L_2216)
.L_2216:
        /*001c*/ 	.word	0x00000000
        /*0020*/ 	.short	0x0000
        /*0022*/ 	.short	0x0000
        /*0024*/ 	.byte	0x00, 0xf0, 0x11, 0x00


	//----- nvinfo : EIATTR_SPARSE_MMA_MASK
	.align		4
.L_2217:
        /*0028*/ 	.byte	0x03, 0x50
        /*002a*/ 	.short	0x0000


	//----- nvinfo : EIATTR_MAXREG_COUNT
	.align		4
        /*002c*/ 	.byte	0x03, 0x1b
        /*002e*/ 	.short	0x0080


	//----- nvinfo : EIATTR_EXTERNS
	.align		4
        /*0030*/ 	.byte	0x04, 0x0f
        /*0032*/ 	.short	(.L_2219 - .L_2218)


	//   ....[0]....
	.align		4
.L_2218:
        /*0034*/ 	.word	index@(__assertfail)


	//----- nvinfo : EIATTR_MERCURY_ISA_VERSION
	.align		4
.L_2219:
        /*0038*/ 	.byte	0x03, 0x5f
        /*003a*/ 	.short	0x0101


	//----- nvinfo : EIATTR_VRC_CTA_INIT_COUNT
	.align		4
        /*003c*/ 	.byte	0x02, 0x4a
	.zero		1
	.zero		1


	//----- nvinfo : EIATTR_SYSCALL_OFFSETS
	.align		4
        /*0040*/ 	.byte	0x04, 0x46
        /*0042*/ 	.short	(.L_2221 - .L_2220)


	//   ....[0]....
.L_2220:
        /*0044*/ 	.word	0x000021c0


	//   ....[1]....
        /*0048*/ 	.word	0x000039e0


	//   ....[2]....
        /*004c*/ 	.word	0x00005d30


	//   ....[3]....
        /*0050*/ 	.word	0x00007280


	//   ....[4]....
        /*0054*/ 	.word	0x00009780


	//   ....[5]....
        /*0058*/ 	.word	0x0000acd0


	//   ....[6]....
        /*005c*/ 	.word	0x0000d1e0


	//   ....[7]....
        /*0060*/ 	.word	0x0000e6f0


	//----- nvinfo : EIATTR_EXIT_INSTR_OFFSETS
	.align		4
.L_2221:
        /*0064*/ 	.byte	0x04, 0x1c
        /*0066*/ 	.short	(.L_2223 - .L_2222)


	//   ....[0]....
.L_2222:
        /*0068*/ 	.word	0x0000b070


	//   ....[1]....
        /*006c*/ 	.word	0x0000da80


	//   ....[2]....
        /*0070*/ 	.word	0x0000dac0


	//   ....[3]....
        /*0074*/ 	.word	0x0000db50


	//   ....[4]....
        /*0078*/ 	.word	0x0000db80


	//   ....[5]....
        /*007c*/ 	.word	0x0000dbb0


	//   ....[6]....
        /*0080*/ 	.word	0x0000dc80


	//   ....[7]....
        /*0084*/ 	.word	0x0000dd00


	//   ....[8]....
        /*0088*/ 	.word	0x0000dde0


	//   ....[9]....
        /*008c*/ 	.word	0x0000de70


	//   ....[10]....
        /*0090*/ 	.word	0x0000de90


	//   ....[11]....
        /*0094*/ 	.word	0x0000df60


	//   ....[12]....
        /*0098*/ 	.word	0x0000e110


	//   ....[13]....
        /*009c*/ 	.word	0x0000e2c0


	//   ....[14]....
        /*00a0*/ 	.word	0x0000e460


	//   ....[15]....
        /*00a4*/ 	.word	0x0000e490


	//   ....[16]....
        /*00a8*/ 	.word	0x0000e4c0


	//   ....[17]....
        /*00ac*/ 	.word	0x0000e560


	//   ....[18]....
        /*00b0*/ 	.word	0x0000e590


	//   ....[19]....
        /*00b4*/ 	.word	0x0000e700


	//   ....[20]....
        /*00b8*/ 	.word	0x0000e850


	//   ....[21]....
        /*00bc*/ 	.word	0x0000e9d0


	//   ....[22]....
        /*00c0*/ 	.word	0x0000ea50


	//----- nvinfo : EIATTR_MAX_THREADS
	.align		4
.L_2223:
        /*00c4*/ 	.byte	0x04, 0x05
        /*00c6*/ 	.short	(.L_2225 - .L_2224)
.L_2224:
        /*00c8*/ 	.word	0x00000080
        /*00cc*/ 	.word	0x00000001
        /*00d0*/ 	.word	0x00000001


	//----- nvinfo : EIATTR_CRS_STACK_SIZE
	.align		4
.L_2225:
        /*00d4*/ 	.byte	0x04, 0x1e
        /*00d6*/ 	.short	(.L_2227 - .L_2226)
.L_2226:
        /*00d8*/ 	.word	0x00000000


	//----- nvinfo : EIATTR_CBANK_PARAM_SIZE
	.align		4
.L_2227:
        /*00dc*/ 	.byte	0x03, 0x19
        /*00de*/ 	.short	0x0238


	//----- nvinfo : EIATTR_PARAM_CBANK
	.align		4
        /*00e0*/ 	.byte	0x04, 0x0a
        /*00e2*/ 	.short	(.L_2229 - .L_2228)
	.align		4
.L_2228:
        /*00e4*/ 	.word	index@(.nv.constant0._ZN2at6native18elementwise_kernelILi128ELi4EZNS0_15gpu_kernel_implIZZZNS0_17logit_kernel_cudaERNS_18TensorIteratorBaseERKN3c106ScalarEENKUlvE_clEvENKUlvE_clEvEUldE0_EEvS4_RKT_EUliE_EEviT1_)
        /*00e8*/ 	.short	0x0380
        /*00ea*/ 	.short	0x0238


	//----- nvinfo : EIATTR_SW_WAR
	.align		4
.L_2229:
        /*00ec*/ 	.byte	0x04, 0x36
        /*00ee*/ 	.short	(.L_2231 - .L_2230)
.L_2230:
        /*00f0*/ 	.word	0x00000008
.L_2231:


//--------------------- .nv.info._ZN2at6native27unrolled_elementwise_kernelIZZZNS0_17logit_kernel_cudaERNS_18TensorIteratorBaseERKN3c106ScalarEENKUlvE_clEvENKUlvE_clEvEUldE0_St5arrayIPcLm2EELi4E23TrivialOffsetCalculatorILi1EjESF_NS0_6memory12LoadWithCastILi1EEENSG_13StoreWithCastILi1EEEEEviT_T0_T2_T3_T4_T5_ --------------------------
	.section	.nv.info._ZN2at6native27unrolled_elementwise_kernelIZZZNS0_17logit_kernel_cudaERNS_18TensorIteratorBaseERKN3c106ScalarEENKUlvE_clEvENKUlvE_clEvEUldE0_St5arrayIPcLm2EELi4E23TrivialOffsetCalculatorILi1EjESF_NS0_6memory12LoadWithCastILi1EEENSG_13StoreWithCastILi1EEEEEviT_T0_T2_T3_T4_T5_,"",@"SHT_CUDA_INFO"
	.sectionflags	@""
	.align	4


	//----- nvinfo : EIATTR_CUDA_API_VERSION
	.align		4
        /*0000*/ 	.byte	0x04, 0x37
        /*0002*/ 	.short	(.L_2233 - .L_2232)
.L_2232:
        /*0004*/ 	.word	0x00000082


	//----- nvinfo : EIATTR_KPARAM_INFO
	.align		4
.L_2233:
        /*0008*/ 	.byte	0x04, 0x17
        /*000a*/ 	.short	(.L_2235 - .L_2234)
.L_2234:
        /*000c*/ 	.word	0x00000000
        /*0010*/ 	.short	0x0006
        /*0012*/ 	.short	0x003c
        /*0014*/ 	.byte	0x00, 0xf0, 0x21, 0x00


	//----- nvinfo : EIATTR_KPARAM_INFO
	.align		4
.L_2235:
        /*0018*/ 	.byte	0x04, 0x17
        /*001a*/ 	.short	(.L_2237 - .L_2236)
.L_2236:
        /*001c*/ 	.word	0x00000000
        /*0020*/ 	.short	0x0005
        /*0022*/ 	.short	0x0034
        /*0024*/ 	.byte	0x00, 0xf0, 0x21, 0x00


	//----- nvinfo : EIATTR_KPARAM_INFO
	.align		4
.L_2237:
        /*0028*/ 	.byte	0x04, 0x17
        /*002a*/ 	.short	(.L_2239 - .L_2238)
.L_2238:
        /*002c*/ 	.word	0x00000000
        /*0030*/ 	.short	0x0004
        /*0032*/ 	.short	0x0031
        /*0034*/ 	.byte	0x00, 0xf0, 0x05, 0x00


	//----- nvinfo : EIATTR_KPARAM_INFO
	.align		4
.L_2239:
        /*0038*/ 	.byte	0x04, 0x17
        /*003a*/ 	.short	(.L_2241 - .L_2240)
.L_2240:
        /*003c*/ 	.word	0x00000000
        /*0040*/ 	.short	0x0003
        /*0042*/ 	.short	0x0030
        /*0044*/ 	.byte	0x00, 0xf0, 0x05, 0x00


	//----- nvinfo : EIATTR_KPARAM_INFO
	.align		4
.L_2241:
        /*0048*/ 	.byte	0x04, 0x17
        /*004a*/ 	.short	(.L_2243 - .L_2242)
.L_2242:
        /*004c*/ 	.word	0x00000000
        /*0050*/ 	.short	0x0002
        /*0052*/ 	.short	0x0020
        /*0054*/ 	.byte	0x00, 0xf0, 0x41, 0x00


	//----- nvinfo : EIATTR_KPARAM_INFO
	.align		4
.L_2243:
        /*0058*/ 	.byte	0x04, 0x17
        /*005a*/ 	.short	(.L_2245 - .L_2244)
.L_2244:
        /*005c*/ 	.word	0x00000000
        /*0060*/ 	.short	0x0001
        /*0062*/ 	.short	0x0008
        /*0064*/ 	.byte	0x00, 0xf0, 0x61, 0x00


	//----- nvinfo : EIATTR_KPARAM_INFO
	.align		4
.L_2245:
        /*0068*/ 	.byte	0x04, 0x17
        /*006a*/ 	.short	(.L_2247 - .L_2246)
.L_2246:
        /*006c*/ 	.word	0x00000000
        /*0070*/ 	.short	0x0000
        /*0072*/ 	.short	0x0000
        /*0074*/ 	.byte	0x00, 0xf0, 0x11, 0x00


	//----- nvinfo : EIATTR_SPARSE_MMA_MASK
	.align		4
.L_2247:
        /*0078*/ 	.byte	0x03, 0x50
        /*007a*/ 	.short	0x0000


	//----- nvinfo : EIATTR_MAXREG_COUNT
	.align		4
        /*007c*/ 	.byte	0x03, 0x1b
        /*007e*/ 	.short	0x00ff


	//----- nvinfo : EIATTR_EXTERNS
	.align		4
        /*0080*/ 	.byte	0x04, 0x0f
        /*0082*/ 	.short	(.L_2249 - .L_2248)


	//   ....[0]....
	.align		4
.L_2248:
        /*0084*/ 	.word	index@(__assertfail)


	//----- nvinfo : EIATTR_MERCURY_ISA_VERSION
	.align		4
.L_2249:
        /*0088*/ 	.byte	0x03, 0x5f
        /*008a*/ 	.short	0x0101


	//----- nvinfo : EIATTR_VRC_CTA_INIT_COUNT
	.align		4
        /*008c*/ 	.byte	0x02, 0x4a
	.zero		1
	.zero		1


	//----- nvinfo : EIATTR_SYSCALL_OFFSETS
	.align		4
        /*0090*/ 	.byte	0x04, 0x46
        /*0092*/ 	.short	(.L_2251 - .L_2250)


	//   ....[0]....
.L_2250:
        /*0094*/ 	.word	0x00000ec0


	//   ....[1]....
        /*0098*/ 	.word	0x00001f00


	//   ....[2]....
        /*009c*/ 	.word	0x00002e80


	//   ....[3]....
        /*00a0*/ 	.word	0x00003dd0


	//   ....[4]....
        /*00a4*/ 	.word	0x00006d20


	//   ....[5]....
        /*00a8*/ 	.word	0x00007cf0


	//   ....[6]....
        /*00ac*/ 	.word	0x00008e50


	//   ....[7]....
        /*00b0*/ 	.word	0x00009f90


	//----- nvinfo : EIATTR_EXIT_INSTR_OFFSETS
	.align		4
.L_2251:
        /*00b4*/ 	.byte	0x04, 0x1c
        /*00b6*/ 	.short	(.L_2253 - .L_2252)


	//   ....[0]....
.L_2252:
        /*00b8*/ 	.word	0x000091e0


	//   ....[1]....
        /*00bc*/ 	.word	0x00009320


	//   ....[2]....
        /*00c0*/ 	.word	0x00009360


	//   ....[3]....
        /*00c4*/ 	.word	0x000093f0


	//   ....[4]....
        /*00c8*/ 	.word	0x00009420


	//   ....[5]....
        /*00cc*/ 	.word	0x00009450


	//   ....[6]....
        /*00d0*/ 	.word	0x00009520


	//   ....[7]....
        /*00d4*/ 	.word	0x000095a0


	//   ....[8]....
        /*00d8*/ 	.word	0x00009680


	//   ....[9]....
        /*00dc*/ 	.word	0x00009710


	//   ....[10]....
        /*00e0*/ 	.word	0x00009730


	//   ....[11]....
        /*00e4*/ 	.word	0x00009800


	//   ....[12]....
        /*00e8*/ 	.word	0x000099b0


	//   ....[13]....
        /*00ec*/ 	.word	0x00009b60


	//   ....[14]....
        /*00f0*/ 	.word	0x00009d00


	//   ....[15]....
        /*00f4*/ 	.word	0x00009d30


	//   ....[16]....
        /*00f8*/ 	.word	0x00009d60


	//   ....[17]....
        /*00fc*/ 	.word	0x00009e00


	//   ....[18]....
        /*0100*/ 	.word	0x00009e30


	//   ....[19]....
        /*0104*/ 	.word	0x00009fa0


	//   ....[20]....
        /*0108*/ 	.word	0x0000a0f0


	//   ....[21]....
        /*010c*/ 	.word	0x0000a270


	//   ....[22]....
        /*0110*/ 	.word	0x0000a2f0


	//----- nvinfo : EIATTR_MAX_THREADS
	.align		4
.L_2253:
        /*0114*/ 	.byte	0x04, 0x05
        /*0116*/ 	.short	(.L_2255 - .L_2254)
.L_2254:
        /*0118*/ 	.word	0x00000080
        /*011c*/ 	.word	0x00000001
        /*0120*/ 	.word	0x00000001


	//----- nvinfo : EIATTR_CRS_STACK_SIZE
	.align		4
.L_2255:
        /*0124*/ 	.byte	0x04, 0x1e
        /*0126*/ 	.short	(.L_2257 - .L_2256)
.L_2256:
        /*0128*/ 	.word	0x00000000


	//----- nvinfo : EIATTR_CBANK_PARAM_SIZE
	.align		4
.L_2257:
        /*012c*/ 	.byte	0x03, 0x19
        /*012e*/ 	.short	0x0044


	//----- nvinfo : EIATTR_PARAM_CBANK
	.align		4
        /*0130*/ 	.byte	0x04, 0x0a
        /*0132*/ 	.short	(.L_2259 - .L_2258)
	.align		4
.L_2258:
        /*0134*/ 	.word	index@(.nv.constant0._ZN2at6native27unrolled_elementwise_kernelIZZZNS0_17logit_kernel_cudaERNS_18TensorIteratorBaseERKN3c106ScalarEENKUlvE_clEvENKUlvE_clEvEUldE0_St5arrayIPcLm2EELi4E23TrivialOffsetCalculatorILi1EjESF_NS0_6memory12LoadWithCastILi1EEENSG_13StoreWithCastILi1EEEEEviT_T0_T2_T3_T4_T5_)
        /*0138*/ 	.short	0x0380
        /*013a*/ 	.short	0x0044


	//----- nvinfo : EIATTR_SW_WAR
	.align		4
.L_2259:
        /*013c*/ 	.byte	0x04, 0x36
        /*013e*/ 	.short	(.L_2261 - .L_2260)
.L_2260:
        /*0140*/ 	.word	0x00000008
.L_2261:


//--------------------- .nv.info._ZN2at6native18elementwise_kernelILi128ELi2EZNS0_22gpu_kernel_impl_nocastIZZZNS0_17logit_kernel_cudaERNS_18TensorIteratorBaseERKN3c106ScalarEENKUlvE_clEvENKUlvE_clEvEUldE0_EEvS4_RKT_EUliE_EEviT1_ --------------------------
	.section	.nv.info._ZN2at6native18elementwise_kernelILi128ELi2EZNS0_22gpu_kernel_impl_nocastIZZZNS0_17logit_kernel_cudaERNS_18TensorIteratorBaseERKN3c106ScalarEENKUlvE_clEvENKUlvE_clEvEUldE0_EEvS4_RKT_EUliE_EEviT1_,"",@"SHT_CUDA_INFO"
	.sectionflags	@""
	.align	4


	//----- nvinfo : EIATTR_CUDA_API_VERSION
	.align		4
        /*0000*/ 	.byte	0x04, 0x37
        /*0002*/ 	.short	(.L_2263 - .L_2262)
.L_2262:
        /*0004*/ 	.word	0x00000082


	//----- nvinfo : EIATTR_KPARAM_INFO
	.align		4
.L_2263:
        /*0008*/ 	.byte	0x04, 0x17
        /*000a*/ 	.short	(.L_2265 - .L_2264)
.L_2264:
        /*000c*/ 	.word	0x00000000
        /*0010*/ 	.short	0x0001
        /*0012*/ 	.short	0x0008
        /*0014*/ 	.byte	0x00, 0xf0, 0xa1, 0x08


	//----- nvinfo : EIATTR_KPARAM_INFO
	.align		4
.L_2265:
        /*0018*/ 	.byte	0x04, 0x17
        /*001a*/ 	.short	(.L_2267 - .L_2266)
.L_2266:
        /*001c*/ 	.word	0x00000000
        /*0020*/ 	.short	0x0000
        /*0022*/ 	.short	0x0000
        /*0024*/ 	.byte	0x00, 0xf0, 0x11, 0x00


	//----- nvinfo : EIATTR_SPARSE_MMA_MASK
	.align		4
.L_2267:
        /*0028*/ 	.byte	0x03, 0x50
        /*002a*/ 	.short	0x0000


	//----- nvinfo : EIATTR_MAXREG_COUNT
	.align		4
        /*002c*/ 	.byte	0x03, 0x1b
        /*002e*/ 	.short	0x0080


	//----- nvinfo : EIATTR_MERCURY_ISA_VERSION
	.align		4
        /*0030*/ 	.byte	0x03, 0x5f
        /*0032*/ 	.short	0x0101


	//----- nvinfo : EIATTR_VRC_CTA_INIT_COUNT
	.align		4
        /*0034*/ 	.byte	0x02, 0x4a
	.zero		1
	.zero		1


	//----- nvinfo : EIATTR_EXIT_INSTR_OFFSETS
	.align		4
        /*0038*/ 	.byte	0x04, 0x1c
        /*003a*/ 	.short	(.L_2269 - .L_2268)


	//   ....[0]....
.L_2268:
        /*003c*/ 	.word	0x000008c0


	//   ....[1]....
        /*0040*/ 	.word	0x00000bf0


	//   ....[2]....
        /*0044*/ 	.word	0x00001040


	//   ....[3]....
        /*0048*/ 	.word	0x00002b90


	//   ....[4]....
        /*004c*/ 	.word	0x00004610


	//----- nvinfo : EIATTR_MAX_THREADS
	.align		4
.L_2269:
        /*0050*/ 	.byte	0x04, 0x05
        /*0052*/ 	.short	(.L_2271 - .L_2270)
.L_2270:
        /*0054*/ 	.word	0x00000080
        /*0058*/ 	.word	0x00000001
        /*005c*/ 	.word	0x00000001


	//----- nvinfo : EIATTR_CRS_STACK_SIZE
	.align		4
.L_2271:
        /*0060*/ 	.byte	0x04, 0x1e
        /*0062*/ 	.short	(.L_2273 - .L_2272)
.L_2272:
        /*0064*/ 	.word	0x00000000


	//----- nvinfo : EIATTR_CBANK_PARAM_SIZE
	.align		4
.L_2273:
        /*0068*/ 	.byte	0x03, 0x19
        /*006a*/ 	.short	0x0230


	//----- nvinfo : EIATTR_PARAM_CBANK
	.align		4
        /*006c*/ 	.byte	0x04, 0x0a
        /*006e*/ 	.short	(.L_2275 - .L_2274)
	.align		4
.L_2274:
        /*0070*/ 	.word	index@(.nv.constant0._ZN2at6native18elementwise_kernelILi128ELi2EZNS0_22gpu_kernel_impl_nocastIZZZNS0_17logit_kernel_cudaERNS_18TensorIteratorBaseERKN3c106ScalarEENKUlvE_clEvENKUlvE_clEvEUldE0_EEvS4_RKT_EUliE_EEviT1_)
        /*0074*/ 	.short	0x0380
        /*0076*/ 	.short	0x0230


	//----- nvinfo : EIATTR_SW_WAR
	.align		4
.L_2275:
        /*0078*/ 	.byte	0x04, 0x36
        /*007a*/ 	.short	(.L_2277 - .L_2276)
.L_2276:
        /*007c*/ 	.word	0x00000008
.L_2277:


//--------------------- .nv.info._ZN2at6native27unrolled_elementwise_kernelIZZZNS0_17logit_kernel_cudaERNS_18TensorIteratorBaseERKN3c106ScalarEENKUlvE_clEvENKUlvE_clEvEUldE0_St5arrayIPcLm2EELi4E23TrivialOffsetCalculatorILi1EjESF_NS0_6memory15LoadWithoutCastENSG_16StoreWithoutCastEEEviT_T0_T2_T3_T4_T5_ --------------------------
	.section	.nv.info._ZN2at6native27unrolled_elementwise_kernelIZZZNS0_17logit_kernel_cudaERNS_18TensorIteratorBaseERKN3c106ScalarEENKUlvE_clEvENKUlvE_clEvEUldE0_St5arrayIPcLm2EELi4E23TrivialOffsetCalculatorILi1EjESF_NS0_6memory15LoadWithoutCastENSG_16StoreWithoutCastEEEviT_T0_T2_T3_T4_T5_,"",@"SHT_CUDA_INFO"
	.sectionflags	@""
	.align	4


	//----- nvinfo : EIATTR_CUDA_API_VERSION
	.align		4
        /*0000*/ 	.byte	0x04, 0x37
        /*0002*/ 	.short	(.L_2279 - .L_2278)
.L_2278:
        /*0004*/ 	.word	0x00000082


	//----- nvinfo : EIATTR_KPARAM_INFO
	.align		4
.L_2279:
        /*0008*/ 	.byte	0x04, 0x17
        /*000a*/ 	.short	(.L_2281 - .L_2280)
.L_2280:
        /*000c*/ 	.word	0x00000000
        /*0010*/ 	.short	0x0006
        /*0012*/ 	.short	0x0033
        /*0014*/ 	.byte	0x00, 0xf0, 0x05, 0x00


	//----- nvinfo : EIATTR_KPARAM_INFO
	.align		4
.L_2281:
        /*0018*/ 	.byte	0x04, 0x17
        /*001a*/ 	.short	(.L_2283 - .L_2282)
.L_2282:
        /*001c*/ 	.word	0x00000000
        /*0020*/ 	.short	0x0005
        /*0022*/ 	.short	0x0032
        /*0024*/ 	.byte	0x00, 0xf0, 0x05, 0x00


	//----- nvinfo : EIATTR_KPARAM_INFO
	.align		4
.L_2283:
        /*0028*/ 	.byte	0x04, 0x17
        /*002a*/ 	.short	(.L_2285 - .L_2284)
.L_2284:
        /*002c*/ 	.word	0x00000000
        /*0030*/ 	.short	0x0004
        /*0032*/ 	.short	0x0031
        /*0034*/ 	.byte	0x00, 0xf0, 0x05, 0x00


	//----- nvinfo : EIATTR_KPARAM_INFO
	.align		4
.L_2285:
        /*0038*/ 	.byte	0x04, 0x17
        /*003a*/ 	.short	(.L_2287 - .L_2286)
.L_2286:
        /*003c*/ 	.word	0x00000000
        /*0040*/ 	.short	0x0003
        /*0042*/ 	.short	0x0030
        /*0044*/ 	.byte	0x00, 0xf0, 0x05, 0x00


	//----- nvinfo : EIATTR_KPARAM_INFO
	.align		4
.L_2287:
        /*0048*/ 	.byte	0x04, 0x17
        /*004a*/ 	.short	(.L_2289 - .L_2288)
.L_2288:
        /*004c*/ 	.word	0x00000000
        /*0050*/ 	.short	0x0002
        /*0052*/ 	.short	0x0020
        /*0054*/ 	.byte	0x00, 0xf0, 0x41, 0x00


	//----- nvinfo : EIATTR_KPARAM_INFO
	.align		4
.L_2289:
        /*0058*/ 	.byte	0x04, 0x17
        /*005a*/ 	.short	(.L_2291 - .L_2290)
.L_2290:
        /*005c*/ 	.word	0x00000000
        /*0060*/ 	.short	0x0001
        /*0062*/ 	.short	0x0008
        /*0064*/ 	.byte	0x00, 0xf0, 0x61, 0x00


	//----- nvinfo : EIATTR_KPARAM_INFO
	.align		4
.L_2291:
        /*0068*/ 	.byte	0x04, 0x17
        /*006a*/ 	.short	(.L_2293 - .L_2292)
.L_2292:
        /*006c*/ 	.word	0x00000000
        /*0070*/ 	.short	0x0000
        /*0072*/ 	.short	0x0000
        /*0074*/ 	.byte	0x00, 0xf0, 0x11, 0x00


	//----- nvinfo : EIATTR_SPARSE_MMA_MASK
	.align		4
.L_2293:
        /*0078*/ 	.byte	0x03, 0x50
        /*007a*/ 	.short	0x0000


	//----- nvinfo : EIATTR_MAXREG_COUNT
	.align		4
        /*007c*/ 	.byte	0x03, 0x1b
        /*007e*/ 	.short	0x00ff


	//----- nvinfo : EIATTR_MERCURY_ISA_VERSION
	.align		4
        /*0080*/ 	.byte	0x03, 0x5f
        /*0082*/ 	.short	0x0101


	//----- nvinfo : EIATTR_VRC_CTA_INIT_COUNT
	.align		4
        /*0084*/ 	.byte	0x02, 0x4a
	.zero		1
	.zero		1


	//----- nvinfo : EIATTR_EXIT_INSTR_OFFSETS
	.align		4
        /*0088*/ 	.byte	0x04, 0x1c
        /*008a*/ 	.short	(.L_2295 - .L_2294)


	//   ....[0]....
.L_2294:
        /*008c*/ 	.word	0x00002260


	//   ....[1]....
        /*0090*/ 	.word	0x000022b0


	//----- nvinfo : EIATTR_MAX_THREADS
	.align		4
.L_2295:
        /*0094*/ 	.byte	0x04, 0x05
        /*0096*/ 	.short	(.L_2297 - .L_2296)
.L_2296:
        /*0098*/ 	.word	0x00000080
        /*009c*/ 	.word	0x00000001
        /*00a0*/ 	.word	0x00000001


	//----- nvinfo : EIATTR_CRS_STACK_SIZE
	.align		4
.L_2297:
        /*00a4*/ 	.byte	0x04, 0x1e
        /*00a6*/ 	.short	(.L_2299 - .L_2298)
.L_2298:
        /*00a8*/ 	.word	0x00000000


	//----- nvinfo : EIATTR_CBANK_PARAM_SIZE
	.align		4
.L_2299:
        /*00ac*/ 	.byte	0x03, 0x19
        /*00ae*/ 	.short	0x0034


	//----- nvinfo : EIATTR_PARAM_CBANK
	.align		4
        /*00b0*/ 	.byte	0x04, 0x0a
        /*00b2*/ 	.short	(.L_2301 - .L_2300)
	.align		4
.L_2300:
        /*00b4*/ 	.word	index@(.nv.constant0._ZN2at6native27unrolled_elementwise_kernelIZZZNS0_17logit_kernel_cudaERNS_18TensorIteratorBaseERKN3c106ScalarEENKUlvE_clEvENKUlvE_clEvEUldE0_St5arrayIPcLm2EELi4E23TrivialOffsetCalculatorILi1EjESF_NS0_6memory15LoadWithoutCastENSG_16StoreWithoutCastEEEviT_T0_T2_T3_T4_T5_)
        /*00b8*/ 	.short	0x0380
        /*00ba*/ 	.short	0x0034


	//----- nvinfo : EIATTR_SW_WAR
	.align		4
.L_2301:
        /*00bc*/ 	.byte	0x04, 0x36
        /*00be*/ 	.short	(.L_2303 - .L_2302)
.L_2302:
        /*00c0*/ 	.word	0x00000008
.L_2303:


//--------------------- .nv.info._ZN2at6native29vectorized_elementwise_kernelILi2EZZZNS0_17logit_kernel_cudaERNS_18TensorIteratorBaseERKN3c106ScalarEENKUlvE_clEvENKUlvE_clEvEUldE0_St5arrayIPcLm2EEEEviT0_T1_ --------------------------
	.section	.nv.info._ZN2at6native29vectorized_elementwise_kernelILi2EZZZNS0_17logit_kernel_cudaERNS_18TensorIteratorBaseERKN3c106ScalarEENKUlvE_clEvENKUlvE_clEvEUldE0_St5arrayIPcLm2EEEEviT0_T1_,"",@"SHT_CUDA_INFO"
	.sectionflags	@""
	.align	4


	//----- nvinfo : EIATTR_CUDA_API_VERSION
	.align		4
        /*0000*/ 	.byte	0x04, 0x37
        /*0002*/ 	.short	(.L_2305 - .L_2304)
.L_2304:
        /*0004*/ 	.word	0x00000082


	//----- nvinfo : EIATTR_KPARAM_INFO
	.align		4
.L_2305:
        /*0008*/ 	.byte	0x04, 0x17
        /*000a*/ 	.short	(.L_2307 - .L_2306)
.L_2306:
        /*000c*/ 	.word	0x00000000
        /*0010*/ 	.short	0x0002
        /*0012*/ 	.short	0x0020
        /*0014*/ 	.byte	0x00, 0xf0, 0x41, 0x00


	//----- nvinfo : EIATTR_KPARAM_INFO
	.align		4
.L_2307:
        /*0018*/ 	.byte	0x04, 0x17
        /*001a*/ 	.short	(.L_2309 - .L_2308)
.L_2308:
        /*001c*/ 	.word	0x00000000
        /*0020*/ 	.short	0x0001
        /*0022*/ 	.short	0x0008
        /*0024*/ 	.byte	0x00, 0xf0, 0x61, 0x00


	//----- nvinfo : EIATTR_KPARAM_INFO
	.align		4
.L_2309:
        /*0028*/ 	.byte	0x04, 0x17
        /*002a*/ 	.short	(.L_2311 - .L_2310)
.L_2310:
        /*002c*/ 	.word	0x00000000
        /*0030*/ 	.short	0x0000
        /*0032*/ 	.short	0x0000
        /*0034*/ 	.byte	0x00, 0xf0, 0x11, 0x00


	//----- nvinfo : EIATTR_SPARSE_MMA_MASK
	.align		4
.L_2311:
        /*0038*/ 	.byte	0x03, 0x50
        /*003a*/ 	.short	0x0000


	//----- nvinfo : EIATTR_MAXREG_COUNT
	.align		4
        /*003c*/ 	.byte	0x03, 0x1b
        /*003e*/ 	.short	0x00ff


	//----- nvinfo : EIATTR_MERCURY_ISA_VERSION
	.align		4
        /*0040*/ 	.byte	0x03, 0x5f
        /*0042*/ 	.short	0x0101


	//----- nvinfo : EIATTR_VRC_CTA_INIT_COUNT
	.align		4
        /*0044*/ 	.byte	0x02, 0x4a
	.zero		1
	.zero		1


	//----- nvinfo : EIATTR_EXIT_INSTR_OFFSETS
	.align		4
        /*0048*/ 	.byte	0x04, 0x1c
        /*004a*/ 	.short	(.L_2313 - .L_2312)


	//   ....[0]....
.L_2312:
        /*004c*/ 	.word	0x00004390


	//   ....[1]....
        /*0050*/ 	.word	0x000043e0


	//   ....[2]....
        /*0054*/ 	.word	0x00007fa0


	//----- nvinfo : EIATTR_MAX_THREADS
	.align		4
.L_2313:
        /*0058*/ 	.byte	0x04, 0x05
        /*005a*/ 	.short	(.L_2315 - .L_2314)
.L_2314:
        /*005c*/ 	.word	0x00000080
        /*0060*/ 	.word	0x00000001
        /*0064*/ 	.word	0x00000001


	//----- nvinfo : EIATTR_CRS_STACK_SIZE
	.align		4
.L_2315:
        /*0068*/ 	.byte	0x04, 0x1e
        /*006a*/ 	.short	(.L_2317 - .L_2316)
.L_2316:
        /*006c*/ 	.word	0x00000000


	//----- nvinfo : EIATTR_CBANK_PARAM_SIZE
	.align		4
.L_2317:
        /*0070*/ 	.byte	0x03, 0x19
        /*0072*/ 	.short	0x0030


	//----- nvinfo : EIATTR_PARAM_CBANK
	.align		4
        /*0074*/ 	.byte	0x04, 0x0a
        /*0076*/ 	.short	(.L_2319 - .L_2318)
	.align		4
.L_2318:
        /*0078*/ 	.word	index@(.nv.constant0._ZN2at6native29vectorized_elementwise_kernelILi2EZZZNS0_17logit_kernel_cudaERNS_18TensorIteratorBaseERKN3c106ScalarEENKUlvE_clEvENKUlvE_clEvEUldE0_St5arrayIPcLm2EEEEviT0_T1_)
        /*007c*/ 	.short	0x0380
        /*007e*/ 	.short	0x0030


	//----- nvinfo : EIATTR_SW_WAR
	.align		4
.L_2319:
        /*0080*/ 	.byte	0x04, 0x36
        /*0082*/ 	.short	(.L_2321 - .L_2320)
.L_2320:
        /*0084*/ 	.word	0x00000008
.L_2321:


//--------------------- .nv.info._ZN2at6native29vectorized_elementwise_kernelILi4EZZZNS0_17logit_kernel_cudaERNS_18TensorIteratorBaseERKN3c106ScalarEENKUlvE_clEvENKUlvE_clEvEUldE0_St5arrayIPcLm2EEEEviT0_T1_ --------------------------
	.section	.nv.info._ZN2at6native29vectorized_elementwise_kernelILi4EZZZNS0_17logit_kernel_cudaERNS_18TensorIteratorBaseERKN3c106ScalarEENKUlvE_clEvENKUlvE_clEvEUldE0_St5arrayIPcLm2EEEEviT0_T1_,"",@"SHT_CUDA_INFO"
	.sectionflags	@""
	.align	4


	//----- nvinfo : EIATTR_CUDA_API_VERSION
	.align		4
        /*0000*/ 	.byte	0x04, 0x37
        /*0002*/ 	.short	(.L_2323 - .L_2322)
.L_2322:
        /*0004*/ 	.word	0x00000082


	//----- nvinfo : EIATTR_KPARAM_INFO
	.align		4
.L_2323:
        /*0008*/ 	.byte	0x04, 0x17
        /*000a*/ 	.short	(.L_2325 - .L_2324)
.L_2324:
        /*000c*/ 	.word	0x00000000
        /*0010*/ 	.short	0x0002
        /*0012*/ 	.short	0x0020
        /*0014*/ 	.byte	0x00, 0xf0, 0x41, 0x00


	//----- nvinfo : EIATTR_KPARAM_INFO
	.align		4
.L_2325:
        /*0018*/ 	.byte	0x04, 0x17
        /*001a*/ 	.short	(.L_2327 - .L_2326)
.L_2326:
        /*001c*/ 	.word	0x00000000
        /*0020*/ 	.short	0x0001
        /*0022*/ 	.short	0x0008
        /*0024*/ 	.byte	0x00, 0xf0, 0x61, 0x00


	//----- nvinfo : EIATTR_KPARAM_INFO
	.align		4
.L_2327:
        /*0028*/ 	.byte	0x04, 0x17
        /*002a*/ 	.short	(.L_2329 - .L_2328)
.L_2328:
        /*002c*/ 	.word	0x00000000
        /*0030*/ 	.short	0x0000
        /*0032*/ 	.short	0x0000
        /*0034*/ 	.byte	0x00, 0xf0, 0x11, 0x00


	//----- nvinfo : EIATTR_SPARSE_MMA_MASK
	.align		4
.L_2329:
        /*0038*/ 	.byte	0x03, 0x50
        /*003a*/ 	.short	0x0000


	//----- nvinfo : EIATTR_MAXREG_COUNT
	.align		4
        /*003c*/ 	.byte	0x03, 0x1b
        /*003e*/ 	.short	0x00ff


	//----- nvinfo : EIATTR_MERCURY_ISA_VERSION
	.align		4
        /*0040*/ 	.byte	0x03, 0x5f
        /*0042*/ 	.short	0x0101


	//----- nvinfo : EIATTR_VRC_CTA_INIT_COUNT
	.align		4
        /*0044*/ 	.byte	0x02, 0x4a
	.zero		1
	.zero		1


	//----- nvinfo : EIATTR_EXIT_INSTR_OFFSETS
	.align		4
        /*0048*/ 	.byte	0x04, 0x1c
        /*004a*/ 	.short	(.L_2331 - .L_2330)


	//   ....[0]....
.L_2330:
        /*004c*/ 	.word	0x00004390


	//   ....[1]....
        /*0050*/ 	.word	0x000043e0


	//   ....[2]....
        /*0054*/ 	.word	0x00007f60


	//----- nvinfo : EIATTR_MAX_THREADS
	.align		4
.L_2331:
        /*0058*/ 	.byte	0x04, 0x05
        /*005a*/ 	.short	(.L_2333 - .L_2332)
.L_2332:
        /*005c*/ 	.word	0x00000080
        /*0060*/ 	.word	0x00000001
        /*0064*/ 	.word	0x00000001


	//----- nvinfo : EIATTR_CRS_STACK_SIZE
	.align		4
.L_2333:
        /*0068*/ 	.byte	0x04, 0x1e
        /*006a*/ 	.short	(.L_2335 - .L_2334)
.L_2334:
        /*006c*/ 	.word	0x00000000


	//----- nvinfo : EIATTR_CBANK_PARAM_SIZE
	.align		4
.L_2335:
        /*0070*/ 	.byte	0x03, 0x19
        /*0072*/ 	.short	0x0030


	//----- nvinfo : EIATTR_PARAM_CBANK
	.align		4
        /*0074*/ 	.byte	0x04, 0x0a
        /*0076*/ 	.short	(.L_2337 - .L_2336)
	.align		4
.L_2336:
        /*0078*/ 	.word	index@(.nv.constant0._ZN2at6native29vectorized_elementwise_kernelILi4EZZZNS0_17logit_kernel_cudaERNS_18TensorIteratorBaseERKN3c106ScalarEENKUlvE_clEvENKUlvE_clEvEUldE0_St5arrayIPcLm2EEEEviT0_T1_)
        /*007c*/ 	.short	0x0380
        /*007e*/ 	.short	0x0030


	//----- nvinfo : EIATTR_SW_WAR
	.align		4
.L_2337:
        /*0080*/ 	.byte	0x04, 0x36
        /*0082*/ 	.short	(.L_2339 - .L_2338)
.L_2338:
        /*0084*/ 	.word	0x00000008
.L_2339:


//--------------------- .nv.info._ZN2at6native29vectorized_elementwise_kernelILi8EZZZNS0_17logit_kernel_cudaERNS_18TensorIteratorBaseERKN3c106ScalarEENKUlvE_clEvENKUlvE_clEvEUldE0_St5arrayIPcLm2EEEEviT0_T1_ --------------------------
	.section	.nv.info._ZN2at6native29vectorized_elementwise_kernelILi8EZZZNS0_17logit_kernel_cudaERNS_18TensorIteratorBaseERKN3c106ScalarEENKUlvE_clEvENKUlvE_clEvEUldE0_St5arrayIPcLm2EEEEviT0_T1_,"",@"SHT_CUDA_INFO"
	.sectionflags	@""
	.align	4


	//----- nvinfo : EIATTR_CUDA_API_VERSION
	.align		4
        /*0000*/ 	.byte	0x04, 0x37
        /*0002*/ 	.short	(.L_2341 - .L_2340)
.L_2340:
        /*0004*/ 	.word	0x00000082


	//----- nvinfo : EIATTR_KPARAM_INFO
	.align		4
.L_2341:
        /*0008*/ 	.byte	0x04, 0x17
        /*000a*/ 	.short	(.L_2343 - .L_2342)
.L_2342:
        /*000c*/ 	.word	0x00000000
        /*0010*/ 	.short	0x0002
        /*0012*/ 	.short	0x0020
        /*0014*/ 	.byte	0x00, 0xf0, 0x41, 0x00


	//----- nvinfo : EIATTR_KPARAM_INFO
	.align		4
.L_2343:
        /*0018*/ 	.byte	0x04, 0x17
        /*001a*/ 	.short	(.L_2345 - .L_2344)
.L_2344:
        /*001c*/ 	.word	0x00000000
        /*0020*/ 	.short	0x0001
        /*0022*/ 	.short	0x0008
        /*0024*/ 	.byte	0x00, 0xf0, 0x61, 0x00


	//----- nvinfo : EIATTR_KPARAM_INFO
	.align		4
.L_2345:
        /*0028*/ 	.byte	0x04, 0x17
        /*002a*/ 	.short	(.L_2347 - .L_2346)
.L_2346:
        /*002c*/ 	.word	0x00000000
        /*0030*/ 	.short	0x0000
        /*0032*/ 	.short	0x0000
        /*0034*/ 	.byte	0x00, 0xf0, 0x11, 0x00


	//----- nvinfo : EIATTR_SPARSE_MMA_MASK
	.align		4
.L_2347:
        /*0038*/ 	.byte	0x03, 0x50
        /*003a*/ 	.short	0x0000


	//----- nvinfo : EIATTR_MAXREG_COUNT
	.align		4
        /*003c*/ 	.byte	0x03, 0x1b
        /*003e*/ 	.short	0x00ff


	//----- nvinfo : EIATTR_MERCURY_ISA_VERSION
	.align		4
        /*0040*/ 	.byte	0x03, 0x5f
        /*0042*/ 	.short	0x0101


	//----- nvinfo : EIATTR_VRC_CTA_INIT_COUNT
	.align		4
        /*0044*/ 	.byte	0x02, 0x4a
	.zero		1
	.zero		1


	//----- nvinfo : EIATTR_EXIT_INSTR_OFFSETS
	.align		4
        /*0048*/ 	.byte	0x04, 0x1c
        /*004a*/ 	.short	(.L_2349 - .L_2348)


	//   ....[0]....
.L_2348:
        /*004c*/ 	.word	0x00004390


	//   ....[1]....
        /*0050*/ 	.word	0x000043e0


	//   ....[2]....
        /*0054*/ 	.word	0x00007f60


	//----- nvinfo : EIATTR_MAX_THREADS
	.align		4
.L_2349:
        /*0058*/ 	.byte	0x04, 0x05
        /*005a*/ 	.short	(.L_2351 - .L_2350)
.L_2350:
        /*005c*/ 	.word	0x00000080
        /*0060*/ 	.word	0x00000001
        /*0064*/ 	.word	0x00000001


	//----- nvinfo : EIATTR_CRS_STACK_SIZE
	.align		4
.L_2351:
        /*0068*/ 	.byte	0x04, 0x1e
        /*006a*/ 	.short	(.L_2353 - .L_2352)
.L_2352:
        /*006c*/ 	.word	0x00000000


	//----- nvinfo : EIATTR_CBANK_PARAM_SIZE
	.align		4
.L_2353:
        /*0070*/ 	.byte	0x03, 0x19
        /*0072*/ 	.short	0x0030


	//----- nvinfo : EIATTR_PARAM_CBANK
	.align		4
        /*0074*/ 	.byte	0x04, 0x0a
        /*0076*/ 	.short	(.L_2355 - .L_2354)
	.align		4
.L_2354:
        /*0078*/ 	.word	index@(.nv.constant0._ZN2at6native29vectorized_elementwise_kernelILi8EZZZNS0_17logit_kernel_cudaERNS_18TensorIteratorBaseERKN3c106ScalarEENKUlvE_clEvENKUlvE_clEvEUldE0_St5arrayIPcLm2EEEEviT0_T1_)
        /*007c*/ 	.short	0x0380
        /*007e*/ 	.short	0x0030


	//----- nvinfo : EIATTR_SW_WAR
	.align		4
.L_2355:
        /*0080*/ 	.byte	0x04, 0x36
        /*0082*/ 	.short	(.L_2357 - .L_2356)
.L_2356:
        /*0084*/ 	.word	0x00000008
.L_2357:


//--------------------- .nv.info._ZN2at6native18elementwise_kernelILi128ELi4EZNS0_15gpu_kernel_implIZZZNS0_17logit_kernel_cudaERNS_18TensorIteratorBaseERKN3c106ScalarEENKUlvE_clEvENKUlvE_clEvEUldE_EEvS4_RKT_EUliE_EEviT1_ --------------------------
	.section	.nv.info._ZN2at6native18elementwise_kernelILi128ELi4EZNS0_15gpu_kernel_implIZZZNS0_17logit_kernel_cudaERNS_18TensorIteratorBaseERKN3c106ScalarEENKUlvE_clEvENKUlvE_clEvEUldE_EEvS4_RKT_EUliE_EEviT1_,"",@"SHT_CUDA_INFO"
	.sectionflags	@""
	.align	4


	//----- nvinfo : EIATTR_CUDA_API_VERSION
	.align		4
        /*0000*/ 	.byte	0x04, 0x37
        /*0002*/ 	.short	(.L_2359 - .L_2358)
.L_2358:
        /*0004*/ 	.word	0x00000082


	//----- nvinfo : EIATTR_KPARAM_INFO
	.align		4
.L_2359:
        /*0008*/ 	.byte	0x04, 0x17
        /*000a*/ 	.short	(.L_2361 - .L_2360)
.L_2360:
        /*000c*/ 	.word	0x00000000
        /*0010*/ 	.short	0x0001
        /*0012*/ 	.short	0x0008
        /*0014*/ 	.byte	0x00, 0xf0, 0x61, 0x08


	//----- nvinfo : EIATTR_KPARAM_INFO
	.align		4
.L_2361:
        /*0018*/ 	.byte	0x04, 0x17
        /*001a*/ 	.short	(.L_2363 - .L_2362)
.L_2362:
        /*001c*/ 	.word	0x00000000
        /*0020*/ 	.short	0x0000
        /*0022*/ 	.short	0x0000
        /*0024*/ 	.byte	0x00, 0xf0, 0x11, 0x00


	//----- nvinfo : EIATTR_SPARSE_MMA_MASK
	.align		4
.L_2363:
        /*0028*/ 	.byte	0x03, 0x50
        /*002a*/ 	.short	0x0000


	//----- nvinfo : EIATTR_MAXREG_COUNT
	.align		4
        /*002c*/ 	.byte	0x03, 0x1b
        /*002e*/ 	.short	0x0080


	//----- nvinfo : EIATTR_EXTERNS
	.align		4
        /*0030*/ 	.byte	0x04, 0x0f
        /*0032*/ 	.short	(.L_2365 - .L_2364)


	//   ....[0]....
	.align		4
.L_2364:
        /*0034*/ 	.word	index@(__assertfail)


	//----- nvinfo : EIATTR_MERCURY_ISA_VERSION
	.align		4
.L_2365:
        /*0038*/ 	.byte	0x03, 0x5f
        /*003a*/ 	.short	0x0101


	//----- nvinfo : EIATTR_VRC_CTA_INIT_COUNT
	.align		4
        /*003c*/ 	.byte	0x02, 0x4a
	.zero		1
	.zero		1


	//----- nvinfo : EIATTR_SYSCALL_OFFSETS
	.align		4
        /*0040*/ 	.byte	0x04, 0x46
        /*0042*/ 	.short	(.L_2367 - .L_2366)


	//   ....[0]....
.L_2366:
        /*0044*/ 	.word	0x00002180


	//   ....[1]....
        /*0048*/ 	.word	0x00003870


	//   ....[2]....
        /*004c*/ 	.word	0x00005bc0


	//   ....[3]....
        /*0050*/ 	.word	0x00007030


	//   ....[4]....
        /*0054*/ 	.word	0x00009530


	//   ....[5]....
        /*0058*/ 	.word	0x0000a9a0


	//   ....[6]....
        /*005c*/ 	.word	0x0000ceb0


	//   ....[7]....
        /*0060*/ 	.word	0x0000e2f0


	//----- nvinfo : EIATTR_EXIT_INSTR_OFFSETS
	.align		4
.L_2367:
        /*0064*/ 	.byte	0x04, 0x1c
        /*0066*/ 	.short	(.L_2369 - .L_2368)


	//   ....[0]....
.L_2368:
        /*0068*/ 	.word	0x0000ad40


	//   ....[1]....
        /*006c*/ 	.word	0x0000d680


	//   ....[2]....
        /*0070*/ 	.word	0x0000d6c0


	//   ....[3]....
        /*0074*/ 	.word	0x0000d750


	//   ....[4]....
        /*0078*/ 	.word	0x0000d780


	//   ....[5]....
        /*007c*/ 	.word	0x0000d7b0


	//   ....[6]....
        /*0080*/ 	.word	0x0000d880


	//   ....[7]....
        /*0084*/ 	.word	0x0000d900


	//   ....[8]....
        /*0088*/ 	.word	0x0000d9e0


	//   ....[9]....
        /*008c*/ 	.word	0x0000da70


	//   ....[10]....
        /*0090*/ 	.word	0x0000da90


	//   ....[11]....
        /*0094*/ 	.word	0x0000db60


	//   ....[12]....
        /*0098*/ 	.word	0x0000dd10


	//   ....[13]....
        /*009c*/ 	.word	0x0000dec0


	//   ....[14]....
        /*00a0*/ 	.word	0x0000e060


	//   ....[15]....
        /*00a4*/ 	.word	0x0000e090


	//   ....[16]....
        /*00a8*/ 	.word	0x0000e0c0


	//   ....[17]....
        /*00ac*/ 	.word	0x0000e160


	//   ....[18]....
        /*00b0*/ 	.word	0x0000e190


	//   ....[19]....
        /*00b4*/ 	.word	0x0000e300


	//   ....[20]....
        /*00b8*/ 	.word	0x0000e450


	//   ....[21]....
        /*00bc*/ 	.word	0x0000e5d0


	//   ....[22]....
        /*00c0*/ 	.word	0x0000e650


	//----- nvinfo : EIATTR_MAX_THREADS
	.align		4
.L_2369:
        /*00c4*/ 	.byte	0x04, 0x05
        /*00c6*/ 	.short	(.L_2371 - .L_2370)
.L_2370:
        /*00c8*/ 	.word	0x00000080
        /*00cc*/ 	.word	0x00000001
        /*00d0*/ 	.word	0x00000001


	//----- nvinfo : EIATTR_CRS_STACK_SIZE
	.align		4
.L_2371:
        /*00d4*/ 	.byte	0x04, 0x1e
        /*00d6*/ 	.short	(.L_2373 - .L_2372)
.L_2372:
        /*00d8*/ 	.word	0x00000000


	//----- nvinfo : EIATTR_CBANK_PARAM_SIZE
	.align		4
.L_2373:
        /*00dc*/ 	.byte	0x03, 0x19
        /*00de*/ 	.short	0x0220


	//----- nvinfo : EIATTR_PARAM_CBANK
	.align		4
        /*00e0*/ 	.byte	0x04, 0x0a
        /*00e2*/ 	.short	(.L_2375 - .L_2374)
	.align		4
.L_2374:
        /*00e4*/ 	.word	index@(.nv.constant0._ZN2at6native18elementwise_kernelILi128ELi4EZNS0_15gpu_kernel_implIZZZNS0_17logit_kernel_cudaERNS_18TensorIteratorBaseERKN3c106ScalarEENKUlvE_clEvENKUlvE_clEvEUldE_EEvS4_RKT_EUliE_EEviT1_)
        /*00e8*/ 	.short	0x0380
        /*00ea*/ 	.short	0x0220


	//----- nvinfo : EIATTR_SW_WAR
	.align		4
.L_2375:
        /*00ec*/ 	.byte	0x04, 0x36
        /*00ee*/ 	.short	(.L_2377 - .L_2376)
.L_2376:
        /*00f0*/ 	.word	0x00000008
.L_2377:


//--------------------- .nv.info._ZN2at6native27unrolled_elementwise_kernelIZZZNS0_17logit_kernel_cudaERNS_18TensorIteratorBaseERKN3c106ScalarEENKUlvE_clEvENKUlvE_clEvEUldE_St5arrayIPcLm2EELi4E23TrivialOffsetCalculatorILi1EjESF_NS0_6memory12LoadWithCastILi1EEENSG_13StoreWithCastILi1EEEEEviT_T0_T2_T3_T4_T5_ --------------------------
	.section	.nv.info._ZN2at6native27unrolled_elementwise_kernelIZZZNS0_17logit_kernel_cudaERNS_18TensorIteratorBaseERKN3c106ScalarEENKUlvE_clEvENKUlvE_clEvEUldE_St5arrayIPcLm2EELi4E23TrivialOffsetCalculatorILi1EjESF_NS0_6memory12LoadWithCastILi1EEENSG_13StoreWithCastILi1EEEEEviT_T0_T2_T3_T4_T5_,"",@"SHT_CUDA_INFO"
	.sectionflags	@""
	.align	4


	//----- nvinfo : EIATTR_CUDA_API_VERSION
	.align		4
        /*0000*/ 	.byte	0x04, 0x37
        /*0002*/ 	.short	(.L_2379 - .L_2378)
.L_2378:
        /*0004*/ 	.word	0x00000082


	//----- nvinfo : EIATTR_KPARAM_INFO
	.align		4
.L_2379:
        /*0008*/ 	.byte	0x04, 0x17
        /*000a*/ 	.short	(.L_2381 - .L_2380)
.L_2380:
        /*000c*/ 	.word	0x00000000
        /*0010*/ 	.short	0x0006
        /*0012*/ 	.short	0x0024
        /*0014*/ 	.byte	0x00, 0xf0, 0x21, 0x00


	//----- nvinfo : EIATTR_KPARAM_INFO
	.align		4
.L_2381:
        /*0018*/ 	.byte	0x04, 0x17
        /*001a*/ 	.short	(.L_2383 - .L_2382)
.L_2382:
        /*001c*/ 	.word	0x00000000
        /*0020*/ 	.short	0x0005
        /*0022*/ 	.short	0x001c
        /*0024*/ 	.byte	0x00, 0xf0, 0x21, 0x00


	//----- nvinfo : EIATTR_KPARAM_INFO
	.align		4
.L_2383:
        /*0028*/ 	.byte	0x04, 0x17
        /*002a*/ 	.short	(.L_2385 - .L_2384)
.L_2384:
        /*002c*/ 	.word	0x00000000
        /*0030*/ 	.short	0x0004
        /*0032*/ 	.short	0x0019
        /*0034*/ 	.byte	0x00, 0xf0, 0x05, 0x00


	//----- nvinfo : EIATTR_KPARAM_INFO
	.align		4
.L_2385:
        /*0038*/ 	.byte	0x04, 0x17
        /*003a*/ 	.short	(.L_2387 - .L_2386)
.L_2386:
        /*003c*/ 	.word	0x00000000
        /*0040*/ 	.short	0x0003
        /*0042*/ 	.short	0x0018
        /*0044*/ 	.byte	0x00, 0xf0, 0x05, 0x00


	//----- nvinfo : EIATTR_KPARAM_INFO
	.align		4
.L_2387:
        /*0048*/ 	.byte	0x04, 0x17
        /*004a*/ 	.short	(.L_2389 - .L_2388)
.L_2388:
        /*004c*/ 	.word	0x00000000
        /*0050*/ 	.short	0x0002
        /*0052*/ 	.short	0x0008
        /*0054*/ 	.byte	0x00, 0xf0, 0x41, 0x00


	//----- nvinfo : EIATTR_KPARAM_INFO
	.align		4
.L_2389:
        /*0058*/ 	.byte	0x04, 0x17
        /*005a*/ 	.short	(.L_2391 - .L_2390)
.L_2390:
        /*005c*/ 	.word	0x00000000
        /*0060*/ 	.short	0x0001
        /*0062*/ 	.short	0x0004
        /*0064*/ 	.byte	0x00, 0xf0, 0x05, 0x00


	//----- nvinfo : EIATTR_KPARAM_INFO
	.align		4
.L_2391:
        /*0068*/ 	.byte	0x04, 0x17
        /*006a*/ 	.short	(.L_2393 - .L_2392)
.L_2392:
        /*006c*/ 	.word	0x00000000
        /*0070*/ 	.short	0x0000
        /*0072*/ 	.short	0x0000
        /*0074*/ 	.byte	0x00, 0xf0, 0x11, 0x00


	//----- nvinfo : EIATTR_SPARSE_MMA_MASK
	.align		4
.L_2393:
        /*0078*/ 	.byte	0x03, 0x50
        /*007a*/ 	.short	0x0000


	//----- nvinfo : EIATTR_MAXREG_COUNT
	.align		4
        /*007c*/ 	.byte	0x03, 0x1b
        /*007e*/ 	.short	0x00ff


	//----- nvinfo : EIATTR_EXTERNS
	.align		4
        /*0080*/ 	.byte	0x04, 0x0f
        /*0082*/ 	.short	(.L_2395 - .L_2394)


	//   ....[0]....
	.align		4
.L_2394:
        /*0084*/ 	.word	index@(__assertfail)


	//----- nvinfo : EIATTR_MERCURY_ISA_VERSION
	.align		4
.L_2395:
        /*0088*/ 	.byte	0x03, 0x5f
        /*008a*/ 	.short	0x0101


	//----- nvinfo : EIATTR_VRC_CTA_INIT_COUNT
	.align		4
        /*008c*/ 	.byte	0x02, 0x4a
	.zero		1
	.zero		1


	//----- nvinfo : EIATTR_SYSCALL_OFFSETS
	.align		4
        /*0090*/ 	.byte	0x04, 0x46
        /*0092*/ 	.short	(.L_2397 - .L_2396)


	//   ....[0]....
.L_2396:
        /*0094*/ 	.word	0x00000e90


	//   ....[1]....
        /*0098*/ 	.word	0x00001ed0


	//   ....[2]....
        /*009c*/ 	.word	0x00002e50


	//   ....[3]....
        /*00a0*/ 	.word	0x00003da0


	//   ....[4]....
        /*00a4*/ 	.word	0x00006a30


	//   ....[5]....
        /*00a8*/ 	.word	0x00007a00


	//   ....[6]....
        /*00ac*/ 	.word	0x00008b60


	//   ....[7]....
        /*00b0*/ 	.word	0x00009ca0


	//----- nvinfo : EIATTR_EXIT_INSTR_OFFSETS
	.align		4
.L_2397:
        /*00b4*/ 	.byte	0x04, 0x1c
        /*00b6*/ 	.short	(.L_2399 - .L_2398)


	//   ....[0]....
.L_2398:
        /*00b8*/ 	.word	0x00008ef0


	//   ....[1]....
        /*00bc*/ 	.word	0x00009030


	//   ....[2]....
        /*00c0*/ 	.word	0x00009070


	//   ....[3]....
        /*00c4*/ 	.word	0x00009100


	//   ....[4]....
        /*00c8*/ 	.word	0x00009130


	//   ....[5]....
        /*00cc*/ 	.word	0x00009160


	//   ....[6]....
        /*00d0*/ 	.word	0x00009230


	//   ....[7]....
        /*00d4*/ 	.word	0x000092b0


	//   ....[8]....
        /*00d8*/ 	.word	0x00009390


	//   ....[9]....
        /*00dc*/ 	.word	0x00009420


	//   ....[10]....
        /*00e0*/ 	.word	0x00009440


	//   ....[11]....
        /*00e4*/ 	.word	0x00009510


	//   ....[12]....
        /*00e8*/ 	.word	0x000096c0


	//   ....[13]....
        /*00ec*/ 	.word	0x00009870


	//   ....[14]....
        /*00f0*/ 	.word	0x00009a10


	//   ....[15]....
        /*00f4*/ 	.word	0x00009a40


	//   ....[16]....
        /*00f8*/ 	.word	0x00009a70


	//   ....[17]....
        /*00fc*/ 	.word	0x00009b10


	//   ....[18]....
        /*0100*/ 	.word	0x00009b40


	//   ....[19]....
        /*0104*/ 	.word	0x00009cb0


	//   ....[20]....
        /*0108*/ 	.word	0x00009e00


	//   ....[21]....
        /*010c*/ 	.word	0x00009f80


	//   ....[22]....
        /*0110*/ 	.word	0x0000a000


	//----- nvinfo : EIATTR_MAX_THREADS
	.align		4
.L_2399:
        /*0114*/ 	.byte	0x04, 0x05
        /*0116*/ 	.short	(.L_2401 - .L_2400)
.L_2400:
        /*0118*/ 	.word	0x00000080
        /*011c*/ 	.word	0x00000001
        /*0120*/ 	.word	0x00000001


	//----- nvinfo : EIATTR_CRS_STACK_SIZE
	.align		4
.L_2401:
        /*0124*/ 	.byte	0x04, 0x1e
        /*0126*/ 	.short	(.L_2403 - .L_2402)
.L_2402:
        /*0128*/ 	.word	0x00000000


	//----- nvinfo : EIATTR_CBANK_PARAM_SIZE
	.align		4
.L_2403:
        /*012c*/ 	.byte	0x03, 0x19
        /*012e*/ 	.short	0x002c


	//----- nvinfo : EIATTR_PARAM_CBANK
	.align		4
        /*0130*/ 	.byte	0x04, 0x0a
        /*0132*/ 	.short	(.L_2405 - .L_2404)
	.align		4
.L_2404:
        /*0134*/ 	.word	index@(.nv.constant0._ZN2at6native27unrolled_elementwise_kernelIZZZNS0_17logit_kernel_cudaERNS_18TensorIteratorBaseERKN3c106ScalarEENKUlvE_clEvENKUlvE_clEvEUldE_St5arrayIPcLm2EELi4E23TrivialOffsetCalculatorILi1EjESF_NS0_6memory12LoadWithCastILi1EEENSG_13StoreWithCastILi1EEEEEviT_T0_T2_T3_T4_T5_)
        /*0138*/ 	.short	0x0380
        /*013a*/ 	.short	0x002c


	//----- nvinfo : EIATTR_SW_WAR
	.align		4
.L_2405:
        /*013c*/ 	.byte	0x04, 0x36
        /*013e*/ 	.short	(.L_2407 - .L_2406)
.L_2406:
        /*0140*/ 	.word	0x00000008
.L_2407:


//--------------------- .nv.info._ZN2at6native18elementwise_kernelILi128ELi2EZNS0_22gpu_kernel_impl_nocastIZZZNS0_17logit_kernel_cudaERNS_18TensorIteratorBaseERKN3c106ScalarEENKUlvE_clEvENKUlvE_clEvEUldE_EEvS4_RKT_EUliE_EEviT1_ --------------------------
	.section	.nv.info._ZN2at6native18elementwise_kernelILi128ELi2EZNS0_22gpu_kernel_impl_nocastIZZZNS0_17logit_kernel_cudaERNS_18TensorIteratorBaseERKN3c106ScalarEENKUlvE_clEvENKUlvE_clEvEUldE_EEvS4_RKT_EUliE_EEviT1_,"",@"SHT_CUDA_INFO"
	.sectionflags	@""
	.align	4


	//----- nvinfo : EIATTR_CUDA_API_VERSION
	.align		4
        /*0000*/ 	.byte	0x04, 0x37
        /*0002*/ 	.short	(.L_2409 - .L_2408)
.L_2408:
        /*0004*/ 	.word	0x00000082


	//----- nvinfo : EIATTR_KPARAM_INFO
	.align		4
.L_2409:
        /*0008*/ 	.byte	0x04, 0x17
        /*000a*/ 	.short	(.L_2411 - .L_2410)
.L_2410:
        /*000c*/ 	.word	0x00000000
        /*0010*/ 	.short	0x0001
        /*0012*/ 	.short	0x0008
        /*0014*/ 	.byte	0x00, 0xf0, 0x61, 0x08


	//----- nvinfo : EIATTR_KPARAM_INFO
	.align		4
.L_2411:
        /*0018*/ 	.byte	0x04, 0x17
        /*001a*/ 	.short	(.L_2413 - .L_2412)
.L_2412:
        /*001c*/ 	.word	0x00000000
        /*0020*/ 	.short	0x0000
        /*0022*/ 	.short	0x0000
        /*0024*/ 	.byte	0x00, 0xf0, 0x11, 0x00


	//----- nvinfo : EIATTR_SPARSE_MMA_MASK
	.align		4
.L_2413:
        /*0028*/ 	.byte	0x03, 0x50
        /*002a*/ 	.short	0x0000


	//----- nvinfo : EIATTR_MAXREG_COUNT
	.align		4
        /*002c*/ 	.byte	0x03, 0x1b
        /*002e*/ 	.short	0x0080


	//----- nvinfo : EIATTR_MERCURY_ISA_VERSION
	.align		4
        /*0030*/ 	.byte	0x03, 0x5f
        /*0032*/ 	.short	0x0101


	//----- nvinfo : EIATTR_VRC_CTA_INIT_COUNT
	.align		4
        /*0034*/ 	.byte	0x02, 0x4a
	.zero		1
	.zero		1


	//----- nvinfo : EIATTR_EXIT_INSTR_OFFSETS
	.align		4
        /*0038*/ 	.byte	0x04, 0x1c
        /*003a*/ 	.short	(.L_2415 - .L_2414)


	//   ....[0]....
.L_2414:
        /*003c*/ 	.word	0x000007b0


	//   ....[1]....
        /*0040*/ 	.word	0x00000a20


	//   ....[2]....
        /*0044*/ 	.word	0x00000e70


	//   ....[3]....
        /*0048*/ 	.word	0x000028e0


	//   ....[4]....
        /*004c*/ 	.word	0x00004280


	//----- nvinfo : EIATTR_MAX_THREADS
	.align		4
.L_2415:
        /*0050*/ 	.byte	0x04, 0x05
        /*0052*/ 	.short	(.L_2417 - .L_2416)
.L_2416:
        /*0054*/ 	.word	0x00000080
        /*0058*/ 	.word	0x00000001
        /*005c*/ 	.word	0x00000001


	//----- nvinfo : EIATTR_CRS_STACK_SIZE
	.align		4
.L_2417:
        /*0060*/ 	.byte	0x04, 0x1e
        /*0062*/ 	.short	(.L_2419 - .L_2418)
.L_2418:
        /*0064*/ 	.word	0x00000000


	//----- nvinfo : EIATTR_CBANK_PARAM_SIZE
	.align		4
.L_2419:
        /*0068*/ 	.byte	0x03, 0x19
        /*006a*/ 	.short	0x0220


	//----- nvinfo : EIATTR_PARAM_CBANK
	.align		4
        /*006c*/ 	.byte	0x04, 0x0a
        /*006e*/ 	.short	(.L_2421 - .L_2420)
	.align		4
.L_2420:
        /*0070*/ 	.word	index@(.nv.constant0._ZN2at6native18elementwise_kernelILi128ELi2EZNS0_22gpu_kernel_impl_nocastIZZZNS0_17logit_kernel_cudaERNS_18TensorIteratorBaseERKN3c106ScalarEENKUlvE_clEvENKUlvE_clEvEUldE_EEvS4_RKT_EUliE_EEviT1_)
        /*0074*/ 	.short	0x0380
        /*0076*/ 	.short	0x0220


	//----- nvinfo : EIATTR_SW_WAR
	.align		4
.L_2421:
        /*0078*/ 	.byte	0x04, 0x36
        /*007a*/ 	.short	(.L_2423 - .L_2422)
.L_2422:
        /*007c*/ 	.word	0x00000008
.L_2423:


//--------------------- .nv.info._ZN2at6native27unrolled_elementwise_kernelIZZZNS0_17logit_kernel_cudaERNS_18TensorIteratorBaseERKN3c106ScalarEENKUlvE_clEvENKUlvE_clEvEUldE_St5arrayIPcLm2EELi4E23TrivialOffsetCalculatorILi1EjESF_NS0_6memory15LoadWithoutCastENSG_16StoreWithoutCastEEEviT_T0_T2_T3_T4_T5_ --------------------------
	.section	.nv.info._ZN2at6native27unrolled_elementwise_kernelIZZZNS0_17logit_kernel_cudaERNS_18TensorIteratorBaseERKN3c106ScalarEENKUlvE_clEvENKUlvE_clEvEUldE_St5arrayIPcLm2EELi4E23TrivialOffsetCalculatorILi1EjESF_NS0_6memory15LoadWithoutCastENSG_16StoreWithoutCastEEEviT_T0_T2_T3_T4_T5_,"",@"SHT_CUDA_INFO"
	.sectionflags	@""
	.align	4


	//----- nvinfo : EIATTR_CUDA_API_VERSION
	.align		4
        /*0000*/ 	.byte	0x04, 0x37
        /*0002*/ 	.short	(.L_2425 - .L_2424)
.L_2424:
        /*0004*/ 	.word	0x00000082


	//----- nvinfo : EIATTR_KPARAM_INFO
	.align		4
.L_2425:
        /*0008*/ 	.byte	0x04, 0x17
        /*000a*/ 	.short	(.L_2427 - .L_2426)
.L_2426:
        /*000c*/ 	.word	0x00000000
        /*0010*/ 	.short	0x0006
        /*0012*/ 	.short	0x001b
        /*0014*/ 	.byte	0x00, 0xf0, 0x05, 0x00


	//----- nvinfo : EIATTR_KPARAM_INFO
	.align		4
.L_2427:
        /*0018*/ 	.byte	0x04, 0x17
        /*001a*/ 	.short	(.L_2429 - .L_2428)
.L_2428:
        /*001c*/ 	.word	0x00000000
        /*0020*/ 	.short	0x0005
        /*0022*/ 	.short	0x001a
        /*0024*/ 	.byte	0x00, 0xf0, 0x05, 0x00


	//----- nvinfo : EIATTR_KPARAM_INFO
	.align		4
.L_2429:
        /*0028*/ 	.byte	0x04, 0x17
        /*002a*/ 	.short	(.L_2431 - .L_2430)
.L_2430:
        /*002c*/ 	.word	0x00000000
        /*0030*/ 	.short	0x0004
        /*0032*/ 	.short	0x0019
        /*0034*/ 	.byte	0x00, 0xf0, 0x05, 0x00


	//----- nvinfo : EIATTR_KPARAM_INFO
	.align		4
.L_2431:
        /*0038*/ 	.byte	0x04, 0x17
        /*003a*/ 	.short	(.L_2433 - .L_2432)
.L_2432:
        /*003c*/ 	.word	0x00000000
        /*0040*/ 	.short	0x0003
        /*0042*/ 	.short	0x0018
        /*0044*/ 	.byte	0x00, 0xf0, 0x05, 0x00


	//----- nvinfo : EIATTR_KPARAM_INFO
	.align		4
.L_2433:
        /*0048*/ 	.byte	0x04, 0x17
        /*004a*/ 	.short	(.L_2435 - .L_2434)
.L_2434:
        /*004c*/ 	.word	0x00000000
        /*0050*/ 	.short	0x0002
        /*0052*/ 	.short	0x0008
        /*0054*/ 	.byte	0x00, 0xf0, 0x41, 0x00


	//----- nvinfo : EIATTR_KPARAM_INFO
	.align		4
.L_2435:
        /*0058*/ 	.byte	0x04, 0x17
        /*005a*/ 	.short	(.L_2437 - .L_2436)
.L_2436:
        /*005c*/ 	.word	0x00000000
        /*0060*/ 	.short	0x0001
        /*0062*/ 	.short	0x0004
        /*0064*/ 	.byte	0x00, 0xf0, 0x05, 0x00


	//----- nvinfo : EIATTR_KPARAM_INFO
	.align		4
.L_2437:
        /*0068*/ 	.byte	0x04, 0x17
        /*006a*/ 	.short	(.L_2439 - .L_2438)
.L_2438:
        /*006c*/ 	.word	0x00000000
        /*0070*/ 	.short	0x0000
        /*0072*/ 	.short	0x0000
        /*0074*/ 	.byte	0x00, 0xf0, 0x11, 0x00


	//----- nvinfo : EIATTR_SPARSE_MMA_MASK
	.align		4
.L_2439:
        /*0078*/ 	.byte	0x03, 0x50
        /*007a*/ 	.short	0x0000


	//----- nvinfo : EIATTR_MAXREG_COUNT
	.align		4
        /*007c*/ 	.byte	0x03, 0x1b
        /*007e*/ 	.short	0x00ff


	//----- nvinfo : EIATTR_MERCURY_ISA_VERSION
	.align		4
        /*0080*/ 	.byte	0x03, 0x5f
        /*0082*/ 	.short	0x0101


	//----- nvinfo : EIATTR_VRC_CTA_INIT_COUNT
	.align		4
        /*0084*/ 	.byte	0x02, 0x4a
	.zero		1
	.zero		1


	//----- nvinfo : EIATTR_EXIT_INSTR_OFFSETS
	.align		4
        /*0088*/ 	.byte	0x04, 0x1c
        /*008a*/ 	.short	(.L_2441 - .L_2440)


	//   ....[0]....
.L_2440:
        /*008c*/ 	.word	0x00001f30


	//   ....[1]....
        /*0090*/ 	.word	0x00001f80


	//----- nvinfo : EIATTR_MAX_THREADS
	.align		4
.L_2441:
        /*0094*/ 	.byte	0x04, 0x05
        /*0096*/ 	.short	(.L_2443 - .L_2442)
.L_2442:
        /*0098*/ 	.word	0x00000080
        /*009c*/ 	.word	0x00000001
        /*00a0*/ 	.word	0x00000001


	//----- nvinfo : EIATTR_CRS_STACK_SIZE
	.align		4
.L_2443:
        /*00a4*/ 	.byte	0x04, 0x1e
        /*00a6*/ 	.short	(.L_2445 - .L_2444)
.L_2444:
        /*00a8*/ 	.word	0x00000000


	//----- nvinfo : EIATTR_CBANK_PARAM_SIZE
	.align		4
.L_2445:
        /*00ac*/ 	.byte	0x03, 0x19
        /*00ae*/ 	.short	0x001c


	//----- nvinfo : EIATTR_PARAM_CBANK
	.align		4
        /*00b0*/ 	.byte	0x04, 0x0a
        /*00b2*/ 	.short	(.L_2447 - .L_2446)
	.align		4
.L_2446:
        /*00b4*/ 	.word	index@(.nv.constant0._ZN2at6native27unrolled_elementwise_kernelIZZZNS0_17logit_kernel_cudaERNS_18TensorIteratorBaseERKN3c106ScalarEENKUlvE_clEvENKUlvE_clEvEUldE_St5arrayIPcLm2EELi4E23TrivialOffsetCalculatorILi1EjESF_NS0_6memory15LoadWithoutCastENSG_16StoreWithoutCastEEEviT_T0_T2_T3_T4_T5_)
        /*00b8*/ 	.short	0x0380
        /*00ba*/ 	.short	0x001c


	//----- nvinfo : EIATTR_SW_WAR
	.align		4
.L_2447:
        /*00bc*/ 	.byte	0x04, 0x36
        /*00be*/ 	.short	(.L_2449 - .L_2448)
.L_2448:
        /*00c0*/ 	.word	0x00000008
.L_2449:


//--------------------- .nv.info._ZN2at6native29vectorized_elementwise_kernelILi2EZZZNS0_17logit_kernel_cudaERNS_18TensorIteratorBaseERKN3c106ScalarEENKUlvE_clEvENKUlvE_clEvEUldE_St5arrayIPcLm2EEEEviT0_T1_ --------------------------
	.section	.nv.info._ZN2at6native29vectorized_elementwise_kernelILi2EZZZNS0_17logit_kernel_cudaERNS_18TensorIteratorBaseERKN3c106ScalarEENKUlvE_clEvENKUlvE_clEvEUldE_St5arrayIPcLm2EEEEviT0_T1_,"",@"SHT_CUDA_INFO"
	.sectionflags	@""
	.align	4


	//----- nvinfo : EIATTR_CUDA_API_VERSION
	.align		4
        /*0000*/ 	.byte	0x04, 0x37
        /*0002*/ 	.short	(.L_2451 - .L_2450)
.L_2450:
        /*0004*/ 	.word	0x00000082


	//----- nvinfo : EIATTR_KPARAM_INFO
	.align		4
.L_2451:
        /*0008*/ 	.byte	0x04, 0x17
        /*000a*/ 	.short	(.L_2453 - .L_2452)
.L_2452:
        /*000c*/ 	.word	0x00000000
        /*0010*/ 	.short	0x0002
        /*0012*/ 	.short	0x0008
        /*0014*/ 	.byte	0x00, 0xf0, 0x41, 0x00


	//----- nvinfo : EIATTR_KPARAM_INFO
	.align		4
.L_2453:
        /*0018*/ 	.byte	0x04, 0x17
        /*001a*/ 	.short	(.L_2455 - .L_2454)
.L_2454:
        /*001c*/ 	.word	0x00000000
        /*0020*/ 	.short	0x0001
        /*0022*/ 	.short	0x0004
        /*0024*/ 	.byte	0x00, 0xf0, 0x05, 0x00


	//----- nvinfo : EIATTR_KPARAM_INFO
	.align		4
.L_2455:
        /*0028*/ 	.byte	0x04, 0x17
        /*002a*/ 	.short	(.L_2457 - .L_2456)
.L_2456:
        /*002c*/ 	.word	0x00000000
        /*0030*/ 	.short	0x0000
        /*0032*/ 	.short	0x0000
        /*0034*/ 	.byte	0x00, 0xf0, 0x11, 0x00


	//----- nvinfo : EIATTR_SPARSE_MMA_MASK
	.align		4
.L_2457:
        /*0038*/ 	.byte	0x03, 0x50
        /*003a*/ 	.short	0x0000


	//----- nvinfo : EIATTR_MAXREG_COUNT
	.align		4
        /*003c*/ 	.byte	0x03, 0x1b
        /*003e*/ 	.short	0x00ff


	//----- nvinfo : EIATTR_MERCURY_ISA_VERSION
	.align		4
        /*0040*/ 	.byte	0x03, 0x5f
        /*0042*/ 	.short	0x0101


	//----- nvinfo : EIATTR_VRC_CTA_INIT_COUNT
	.align		4
        /*0044*/ 	.byte	0x02, 0x4a
	.zero		1
	.zero		1


	//----- nvinfo : EIATTR_EXIT_INSTR_OFFSETS
	.align		4
        /*0048*/ 	.byte	0x04, 0x1c
        /*004a*/ 	.short	(.L_2459 - .L_2458)


	//   ....[0]....
.L_2458:
        /*004c*/ 	.word	0x00003d80


	//   ....[1]....
        /*0050*/ 	.word	0x00003dd0


	//   ....[2]....
        /*0054*/ 	.word	0x000073d0


	//----- nvinfo : EIATTR_MAX_THREADS
	.align		4
.L_2459:
        /*0058*/ 	.byte	0x04, 0x05
        /*005a*/ 	.short	(.L_2461 - .L_2460)
.L_2460:
        /*005c*/ 	.word	0x00000080
        /*0060*/ 	.word	0x00000001
        /*0064*/ 	.word	0x00000001


	//----- nvinfo : EIATTR_CRS_STACK_SIZE
	.align		4
.L_2461:
        /*0068*/ 	.byte	0x04, 0x1e
        /*006a*/ 	.short	(.L_2463 - .L_2462)
.L_2462:
        /*006c*/ 	.word	0x00000000


	//----- nvinfo : EIATTR_CBANK_PARAM_SIZE
	.align		4
.L_2463:
        /*0070*/ 	.byte	0x03, 0x19
        /*0072*/ 	.short	0x0018


	//----- nvinfo : EIATTR_PARAM_CBANK
	.align		4
        /*0074*/ 	.byte	0x04, 0x0a
        /*0076*/ 	.short	(.L_2465 - .L_2464)
	.align		4
.L_2464:
        /*0078*/ 	.word	index@(.nv.constant0._ZN2at6native29vectorized_elementwise_kernelILi2EZZZNS0_17logit_kernel_cudaERNS_18TensorIteratorBaseERKN3c106ScalarEENKUlvE_clEvENKUlvE_clEvEUldE_St5arrayIPcLm2EEEEviT0_T1_)
        /*007c*/ 	.short	0x0380
        /*007e*/ 	.short	0x0018


	//----- nvinfo : EIATTR_SW_WAR
	.align		4
.L_2465:
        /*0080*/ 	.byte	0x04, 0x36
        /*0082*/ 	.short	(.L_2467 - .L_2466)
.L_2466:
        /*0084*/ 	.word	0x00000008
.L_2467:


//--------------------- .nv.info._ZN2at6native29vectorized_elementwise_kernelILi4EZZZNS0_17logit_kernel_cudaERNS_18TensorIteratorBaseERKN3c106ScalarEENKUlvE_clEvENKUlvE_clEvEUldE_St5arrayIPcLm2EEEEviT0_T1_ --------------------------
	.section	.nv.info._ZN2at6native29vectorized_elementwise_kernelILi4EZZZNS0_17logit_kernel_cudaERNS_18TensorIteratorBaseERKN3c106ScalarEENKUlvE_clEvENKUlvE_clEvEUldE_St5arrayIPcLm2EEEEviT0_T1_,"",@"SHT_CUDA_INFO"
	.sectionflags	@""
	.align	4


	//----- nvinfo : EIATTR_CUDA_API_VERSION
	.align		4
        /*0000*/ 	.byte	0x04, 0x37
        /*0002*/ 	.short	(.L_2469 - .L_2468)
.L_2468:
        /*0004*/ 	.word	0x00000082


	//----- nvinfo : EIATTR_KPARAM_INFO
	.align		4
.L_2469:
        /*0008*/ 	.byte	0x04, 0x17
        /*000a*/ 	.short	(.L_2471 - .L_2470)
.L_2470:
        /*000c*/ 	.word	0x00000000
        /*0010*/ 	.short	0x0002
        /*0012*/ 	.short	0x0008
        /*0014*/ 	.byte	0x00, 0xf0, 0x41, 0x00


	//----- nvinfo : EIATTR_KPARAM_INFO
	.align		4
.L_2471:
        /*0018*/ 	.byte	0x04, 0x17
        /*001a*/ 	.short	(.L_2473 - .L_2472)
.L_2472:
        /*001c*/ 	.word	0x00000000
        /*0020*/ 	.short	0x0001
        /*0022*/ 	.short	0x0004
        /*0024*/ 	.byte	0x00, 0xf0, 0x05, 0x00


	//----- nvinfo : EIATTR_KPARAM_INFO
	.align		4
.L_2473:
        /*0028*/ 	.byte	0x04, 0x17
        /*002a*/ 	.short	(.L_2475 - .L_2474)
.L_2474:
        /*002c*/ 	.word	0x00000000
        /*0030*/ 	.short	0x0000
        /*0032*/ 	.short	0x0000
        /*0034*/ 	.byte	0x00, 0xf0, 0x11, 0x00


	//----- nvinfo : EIATTR_SPARSE_MMA_MASK
	.align		4
.L_2475:
        /*0038*/ 	.byte	0x03, 0x50
        /*003a*/ 	.short	0x0000


	//----- nvinfo : EIATTR_MAXREG_COUNT
	.align		4
        /*003c*/ 	.byte	0x03, 0x1b
        /*003e*/ 	.short	0x00ff


	//----- nvinfo : EIATTR_MERCURY_ISA_VERSION
	.align		4
        /*0040*/ 	.byte	0x03, 0x5f
        /*0042*/ 	.short	0x0101


	//----- nvinfo : EIATTR_VRC_CTA_INIT_COUNT
	.align		4
        /*0044*/ 	.byte	0x02, 0x4a
	.zero		1
	.zero		1


	//----- nvinfo : EIATTR_EXIT_INSTR_OFFSETS
	.align		4
        /*0048*/ 	.byte	0x04, 0x1c
        /*004a*/ 	.short	(.L_2477 - .L_2476)


	//   ....[0]....
.L_2476:
        /*004c*/ 	.word	0x00003d80


	//   ....[1]....
        /*0050*/ 	.word	0x00003dd0


	//   ....[2]....
        /*0054*/ 	.word	0x00007390


	//----- nvinfo : EIATTR_MAX_THREADS
	.align		4
.L_2477:
        /*0058*/ 	.byte	0x04, 0x05
        /*005a*/ 	.short	(.L_2479 - .L_2478)
.L_2478:
        /*005c*/ 	.word	0x00000080
        /*0060*/ 	.word	0x00000001
        /*0064*/ 	.word	0x00000001


	//----- nvinfo : EIATTR_CRS_STACK_SIZE
	.align		4
.L_2479:
        /*0068*/ 	.byte	0x04, 0x1e
        /*006a*/ 	.short	(.L_2481 - .L_2480)
.L_2480:
        /*006c*/ 	.word	0x00000000


	//----- nvinfo : EIATTR_CBANK_PARAM_SIZE
	.align		4
.L_2481:
        /*0070*/ 	.byte	0x03, 0x19
        /*0072*/ 	.short	0x0018


	//----- nvinfo : EIATTR_PARAM_CBANK
	.align		4
        /*0074*/ 	.byte	0x04, 0x0a
        /*0076*/ 	.short	(.L_2483 - .L_2482)
	.align		4
.L_2482:
        /*0078*/ 	.word	index@(.nv.constant0._ZN2at6native29vectorized_elementwise_kernelILi4EZZZNS0_17logit_kernel_cudaERNS_18TensorIteratorBaseERKN3c106ScalarEENKUlvE_clEvENKUlvE_clEvEUldE_St5arrayIPcLm2EEEEviT0_T1_)
        /*007c*/ 	.short	0x0380
        /*007e*/ 	.short	0x0018


	//----- nvinfo : EIATTR_SW_WAR
	.align		4
.L_2483:
        /*0080*/ 	.byte	0x04, 0x36
        /*0082*/ 	.short	(.L_2485 - .L_2484)
.L_2484:
        /*0084*/ 	.word	0x00000008
.L_2485:


//--------------------- .nv.info._ZN2at6native29vectorized_elementwise_kernelILi8EZZZNS0_17logit_kernel_cudaERNS_18TensorIteratorBaseERKN3c106ScalarEENKUlvE_clEvENKUlvE_clEvEUldE_St5arrayIPcLm2EEEEviT0_T1_ --------------------------
	.section	.nv.info._ZN2at6native29vectorized_elementwise_kernelILi8EZZZNS0_17logit_kernel_cudaERNS_18TensorIteratorBaseERKN3c106ScalarEENKUlvE_clEvENKUlvE_clEvEUldE_St5arrayIPcLm2EEEEviT0_T1_,"",@"SHT_CUDA_INFO"
	.sectionflags	@""
	.align	4


	//----- nvinfo : EIATTR_CUDA_API_VERSION
	.align		4
        /*0000*/ 	.byte	0x04, 0x37
        /*0002*/ 	.short	(.L_2487 - .L_2486)
.L_2486:
        /*0004*/ 	.word	0x00000082


	//----- nvinfo : EIATTR_KPARAM_INFO
	.align		4
.L_2487:
        /*0008*/ 	.byte	0x04, 0x17
        /*000a*/ 	.short	(.L_2489 - .L_2488)
.L_2488:
        /*000c*/ 	.word	0x00000000
        /*0010*/ 	.short	0x0002
        /*0012*/ 	.short	0x0008
        /*0014*/ 	.byte	0x00, 0xf0, 0x41, 0x00


	//----- nvinfo : EIATTR_KPARAM_INFO
	.align		4
.L_2489:
        /*0018*/ 	.byte	0x04, 0x17
        /*001a*/ 	.short	(.L_2491 - .L_2490)
.L_2490:
        /*001c*/ 	.word	0x00000000
        /*0020*/ 	.short	0x0001
        /*0022*/ 	.short	0x0004
        /*0024*/ 	.byte	0x00, 0xf0, 0x05, 0x00


	//----- nvinfo : EIATTR_KPARAM_INFO
	.align		4
.L_2491:
        /*0028*/ 	.byte	0x04, 0x17
        /*002a*/ 	.short	(.L_2493 - .L_2492)
.L_2492:
        /*002c*/ 	.word	0x00000000
        /*0030*/ 	.short	0x0000
        /*0032*/ 	.short	0x0000
        /*0034*/ 	.byte	0x00, 0xf0, 0x11, 0x00


	//----- nvinfo : EIATTR_SPARSE_MMA_MASK
	.align		4
.L_2493:
        /*0038*/ 	.byte	0x03, 0x50
        /*003a*/ 	.short	0x0000


	//----- nvinfo : EIATTR_MAXREG_COUNT
	.align		4
        /*003c*/ 	.byte	0x03, 0x1b
        /*003e*/ 	.short	0x00ff


	//----- nvinfo : EIATTR_MERCURY_ISA_VERSION
	.align		4
        /*0040*/ 	.byte	0x03, 0x5f
        /*0042*/ 	.short	0x0101


	//----- nvinfo : EIATTR_VRC_CTA_INIT_COUNT
	.align		4
        /*0044*/ 	.byte	0x02, 0x4a
	.zero		1
	.zero		1


	//----- nvinfo : EIATTR_EXIT_INSTR_OFFSETS
	.align		4
        /*0048*/ 	.byte	0x04, 0x1c
        /*004a*/ 	.short	(.L_2495 - .L_2494)


	//   ....[0]....
.L_2494:
        /*004c*/ 	.word	0x00003d80


	//   ....[1]....
        /*0050*/ 	.word	0x00003dd0


	//   ....[2]....
        /*0054*/ 	.word	0x00007390


	//----- nvinfo : EIATTR_MAX_THREADS
	.align		4
.L_2495:
        /*0058*/ 	.byte	0x04, 0x05
        /*005a*/ 	.short	(.L_2497 - .L_2496)
.L_2496:
        /*005c*/ 	.word	0x00000080
        /*0060*/ 	.word	0x00000001
        /*0064*/ 	.word	0x00000001


	//----- nvinfo : EIATTR_CRS_STACK_SIZE
	.align		4
.L_2497:
        /*0068*/ 	.byte	0x04, 0x1e
        /*006a*/ 	.short	(.L_2499 - .L_2498)
.L_2498:
        /*006c*/ 	.word	0x00000000


	//----- nvinfo : EIATTR_CBANK_PARAM_SIZE
	.align		4
.L_2499:
        /*0070*/ 	.byte	0x03, 0x19
        /*0072*/ 	.short	0x0018


	//----- nvinfo : EIATTR_PARAM_CBANK
	.align		4
        /*0074*/ 	.byte	0x04, 0x0a
        /*0076*/ 	.short	(.L_2501 - .L_2500)
	.align		4
.L_2500:
        /*0078*/ 	.word	index@(.nv.constant0._ZN2at6native29vectorized_elementwise_kernelILi8EZZZNS0_17logit_kernel_cudaERNS_18TensorIteratorBaseERKN3c106ScalarEENKUlvE_clEvENKUlvE_clEvEUldE_St5arrayIPcLm2EEEEviT0_T1_)
        /*007c*/ 	.short	0x0380
        /*007e*/ 	.short	0x0018


	//----- nvinfo : EIATTR_SW_WAR
	.align		4
.L_2501:
        /*0080*/ 	.byte	0x04, 0x36
        /*0082*/ 	.short	(.L_2503 - .L_2502)
.L_2502:
        /*0084*/ 	.word	0x00000008
.L_2503:


//--------------------- .nv.info._ZN2at6native18elementwise_kernelILi128ELi4EZNS0_15gpu_kernel_implIZZZNS0_19sigmoid_kernel_cudaERNS_18TensorIteratorBaseEENKUlvE0_clEvENKUlvE2_clEvEUlN3c108BFloat16EE_EEvS4_RKT_EUliE_EEviT1_ --------------------------
	.section	.nv.info._ZN2at6native18elementwise_kernelILi128ELi4EZNS0_15gpu_kernel_implIZZZNS0_19sigmoid_kernel_cudaERNS_18TensorIteratorBaseEENKUlvE0_clEvENKUlvE2_clEvEUlN3c108BFloat16EE_EEvS4_RKT_EUliE_EEviT1_,"",@"SHT_CUDA_INFO"
	.sectionflags	@""
	.align	4


	//----- nvinfo : EIATTR_CUDA_API_VERSION
	.align		4
        /*0000*/ 	.byte	0x04, 0x37
        /*0002*/ 	.short	(.L_2505 - .L_2504)
.L_2504:
        /*0004*/ 	.word	0x00000082


	//----- nvinfo : EIATTR_KPARAM_INFO
	.align		4
.L_2505:
        /*0008*/ 	.byte	0x04, 0x17
        /*000a*/ 	.short	(.L_2507 - .L_2506)
.L_2506:
        /*000c*/ 	.word	0x00000000
        /*0010*/ 	.short	0x0001
        /*0012*/ 	.short	0x0008
        /*0014*/ 	.byte	0x00, 0xf0, 0x61, 0x08


	//----- nvinfo : EIATTR_KPARAM_INFO
	.align		4
.L_2507:
        /*0018*/ 	.byte	0x04, 0x17
        /*001a*/ 	.short	(.L_2509 - .L_2508)
.L_2508:
        /*001c*/ 	.word	0x00000000
        /*0020*/ 	.short	0x0000
        /*0022*/ 	.short	0x0000
        /*0024*/ 	.byte	0x00, 0xf0, 0x11, 0x00


	//----- nvinfo : EIATTR_SPARSE_MMA_MASK
	.align		4
.L_2509:
        /*0028*/ 	.byte	0x03, 0x50
        /*002a*/ 	.short	0x0000


	//----- nvinfo : EIATTR_MAXREG_COUNT
	.align		4
        /*002c*/ 	.byte	0x03, 0x1b
        /*002e*/ 	.short	0x0080


	//----- nvinfo : EIATTR_EXTERNS
	.align		4
        /*0030*/ 	.byte	0x04, 0x0f
        /*0032*/ 	.short	(.L_2511 - .L_2510)


	//   ....[0]....
	.align		4
.L_2510:
        /*0034*/ 	.word	index@(__assertfail)


	//----- nvinfo : EIATTR_MERCURY_ISA_VERSION
	.align		4
.L_2511:
        /*0038*/ 	.byte	0x03, 0x5f
        /*003a*/ 	.short	0x0101


	//----- nvinfo : EIATTR_VRC_CTA_INIT_COUNT
	.align		4
        /*003c*/ 	.byte	0x02, 0x4a
	.zero		1
	.zero		1


	//----- nvinfo : EIATTR_SYSCALL_OFFSETS
	.align		4
        /*0040*/ 	.byte	0x04, 0x46
        /*0042*/ 	.short	(.L_2513 - .L_2512)


	//   ....[0]....
.L_2512:
        /*0044*/ 	.word	0x00002210


	//   ....[1]....
        /*0048*/ 	.word	0x00003150


	//   ....[2]....
        /*004c*/ 	.word	0x00005500


	//   ....[3]....
        /*0050*/ 	.word	0x00006290


	//   ....[4]....
        /*0054*/ 	.word	0x00008730


	//   ....[5]....
        /*0058*/ 	.word	0x000094c0


	//   ....[6]....
        /*005c*/ 	.word	0x0000b970


	//   ....[7]....
        /*0060*/ 	.word	0x0000c6d0


	//----- nvinfo : EIATTR_EXIT_INSTR_OFFSETS
	.align		4
.L_2513:
        /*0064*/ 	.byte	0x04, 0x1c
        /*0066*/ 	.short	(.L_2515 - .L_2514)


	//   ....[0]....
.L_2514:
        /*0068*/ 	.word	0x00009780


	//   ....[1]....
        /*006c*/ 	.word	0x0000bb50


	//   ....[2]....
        /*0070*/ 	.word	0x0000bb90


	//   ....[3]....
        /*0074*/ 	.word	0x0000bc30


	//   ....[4]....
        /*0078*/ 	.word	0x0000bc70


	//   ....[5]....
        /*007c*/ 	.word	0x0000bcb0


	//   ....[6]....
        /*0080*/ 	.word	0x0000bd40


	//   ....[7]....
        /*0084*/ 	.word	0x0000bd80


	//   ....[8]....
        /*0088*/ 	.word	0x0000be20


	//   ....[9]....
        /*008c*/ 	.word	0x0000be70


	//   ....[10]....
        /*0090*/ 	.word	0x0000bec0


	//   ....[11]....
        /*0094*/ 	.word	0x0000bfa0


	//   ....[12]....
        /*0098*/ 	.word	0x0000c110


	//   ....[13]....
        /*009c*/ 	.word	0x0000c280


	//   ....[14]....
        /*00a0*/ 	.word	0x0000c3e0


	//   ....[15]....
        /*00a4*/ 	.word	0x0000c420


	//   ....[16]....
        /*00a8*/ 	.word	0x0000c460


	//   ....[17]....
        /*00ac*/ 	.word	0x0000c510


	//   ....[18]....
        /*00b0*/ 	.word	0x0000c570


	//   ....[19]....
        /*00b4*/ 	.word	0x0000c6e0


	//   ....[20]....
        /*00b8*/ 	.word	0x0000c7f0


	//   ....[21]....
        /*00bc*/ 	.word	0x0000c930


	//   ....[22]....
        /*00c0*/ 	.word	0x0000c950


	//----- nvinfo : EIATTR_MAX_THREADS
	.align		4
.L_2515:
        /*00c4*/ 	.byte	0x04, 0x05
        /*00c6*/ 	.short	(.L_2517 - .L_2516)
.L_2516:
        /*00c8*/ 	.word	0x00000080
        /*00cc*/ 	.word	0x00000001
        /*00d0*/ 	.word	0x00000001


	//----- nvinfo : EIATTR_CRS_STACK_SIZE
	.align		4
.L_2517:
        /*00d4*/ 	.byte	0x04, 0x1e
        /*00d6*/ 	.short	(.L_2519 - .L_2518)
.L_2518:
        /*00d8*/ 	.word	0x00000000


	//----- nvinfo : EIATTR_CBANK_PARAM_SIZE
	.align		4
.L_2519:
        /*00dc*/ 	.byte	0x03, 0x19
        /*00de*/ 	.short	0x0220


	//----- nvinfo : EIATTR_PARAM_CBANK
	.align		4
        /*00e0*/ 	.byte	0x04, 0x0a
        /*00e2*/ 	.short	(.L_2521 - .L_2520)
	.align		4
.L_2520:
        /*00e4*/ 	.word	index@(.nv.constant0._ZN2at6native18elementwise_kernelILi128ELi4EZNS0_15gpu_kernel_implIZZZNS0_19sigmoid_kernel_cudaERNS_18TensorIteratorBaseEENKUlvE0_clEvENKUlvE2_clEvEUlN3c108BFloat16EE_EEvS4_RKT_EUliE_EEviT1_)
        /*00e8*/ 	.short	0x0380
        /*00ea*/ 	.short	0x0220


	//----- nvinfo : EIATTR_SW_WAR
	.align		4
.L_2521:
        /*00ec*/ 	.byte	0x04, 0x36
        /*00ee*/ 	.short	(.L_2523 - .L_2522)
.L_2522:
        /*00f0*/ 	.word	0x00000008
.L_2523:


//--------------------- .nv.info._ZN2at6native27unrolled_elementwise_kernelIZZZNS0_19sigmoid_kernel_cudaERNS_18TensorIteratorBaseEENKUlvE0_clEvENKUlvE2_clEvEUlN3c108BFloat16EE_St5arrayIPcLm2EELi4E23TrivialOffsetCalculatorILi1EjESD_NS0_6memory12LoadWithCastILi1EEENSE_13StoreWithCastILi1EEEEEviT_T0_T2_T3_T4_T5_ --------------------------
	.section	.nv.info._ZN2at6native27unrolled_elementwise_kernelIZZZNS0_19sigmoid_kernel_cudaERNS_18TensorIteratorBaseEENKUlvE0_clEvENKUlvE2_clEvEUlN3c108BFloat16EE_St5arrayIPcLm2EELi4E23TrivialOffsetCalculatorILi1EjESD_NS0_6memory12LoadWithCastILi1EEENSE_13StoreWithCastILi1EEEEEviT_T0_T2_T3_T4_T5_,"",@"SHT_CUDA_INFO"
	.sectionflags	@""
	.align	4


	//----- nvinfo : EIATTR_CUDA_API_VERSION
	.align		4
        /*0000*/ 	.byte	0x04, 0x37
        /*0002*/ 	.short	(.L_2525 - .L_2524)
.L_2524:
        /*0004*/ 	.word	0x00000082


	//----- nvinfo : EIATTR_KPARAM_INFO
	.align		4
.L_2525:
        /*0008*/ 	.byte	0x04, 0x17
        /*000a*/ 	.short	(.L_2527 - .L_2526)
.L_2526:
        /*000c*/ 	.word	0x00000000
        /*0010*/ 	.short	0x0006
        /*0012*/ 	.short	0x0024
        /*0014*/ 	.byte	0x00, 0xf0, 0x21, 0x00


	//----- nvinfo : EIATTR_KPARAM_INFO
	.align		4
.L_2527:
        /*0018*/ 	.byte	0x04, 0x17
        /*001a*/ 	.short	(.L_2529 - .L_2528)
.L_2528:
        /*001c*/ 	.word	0x00000000
        /*0020*/ 	.short	0x0005
        /*0022*/ 	.short	0x001c
        /*0024*/ 	.byte	0x00, 0xf0, 0x21, 0x00


	//----- nvinfo : EIATTR_KPARAM_INFO
	.align		4
.L_2529:
        /*0028*/ 	.byte	0x04, 0x17
        /*002a*/ 	.short	(.L_2531 - .L_2530)
.L_2530:
        /*002c*/ 	.word	0x00000000
        /*0030*/ 	.short	0x0004
        /*0032*/ 	.short	0x0019
        /*0034*/ 	.byte	0x00, 0xf0, 0x05, 0x00


	//----- nvinfo : EIATTR_KPARAM_INFO
	.align		4
.L_2531:
        /*0038*/ 	.byte	0x04, 0x17
        /*003a*/ 	.short	(.L_2533 - .L_2532)
.L_2532:
        /*003c*/ 	.word	0x00000000
        /*0040*/ 	.short	0x0003
        /*0042*/ 	.short	0x0018
        /*0044*/ 	.byte	0x00, 0xf0, 0x05, 0x00


	//----- nvinfo : EIATTR_KPARAM_INFO
	.align		4
.L_2533:
        /*0048*/ 	.byte	0x04, 0x17
        /*004a*/ 	.short	(.L_2535 - .L_2534)
.L_2534:
        /*004c*/ 	.word	0x00000000
        /*0050*/ 	.short	0x0002
        /*0052*/ 	.short	0x0008
        /*0054*/ 	.byte	0x00, 0xf0, 0x41, 0x00


	//----- nvinfo : EIATTR_KPARAM_INFO
	.align		4
.L_2535:
        /*0058*/ 	.byte	0x04, 0x17
        /*005a*/ 	.short	(.L_2537 - .L_2536)
.L_2536:
        /*005c*/ 	.word	0x00000000
        /*0060*/ 	.short	0x0001
        /*0062*/ 	.short	0x0004
        /*0064*/ 	.byte	0x00, 0xf0, 0x05, 0x00


	//----- nvinfo : EIATTR_KPARAM_INFO
	.align		4
.L_2537:
        /*0068*/ 	.byte	0x04, 0x17
        /*006a*/ 	.short	(.L_2539 - .L_2538)
.L_2538:
        /*006c*/ 	.word	0x00000000
        /*0070*/ 	.short	0x0000
        /*0072*/ 	.short	0x0000
        /*0074*/ 	.byte	0x00, 0xf0, 0x11, 0x00


	//----- nvinfo : EIATTR_SPARSE_MMA_MASK
	.align		4
.L_2539:
        /*0078*/ 	.byte	0x03, 0x50
        /*007a*/ 	.short	0x0000


	//----- nvinfo : EIATTR_MAXREG_COUNT
	.align		4
        /*007c*/ 	.byte	0x03, 0x1b
        /*007e*/ 	.short	0x00ff


	//----- nvinfo : EIATTR_EXTERNS
	.align		4
        /*0080*/ 	.byte	0x04, 0x0f
        /*0082*/ 	.short	(.L_2541 - .L_2540)


	//   ....[0]....
	.align		4
.L_2540:
        /*0084*/ 	.word	index@(__assertfail)


	//----- nvinfo : EIATTR_MERCURY_ISA_VERSION
	.align		4
.L_2541:
        /*0088*/ 	.byte	0x03, 0x5f
        /*008a*/ 	.short	0x0101


	//----- nvinfo : EIATTR_VRC_CTA_INIT_COUNT
	.align		4
        /*008c*/ 	.byte	0x02, 0x4a
	.zero		1
	.zero		1


	//----- nvinfo : EIATTR_SYSCALL_OFFSETS
	.align		4
        /*0090*/ 	.byte	0x04, 0x46
        /*0092*/ 	.short	(.L_2543 - .L_2542)


	//   ....[0]....
.L_2542:
        /*0094*/ 	.word	0x00001000


	//   ....[1]....
        /*0098*/ 	.word	0x000021e0


	//   ....[2]....
        /*009c*/ 	.word	0x00003300


	//   ....[3]....
        /*00a0*/ 	.word	0x00004330


	//   ....[4]....
        /*00a4*/ 	.word	0x000054f0


	//   ....[5]....
        /*00a8*/ 	.word	0x000063d0


	//   ....[6]....
        /*00ac*/ 	.word	0x00007350


	//   ....[7]....
        /*00b0*/ 	.word	0x000082d0


	//----- nvinfo : EIATTR_EXIT_INSTR_OFFSETS
	.align		4
.L_2543:
        /*00b4*/ 	.byte	0x04, 0x1c
        /*00b6*/ 	.short	(.L_2545 - .L_2544)


	//   ....[0]....
.L_2544:
        /*00b8*/ 	.word	0x00007600


	//   ....[1]....
        /*00bc*/ 	.word	0x00007750


	//   ....[2]....
        /*00c0*/ 	.word	0x00007790


	//   ....[3]....
        /*00c4*/ 	.word	0x00007830


	//   ....[4]....
        /*00c8*/ 	.word	0x00007870


	//   ....[5]....
        /*00cc*/ 	.word	0x000078b0


	//   ....[6]....
        /*00d0*/ 	.word	0x00007940


	//   ....[7]....
        /*00d4*/ 	.word	0x00007980


	//   ....[8]....
        /*00d8*/ 	.word	0x00007a20


	//   ....[9]....
        /*00dc*/ 	.word	0x00007a70


	//   ....[10]....
        /*00e0*/ 	.word	0x00007ac0


	//   ....[11]....
        /*00e4*/ 	.word	0x00007ba0


	//   ....[12]....
        /*00e8*/ 	.word	0x00007d10


	//   ....[13]....
        /*00ec*/ 	.word	0x00007e80


	//   ....[14]....
        /*00f0*/ 	.word	0x00007fe0


	//   ....[15]....
        /*00f4*/ 	.word	0x00008020


	//   ....[16]....
        /*00f8*/ 	.word	0x00008060


	//   ....[17]....
        /*00fc*/ 	.word	0x00008110


	//   ....[18]....
        /*0100*/ 	.word	0x00008170


	//   ....[19]....
        /*0104*/ 	.word	0x000082e0


	//   ....[20]....
        /*0108*/ 	.word	0x000083f0


	//   ....[21]....
        /*010c*/ 	.word	0x00008530


	//   ....[22]....
        /*0110*/ 	.word	0x00008550


	//----- nvinfo : EIATTR_MAX_THREADS
	.align		4
.L_2545:
        /*0114*/ 	.byte	0x04, 0x05
        /*0116*/ 	.short	(.L_2547 - .L_2546)
.L_2546:
        /*0118*/ 	.word	0x00000080
        /*011c*/ 	.word	0x00000001
        /*0120*/ 	.word	0x00000001


	//----- nvinfo : EIATTR_CRS_STACK_SIZE
	.align		4
.L_2547:
        /*0124*/ 	.byte	0x04, 0x1e
        /*0126*/ 	.short	(.L_2549 - .L_2548)
.L_2548:
        /*0128*/ 	.word	0x00000000


	//----- nvinfo : EIATTR_CBANK_PARAM_SIZE
	.align		4
.L_2549:
        /*012c*/ 	.byte	0x03, 0x19
        /*012e*/ 	.short	0x002c


	//----- nvinfo : EIATTR_PARAM_CBANK
	.align		4
        /*0130*/ 	.byte	0x04, 0x0a
        /*0132*/ 	.short	(.L_2551 - .L_2550)
	.align		4
.L_2550:
        /*0134*/ 	.word	index@(.nv.constant0._ZN2at6native27unrolled_elementwise_kernelIZZZNS0_19sigmoid_kernel_cudaERNS_18TensorIteratorBaseEENKUlvE0_clEvENKUlvE2_clEvEUlN3c108BFloat16EE_St5arrayIPcLm2EELi4E23TrivialOffsetCalculatorILi1EjESD_NS0_6memory12LoadWithCastILi1EEENSE_13StoreWithCastILi1EEEEEviT_T0_T2_T3_T4_T5_)
        /*0138*/ 	.short	0x0380
        /*013a*/ 	.short	0x002c


	//----- nvinfo : EIATTR_SW_WAR
	.align		4
.L_2551:
        /*013c*/ 	.byte	0x04, 0x36
        /*013e*/ 	.short	(.L_2553 - .L_2552)
.L_2552:
        /*0140*/ 	.word	0x00000008
.L_2553:


//--------------------- .nv.info._ZN2at6native18elementwise_kernelILi128ELi4EZNS0_22gpu_kernel_impl_nocastIZZZNS0_19sigmoid_kernel_cudaERNS_18TensorIteratorBaseEENKUlvE0_clEvENKUlvE2_clEvEUlN3c108BFloat16EE_EEvS4_RKT_EUliE_EEviT1_ --------------------------
	.section	.nv.info._ZN2at6native18elementwise_kernelILi128ELi4EZNS0_22gpu_kernel_impl_nocastIZZZNS0_19sigmoid_kernel_cudaERNS_18TensorIteratorBaseEENKUlvE0_clEvENKUlvE2_clEvEUlN3c108BFloat16EE_EEvS4_RKT_EUliE_EEviT1_,"",@"SHT_CUDA_INFO"
	.sectionflags	@""
	.align	4


	//----- nvinfo : EIATTR_CUDA_API_VERSION
	.align		4
        /*0000*/ 	.byte	0x04, 0x37
        /*0002*/ 	.short	(.L_2555 - .L_2554)
.L_2554:
        /*0004*/ 	.word	0x00000082


	//----- nvinfo : EIATTR_KPARAM_INFO
	.align		4
.L_2555:
        /*0008*/ 	.byte	0x04, 0x17
        /*000a*/ 	.short	(.L_2557 - .L_2556)
.L_2556:
        /*000c*/ 	.word	0x00000000
        /*0010*/ 	.short	0x0001
        /*0012*/ 	.short	0x0008
        /*0014*/ 	.byte	0x00, 0xf0, 0x61, 0x08


	//----- nvinfo : EIATTR_KPARAM_INFO
	.align		4
.L_2557:
        /*0018*/ 	.byte	0x04, 0x17
        /*001a*/ 	.short	(.L_2559 - .L_2558)
.L_2558:
        /*001c*/ 	.word	0x00000000
        /*0020*/ 	.short	0x0000
        /*0022*/ 	.short	0x0000
        /*0024*/ 	.byte	0x00, 0xf0, 0x11, 0x00


	//----- nvinfo : EIATTR_SPARSE_MMA_MASK
	.align		4
.L_2559:
        /*0028*/ 	.byte	0x03, 0x50
        /*002a*/ 	.short	0x0000


	//----- nvinfo : EIATTR_MAXREG_COUNT
	.align		4
        /*002c*/ 	.byte	0x03, 0x1b
        /*002e*/ 	.short	0x0080


	//----- nvinfo : EIATTR_MERCURY_ISA_VERSION
	.align		4
        /*0030*/ 	.byte	0x03, 0x5f
        /*0032*/ 	.short	0x0101


	//----- nvinfo : EIATTR_VRC_CTA_INIT_COUNT
	.align		4
        /*0034*/ 	.byte	0x02, 0x4a
	.zero		1
	.zero		1


	//----- nvinfo : EIATTR_EXIT_INSTR_OFFSETS
	.align		4
        /*0038*/ 	.byte	0x04, 0x1c
        /*003a*/ 	.short	(.L_2561 - .L_2560)


	//   ....[0]....
.L_2560:
        /*003c*/ 	.word	0x00000390


	//   ....[1]....
        /*0040*/ 	.word	0x00000440


	//   ....[2]....
        /*0044*/ 	.word	0x00003ff0


	//   ....[3]....
        /*0048*/ 	.word	0x00005370


	//----- nvinfo : EIATTR_MAX_THREADS
	.align		4
.L_2561:
        /*004c*/ 	.byte	0x04, 0x05
        /*004e*/ 	.short	(.L_2563 - .L_2562)
.L_2562:
        /*0050*/ 	.word	0x00000080
        /*0054*/ 	.word	0x00000001
        /*0058*/ 	.word	0x00000001


	//----- nvinfo : EIATTR_CRS_STACK_SIZE
	.align		4
.L_2563:
        /*005c*/ 	.byte	0x04, 0x1e
        /*005e*/ 	.short	(.L_2565 - .L_2564)
.L_2564:
        /*0060*/ 	.word	0x00000000


	//----- nvinfo : EIATTR_CBANK_PARAM_SIZE
	.align		4
.L_2565:
        /*0064*/ 	.byte	0x03, 0x19
        /*0066*/ 	.short	0x0220


	//----- nvinfo : EIATTR_PARAM_CBANK
	.align		4
        /*0068*/ 	.byte	0x04, 0x0a
        /*006a*/ 	.short	(.L_2567 - .L_2566)
	.align		4
.L_2566:
        /*006c*/ 	.word	index@(.nv.constant0._ZN2at6native18elementwise_kernelILi128ELi4EZNS0_22gpu_kernel_impl_nocastIZZZNS0_19sigmoid_kernel_cudaERNS_18TensorIteratorBaseEENKUlvE0_clEvENKUlvE2_clEvEUlN3c108BFloat16EE_EEvS4_RKT_EUliE_EEviT1_)
        /*0070*/ 	.short	0x0380
        /*0072*/ 	.short	0x0220


	//----- nvinfo : EIATTR_SW_WAR
	.align		4
.L_2567:
        /*0074*/ 	.byte	0x04, 0x36
        /*0076*/ 	.short	(.L_2569 - .L_2568)
.L_2568:
        /*0078*/ 	.word	0x00000008
.L_2569:


//--------------------- .nv.info._ZN2at6native27unrolled_elementwise_kernelIZZZNS0_19sigmoid_kernel_cudaERNS_18TensorIteratorBaseEENKUlvE0_clEvENKUlvE2_clEvEUlN3c108BFloat16EE_St5arrayIPcLm2EELi4E23TrivialOffsetCalculatorILi1EjESD_NS0_6memory15LoadWithoutCastENSE_16StoreWithoutCastEEEviT_T0_T2_T3_T4_T5_ --------------------------
	.section	.nv.info._ZN2at6native27unrolled_elementwise_kernelIZZZNS0_19sigmoid_kernel_cudaERNS_18TensorIteratorBaseEENKUlvE0_clEvENKUlvE2_clEvEUlN3c108BFloat16EE_St5arrayIPcLm2EELi4E23TrivialOffsetCalculatorILi1EjESD_NS0_6memory15LoadWithoutCastENSE_16StoreWithoutCastEEEviT_T0_T2_T3_T4_T5_,"",@"SHT_CUDA_INFO"
	.sectionflags	@""
	.align	4


	//----- nvinfo : EIATTR_CUDA_API_VERSION
	.align		4
        /*0000*/ 	.byte	0x04, 0x37
        /*0002*/ 	.short	(.L_2571 - .L_2570)
.L_2570:
        /*0004*/ 	.word	0x00000082


	//----- nvinfo : EIATTR_KPARAM_INFO
	.align		4
.L_2571:
        /*0008*/ 	.byte	0x04, 0x17
        /*000a*/ 	.short	(.L_2573 - .L_2572)
.L_2572:
        /*000c*/ 	.word	0x00000000
        /*0010*/ 	.short	0x0006
        /*0012*/ 	.short	0x001b
        /*0014*/ 	.byte	0x00, 0xf0, 0x05, 0x00


	//----- nvinfo : EIATTR_KPARAM_INFO
	.align		4
.L_2573:
        /*0018*/ 	.byte	0x04, 0x17
        /*001a*/ 	.short	(.L_2575 - .L_2574)
.L_2574:
        /*001c*/ 	.word	0x00000000
        /*0020*/ 	.short	0x0005
        /*0022*/ 	.short	0x001a
        /*0024*/ 	.byte	0x00, 0xf0, 0x05, 0x00


	//----- nvinfo : EIATTR_KPARAM_INFO
	.align		4
.L_2575:
        /*0028*/ 	.byte	0x04, 0x17
        /*002a*/ 	.short	(.L_2577 - .L_2576)
.L_2576:
        /*002c*/ 	.word	0x00000000
        /*0030*/ 	.short	0x0004
        /*0032*/ 	.short	0x0019
        /*0034*/ 	.byte	0x00, 0xf0, 0x05, 0x00


	//----- nvinfo : EIATTR_KPARAM_INFO
	.align		4
.L_2577:
        /*0038*/ 	.byte	0x04, 0x17
        /*003a*/ 	.short	(.L_2579 - .L_2578)
.L_2578:
        /*003c*/ 	.word	0x00000000
        /*0040*/ 	.short	0x0003
        /*0042*/ 	.short	0x0018
        /*0044*/ 	.byte	0x00, 0xf0, 0x05, 0x00


	//----- nvinfo : EIATTR_KPARAM_INFO
	.align		4
.L_2579:
        /*0048*/ 	.byte	0x04, 0x17
        /*004a*/ 	.short	(.L_2581 - .L_2580)
.L_2580:
        /*004c*/ 	.word	0x00000000
        /*0050*/ 	.short	0x0002
        /*0052*/ 	.short	0x0008
        /*0054*/ 	.byte	0x00, 0xf0, 0x41, 0x00


	//----- nvinfo : EIATTR_KPARAM_INFO
	.align		4
.L_2581:
        /*0058*/ 	.byte	0x04, 0x17
        /*005a*/ 	.short	(.L_2583 - .L_2582)
.L_2582:
        /*005c*/ 	.word	0x00000000
        /*0060*/ 	.short	0x0001
        /*0062*/ 	.short	0x0004
        /*0064*/ 	.byte	0x00, 0xf0, 0x05, 0x00


	//----- nvinfo : EIATTR_KPARAM_INFO
	.align		4
.L_2583:
        /*0068*/ 	.byte	0x04, 0x17
        /*006a*/ 	.short	(.L_2585 - .L_2584)
.L_2584:
        /*006c*/ 	.word	0x00000000
        /*0070*/ 	.short	0x0000
        /*0072*/ 	.short	0x0000
        /*0074*/ 	.byte	0x00, 0xf0, 0x11, 0x00


	//----- nvinfo : EIATTR_SPARSE_MMA_MASK
	.align		4
.L_2585:
        /*0078*/ 	.byte	0x03, 0x50
        /*007a*/ 	.short	0x0000


	//----- nvinfo : EIATTR_MAXREG_COUNT
	.align		4
        /*007c*/ 	.byte	0x03, 0x1b
        /*007e*/ 	.short	0x00ff


	//----- nvinfo : EIATTR_MERCURY_ISA_VERSION
	.align		4
        /*0080*/ 	.byte	0x03, 0x5f
        /*0082*/ 	.short	0x0101


	//----- nvinfo : EIATTR_VRC_CTA_INIT_COUNT
	.align		4
        /*0084*/ 	.byte	0x02, 0x4a
	.zero		1
	.zero		1


	//----- nvinfo : EIATTR_EXIT_INSTR_OFFSETS
	.align		4
        /*0088*/ 	.byte	0x04, 0x1c
        /*008a*/ 	.short	(.L_2587 - .L_2586)


	//   ....[0]....
.L_2586:
        /*008c*/ 	.word	0x00000530


	//   ....[1]....
        /*0090*/ 	.word	0x000005b0


	//----- nvinfo : EIATTR_MAX_THREADS
	.align		4
.L_2587:
        /*0094*/ 	.byte	0x04, 0x05
        /*0096*/ 	.short	(.L_2589 - .L_2588)
.L_2588:
        /*0098*/ 	.word	0x00000080
        /*009c*/ 	.word	0x00000001
        /*00a0*/ 	.word	0x00000001


	//----- nvinfo : EIATTR_CRS_STACK_SIZE
	.align		4
.L_2589:
        /*00a4*/ 	.byte	0x04, 0x1e
        /*00a6*/ 	.short	(.L_2591 - .L_2590)
.L_2590:
        /*00a8*/ 	.word	0x00000000


	//----- nvinfo : EIATTR_CBANK_PARAM_SIZE
	.align		4
.L_2591:
        /*00ac*/ 	.byte	0x03, 0x19
        /*00ae*/ 	.short	0x001c


	//----- nvinfo : EIATTR_PARAM_CBANK
	.align		4
        /*00b0*/ 	.byte	0x04, 0x0a
        /*00b2*/ 	.short	(.L_2593 - .L_2592)
	.align		4
.L_2592:
        /*00b4*/ 	.word	index@(.nv.constant0._ZN2at6native27unrolled_elementwise_kernelIZZZNS0_19sigmoid_kernel_cudaERNS_18TensorIteratorBaseEENKUlvE0_clEvENKUlvE2_clEvEUlN3c108BFloat16EE_St5arrayIPcLm2EELi4E23TrivialOffsetCalculatorILi1EjESD_NS0_6memory15LoadWithoutCastENSE_16StoreWithoutCastEEEviT_T0_T2_T3_T4_T5_)
        /*00b8*/ 	.short	0x0380
        /*00ba*/ 	.short	0x001c


	//----- nvinfo : EIATTR_SW_WAR
	.align		4
.L_2593:
        /*00bc*/ 	.byte	0x04, 0x36
        /*00be*/ 	.short	(.L_2595 - .L_2594)
.L_2594:
        /*00c0*/ 	.word	0x00000008
.L_2595:


//--------------------- .nv.info._ZN2at6native29vectorized_elementwise_kernelILi2EZZZNS0_19sigmoid_kernel_cudaERNS_18TensorIteratorBaseEENKUlvE0_clEvENKUlvE2_clEvEUlN3c108BFloat16EE_St5arrayIPcLm2EEEEviT0_T1_ --------------------------
	.section	.nv.info._ZN2at6native29vectorized_elementwise_kernelILi2EZZZNS0_19sigmoid_kernel_cudaERNS_18TensorIteratorBaseEENKUlvE0_clEvENKUlvE2_clEvEUlN3c108BFloat16EE_St5arrayIPcLm2EEEEviT0_T1_,"",@"SHT_CUDA_INFO"
	.sectionflags	@""
	.align	4


	//----- nvinfo : EIATTR_CUDA_API_VERSION
	.align		4
        /*0000*/ 	.byte	0x04, 0x37
        /*0002*/ 	.short	(.L_2597 - .L_2596)
.L_2596:
        /*0004*/ 	.word	0x00000082


	//----- nvinfo : EIATTR_KPARAM_INFO
	.align		4
.L_2597:
        /*0008*/ 	.byte	0x04, 0x17
        /*000a*/ 	.short	(.L_2599 - .L_2598)
.L_2598:
        /*000c*/ 	.word	0x00000000
        /*0010*/ 	.short	0x0002
        /*0012*/ 	.short	0x0008
        /*0014*/ 	.byte	0x00, 0xf0, 0x41, 0x00


	//----- nvinfo : EIATTR_KPARAM_INFO
	.align		4
.L_2599:
        /*0018*/ 	.byte	0x04, 0x17
        /*001a*/ 	.short	(.L_2601 - .L_2600)
.L_2600:
        /*001c*/ 	.word	0x00000000
        /*0020*/ 	.short	0x0001
        /*0022*/ 	.short	0x0004
        /*0024*/ 	.byte	0x00, 0xf0, 0x05, 0x00


	//----- nvinfo : EIATTR_KPARAM_INFO
	.align		4
.L_2601:
        /*0028*/ 	.byte	0x04, 0x17
        /*002a*/ 	.short	(.L_2603 - .L_2602)
.L_2602:
        /*002c*/ 	.word	0x00000000
        /*0030*/ 	.short	0x0000
        /*0032*/ 	.short	0x0000
        /*0034*/ 	.byte	0x00, 0xf0, 0x11, 0x00


	//----- nvinfo : EIATTR_SPARSE_MMA_MASK
	.align		4
.L_2603:
        /*0038*/ 	.byte	0x03, 0x50
        /*003a*/ 	.short	0x0000


	//----- nvinfo : EIATTR_MAXREG_COUNT
	.align		4
        /*003c*/ 	.byte	0x03, 0x1b
        /*003e*/ 	.short	0x00ff


	//----- nvinfo : EIATTR_MERCURY_ISA_VERSION
	.align		4
        /*0040*/ 	.byte	0x03, 0x5f
        /*0042*/ 	.short	0x0101


	//----- nvinfo : EIATTR_VRC_CTA_INIT_COUNT
	.align		4
        /*0044*/ 	.byte	0x02, 0x4a
	.zero		1
	.zero		1


	//----- nvinfo : EIATTR_EXIT_INSTR_OFFSETS
	.align		4
        /*0048*/ 	.byte	0x04, 0x1c
        /*004a*/ 	.short	(.L_2605 - .L_2604)


	//   ....[0]....
.L_2604:
        /*004c*/ 	.word	0x00000b50


	//   ....[1]....
        /*0050*/ 	.word	0x00000ba0


	//   ....[2]....
        /*0054*/ 	.word	0x00000fa0


	//----- nvinfo : EIATTR_MAX_THREADS
	.align		4
.L_2605:
        /*0058*/ 	.byte	0x04, 0x05
        /*005a*/ 	.short	(.L_2607 - .L_2606)
.L_2606:
        /*005c*/ 	.word	0x00000080
        /*0060*/ 	.word	0x00000001
        /*0064*/ 	.word	0x00000001


	//----- nvinfo : EIATTR_CRS_STACK_SIZE
	.align		4
.L_2607:
        /*0068*/ 	.byte	0x04, 0x1e
        /*006a*/ 	.short	(.L_2609 - .L_2608)
.L_2608:
        /*006c*/ 	.word	0x00000000


	//----- nvinfo : EIATTR_CBANK_PARAM_SIZE
	.align		4
.L_2609:
        /*0070*/ 	.byte	0x03, 0x19
        /*0072*/ 	.short	0x0018


	//----- nvinfo : EIATTR_PARAM_CBANK
	.align		4
        /*0074*/ 	.byte	0x04, 0x0a
        /*0076*/ 	.short	(.L_2611 - .L_2610)
	.align		4
.L_2610:
        /*0078*/ 	.word	index@(.nv.constant0._ZN2at6native29vectorized_elementwise_kernelILi2EZZZNS0_19sigmoid_kernel_cudaERNS_18TensorIteratorBaseEENKUlvE0_clEvENKUlvE2_clEvEUlN3c108BFloat16EE_St5arrayIPcLm2EEEEviT0_T1_)
        /*007c*/ 	.short	0x0380
        /*007e*/ 	.short	0x0018


	//----- nvinfo : EIATTR_SW_WAR
	.align		4
.L_2611:
        /*0080*/ 	.byte	0x04, 0x36
        /*0082*/ 	.short	(.L_2613 - .L_2612)
.L_2612:
        /*0084*/ 	.word	0x00000008
.L_2613:


//--------------------- .nv.info._ZN2at6native29vectorized_elementwise_kernelILi4EZZZNS0_19sigmoid_kernel_cudaERNS_18TensorIteratorBaseEENKUlvE0_clEvENKUlvE2_clEvEUlN3c108BFloat16EE_St5arrayIPcLm2EEEEviT0_T1_ --------------------------
	.section	.nv.info._ZN2at6native29vectorized_elementwise_kernelILi4EZZZNS0_19sigmoid_kernel_cudaERNS_18TensorIteratorBaseEENKUlvE0_clEvENKUlvE2_clEvEUlN3c108BFloat16EE_St5arrayIPcLm2EEEEviT0_T1_,"",@"SHT_CUDA_INFO"
	.sectionflags	@""
	.align	4


	//----- nvinfo : EIATTR_CUDA_API_VERSION
	.align		4
        /*0000*/ 	.byte	0x04, 0x37
        /*0002*/ 	.short	(.L_2615 - .L_2614)
.L_2614:
        /*0004*/ 	.word	0x00000082


	//----- nvinfo : EIATTR_KPARAM_INFO
	.align		4
.L_2615:
        /*0008*/ 	.byte	0x04, 0x17
        /*000a*/ 	.short	(.L_2617 - .L_2616)
.L_2616:
        /*000c*/ 	.word	0x00000000
        /*0010*/ 	.short	0x0002
        /*0012*/ 	.short	0x0008
        /*0014*/ 	.byte	0x00, 0xf0, 0x41, 0x00


	//----- nvinfo : EIATTR_KPARAM_INFO
	.align		4
.L_2617:
        /*0018*/ 	.byte	0x04, 0x17
        /*001a*/ 	.short	(.L_2619 - .L_2618)
.L_2618:
        /*001c*/ 	.word	0x00000000
        /*0020*/ 	.short	0x0001
        /*0022*/ 	.short	0x0004
        /*0024*/ 	.byte	0x00, 0xf0, 0x05, 0x00


	//----- nvinfo : EIATTR_KPARAM_INFO
	.align		4
.L_2619:
        /*0028*/ 	.byte	0x04, 0x17
        /*002a*/ 	.short	(.L_2621 - .L_2620)
.L_2620:
        /*002c*/ 	.word	0x00000000
        /*0030*/ 	.short	0x0000
        /*0032*/ 	.short	0x0000
        /*0034*/ 	.byte	0x00, 0xf0, 0x11, 0x00


	//----- nvinfo : EIATTR_SPARSE_MMA_MASK
	.align		4
.L_2621:
        /*0038*/ 	.byte	0x03, 0x50
        /*003a*/ 	.short	0x0000


	//----- nvinfo : EIATTR_MAXREG_COUNT
	.align		4
        /*003c*/ 	.byte	0x03, 0x1b
        /*003e*/ 	.short	0x00ff


	//----- nvinfo : EIATTR_MERCURY_ISA_VERSION
	.align		4
        /*0040*/ 	.byte	0x03, 0x5f
        /*0042*/ 	.short	0x0101


	//----- nvinfo : EIATTR_VRC_CTA_INIT_COUNT
	.align		4
        /*0044*/ 	.byte	0x02, 0x4a
	.zero		1
	.zero		1


	//----- nvinfo : EIATTR_EXIT_INSTR_OFFSETS
	.align		4
        /*0048*/ 	.byte	0x04, 0x1c
        /*004a*/ 	.short	(.L_2623 - .L_2622)


	//   ....[0]....
.L_2622:
        /*004c*/ 	.word	0x00000b50


	//   ....[1]....
        /*0050*/ 	.word	0x00000ba0


	//   ....[2]....
        /*0054*/ 	.word	0x00000f60


	//----- nvinfo : EIATTR_MAX_THREADS
	.align		4
.L_2623:
        /*0058*/ 	.byte	0x04, 0x05
        /*005a*/ 	.short	(.L_2625 - .L_2624)
.L_2624:
        /*005c*/ 	.word	0x00000080
        /*0060*/ 	.word	0x00000001
        /*0064*/ 	.word	0x00000001


	//----- nvinfo : EIATTR_CRS_STACK_SIZE
	.align		4
.L_2625:
        /*0068*/ 	.byte	0x04, 0x1e
        /*006a*/ 	.short	(.L_2627 - .L_2626)
.L_2626:
        /*006c*/ 	.word	0x00000000


	//----- nvinfo : EIATTR_CBANK_PARAM_SIZE
	.align		4
.L_2627:
        /*0070*/ 	.byte	0x03, 0x19
        /*0072*/ 	.short	0x0018


	//----- nvinfo : EIATTR_PARAM_CBANK
	.align		4
        /*0074*/ 	.byte	0x04, 0x0a
        /*0076*/ 	.short	(.L_2629 - .L_2628)
	.align		4
.L_2628:
        /*0078*/ 	.word	index@(.nv.constant0._ZN2at6native29vectorized_elementwise_kernelILi4EZZZNS0_19sigmoid_kernel_cudaERNS_18TensorIteratorBaseEENKUlvE0_clEvENKUlvE2_clEvEUlN3c108BFloat16EE_St5arrayIPcLm2EEEEviT0_T1_)
        /*007c*/ 	.short	0x0380
        /*007e*/ 	.short	0x0018


	//----- nvinfo : EIATTR_SW_WAR
	.align		4
.L_2629:
        /*0080*/ 	.byte	0x04, 0x36
        /*0082*/ 	.short	(.L_2631 - .L_2630)
.L_2630:
        /*0084*/ 	.word	0x00000008
.L_2631:


//--------------------- .nv.info._ZN2at6native29vectorized_elementwise_kernelILi8EZZZNS0_19sigmoid_kernel_cudaERNS_18TensorIteratorBaseEENKUlvE0_clEvENKUlvE2_clEvEUlN3c108BFloat16EE_St5arrayIPcLm2EEEEviT0_T1_ --------------------------
	.section	.nv.info._ZN2at6native29vectorized_elementwise_kernelILi8EZZZNS0_19sigmoid_kernel_cudaERNS_18TensorIteratorBaseEENKUlvE0_clEvENKUlvE2_clEvEUlN3c108BFloat16EE_St5arrayIPcLm2EEEEviT0_T1_,"",@"SHT_CUDA_INFO"
	.sectionflags	@""
	.align	4


	//----- nvinfo : EIATTR_CUDA_API_VERSION
	.align		4
        /*0000*/ 	.byte	0x04, 0x37
        /*0002*/ 	.short	(.L_2633 - .L_2632)
.L_2632:
        /*0004*/ 	.word	0x00000082


	//----- nvinfo : EIATTR_KPARAM_INFO
	.align		4
.L_2633:
        /*0008*/ 	.byte	0x04, 0x17
        /*000a*/ 	.short	(.L_2635 - .L_2634)
.L_2634:
        /*000c*/ 	.word	0x00000000
        /*0010*/ 	.short	0x0002
        /*0012*/ 	.short	0x0008
        /*0014*/ 	.byte	0x00, 0xf0, 0x41, 0x00


	//----- nvinfo : EIATTR_KPARAM_INFO
	.align		4
.L_2635:
        /*0018*/ 	.byte	0x04, 0x17
        /*001a*/ 	.short	(.L_2637 - .L_2636)
.L_2636:
        /*001c*/ 	.word	0x00000000
        /*0020*/ 	.short	0x0001
        /*0022*/ 	.short	0x0004
        /*0024*/ 	.byte	0x00, 0xf0, 0x05, 0x00


	//----- nvinfo : EIATTR_KPARAM_INFO
	.align		4
.L_2637:
        /*0028*/ 	.byte	0x04, 0x17
        /*002a*/ 	.short	(.L_2639 - .L_2638)
.L_2638:
        /*002c*/ 	.word	0x00000000
        /*0030*/ 	.short	0x0000
        /*0032*/ 	.short	0x0000
        /*0034*/ 	.byte	0x00, 0xf0, 0x11, 0x00


	//----- nvinfo : EIATTR_SPARSE_MMA_MASK
	.align		4
.L_2639:
        /*0038*/ 	.byte	0x03, 0x50
        /*003a*/ 	.short	0x0000


	//----- nvinfo : EIATTR_MAXREG_COUNT
	.align		4
        /*003c*/ 	.byte	0x03, 0x1b
        /*003e*/ 	.short	0x00ff


	//----- nvinfo : EIATTR_MERCURY_ISA_VERSION
	.align		4
        /*0040*/ 	.byte	0x03, 0x5f
        /*0042*/ 	.short	0x0101


	//----- nvinfo : EIATTR_VRC_CTA_INIT_COUNT
	.align		4
        /*0044*/ 	.byte	0x02, 0x4a
	.zero		1
	.zero		1


	//----- nvinfo : EIATTR_EXIT_INSTR_OFFSETS
	.align		4
        /*0048*/ 	.byte	0x04, 0x1c
        /*004a*/ 	.short	(.L_2641 - .L_2640)


	//   ....[0]....
.L_2640:
        /*004c*/ 	.word	0x00000b50


	//   ....[1]....
        /*0050*/ 	.word	0x00000ba0


	//   ....[2]....
        /*0054*/ 	.word	0x00000f40


	//----- nvinfo : EIATTR_MAX_THREADS
	.align		4
.L_2641:
        /*0058*/ 	.byte	0x04, 0x05
        /*005a*/ 	.short	(.L_2643 - .L_2642)
.L_2642:
        /*005c*/ 	.word	0x00000080
        /*0060*/ 	.word	0x00000001
        /*0064*/ 	.word	0x00000001


	//----- nvinfo : EIATTR_CRS_STACK_SIZE
	.align		4
.L_2643:
        /*0068*/ 	.byte	0x04, 0x1e
        /*006a*/ 	.short	(.L_2645 - .L_2644)
.L_2644:
        /*006c*/ 	.word	0x00000000


	//----- nvinfo : EIATTR_CBANK_PARAM_SIZE
	.align		4
.L_2645:
        /*0070*/ 	.byte	0x03, 0x19
        /*0072*/ 	.short	0x0018


	//----- nvinfo : EIATTR_PARAM_CBANK
	.align		4
        /*0074*/ 	.byte	0x04, 0x0a
        /*0076*/ 	.short	(.L_2647 - .L_2646)
	.align		4
.L_2646:
        /*0078*/ 	.word	index@(.nv.constant0._ZN2at6native29vectorized_elementwise_kernelILi8EZZZNS0_19sigmoid_kernel_cudaERNS_18TensorIteratorBaseEENKUlvE0_clEvENKUlvE2_clEvEUlN3c108BFloat16EE_St5arrayIPcLm2EEEEviT0_T1_)
        /*007c*/ 	.short	0x0380
        /*007e*/ 	.short	0x0018


	//----- nvinfo : EIATTR_SW_WAR
	.align		4
.L_2647:
        /*0080*/ 	.byte	0x04, 0x36
        /*0082*/ 	.short	(.L_2649 - .L_2648)
.L_2648:
        /*0084*/ 	.word	0x00000008
.L_2649:


//--------------------- .nv.info._ZN2at6native18elementwise_kernelILi128ELi4EZNS0_15gpu_kernel_implIZZZNS0_19sigmoid_kernel_cudaERNS_18TensorIteratorBaseEENKUlvE0_clEvENKUlvE1_clEvEUlN3c104HalfEE_EEvS4_RKT_EUliE_EEviT1_ --------------------------
	.section	.nv.info._ZN2at6native18elementwise_kernelILi128ELi4EZNS0_15gpu_kernel_implIZZZNS0_19sigmoid_kernel_cudaERNS_18TensorIteratorBaseEENKUlvE0_clEvENKUlvE1_clEvEUlN3c104HalfEE_EEvS4_RKT_EUliE_EEviT1_,"",@"SHT_CUDA_INFO"
	.sectionflags	@""
	.align	4


	//----- nvinfo : EIATTR_CUDA_API_VERSION
	.align		4
        /*0000*/ 	.byte	0x04, 0x37
        /*0002*/ 	.short	(.L_2651 - .L_2650)
.L_2650:
        /*0004*/ 	.word	0x00000082


	//----- nvinfo : EIATTR_KPARAM_INFO
	.align		4
.L_2651:
        /*0008*/ 	.byte	0x04, 0x17
        /*000a*/ 	.short	(.L_2653 - .L_2652)
.L_2652:
        /*000c*/ 	.word	0x00000000
        /*0010*/ 	.short	0x0001
        /*0012*/ 	.short	0x0008
        /*0014*/ 	.byte	0x00, 0xf0, 0x61, 0x08


	//----- nvinfo : EIATTR_KPARAM_INFO
	.align		4
.L_2653:
        /*0018*/ 	.byte	0x04, 0x17
        /*001a*/ 	.short	(.L_2655 - .L_2654)
.L_2654:
        /*001c*/ 	.word	0x00000000
        /*0020*/ 	.short	0x0000
        /*0022*/ 	.short	0x0000
        /*0024*/ 	.byte	0x00, 0xf0, 0x11, 0x00


	//----- nvinfo : EIATTR_SPARSE_MMA_MASK
	.align		4
.L_2655:
        /*0028*/ 	.byte	0x03, 0x50
        /*002a*/ 	.short	0x0000


	//----- nvinfo : EIATTR_MAXREG_COUNT
	.align		4
        /*002c*/ 	.byte	0x03, 0x1b
        /*002e*/ 	.short	0x0080


	//----- nvinfo : EIATTR_EXTERNS
	.align		4
        /*0030*/ 	.byte	0x04, 0x0f
        /*0032*/ 	.short	(.L_2657 - .L_2656)


	//   ....[0]....
	.align		4
.L_2656:
        /*0034*/ 	.word	index@(__assertfail)


	//----- nvinfo : EIATTR_MERCURY_ISA_VERSION
	.align		4
.L_2657:
        /*0038*/ 	.byte	0x03, 0x5f
        /*003a*/ 	.short	0x0101


	//----- nvinfo : EIATTR_VRC_CTA_INIT_COUNT
	.align		4
        /*003c*/ 	.byte	0x02, 0x4a
	.zero		1
	.zero		1


	//----- nvinfo : EIATTR_SYSCALL_OFFSETS
	.align		4
        /*0040*/ 	.byte	0x04, 0x46
        /*0042*/ 	.short	(.L_2659 - .L_2658)


	//   ....[0]....
.L_2658:
        /*0044*/ 	.word	0x000021f0


	//   ....[1]....
        /*0048*/ 	.word	0x00003130


	//   ....[2]....
        /*004c*/ 	.word	0x000054c0


	//   ....[3]....
        /*0050*/ 	.word	0x00006230


	//   ....[4]....
        /*0054*/ 	.word	0x000086d0


	//   ....[5]....
        /*0058*/ 	.word	0x00009440


	//   ....[6]....
        /*005c*/ 	.word	0x0000b8f0


	//   ....[7]....
        /*0060*/ 	.word	0x0000c630


	//----- nvinfo : EIATTR_EXIT_INSTR_OFFSETS
	.align		4
.L_2659:
        /*0064*/ 	.byte	0x04, 0x1c
        /*0066*/ 	.short	(.L_2661 - .L_2660)


	//   ....[0]....
.L_2660:
        /*0068*/ 	.word	0x00009720


	//   ....[1]....
        /*006c*/ 	.word	0x0000bad0


	//   ....[2]....
        /*0070*/ 	.word	0x0000bb10


	//   ....[3]....
        /*0074*/ 	.word	0x0000bbb0


	//   ....[4]....
        /*0078*/ 	.word	0x0000bbf0


	//   ....[5]....
        /*007c*/ 	.word	0x0000bc30


	//   ....[6]....
        /*0080*/ 	.word	0x0000bcc0


	//   ....[7]....
        /*0084*/ 	.word	0x0000bce0


	//   ....[8]....
        /*0088*/ 	.word	0x0000bd80


	//   ....[9]....
        /*008c*/ 	.word	0x0000bdd0


	//   ....[10]....
        /*0090*/ 	.word	0x0000be20


	//   ....[11]....
        /*0094*/ 	.word	0x0000bf00


	//   ....[12]....
        /*0098*/ 	.word	0x0000c070


	//   ....[13]....
        /*009c*/ 	.word	0x0000c1e0


	//   ....[14]....
        /*00a0*/ 	.word	0x0000c340


	//   ....[15]....
        /*00a4*/ 	.word	0x0000c380


	//   ....[16]....
        /*00a8*/ 	.word	0x0000c3c0


	//   ....[17]....
        /*00ac*/ 	.word	0x0000c470


	//   ....[18]....
        /*00b0*/ 	.word	0x0000c4d0


	//   ....[19]....
        /*00b4*/ 	.word	0x0000c640


	//   ....[20]....
        /*00b8*/ 	.word	0x0000c750


	//   ....[21]....
        /*00bc*/ 	.word	0x0000c890


	//   ....[22]....
        /*00c0*/ 	.word	0x0000c8d0


	//----- nvinfo : EIATTR_MAX_THREADS
	.align		4
.L_2661:
        /*00c4*/ 	.byte	0x04, 0x05
        /*00c6*/ 	.short	(.L_2663 - .L_2662)
.L_2662:
        /*00c8*/ 	.word	0x00000080
        /*00cc*/ 	.word	0x00000001
        /*00d0*/ 	.word	0x00000001


	//----- nvinfo : EIATTR_CRS_STACK_SIZE
	.align		4
.L_2663:
        /*00d4*/ 	.byte	0x04, 0x1e
        /*00d6*/ 	.short	(.L_2665 - .L_2664)
.L_2664:
        /*00d8*/ 	.word	0x00000000


	//----- nvinfo : EIATTR_CBANK_PARAM_SIZE
	.align		4
.L_2665:
        /*00dc*/ 	.byte	0x03, 0x19
        /*00de*/ 	.short	0x0220


	//----- nvinfo : EIATTR_PARAM_CBANK
	.align		4
        /*00e0*/ 	.byte	0x04, 0x0a
        /*00e2*/ 	.short	(.L_2667 - .L_2666)
	.align		4
.L_2666:
        /*00e4*/ 	.word	index@(.nv.constant0._ZN2at6native18elementwise_kernelILi128ELi4EZNS0_15gpu_kernel_implIZZZNS0_19sigmoid_kernel_cudaERNS_18TensorIteratorBaseEENKUlvE0_clEvENKUlvE1_clEvEUlN3c104HalfEE_EEvS4_RKT_EUliE_EEviT1_)
        /*00e8*/ 	.short	0x0380
        /*00ea*/ 	.short	0x0220


	//----- nvinfo : EIATTR_SW_WAR
	.align		4
.L_2667:
        /*00ec*/ 	.byte	0x04, 0x36
        /*00ee*/ 	.short	(.L_2669 - .L_2668)
.L_2668:
        /*00f0*/ 	.word	0x00000008
.L_2669:


//--------------------- .nv.info._ZN2at6native27unrolled_elementwise_kernelIZZZNS0_19sigmoid_kernel_cudaERNS_18TensorIteratorBaseEENKUlvE0_clEvENKUlvE1_clEvEUlN3c104HalfEE_St5arrayIPcLm2EELi4E23TrivialOffsetCalculatorILi1EjESD_NS0_6memory12LoadWithCastILi1EEENSE_13StoreWithCastILi1EEEEEviT_T0_T2_T3_T4_T5_ --------------------------
	.section	.nv.info._ZN2at6native27unrolled_elementwise_kernelIZZZNS0_19sigmoid_kernel_cudaERNS_18TensorIteratorBaseEENKUlvE0_clEvENKUlvE1_clEvEUlN3c104HalfEE_St5arrayIPcLm2EELi4E23TrivialOffsetCalculatorILi1EjESD_NS0_6memory12LoadWithCastILi1EEENSE_13StoreWithCastILi1EEEEEviT_T0_T2_T3_T4_T5_,"",@"SHT_CUDA_INFO"
	.sectionflags	@""
	.align	4


	//----- nvinfo : EIATTR_CUDA_API_VERSION
	.align		4
        /*0000*/ 	.byte	0x04, 0x37
        /*0002*/ 	.short	(.L_2671 - .L_2670)
.L_2670:
        /*0004*/ 	.word	0x00000082


	//----- nvinfo : EIATTR_KPARAM_INFO
	.align		4
.L_2671:
        /*0008*/ 	.byte	0x04, 0x17
        /*000a*/ 	.short	(.L_2673 - .L_2672)
.L_2672:
        /*000c*/ 	.word	0x00000000
        /*0010*/ 	.short	0x0006
        /*0012*/ 	.short	0x0024
        /*0014*/ 	.byte	0x00, 0xf0, 0x21, 0x00


	//----- nvinfo : EIATTR_KPARAM_INFO
	.align		4
.L_2673:
        /*0018*/ 	.byte	0x04, 0x17
        /*001a*/ 	.short	(.L_2675 - .L_2674)
.L_2674:
        /*001c*/ 	.word	0x00000000
        /*0020*/ 	.short	0x0005
        /*0022*/ 	.short	0x001c
        /*0024*/ 	.byte	0x00, 0xf0, 0x21, 0x00


	//----- nvinfo : EIATTR_KPARAM_INFO
	.align		4
.L_2675:
        /*0028*/ 	.byte	0x04, 0x17
        /*002a*/ 	.short	(.L_2677 - .L_2676)
.L_2676:
        /*002c*/ 	.word	0x00000000
        /*0030*/ 	.short	0x0004
        /*0032*/ 	.short	0x0019
        /*0034*/ 	.byte	0x00, 0xf0, 0x05, 0x00


	//----- nvinfo : EIATTR_KPARAM_INFO
	.align		4
.L_2677:
        /*0038*/ 	.byte	0x04, 0x17
        /*003a*/ 	.short	(.L_2679 - .L_2678)
.L_2678:
        /*003c*/ 	.word	0x00000000
        /*0040*/ 	.short	0x0003
        /*0042*/ 	.short	0x0018
        /*0044*/ 	.byte	0x00, 0xf0, 0x05, 0x00


	//----- nvinfo : EIATTR_KPARAM_INFO
	.align		4
.L_2679:
        /*0048*/ 	.byte	0x04, 0x17
        /*004a*/ 	.short	(.L_2681 - .L_2680)
.L_2680:
        /*004c*/ 	.word	0x00000000
        /*0050*/ 	.short	0x0002
        /*0052*/ 	.short	0x0008
        /*0054*/ 	.byte	0x00, 0xf0, 0x41, 0x00


	//----- nvinfo : EIATTR_KPARAM_INFO
	.align		4
.L_2681:
        /*0058*/ 	.byte	0x04, 0x17
        /*005a*/ 	.short	(.L_2683 - .L_2682)
.L_2682:
        /*005c*/ 	.word	0x00000000
        /*0060*/ 	.short	0x0001
        /*0062*/ 	.short	0x0004
        /*0064*/ 	.byte	0x00, 0xf0, 0x05, 0x00


	//----- nvinfo : EIATTR_KPARAM_INFO
	.align		4
.L_2683:
        /*0068*/ 	.byte	0x04, 0x17
        /*006a*/ 	.short	(.L_2685 - .L_2684)
.L_2684:
        /*006c*/ 	.word	0x00000000
        /*0070*/ 	.short	0x0000
        /*0072*/ 	.short	0x0000
        /*0074*/ 	.byte	0x00, 0xf0, 0x11, 0x00


	//----- nvinfo : EIATTR_SPARSE_MMA_MASK
	.align		4
.L_2685:
        /*0078*/ 	.byte	0x03, 0x50
        /*007a*/ 	.short	0x0000


	//----- nvinfo : EIATTR_MAXREG_COUNT
	.align		4
        /*007c*/ 	.byte	0x03, 0x1b
        /*007e*/ 	.short	0x00ff


	//----- nvinfo : EIATTR_EXTERNS
	.align		4
        /*0080*/ 	.byte	0x04, 0x0f
        /*0082*/ 	.short	(.L_2687 - .L_2686)


	//   ....[0]....
	.align		4
.L_2686:
        /*0084*/ 	.word	index@(__assertfail)


	//----- nvinfo : EIATTR_MERCURY_ISA_VERSION
	.align		4
.L_2687:
        /*0088*/ 	.byte	0x03, 0x5f
        /*008a*/ 	.short	0x0101


	//----- nvinfo : EIATTR_VRC_CTA_INIT_COUNT
	.align		4
        /*008c*/ 	.byte	0x02, 0x4a
	.zero		1
	.zero		1


	//----- nvinfo : EIATTR_SYSCALL_OFFSETS
	.align		4
        /*0090*/ 	.byte	0x04, 0x46
        /*0092*/ 	.short	(.L_2689 - .L_2688)


	//   ....[0]....
.L_2688:
        /*0094*/ 	.word	0x00000fc0


	//   ....[1]....
        /*0098*/ 	.word	0x00002160


	//   ....[2]....
        /*009c*/ 	.word	0x00003240


	//   ....[3]....
        /*00a0*/ 	.word	0x00004240


	//   ....[4]....
        /*00a4*/ 	.word	0x00005400


	//   ....[5]....
        /*00a8*/ 	.word	0x000062c0


	//   ....[6]....
        /*00ac*/ 	.word	0x00007240


	//   ....[7]....
        /*00b0*/ 	.word	0x000081c0


	//----- nvinfo : EIATTR_EXIT_INSTR_OFFSETS
	.align		4
.L_2689:
        /*00b4*/ 	.byte	0x04, 0x1c
        /*00b6*/ 	.short	(.L_2691 - .L_2690)


	//   ....[0]....
.L_2690:
        /*00b8*/ 	.word	0x00007510


	//   ....[1]....
        /*00bc*/ 	.word	0x00007660


	//   ....[2]....
        /*00c0*/ 	.word	0x000076a0


	//   ....[3]....
        /*00c4*/ 	.word	0x00007740


	//   ....[4]....
        /*00c8*/ 	.word	0x00007780


	//   ....[5]....
        /*00cc*/ 	.word	0x000077c0


	//   ....[6]....
        /*00d0*/ 	.word	0x00007850


	//   ....[7]....
        /*00d4*/ 	.word	0x00007870


	//   ....[8]....
        /*00d8*/ 	.word	0x00007910


	//   ....[9]....
        /*00dc*/ 	.word	0x00007960


	//   ....[10]....
        /*00e0*/ 	.word	0x000079b0


	//   ....[11]....
        /*00e4*/ 	.word	0x00007a90


	//   ....[12]....
        /*00e8*/ 	.word	0x00007c00


	//   ....[13]....
        /*00ec*/ 	.word	0x00007d70


	//   ....[14]....
        /*00f0*/ 	.word	0x00007ed0


	//   ....[15]....
        /*00f4*/ 	.word	0x00007f10


	//   ....[16]....
        /*00f8*/ 	.word	0x00007f50


	//   ....[17]....
        /*00fc*/ 	.word	0x00008000


	//   ....[18]....
        /*0100*/ 	.word	0x00008060


	//   ....[19]....
        /*0104*/ 	.word	0x000081d0


	//   ....[20]....
        /*0108*/ 	.word	0x000082e0


	//   ....[21]....
        /*010c*/ 	.word	0x00008420


	//   ....[22]....
        /*0110*/ 	.word	0x00008460


	//----- nvinfo : EIATTR_MAX_THREADS
	.align		4
.L_2691:
        /*0114*/ 	.byte	0x04, 0x05
        /*0116*/ 	.short	(.L_2693 - .L_2692)
.L_2692:
        /*0118*/ 	.word	0x00000080
        /*011c*/ 	.word	0x00000001
        /*0120*/ 	.word	0x00000001


	//----- nvinfo : EIATTR_CRS_STACK_SIZE
	.align		4
.L_2693:
        /*0124*/ 	.byte	0x04, 0x1e
        /*0126*/ 	.short	(.L_2695 - .L_2694)
.L_2694:
        /*0128*/ 	.word	0x00000000


	//----- nvinfo : EIATTR_CBANK_PARAM_SIZE
	.align		4
.L_2695:
        /*012c*/ 	.byte	0x03, 0x19
        /*012e*/ 	.short	0x002c


	//----- nvinfo : EIATTR_PARAM_CBANK
	.align		4
        /*0130*/ 	.byte	0x04, 0x0a
        /*0132*/ 	.short	(.L_2697 - .L_2696)
	.align		4
.L_2696:
        /*0134*/ 	.word	index@(.nv.constant0._ZN2at6native27unrolled_elementwise_kernelIZZZNS0_19sigmoid_kernel_cudaERNS_18TensorIteratorBaseEENKUlvE0_clEvENKUlvE1_clEvEUlN3c104HalfEE_St5arrayIPcLm2EELi4E23TrivialOffsetCalculatorILi1EjESD_NS0_6memory12LoadWithCastILi1EEENSE_13StoreWithCastILi1EEEEEviT_T0_T2_T3_T4_T5_)
        /*0138*/ 	.short	0x0380
        /*013a*/ 	.short	0x002c


	//----- nvinfo : EIATTR_SW_WAR
	.align		4
.L_2697:
        /*013c*/ 	.byte	0x04, 0x36
        /*013e*/ 	.short	(.L_2699 - .L_2698)
.L_2698:
        /*0140*/ 	.word	0x00000008
.L_2699:


//--------------------- .nv.info._ZN2at6native18elementwise_kernelILi128ELi4EZNS0_22gpu_kernel_impl_nocastIZZZNS0_19sigmoid_kernel_cudaERNS_18TensorIteratorBaseEENKUlvE0_clEvENKUlvE1_clEvEUlN3c104HalfEE_EEvS4_RKT_EUliE_EEviT1_ --------------------------
	.section	.nv.info._ZN2at6native18elementwise_kernelILi128ELi4EZNS0_22gpu_kernel_impl_nocastIZZZNS0_19sigmoid_kernel_cudaERNS_18TensorIteratorBaseEENKUlvE0_clEvENKUlvE1_clEvEUlN3c104HalfEE_EEvS4_RKT_EUliE_EEviT1_,"",@"SHT_CUDA_INFO"
	.sectionflags	@""
	.align	4


	//----- nvinfo : EIATTR_CUDA_API_VERSION
	.align		4
        /*0000*/ 	.byte	0x04, 0x37
        /*0002*/ 	.short	(.L_2701 - .L_2700)
.L_2700:
        /*0004*/ 	.word	0x00000082


	//----- nvinfo : EIATTR_KPARAM_INFO
	.align		4
.L_2701:
        /*0008*/ 	.byte	0x04, 0x17
        /*000a*/ 	.short	(.L_2703 - .L_2702)
.L_2702:
        /*000c*/ 	.word	0x00000000
        /*0010*/ 	.short	0x0001
        /*0012*/ 	.short	0x0008
        /*0014*/ 	.byte	0x00, 0xf0, 0x61, 0x08


	//----- nvinfo : EIATTR_KPARAM_INFO
	.align		4
.L_2703:
        /*0018*/ 	.byte	0x04, 0x17
        /*001a*/ 	.short	(.L_2705 - .L_2704)
.L_2704:
        /*001c*/ 	.word	0x00000000
        /*0020*/ 	.short	0x0000
        /*0022*/ 	.short	0x0000
        /*0024*/ 	.byte	0x00, 0xf0, 0x11, 0x00


	//----- nvinfo : EIATTR_SPARSE_MMA_MASK
	.align		4
.L_2705:
        /*0028*/ 	.byte	0x03, 0x50
        /*002a*/ 	.short	0x0000


	//----- nvinfo : EIATTR_MAXREG_COUNT
	.align		4
        /*002c*/ 	.byte	0x03, 0x1b
        /*002e*/ 	.short	0x0080


	//----- nvinfo : EIATTR_MERCURY_ISA_VERSION
	.align		4
        /*0030*/ 	.byte	0x03, 0x5f
        /*0032*/ 	.short	0x0101


	//----- nvinfo : EIATTR_VRC_CTA_INIT_COUNT
	.align		4
        /*0034*/ 	.byte	0x02, 0x4a
	.zero		1
	.zero		1


	//----- nvinfo : EIATTR_EXIT_INSTR_OFFSETS
	.align		4
        /*0038*/ 	.byte	0x04, 0x1c
        /*003a*/ 	.short	(.L_2707 - .L_2706)


	//   ....[0]....
.L_2706:
        /*003c*/ 	.word	0x00000390


	//   ....[1]....
        /*0040*/ 	.word	0x00000440


	//   ....[2]....
        /*0044*/ 	.word	0x00003ff0


	//   ....[3]....
        /*0048*/ 	.word	0x00005370


	//----- nvinfo : EIATTR_MAX_THREADS
	.align		4
.L_2707:
        /*004c*/ 	.byte	0x04, 0x05
        /*004e*/ 	.short	(.L_2709 - .L_2708)
.L_2708:
        /*0050*/ 	.word	0x00000080
        /*0054*/ 	.word	0x00000001
        /*0058*/ 	.word	0x00000001


	//----- nvinfo : EIATTR_CRS_STACK_SIZE
	.align		4
.L_2709:
        /*005c*/ 	.byte	0x04, 0x1e
        /*005e*/ 	.short	(.L_2711 - .L_2710)
.L_2710:
        /*0060*/ 	.word	0x00000000


	//----- nvinfo : EIATTR_CBANK_PARAM_SIZE
	.align		4
.L_2711:
        /*0064*/ 	.byte	0x03, 0x19
        /*0066*/ 	.short	0x0220


	//----- nvinfo : EIATTR_PARAM_CBANK
	.align		4
        /*0068*/ 	.byte	0x04, 0x0a
        /*006a*/ 	.short	(.L_2713 - .L_2712)
	.align		4
.L_2712:
        /*006c*/ 	.word	index@(.nv.constant0._ZN2at6native18elementwise_kernelILi128ELi4EZNS0_22gpu_kernel_impl_nocastIZZZNS0_19sigmoid_kernel_cudaERNS_18TensorIteratorBaseEENKUlvE0_clEvENKUlvE1_clEvEUlN3c104HalfEE_EEvS4_RKT_EUliE_EEviT1_)
        /*0070*/ 	.short	0x0380
        /*0072*/ 	.short	0x0220


	//----- nvinfo : EIATTR_SW_WAR
	.align		4
.L_2713:
        /*0074*/ 	.byte	0x04, 0x36
        /*0076*/ 	.short	(.L_2715 - .L_2714)
.L_2714:
        /*0078*/ 	.word	0x00000008
.L_2715:


//--------------------- .nv.info._ZN2at6native27unrolled_elementwise_kernelIZZZNS0_19sigmoid_kernel_cudaERNS_18TensorIteratorBaseEENKUlvE0_clEvENKUlvE1_clEvEUlN3c104HalfEE_St5arrayIPcLm2EELi4E23TrivialOffsetCalculatorILi1EjESD_NS0_6memory15LoadWithoutCastENSE_16StoreWithoutCastEEEviT_T0_T2_T3_T4_T5_ --------------------------
	.section	.nv.info._ZN2at6native27unrolled_elementwise_kernelIZZZNS0_19sigmoid_kernel_cudaERNS_18TensorIteratorBaseEENKUlvE0_clEvENKUlvE1_clEvEUlN3c104HalfEE_St5arrayIPcLm2EELi4E23TrivialOffsetCalculatorILi1EjESD_NS0_6memory15LoadWithoutCastENSE_16StoreWithoutCastEEEviT_T0_T2_T3_T4_T5_,"",@"SHT_CUDA_INFO"
	.sectionflags	@""
	.align	4


	//----- nvinfo : EIATTR_CUDA_API_VERSION
	.align		4
        /*0000*/ 	.byte	0x04, 0x37
        /*0002*/ 	.short	(.L_2717 - .L_2716)
.L_2716:
        /*0004*/ 	.word	0x00000082


	//----- nvinfo : EIATTR_KPARAM_INFO
	.align		4
.L_2717:
        /*0008*/ 	.byte	0x04, 0x17
        /*000a*/ 	.short	(.L_2719 - .L_2718)
.L_2718:
        /*000c*/ 	.word	0x00000000
        /*0010*/ 	.short	0x0006
        /*0012*/ 	.short	0x001b
        /*0014*/ 	.byte	0x00, 0xf0, 0x05, 0x00


	//----- nvinfo : EIATTR_KPARAM_INFO
	.align		4
.L_2719:
        /*0018*/ 	.byte	0x04, 0x17
        /*001a*/ 	.short	(.L_2721 - .L_2720)
.L_2720:
        /*001c*/ 	.word	0x00000000
        /*0020*/ 	.short	0x0005
        /*0022*/ 	.short	0x001a
        /*0024*/ 	.byte	0x00, 0xf0, 0x05, 0x00


	//----- nvinfo : EIATTR_KPARAM_INFO
	.align		4
.L_2721:
        /*0028*/ 	.byte	0x04, 0x17
        /*002a*/ 	.short	(.L_2723 - .L_2722)
.L_2722:
        /*002c*/ 	.word	0x00000000
        /*0030*/ 	.short	0x0004
        /*0032*/ 	.short	0x0019
        /*0034*/ 	.byte	0x00, 0xf0, 0x05, 0x00


	//----- nvinfo : EIATTR_KPARAM_INFO
	.align		4
.L_2723:
        /*0038*/ 	.byte	0x04, 0x17
        /*003a*/ 	.short	(.L_2725 - .L_2724)
.L_2724:
        /*003c*/ 	.word	0x00000000
        /*0040*/ 	.short	0x0003
        /*0042*/ 	.short	0x0018
        /*0044*/ 	.byte	0x00, 0xf0, 0x05, 0x00


	//----- nvinfo : EIATTR_KPARAM_INFO
	.align		4
.L_2725:
        /*0048*/ 	.byte	0x04, 0x17
        /*004a*/ 	.short	(.L_2727 - .L_2726)
.L_2726:
        /*004c*/ 	.word	0x00000000
        /*0050*/ 	.short	0x0002
        /*0052*/ 	.short	0x0008
        /*0054*/ 	.byte	0x00, 0xf0, 0x41, 0x00


	//----- nvinfo : EIATTR_KPARAM_INFO
	.align		4
.L_2727:
        /*0058*/ 	.byte	0x04, 0x17
        /*005a*/ 	.short	(.L_2729 - .L_2728)
.L_2728:
        /*005c*/ 	.word	0x00000000
        /*0060*/ 	.short	0x0001
        /*0062*/ 	.short	0x0004
        /*0064*/ 	.byte	0x00, 0xf0, 0x05, 0x00


	//----- nvinfo : EIATTR_KPARAM_INFO
	.align		4
.L_2729:
        /*0068*/ 	.byte	0x04, 0x17
        /*006a*/ 	.short	(.L_2731 - .L_2730)
.L_2730:
        /*006c*/ 	.word	0x00000000
        /*0070*/ 	.short	0x0000
        /*0072*/ 	.short	0x0000
        /*0074*/ 	.byte	0x00, 0xf0, 0x11, 0x00


	//----- nvinfo : EIATTR_SPARSE_MMA_MASK
	.align		4
.L_2731:
        /*0078*/ 	.byte	0x03, 0x50
        /*007a*/ 	.short	0x0000


	//----- nvinfo : EIATTR_MAXREG_COUNT
	.align		4
        /*007c*/ 	.byte	0x03, 0x1b
        /*007e*/ 	.short	0x00ff


	//----- nvinfo : EIATTR_MERCURY_ISA_VERSION
	.align		4
        /*0080*/ 	.byte	0x03, 0x5f
        /*0082*/ 	.short	0x0101


	//----- nvinfo : EIATTR_VRC_CTA_INIT_COUNT
	.align		4
        /*0084*/ 	.byte	0x02, 0x4a
	.zero		1
	.zero		1


	//----- nvinfo : EIATTR_EXIT_INSTR_OFFSETS
	.align		4
        /*0088*/ 	.byte	0x04, 0x1c
        /*008a*/ 	.short	(.L_2733 - .L_2732)


	//   ....[0]....
.L_2732:
        /*008c*/ 	.word	0x00000530


	//   ....[1]....
        /*0090*/ 	.word	0x000005b0


	//----- nvinfo : EIATTR_MAX_THREADS
	.align		4
.L_2733:
        /*0094*/ 	.byte	0x04, 0x05
        /*0096*/ 	.short	(.L_2735 - .L_2734)
.L_2734:
        /*0098*/ 	.word	0x00000080
        /*009c*/ 	.word	0x00000001
        /*00a0*/ 	.word	0x00000001


	//----- nvinfo : EIATTR_CRS_STACK_SIZE
	.align		4
.L_2735:
        /*00a4*/ 	.byte	0x04, 0x1e
        /*00a6*/ 	.short	(.L_2737 - .L_2736)
.L_2736:
        /*00a8*/ 	.word	0x00000000


	//----- nvinfo : EIATTR_CBANK_PARAM_SIZE
	.align		4
.L_2737:
        /*00ac*/ 	.byte	0x03, 0x19
        /*00ae*/ 	.short	0x001c


	//----- nvinfo : EIATTR_PARAM_CBANK
	.align		4
        /*00b0*/ 	.byte	0x04, 0x0a
        /*00b2*/ 	.short	(.L_2739 - .L_2738)
	.align		4
.L_2738:
        /*00b4*/ 	.word	index@(.nv.constant0._ZN2at6native27unrolled_elementwise_kernelIZZZNS0_19sigmoid_kernel_cudaERNS_18TensorIteratorBaseEENKUlvE0_clEvENKUlvE1_clEvEUlN3c104HalfEE_St5arrayIPcLm2EELi4E23TrivialOffsetCalculatorILi1EjESD_NS0_6memory15LoadWithoutCastENSE_16StoreWithoutCastEEEviT_T0_T2_T3_T4_T5_)
        /*00b8*/ 	.short	0x0380
        /*00ba*/ 	.short	0x001c


	//----- nvinfo : EIATTR_SW_WAR
	.align		4
.L_2739:
        /*00bc*/ 	.byte	0x04, 0x36
        /*00be*/ 	.short	(.L_2741 - .L_2740)
.L_2740:
        /*00c0*/ 	.word	0x00000008
.L_2741:


//--------------------- .nv.info._ZN2at6native29vectorized_elementwise_kernelILi2EZZZNS0_19sigmoid_kernel_cudaERNS_18TensorIteratorBaseEENKUlvE0_clEvENKUlvE1_clEvEUlN3c104HalfEE_St5arrayIPcLm2EEEEviT0_T1_ --------------------------
	.section	.nv.info._ZN2at6native29vectorized_elementwise_kernelILi2EZZZNS0_19sigmoid_kernel_cudaERNS_18TensorIteratorBaseEENKUlvE0_clEvENKUlvE1_clEvEUlN3c104HalfEE_St5arrayIPcLm2EEEEviT0_T1_,"",@"SHT_CUDA_INFO"
	.sectionflags	@""
	.align	4


	//----- nvinfo : EIATTR_CUDA_API_VERSION
	.align		4
        /*0000*/ 	.byte	0x04, 0x37
        /*0002*/ 	.short	(.L_2743 - .L_2742)
.L_2742:
        /*0004*/ 	.word	0x00000082


	//----- nvinfo : EIATTR_KPARAM_INFO
	.align		4
.L_2743:
        /*0008*/ 	.byte	0x04, 0x17
        /*000a*/ 	.short	(.L_2745 - .L_2744)
.L_2744:
        /*000c*/ 	.word	0x00000000
        /*0010*/ 	.short	0x0002
        /*0012*/ 	.short	0x0008
        /*0014*/ 	.byte	0x00, 0xf0, 0x41, 0x00


	//----- nvinfo : EIATTR_KPARAM_INFO
	.align		4
.L_2745:
        /*0018*/ 	.byte	0x04, 0x17
        /*001a*/ 	.short	(.L_2747 - .L_2746)
.L_2746:
        /*001c*/ 	.word	0x00000000
        /*0020*/ 	.short	0x0001
        /*0022*/ 	.short	0x0004
        /*0024*/ 	.byte	0x00, 0xf0, 0x05, 0x00


	//----- nvinfo : EIATTR_KPARAM_INFO
	.align		4
.L_2747:
        /*0028*/ 	.byte	0x04, 0x17
        /*002a*/ 	.short	(.L_2749 - .L_2748)
.L_2748:
        /*002c*/ 	.word	0x00000000
        /*0030*/ 	.short	0x0000
        /*0032*/ 	.short	0x0000
        /*0034*/ 	.byte	0x00, 0xf0, 0x11, 0x00


	//----- nvinfo : EIATTR_SPARSE_MMA_MASK
	.align		4
.L_2749:
        /*0038*/ 	.byte	0x03, 0x50
        /*003a*/ 	.short	0x0000


	//----- nvinfo : EIATTR_MAXREG_COUNT
	.align		4
        /*003c*/ 	.byte	0x03, 0x1b
        /*003e*/ 	.short	0x00ff


	//----- nvinfo : EIATTR_MERCURY_ISA_VERSION
	.align		4
        /*0040*/ 	.byte	0x03, 0x5f
        /*0042*/ 	.short	0x0101


	//----- nvinfo : EIATTR_VRC_CTA_INIT_COUNT
	.align		4
        /*0044*/ 	.byte	0x02, 0x4a
	.zero		1
	.zero		1


	//----- nvinfo : EIATTR_EXIT_INSTR_OFFSETS
	.align		4
        /*0048*/ 	.byte	0x04, 0x1c
        /*004a*/ 	.short	(.L_2751 - .L_2750)


	//   ....[0]....
.L_2750:
        /*004c*/ 	.word	0x00000b50


	//   ....[1]....
        /*0050*/ 	.word	0x00000ba0


	//   ....[2]....
        /*0054*/ 	.word	0x00000f60


	//----- nvinfo : EIATTR_MAX_THREADS
	.align		4
.L_2751:
        /*0058*/ 	.byte	0x04, 0x05
        /*005a*/ 	.short	(.L_2753 - .L_2752)
.L_2752:
        /*005c*/ 	.word	0x00000080
        /*0060*/ 	.word	0x00000001
        /*0064*/ 	.word	0x00000001


	//----- nvinfo : EIATTR_CRS_STACK_SIZE
	.align		4
.L_2753:
        /*0068*/ 	.byte	0x04, 0x1e
        /*006a*/ 	.short	(.L_2755 - .L_2754)
.L_2754:
        /*006c*/ 	.word	0x00000000


	//----- nvinfo : EIATTR_CBANK_PARAM_SIZE
	.align		4
.L_2755:
        /*0070*/ 	.byte	0x03, 0x19
        /*0072*/ 	.short	0x0018


	//----- nvinfo : EIATTR_PARAM_CBANK
	.align		4
        /*0074*/ 	.byte	0x04, 0x0a
        /*0076*/ 	.short	(.L_2757 - .L_2756)
	.align		4
.L_2756:
        /*0078*/ 	.word	index@(.nv.constant0._ZN2at6native29vectorized_elementwise_kernelILi2EZZZNS0_19sigmoid_kernel_cudaERNS_18TensorIteratorBaseEENKUlvE0_clEvENKUlvE1_clEvEUlN3c104HalfEE_St5arrayIPcLm2EEEEviT0_T1_)
        /*007c*/ 	.short	0x0380
        /*007e*/ 	.short	0x0018


	//----- nvinfo : EIATTR_SW_WAR
	.align		4
.L_2757:
        /*0080*/ 	.byte	0x04, 0x36
        /*0082*/ 	.short	(.L_2759 - .L_2758)
.L_2758:
        /*0084*/ 	.word	0x00000008
.L_2759:


//--------------------- .nv.info._ZN2at6native29vectorized_elementwise_kernelILi4EZZZNS0_19sigmoid_kernel_cudaERNS_18TensorIteratorBaseEENKUlvE0_clEvENKUlvE1_clEvEUlN3c104HalfEE_St5arrayIPcLm2EEEEviT0_T1_ --------------------------
	.section	.nv.info._ZN2at6native29vectorized_elementwise_kernelILi4EZZZNS0_19sigmoid_kernel_cudaERNS_18TensorIteratorBaseEENKUlvE0_clEvENKUlvE1_clEvEUlN3c104HalfEE_St5arrayIPcLm2EEEEviT0_T1_,"",@"SHT_CUDA_INFO"
	.sectionflags	@""
	.align	4


	//----- nvinfo : EIATTR_CUDA_API_VERSION
	.align		4
        /*0000*/ 	.byte	0x04, 0x37
        /*0002*/ 	.short	(.L_2761 - .L_2760)
.L_2760:
        /*0004*/ 	.word	0x00000082


	//----- nvinfo : EIATTR_KPARAM_INFO
	.align		4
.L_2761:
        /*0008*/ 	.byte	0x04, 0x17
        /*000a*/ 	.short	(.L_2763 - .L_2762)
.L_2762:
        /*000c*/ 	.word	0x00000000
        /*0010*/ 	.short	0x0002
        /*0012*/ 	.short	0x0008
        /*0014*/ 	.byte	0x00, 0xf0, 0x41, 0x00


	//----- nvinfo : EIATTR_KPARAM_INFO
	.align		4
.L_2763:
        /*0018*/ 	.byte	0x04, 0x17
        /*001a*/ 	.short	(.L_2765 - .L_2764)
.L_2764:
        /*001c*/ 	.word	0x00000000
        /*0020*/ 	.short	0x0001
        /*0022*/ 	.short	0x0004
        /*0024*/ 	.byte	0x00, 0xf0, 0x05, 0x00


	//----- nvinfo : EIATTR_KPARAM_INFO
	.align		4
.L_2765:
        /*0028*/ 	.byte	0x04, 0x17
        /*002a*/ 	.short	(.L_2767 - .L_2766)
.L_2766:
        /*002c*/ 	.word	0x00000000
        /*0030*/ 	.short	0x0000
        /*0032*/ 	.short	0x0000
        /*0034*/ 	.byte	0x00, 0xf0, 0x11, 0x00


	//----- nvinfo : EIATTR_SPARSE_MMA_MASK
	.align		4
.L_2767:
        /*0038*/ 	.byte	0x03, 0x50
        /*003a*/ 	.short	0x0000


	//----- nvinfo : EIATTR_MAXREG_COUNT
	.align		4
        /*003c*/ 	.byte	0x03, 0x1b
        /*003e*/ 	.short	0x00ff


	//----- nvinfo : EIATTR_MERCURY_ISA_VERSION
	.align		4
        /*0040*/ 	.byte	0x03, 0x5f
        /*0042*/ 	.short	0x0101


	//----- nvinfo : EIATTR_VRC_CTA_INIT_COUNT
	.align		4
        /*0044*/ 	.byte	0x02, 0x4a
	.zero		1
	.zero		1


	//----- nvinfo : EIATTR_EXIT_INSTR_OFFSETS
	.align		4
        /*0048*/ 	.byte	0x04, 0x1c
        /*004a*/ 	.short	(.L_2769 - .L_2768)


	//   ....[0]....
.L_2768:
        /*004c*/ 	.word	0x00000b50


	//   ....[1]....
        /*0050*/ 	.word	0x00000ba0


	//   ....[2]....
        /*0054*/ 	.word	0x00000f20


	//----- nvinfo : EIATTR_MAX_THREADS
	.align		4
.L_2769:
        /*0058*/ 	.byte	0x04, 0x05
        /*005a*/ 	.short	(.L_2771 - .L_2770)
.L_2770:
        /*005c*/ 	.word	0x00000080
        /*0060*/ 	.word	0x00000001
        /*0064*/ 	.word	0x00000001


	//----- nvinfo : EIATTR_CRS_STACK_SIZE
	.align		4
.L_2771:
        /*0068*/ 	.byte	0x04, 0x1e
        /*006a*/ 	.short	(.L_2773 - .L_2772)
.L_2772:
        /*006c*/ 	.word	0x00000000


	//----- nvinfo : EIATTR_CBANK_PARAM_SIZE
	.align		4
.L_2773:
        /*0070*/ 	.byte	0x03, 0x19
        /*0072*/ 	.short	0x0018


	//----- nvinfo : EIATTR_PARAM_CBANK
	.align		4
        /*0074*/ 	.byte	0x04, 0x0a
        /*0076*/ 	.short	(.L_2775 - .L_2774)
	.align		4
.L_2774:
        /*0078*/ 	.word	index@(.nv.constant0._ZN2at6native29vectorized_elementwise_kernelILi4EZZZNS0_19sigmoid_kernel_cudaERNS_18TensorIteratorBaseEENKUlvE0_clEvENKUlvE1_clEvEUlN3c104HalfEE_St5arrayIPcLm2EEEEviT0_T1_)
        /*007c*/ 	.short	0x0380
        /*007e*/ 	.short	0x0018


	//----- nvinfo : EIATTR_SW_WAR
	.align		4
.L_2775:
        /*0080*/ 	.byte	0x04, 0x36
        /*0082*/ 	.short	(.L_2777 - .L_2776)
.L_2776:
        /*0084*/ 	.word	0x00000008
.L_2777:


//--------------------- .nv.info._ZN2at6native29vectorized_elementwise_kernelILi8EZZZNS0_19sigmoid_kernel_cudaERNS_18TensorIteratorBaseEENKUlvE0_clEvENKUlvE1_clEvEUlN3c104HalfEE_St5arrayIPcLm2EEEEviT0_T1_ --------------------------
	.section	.nv.info._ZN2at6native29vectorized_elementwise_kernelILi8EZZZNS0_19sigmoid_kernel_cudaERNS_18TensorIteratorBaseEENKUlvE0_clEvENKUlvE1_clEvEUlN3c104HalfEE_St5arrayIPcLm2EEEEviT0_T1_,"",@"SHT_CUDA_INFO"
	.sectionflags	@""
	.align	4


	//----- nvinfo : EIATTR_CUDA_API_VERSION
	.align		4
        /*0000*/ 	.byte	0x04, 0x37
        /*0002*/ 	.short	(.L_2779 - .L_2778)
.L_2778:
        /*0004*/ 	.word	0x00000082


	//----- nvinfo : EIATTR_KPARAM_INFO
	.align		4
.L_2779:
        /*0008*/ 	.byte	0x04, 0x17
        /*000a*/ 	.short	(.L_2781 - .L_2780)
.L_2780:
        /*000c*/ 	.word	0x00000000
        /*0010*/ 	.short	0x0002
        /*0012*/ 	.short	0x0008
        /*0014*/ 	.byte	0x00, 0xf0, 0x41, 0x00


	//----- nvinfo : EIATTR_KPARAM_INFO
	.align		4
.L_2781:
        /*0018*/ 	.byte	0x04, 0x17
        /*001a*/ 	.short	(.L_2783 - .L_2782)
.L_2782:
        /*001c*/ 	.word	0x00000000
        /*0020*/ 	.short	0x0001
        /*0022*/ 	.short	0x0004
        /*0024*/ 	.byte	0x00, 0xf0, 0x05, 0x00


	//----- nvinfo : EIATTR_KPARAM_INFO
	.align		4
.L_2783:
        /*0028*/ 	.byte	0x04, 0x17
        /*002a*/ 	.short	(.L_2785 - .L_2784)
.L_2784:
        /*002c*/ 	.word	0x00000000
        /*0030*/ 	.short	0x0000
        /*0032*/ 	.short	0x0000
        /*0034*/ 	.byte	0x00, 0xf0, 0x11, 0x00


	//----- nvinfo : EIATTR_SPARSE_MMA_MASK
	.align		4
.L_2785:
        /*0038*/ 	.byte	0x03, 0x50
        /*003a*/ 	.short	0x0000


	//----- nvinfo : EIATTR_MAXREG_COUNT
	.align		4
        /*003c*/ 	.byte	0x03, 0x1b
        /*003e*/ 	.short	0x00ff


	//----- nvinfo : EIATTR_MERCURY_ISA_VERSION
	.align		4
        /*0040*/ 	.byte	0x03, 0x5f
        /*0042*/ 	.short	0x0101


	//----- nvinfo : EIATTR_VRC_CTA_INIT_COUNT
	.align		4
        /*0044*/ 	.byte	0x02, 0x4a
	.zero		1
	.zero		1


	//----- nvinfo : EIATTR_EXIT_INSTR_OFFSETS
	.align		4
        /*0048*/ 	.byte	0x04, 0x1c
        /*004a*/ 	.short	(.L_2787 - .L_2786)


	//   ....[0]....
.L_2786:
        /*004c*/ 	.word	0x00000b50


	//   ....[1]....
        /*0050*/ 	.word	0x00000ba0


	//   ....[2]....
        /*0054*/ 	.word	0x00000f00


	//----- nvinfo : EIATTR_MAX_THREADS
	.align		4
.L_2787:
        /*0058*/ 	.byte	0x04, 0x05
        /*005a*/ 	.short	(.L_2789 - .L_2788)
.L_2788:
        /*005c*/ 	.word	0x00000080
        /*0060*/ 	.word	0x00000001
        /*0064*/ 	.word	0x00000001


	//----- nvinfo : EIATTR_CRS_STACK_SIZE
	.align		4
.L_2789:
        /*0068*/ 	.byte	0x04, 0x1e
        /*006a*/ 	.short	(.L_2791 - .L_2790)
.L_2790:
        /*006c*/ 	.word	0x00000000


	//----- nvinfo : EIATTR_CBANK_PARAM_SIZE
	.align		4
.L_2791:
        /*0070*/ 	.byte	0x03, 0x19
        /*0072*/ 	.short	0x0018


	//----- nvinfo : EIATTR_PARAM_CBANK
	.align		4
        /*0074*/ 	.byte	0x04, 0x0a
        /*0076*/ 	.short	(.L_2793 - .L_2792)
	.align		4
.L_2792:
        /*0078*/ 	.word	index@(.nv.constant0._ZN2at6native29vectorized_elementwise_kernelILi8EZZZNS0_19sigmoid_kernel_cudaERNS_18TensorIteratorBaseEENKUlvE0_clEvENKUlvE1_clEvEUlN3c104HalfEE_St5arrayIPcLm2EEEEviT0_T1_)
        /*007c*/ 	.short	0x0380
        /*007e*/ 	.short	0x0018


	//----- nvinfo : EIATTR_SW_WAR
	.align		4
.L_2793:
        /*0080*/ 	.byte	0x04, 0x36
        /*0082*/ 	.short	(.L_2795 - .L_2794)
.L_2794:
        /*0084*/ 	.word	0x00000008
.L_2795:


//--------------------- .nv.info._ZN2at6native18elementwise_kernelILi128ELi4EZNS0_15gpu_kernel_implIZZZNS0_19sigmoid_kernel_cudaERNS_18TensorIteratorBaseEENKUlvE0_clEvENKUlvE0_clEvEUlfE_EEvS4_RKT_EUliE_EEviT1_ --------------------------
	.section	.nv.info._ZN2at6native18elementwise_kernelILi128ELi4EZNS0_15gpu_kernel_implIZZZNS0_19sigmoid_kernel_cudaERNS_18TensorIteratorBaseEENKUlvE0_clEvENKUlvE0_clEvEUlfE_EEvS4_RKT_EUliE_EEviT1_,"",@"SHT_CUDA_INFO"
	.sectionflags	@""
	.align	4


	//----- nvinfo : EIATTR_CUDA_API_VERSION
	.align		4
        /*0000*/ 	.byte	0x04, 0x37
        /*0002*/ 	.short	(.L_2797 - .L_2796)
.L_2796:
        /*0004*/ 	.word	0x00000082


	//----- nvinfo : EIATTR_KPARAM_INFO
	.align		4
.L_2797:
        /*0008*/ 	.byte	0x04, 0x17
        /*000a*/ 	.short	(.L_2799 - .L_2798)
.L_2798:
        /*000c*/ 	.word	0x00000000
        /*0010*/ 	.short	0x0001
        /*0012*/ 	.short	0x0008
        /*0014*/ 	.byte	0x00, 0xf0, 0x61, 0x08


	//----- nvinfo : EIATTR_KPARAM_INFO
	.align		4
.L_2799:
        /*0018*/ 	.byte	0x04, 0x17
        /*001a*/ 	.short	(.L_2801 - .L_2800)
.L_2800:
        /*001c*/ 	.word	0x00000000
        /*0020*/ 	.short	0x0000
        /*0022*/ 	.short	0x0000
        /*0024*/ 	.byte	0x00, 0xf0, 0x11, 0x00


	//----- nvinfo : EIATTR_SPARSE_MMA_MASK
	.align		4
.L_2801:
        /*0028*/ 	.byte	0x03, 0x50
        /*002a*/ 	.short	0x0000


	//----- nvinfo : EIATTR_MAXREG_COUNT
	.align		4
        /*002c*/ 	.byte	0x03, 0x1b
        /*002e*/ 	.short	0x0080


	//----- nvinfo : EIATTR_EXTERNS
	.align		4
        /*0030*/ 	.byte	0x04, 0x0f
        /*0032*/ 	.short	(.L_2803 - .L_2802)


	//   ....[0]....
	.align		4
.L_2802:
        /*0034*/ 	.word	index@(__assertfail)


	//----- nvinfo : EIATTR_MERCURY_ISA_VERSION
	.align		4
.L_2803:
        /*0038*/ 	.byte	0x03, 0x5f
        /*003a*/ 	.short	0x0101


	//----- nvinfo : EIATTR_VRC_CTA_INIT_COUNT
	.align		4
        /*003c*/ 	.byte	0x02, 0x4a
	.zero		1
	.zero		1


	//----- nvinfo : EIATTR_SYSCALL_OFFSETS
	.align		4
        /*0040*/ 	.byte	0x04, 0x46
        /*0042*/ 	.short	(.L_2805 - .L_2804)


	//   ....[0]....
.L_2804:
        /*0044*/ 	.word	0x000020d0


	//   ....[1]....
        /*0048*/ 	.word	0x00002ec0


	//   ....[2]....
        /*004c*/ 	.word	0x000050d0


	//   ....[3]....
        /*0050*/ 	.word	0x00005d20


	//   ....[4]....
        /*0054*/ 	.word	0x00008040


	//   ....[5]....
        /*0058*/ 	.word	0x00008c90


	//   ....[6]....
        /*005c*/ 	.word	0x0000afc0


	//   ....[7]....
        /*0060*/ 	.word	0x0000bbe0


	//----- nvinfo : EIATTR_EXIT_INSTR_OFFSETS
	.align		4
.L_2805:
        /*0064*/ 	.byte	0x04, 0x1c
        /*0066*/ 	.short	(.L_2807 - .L_2806)


	//   ....[0]....
.L_2806:
        /*0068*/ 	.word	0x00008f40


	//   ....[1]....
        /*006c*/ 	.word	0x0000b160


	//   ....[2]....
        /*0070*/ 	.word	0x0000b1a0


	//   ....[3]....
        /*0074*/ 	.word	0x0000b230


	//   ....[4]....
        /*0078*/ 	.word	0x0000b260


	//   ....[5]....
        /*007c*/ 	.word	0x0000b290


	//   ....[6]....
        /*0080*/ 	.word	0x0000b310


	//   ....[7]....
        /*0084*/ 	.word	0x0000b340


	//   ....[8]....
        /*0088*/ 	.word	0x0000b3d0


	//   ....[9]....
        /*008c*/ 	.word	0x0000b410


	//   ....[10]....
        /*0090*/ 	.word	0x0000b450


	//   ....[11]....
        /*0094*/ 	.word	0x0000b520


	//   ....[12]....
        /*0098*/ 	.word	0x0000b680


	//   ....[13]....
        /*009c*/ 	.word	0x0000b7e0


	//   ....[14]....
        /*00a0*/ 	.word	0x0000b930


	//   ....[15]....
        /*00a4*/ 	.word	0x0000b960


	//   ....[16]....
        /*00a8*/ 	.word	0x0000b990


	//   ....[17]....
        /*00ac*/ 	.word	0x0000ba30


	//   ....[18]....
        /*00b0*/ 	.word	0x0000ba80


	//   ....[19]....
        /*00b4*/ 	.word	0x0000bbf0


	//   ....[20]....
        /*00b8*/ 	.word	0x0000bcf0


	//   ....[21]....
        /*00bc*/ 	.word	0x0000be20


	//   ....[22]....
        /*00c0*/ 	.word	0x0000be50


	//----- nvinfo : EIATTR_MAX_THREADS
	.align		4
.L_2807:
        /*00c4*/ 	.byte	0x04, 0x05
        /*00c6*/ 	.short	(.L_2809 - .L_2808)
.L_2808:
        /*00c8*/ 	.word	0x00000080
        /*00cc*/ 	.word	0x00000001
        /*00d0*/ 	.word	0x00000001


	//----- nvinfo : EIATTR_CRS_STACK_SIZE
	.align		4
.L_2809:
        /*00d4*/ 	.byte	0x04, 0x1e
        /*00d6*/ 	.short	(.L_2811 - .L_2810)
.L_2810:
        /*00d8*/ 	.word	0x00000000


	//----- nvinfo : EIATTR_CBANK_PARAM_SIZE
	.align		4
.L_2811:
        /*00dc*/ 	.byte	0x03, 0x19
        /*00de*/ 	.short	0x0220


	//----- nvinfo : EIATTR_PARAM_CBANK
	.align		4
        /*00e0*/ 	.byte	0x04, 0x0a
        /*00e2*/ 	.short	(.L_2813 - .L_2812)
	.align		4
.L_2812:
        /*00e4*/ 	.word	index@(.nv.constant0._ZN2at6native18elementwise_kernelILi128ELi4EZNS0_15gpu_kernel_implIZZZNS0_19sigmoid_kernel_cudaERNS_18TensorIteratorBaseEENKUlvE0_clEvENKUlvE0_clEvEUlfE_EEvS4_RKT_EUliE_EEviT1_)
        /*00e8*/ 	.short	0x0380
        /*00ea*/ 	.short	0x0220


	//----- nvinfo : EIATTR_SW_WAR
	.align		4
.L_2813:
        /*00ec*/ 	.byte	0x04, 0x36
        /*00ee*/ 	.short	(.L_2815 - .L_2814)
.L_2814:
        /*00f0*/ 	.word	0x00000008
.L_2815:


//--------------------- .nv.info._ZN2at6native27unrolled_elementwise_kernelIZZZNS0_19sigmoid_kernel_cudaERNS_18TensorIteratorBaseEENKUlvE0_clEvENKUlvE0_clEvEUlfE_St5arrayIPcLm2EELi4E23TrivialOffsetCalculatorILi1EjESB_NS0_6memory12LoadWithCastILi1EEENSC_13StoreWithCastILi1EEEEEviT_T0_T2_T3_T4_T5_ --------------------------
	.section	.nv.info._ZN2at6native27unrolled_elementwise_kernelIZZZNS0_19sigmoid_kernel_cudaERNS_18TensorIteratorBaseEENKUlvE0_clEvENKUlvE0_clEvEUlfE_St5arrayIPcLm2EELi4E23TrivialOffsetCalculatorILi1EjESB_NS0_6memory12LoadWithCastILi1EEENSC_13StoreWithCastILi1EEEEEviT_T0_T2_T3_T4_T5_,"",@"SHT_CUDA_INFO"
	.sectionflags	@""
	.align	4


	//----- nvinfo : EIATTR_CUDA_API_VERSION
	.align		4
        /*0000*/ 	.byte	0x04, 0x37
        /*0002*/ 	.short	(.L_2817 - .L_2816)
.L_2816:
        /*0004*/ 	.word	0x00000082


	//----- nvinfo : EIATTR_KPARAM_INFO
	.align		4
.L_2817:
        /*0008*/ 	.byte	0x04, 0x17
        /*000a*/ 	.short	(.L_2819 - .L_2818)
.L_2818:
        /*000c*/ 	.word	0x00000000
        /*0010*/ 	.short	0x0006
        /*0012*/ 	.short	0x0024
        /*0014*/ 	.byte	0x00, 0xf0, 0x21, 0x00


	//----- nvinfo : EIATTR_KPARAM_INFO
	.align		4
.L_2819:
        /*0018*/ 	.byte	0x04, 0x17
        /*001a*/ 	.short	(.L_2821 - .L_2820)
.L_2820:
        /*001c*/ 	.word	0x00000000
        /*0020*/ 	.short	0x0005
        /*0022*/ 	.short	0x001c
        /*0024*/ 	.byte	0x00, 0xf0, 0x21, 0x00


	//----- nvinfo : EIATTR_KPARAM_INFO
	.align		4
.L_2821:
        /*0028*/ 	.byte	0x04, 0x17
        /*002a*/ 	.short	(.L_2823 - .L_2822)
.L_2822:
        /*002c*/ 	.word	0x00000000
        /*0030*/ 	.short	0x0004
        /*0032*/ 	.short	0x0019
        /*0034*/ 	.byte	0x00, 0xf0, 0x05, 0x00


	//----- nvinfo : EIATTR_KPARAM_INFO
	.align		4
.L_2823:
        /*0038*/ 	.byte	0x04, 0x17
        /*003a*/ 	.short	(.L_2825 - .L_2824)
.L_2824:
        /*003c*/ 	.word	0x00000000
        /*0040*/ 	.short	0x0003
        /*0042*/ 	.short	0x0018
        /*0044*/ 	.byte	0x00, 0xf0, 0x05, 0x00


	//----- nvinfo : EIATTR_KPARAM_INFO
	.align		4
.L_2825:
        /*0048*/ 	.byte	0x04, 0x17
        /*004a*/ 	.short	(.L_2827 - .L_2826)
.L_2826:
        /*004c*/ 	.word	0x00000000
        /*0050*/ 	.short	0x0002
        /*0052*/ 	.short	0x0008
        /*0054*/ 	.byte	0x00, 0xf0, 0x41, 0x00


	//----- nvinfo : EIATTR_KPARAM_INFO
	.align		4
.L_2827:
        /*0058*/ 	.byte	0x04, 0x17
        /*005a*/ 	.short	(.L_2829 - .L_2828)
.L_2828:
        /*005c*/ 	.word	0x00000000
        /*0060*/ 	.short	0x0001
        /*0062*/ 	.short	0x0004
        /*0064*/ 	.byte	0x00, 0xf0, 0x05, 0x00


	//----- nvinfo : EIATTR_KPARAM_INFO
	.align		4
.L_2829:
        /*0068*/ 	.byte	0x04, 0x17
        /*006a*/ 	.short	(.L_2831 - .L_2830)
.L_2830:
        /*006c*/ 	.word	0x00000000
        /*0070*/ 	.short	0x0000
        /*0072*/ 	.short	0x0000
        /*0074*/ 	.byte	0x00, 0xf0, 0x11, 0x00


	//----- nvinfo : EIATTR_SPARSE_MMA_MASK
	.align		4
.L_2831:
        /*0078*/ 	.byte	0x03, 0x50
        /*007a*/ 	.short	0x0000


	//----- nvinfo : EIATTR_MAXREG_COUNT
	.align		4
        /*007c*/ 	.byte	0x03, 0x1b
        /*007e*/ 	.short	0x00ff


	//----- nvinfo : EIATTR_EXTERNS
	.align		4
        /*0080*/ 	.byte	0x04, 0x0f
        /*0082*/ 	.short	(.L_2833 - .L_2832)


	//   ....[0]....
	.align		4
.L_2832:
        /*0084*/ 	.word	index@(__assertfail)


	//----- nvinfo : EIATTR_MERCURY_ISA_VERSION
	.align		4
.L_2833:
        /*0088*/ 	.byte	0x03, 0x5f
        /*008a*/ 	.short	0x0101


	//----- nvinfo : EIATTR_VRC_CTA_INIT_COUNT
	.align		4
        /*008c*/ 	.byte	0x02, 0x4a
	.zero		1
	.zero		1


	//----- nvinfo : EIATTR_SYSCALL_OFFSETS
	.align		4
        /*0090*/ 	.byte	0x04, 0x46
        /*0092*/ 	.short	(.L_2835 - .L_2834)


	//   ....[0]....
.L_2834:
        /*0094*/ 	.word	0x00000de0


	//   ....[1]....
        /*0098*/ 	.word	0x00001cf0


	//   ....[2]....
        /*009c*/ 	.word	0x00002b80


	//   ....[3]....
        /*00a0*/ 	.word	0x00003a20


	//   ....[4]....
        /*00a4*/ 	.word	0x00004a30


	//   ....[5]....
        /*00a8*/ 	.word	0x000057d0


	//   ....[6]....
        /*00ac*/ 	.word	0x00006630


	//   ....[7]....
        /*00b0*/ 	.word	0x00007490


	//----- nvinfo : EIATTR_EXIT_INSTR_OFFSETS
	.align		4
.L_2835:
        /*00b4*/ 	.byte	0x04, 0x1c
        /*00b6*/ 	.short	(.L_2837 - .L_2836)


	//   ....[0]....
.L_2836:
        /*00b8*/ 	.word	0x000068d0


	//   ....[1]....
        /*00bc*/ 	.word	0x00006a10


	//   ....[2]....
        /*00c0*/ 	.word	0x00006a50


	//   ....[3]....
        /*00c4*/ 	.word	0x00006ae0


	//   ....[4]....
        /*00c8*/ 	.word	0x00006b10


	//   ....[5]....
        /*00cc*/ 	.word	0x00006b40


	//   ....[6]....
        /*00d0*/ 	.word	0x00006bc0


	//   ....[7]....
        /*00d4*/ 	.word	0x00006bf0


	//   ....[8]....
        /*00d8*/ 	.word	0x00006c80


	//   ....[9]....
        /*00dc*/ 	.word	0x00006cc0


	//   ....[10]....
        /*00e0*/ 	.word	0x00006d00


	//   ....[11]....
        /*00e4*/ 	.word	0x00006dd0


	//   ....[12]....
        /*00e8*/ 	.word	0x00006f30


	//   ....[13]....
        /*00ec*/ 	.word	0x00007090


	//   ....[14]....
        /*00f0*/ 	.word	0x000071e0


	//   ....[15]....
        /*00f4*/ 	.word	0x00007210


	//   ....[16]....
        /*00f8*/ 	.word	0x00007240


	//   ....[17]....
        /*00fc*/ 	.word	0x000072e0


	//   ....[18]....
        /*0100*/ 	.word	0x00007330


	//   ....[19]....
        /*0104*/ 	.word	0x000074a0


	//   ....[20]....
        /*0108*/ 	.word	0x000075a0


	//   ....[21]....
        /*010c*/ 	.word	0x000076d0


	//   ....[22]....
        /*0110*/ 	.word	0x00007700


	//----- nvinfo : EIATTR_MAX_THREADS
	.align		4
.L_2837:
        /*0114*/ 	.byte	0x04, 0x05
        /*0116*/ 	.short	(.L_2839 - .L_2838)
.L_2838:
        /*0118*/ 	.word	0x00000080
        /*011c*/ 	.word	0x00000001
        /*0120*/ 	.word	0x00000001


	//----- nvinfo : EIATTR_CRS_STACK_SIZE
	.align		4
.L_2839:
        /*0124*/ 	.byte	0x04, 0x1e
        /*0126*/ 	.short	(.L_2841 - .L_2840)
.L_2840:
        /*0128*/ 	.word	0x00000000


	//----- nvinfo : EIATTR_CBANK_PARAM_SIZE
	.align		4
.L_2841:
        /*012c*/ 	.byte	0x03, 0x19
        /*012e*/ 	.short	0x002c


	//----- nvinfo : EIATTR_PARAM_CBANK
	.align		4
        /*0130*/ 	.byte	0x04, 0x0a
        /*0132*/ 	.short	(.L_2843 - .L_2842)
	.align		4
.L_2842:
        /*0134*/ 	.word	index@(.nv.constant0._ZN2at6native27unrolled_elementwise_kernelIZZZNS0_19sigmoid_kernel_cudaERNS_18TensorIteratorBaseEENKUlvE0_clEvENKUlvE0_clEvEUlfE_St5arrayIPcLm2EELi4E23TrivialOffsetCalculatorILi1EjESB_NS0_6memory12LoadWithCastILi1EEENSC_13StoreWithCastILi1EEEEEviT_T0_T2_T3_T4_T5_)
        /*0138*/ 	.short	0x0380
        /*013a*/ 	.short	0x002c


	//----- nvinfo : EIATTR_SW_WAR
	.align		4
.L_2843:
        /*013c*/ 	.byte	0x04, 0x36
        /*013e*/ 	.short	(.L_2845 - .L_2844)
.L_2844:
        /*0140*/ 	.word	0x00000008
.L_2845:


//--------------------- .nv.info._ZN2at6native18elementwise_kernelILi128ELi2EZNS0_22gpu_kernel_impl_nocastIZZZNS0_19sigmoid_kernel_cudaERNS_18TensorIteratorBaseEENKUlvE0_clEvENKUlvE0_clEvEUlfE_EEvS4_RKT_EUliE_EEviT1_ --------------------------
	.section	.nv.info._ZN2at6native18elementwise_kernelILi128ELi2EZNS0_22gpu_kernel_impl_nocastIZZZNS0_19sigmoid_kernel_cudaERNS_18TensorIteratorBaseEENKUlvE0_clEvENKUlvE0_clEvEUlfE_EEvS4_RKT_EUliE_EEviT1_,"",@"SHT_CUDA_INFO"
	.sectionflags	@""
	.align	4


	//----- nvinfo : EIATTR_CUDA_API_VERSION
	.align		4
        /*0000*/ 	.byte	0x04, 0x37
        /*0002*/ 	.short	(.L_2847 - .L_2846)
.L_2846:
        /*0004*/ 	.word	0x00000082


	//----- nvinfo : EIATTR_KPARAM_INFO
	.align		4
.L_2847:
        /*0008*/ 	.byte	0x04, 0x17
        /*000a*/ 	.short	(.L_2849 - .L_2848)
.L_2848:
        /*000c*/ 	.word	0x00000000
        /*0010*/ 	.short	0x0001
        /*0012*/ 	.short	0x0008
        /*0014*/ 	.byte	0x00, 0xf0, 0x61, 0x08


	//----- nvinfo : EIATTR_KPARAM_INFO
	.align		4
.L_2849:
        /*0018*/ 	.byte	0x04, 0x17
        /*001a*/ 	.short	(.L_2851 - .L_2850)
.L_2850:
        /*001c*/ 	.word	0x00000000
        /*0020*/ 	.short	0x0000
        /*0022*/ 	.short	0x0000
        /*0024*/ 	.byte	0x00, 0xf0, 0x11, 0x00


	//----- nvinfo : EIATTR_SPARSE_MMA_MASK
	.align		4
.L_2851:
        /*0028*/ 	.byte	0x03, 0x50
        /*002a*/ 	.short	0x0000


	//----- nvinfo : EIATTR_MAXREG_COUNT
	.align		4
        /*002c*/ 	.byte	0x03, 0x1b
        /*002e*/ 	.short	0x0080


	//----- nvinfo : EIATTR_MERCURY_ISA_VERSION
	.align		4
        /*0030*/ 	.byte	0x03, 0x5f
        /*0032*/ 	.short	0x0101


	//----- nvinfo : EIATTR_VRC_CTA_INIT_COUNT
	.align		4
        /*0034*/ 	.byte	0x02, 0x4a
	.zero		1
	.zero		1


	//----- nvinfo : EIATTR_EXIT_INSTR_OFFSETS
	.align		4
        /*0038*/ 	.byte	0x04, 0x1c
        /*003a*/ 	.short	(.L_2853 - .L_2852)


	//   ....[0]....
.L_2852:
        /*003c*/ 	.word	0x00000180


	//   ....[1]....
        /*0040*/ 	.word	0x00000210


	//   ....[2]....
        /*0044*/ 	.word	0x00001610


	//   ....[3]....
        /*0048*/ 	.word	0x00002970


	//----- nvinfo : EIATTR_MAX_THREADS
	.align		4
.L_2853:
        /*004c*/ 	.byte	0x04, 0x05
        /*004e*/ 	.short	(.L_2855 - .L_2854)
.L_2854:
        /*0050*/ 	.word	0x00000080
        /*0054*/ 	.word	0x00000001
        /*0058*/ 	.word	0x00000001


	//----- nvinfo : EIATTR_CRS_STACK_SIZE
	.align		4
.L_2855:
        /*005c*/ 	.byte	0x04, 0x1e
        /*005e*/ 	.short	(.L_2857 - .L_2856)
.L_2856:
        /*0060*/ 	.word	0x00000000


	//----- nvinfo : EIATTR_CBANK_PARAM_SIZE
	.align		4
.L_2857:
        /*0064*/ 	.byte	0x03, 0x19
        /*0066*/ 	.short	0x0220


	//----- nvinfo : EIATTR_PARAM_CBANK
	.align		4
        /*0068*/ 	.byte	0x04, 0x0a
        /*006a*/ 	.short	(.L_2859 - .L_2858)
	.align		4
.L_2858:
        /*006c*/ 	.word	index@(.nv.constant0._ZN2at6native18elementwise_kernelILi128ELi2EZNS0_22gpu_kernel_impl_nocastIZZZNS0_19sigmoid_kernel_cudaERNS_18TensorIteratorBaseEENKUlvE0_clEvENKUlvE0_clEvEUlfE_EEvS4_RKT_EUliE_EEviT1_)
        /*0070*/ 	.short	0x0380
        /*0072*/ 	.short	0x0220


	//----- nvinfo : EIATTR_SW_WAR
	.align		4
.L_2859:
        /*0074*/ 	.byte	0x04, 0x36
        /*0076*/ 	.short	(.L_2861 - .L_2860)
.L_2860:
        /*0078*/ 	.word	0x00000008
.L_2861:


//--------------------- .nv.info._ZN2at6native27unrolled_elementwise_kernelIZZZNS0_19sigmoid_kernel_cudaERNS_18TensorIteratorBaseEENKUlvE0_clEvENKUlvE0_clEvEUlfE_St5arrayIPcLm2EELi4E23TrivialOffsetCalculatorILi1EjESB_NS0_6memory15LoadWithoutCastENSC_16StoreWithoutCastEEEviT_T0_T2_T3_T4_T5_ --------------------------
	.section	.nv.info._ZN2at6native27unrolled_elementwise_kernelIZZZNS0_19sigmoid_kernel_cudaERNS_18TensorIteratorBaseEENKUlvE0_clEvENKUlvE0_clEvEUlfE_St5arrayIPcLm2EELi4E23TrivialOffsetCalculatorILi1EjESB_NS0_6memory15LoadWithoutCastENSC_16StoreWithoutCastEEEviT_T0_T2_T3_T4_T5_,"",@"SHT_CUDA_INFO"
	.sectionflags	@""
	.align	4


	//----- nvinfo : EIATTR_CUDA_API_VERSION
	.align		4
        /*0000*/ 	.byte	0x04, 0x37
        /*0002*/ 	.short	(.L_2863 - .L_2862)
.L_2862:
        /*0004*/ 	.word	0x00000082


	//----- nvinfo : EIATTR_KPARAM_INFO
	.align		4
.L_2863:
        /*0008*/ 	.byte	0x04, 0x17
        /*000a*/ 	.short	(.L_2865 - .L_2864)
.L_2864:
        /*000c*/ 	.word	0x00000000
        /*0010*/ 	.short	0x0006
        /*0012*/ 	.short	0x001b
        /*0014*/ 	.byte	0x00, 0xf0, 0x05, 0x00


	//----- nvinfo : EIATTR_KPARAM_INFO
	.align		4
.L_2865:
        /*0018*/ 	.byte	0x04, 0x17
        /*001a*/ 	.short	(.L_2867 - .L_2866)
.L_2866:
        /*001c*/ 	.word	0x00000000
        /*0020*/ 	.short	0x0005
        /*0022*/ 	.short	0x001a
        /*0024*/ 	.byte	0x00, 0xf0, 0x05, 0x00


	//----- nvinfo : EIATTR_KPARAM_INFO
	.align		4
.L_2867:
        /*0028*/ 	.byte	0x04, 0x17
        /*002a*/ 	.short	(.L_2869 - .L_2868)
.L_2868:
        /*002c*/ 	.word	0x00000000
        /*0030*/ 	.short	0x0004
        /*0032*/ 	.short	0x0019
        /*0034*/ 	.byte	0x00, 0xf0, 0x05, 0x00


	//----- nvinfo : EIATTR_KPARAM_INFO
	.align		4
.L_2869:
        /*0038*/ 	.byte	0x04, 0x17
        /*003a*/ 	.short	(.L_2871 - .L_2870)
.L_2870:
        /*003c*/ 	.word	0x00000000
        /*0040*/ 	.short	0x0003
        /*0042*/ 	.short	0x0018
        /*0044*/ 	.byte	0x00, 0xf0, 0x05, 0x00


	//----- nvinfo : EIATTR_KPARAM_INFO
	.align		4
.L_2871:
        /*0048*/ 	.byte	0x04, 0x17
        /*004a*/ 	.short	(.L_2873 - .L_2872)
.L_2872:
        /*004c*/ 	.word	0x00000000
        /*0050*/ 	.short	0x0002
        /*0052*/ 	.short	0x0008
        /*0054*/ 	.byte	0x00, 0xf0, 0x41, 0x00


	//----- nvinfo : EIATTR_KPARAM_INFO
	.align		4
.L_2873:
        /*0058*/ 	.byte	0x04, 0x17
        /*005a*/ 	.short	(.L_2875 - .L_2874)
.L_2874:
        /*005c*/ 	.word	0x00000000
        /*0060*/ 	.short	0x0001
        /*0062*/ 	.short	0x0004
        /*0064*/ 	.byte	0x00, 0xf0, 0x05, 0x00


	//----- nvinfo : EIATTR_KPARAM_INFO
	.align		4
.L_2875:
        /*0068*/ 	.byte	0x04, 0x17
        /*006a*/ 	.short	(.L_2877 - .L_2876)
.L_2876:
        /*006c*/ 	.word	0x00000000
        /*0070*/ 	.short	0x0000
        /*0072*/ 	.short	0x0000
        /*0074*/ 	.byte	0x00, 0xf0, 0x11, 0x00


	//----- nvinfo : EIATTR_SPARSE_MMA_MASK
	.align		4
.L_2877:
        /*0078*/ 	.byte	0x03, 0x50
        /*007a*/ 	.short	0x0000


	//----- nvinfo : EIATTR_MAXREG_COUNT
	.align		4
        /*007c*/ 	.byte	0x03, 0x1b
        /*007e*/ 	.short	0x00ff


	//----- nvinfo : EIATTR_MERCURY_ISA_VERSION
	.align		4
        /*0080*/ 	.byte	0x03, 0x5f
        /*0082*/ 	.short	0x0101


	//----- nvinfo : EIATTR_VRC_CTA_INIT_COUNT
	.align		4
        /*0084*/ 	.byte	0x02, 0x4a
	.zero		1
	.zero		1


	//----- nvinfo : EIATTR_EXIT_INSTR_OFFSETS
	.align		4
        /*0088*/ 	.byte	0x04, 0x1c
        /*008a*/ 	.short	(.L_2879 - .L_2878)


	//   ....[0]....
.L_2878:
        /*008c*/ 	.word	0x000004b0


	//   ....[1]....
        /*0090*/ 	.word	0x00000520


	//----- nvinfo : EIATTR_MAX_THREADS
	.align		4
.L_2879:
        /*0094*/ 	.byte	0x04, 0x05
        /*0096*/ 	.short	(.L_2881 - .L_2880)
.L_2880:
        /*0098*/ 	.word	0x00000080
        /*009c*/ 	.word	0x00000001
        /*00a0*/ 	.word	0x00000001


	//----- nvinfo : EIATTR_CRS_STACK_SIZE
	.align		4
.L_2881:
        /*00a4*/ 	.byte	0x04, 0x1e
        /*00a6*/ 	.short	(.L_2883 - .L_2882)
.L_2882:
        /*00a8*/ 	.word	0x00000000


	//----- nvinfo : EIATTR_CBANK_PARAM_SIZE
	.align		4
.L_2883:
        /*00ac*/ 	.byte	0x03, 0x19
        /*00ae*/ 	.short	0x001c


	//----- nvinfo : EIATTR_PARAM_CBANK
	.align		4
        /*00b0*/ 	.byte	0x04, 0x0a
        /*00b2*/ 	.short	(.L_2885 - .L_2884)
	.align		4
.L_2884:
        /*00b4*/ 	.word	index@(.nv.constant0._ZN2at6native27unrolled_elementwise_kernelIZZZNS0_19sigmoid_kernel_cudaERNS_18TensorIteratorBaseEENKUlvE0_clEvENKUlvE0_clEvEUlfE_St5arrayIPcLm2EELi4E23TrivialOffsetCalculatorILi1EjESB_NS0_6memory15LoadWithoutCastENSC_16StoreWithoutCastEEEviT_T0_T2_T3_T4_T5_)
        /*00b8*/ 	.short	0x0380
        /*00ba*/ 	.short	0x001c


	//----- nvinfo : EIATTR_SW_WAR
	.align		4
.L_2885:
        /*00bc*/ 	.byte	0x04, 0x36
        /*00be*/ 	.short	(.L_2887 - .L_2886)
.L_2886:
        /*00c0*/ 	.word	0x00000008
.L_2887:


//--------------------- .nv.info._ZN2at6native29vectorized_elementwise_kernelILi2EZZZNS0_19sigmoid_kernel_cudaERNS_18TensorIteratorBaseEENKUlvE0_clEvENKUlvE0_clEvEUlfE_St5arrayIPcLm2EEEEviT0_T1_ --------------------------
	.section	.nv.info._ZN2at6native29vectorized_elementwise_kernelILi2EZZZNS0_19sigmoid_kernel_cudaERNS_18TensorIteratorBaseEENKUlvE0_clEvENKUlvE0_clEvEUlfE_St5arrayIPcLm2EEEEviT0_T1_,"",@"SHT_CUDA_INFO"
	.sectionflags	@""
	.align	4


	//----- nvinfo : EIATTR_CUDA_API_VERSION
	.align		4
        /*0000*/ 	.byte	0x04, 0x37
        /*0002*/ 	.short	(.L_2889 - .L_2888)
.L_2888:
        /*0004*/ 	.word	0x00000082


	//----- nvinfo : EIATTR_KPARAM_INFO
	.align		4
.L_2889:
        /*0008*/ 	.byte	0x04, 0x17
        /*000a*/ 	.short	(.L_2891 - .L_2890)
.L_2890:
        /*000c*/ 	.word	0x00000000
        /*0010*/ 	.short	0x0002
        /*0012*/ 	.short	0x0008
        /*0014*/ 	.byte	0x00, 0xf0, 0x41, 0x00


	//----- nvinfo : EIATTR_KPARAM_INFO
	.align		4
.L_2891:
        /*0018*/ 	.byte	0x04, 0x17
        /*001a*/ 	.short	(.L_2893 - .L_2892)
.L_2892:
        /*001c*/ 	.word	0x00000000
        /*0020*/ 	.short	0x0001
        /*0022*/ 	.short	0x0004
        /*0024*/ 	.byte	0x00, 0xf0, 0x05, 0x00


	//----- nvinfo : EIATTR_KPARAM_INFO
	.align		4
.L_2893:
        /*0028*/ 	.byte	0x04, 0x17
        /*002a*/ 	.short	(.L_2895 - .L_2894)
.L_2894:
        /*002c*/ 	.word	0x00000000
        /*0030*/ 	.short	0x0000
        /*0032*/ 	.short	0x0000
        /*0034*/ 	.byte	0x00, 0xf0, 0x11, 0x00


	//----- nvinfo : EIATTR_SPARSE_MMA_MASK
	.align		4
.L_2895:
        /*0038*/ 	.byte	0x03, 0x50
        /*003a*/ 	.short	0x0000


	//----- nvinfo : EIATTR_MAXREG_COUNT
	.align		4
        /*003c*/ 	.byte	0x03, 0x1b
        /*003e*/ 	.short	0x00ff


	//----- nvinfo : EIATTR_MERCURY_ISA_VERSION
	.align		4
        /*0040*/ 	.byte	0x03, 0x5f
        /*0042*/ 	.short	0x0101


	//----- nvinfo : EIATTR_VRC_CTA_INIT_COUNT
	.align		4
        /*0044*/ 	.byte	0x02, 0x4a
	.zero		1
	.zero		1


	//----- nvinfo : EIATTR_EXIT_INSTR_OFFSETS
	.align		4
        /*0048*/ 	.byte	0x04, 0x1c
        /*004a*/ 	.short	(.L_2897 - .L_2896)


	//   ....[0]....
.L_2896:
        /*004c*/ 	.word	0x00000a50


	//   ....[1]....
        /*0050*/ 	.word	0x00000aa0


	//   ....[2]....
        /*0054*/ 	.word	0x00000da0


	//----- nvinfo : EIATTR_MAX_THREADS
	.align		4
.L_2897:
        /*0058*/ 	.byte	0x04, 0x05
        /*005a*/ 	.short	(.L_2899 - .L_2898)
.L_2898:
        /*005c*/ 	.word	0x00000080
        /*0060*/ 	.word	0x00000001
        /*0064*/ 	.word	0x00000001


	//----- nvinfo : EIATTR_CRS_STACK_SIZE
	.align		4
.L_2899:
        /*0068*/ 	.byte	0x04, 0x1e
        /*006a*/ 	.short	(.L_2901 - .L_2900)
.L_2900:
        /*006c*/ 	.word	0x00000000


	//----- nvinfo : EIATTR_CBANK_PARAM_SIZE
	.align		4
.L_2901:
        /*0070*/ 	.byte	0x03, 0x19
        /*0072*/ 	.short	0x0018


	//----- nvinfo : EIATTR_PARAM_CBANK
	.align		4
        /*0074*/ 	.byte	0x04, 0x0a
        /*0076*/ 	.short	(.L_2903 - .L_2902)
	.align		4
.L_2902:
        /*0078*/ 	.word	index@(.nv.constant0._ZN2at6native29vectorized_elementwise_kernelILi2EZZZNS0_19sigmoid_kernel_cudaERNS_18TensorIteratorBaseEENKUlvE0_clEvENKUlvE0_clEvEUlfE_St5arrayIPcLm2EEEEviT0_T1_)
        /*007c*/ 	.short	0x0380
        /*007e*/ 	.short	0x0018


	//----- nvinfo : EIATTR_SW_WAR
	.align		4
.L_2903:
        /*0080*/ 	.byte	0x04, 0x36
        /*0082*/ 	.short	(.L_2905 - .L_2904)
.L_2904:
        /*0084*/ 	.word	0x00000008
.L_2905:


//--------------------- .nv.info._ZN2at6native29vectorized_elementwise_kernelILi4EZZZNS0_19sigmoid_kernel_cudaERNS_18TensorIteratorBaseEENKUlvE0_clEvENKUlvE0_clEvEUlfE_St5arrayIPcLm2EEEEviT0_T1_ --------------------------
	.section	.nv.info._ZN2at6native29vectorized_elementwise_kernelILi4EZZZNS0_19sigmoid_kernel_cudaERNS_18TensorIteratorBaseEENKUlvE0_clEvENKUlvE0_clEvEUlfE_St5arrayIPcLm2EEEEviT0_T1_,"",@"SHT_CUDA_INFO"
	.sectionflags	@""
	.align	4


	//----- nvinfo : EIATTR_CUDA_API_VERSION
	.align		4
        /*0000*/ 	.byte	0x04, 0x37
        /*0002*/ 	.short	(.L_2907 - .L_2906)
.L_2906:
        /*0004*/ 	.word	0x00000082


	//----- nvinfo : EIATTR_KPARAM_INFO
	.align		4
.L_2907:
        /*0008*/ 	.byte	0x04, 0x17
        /*000a*/ 	.short	(.L_2909 - .L_2908)
.L_2908:
        /*000c*/ 	.word	0x00000000
        /*0010*/ 	.short	0x0002
        /*0012*/ 	.short	0x0008
        /*0014*/ 	.byte	0x00, 0xf0, 0x41, 0x00


	//----- nvinfo : EIATTR_KPARAM_INFO
	.align		4
.L_2909:
        /*0018*/ 	.byte	0x04, 0x17
        /*001a*/ 	.short	(.L_2911 - .L_2910)
.L_2910:
        /*001c*/ 	.word	0x00000000
        /*0020*/ 	.short	0x0001
        /*0022*/ 	.short	0x0004
        /*0024*/ 	.byte	0x00, 0xf0, 0x05, 0x00


	//----- nvinfo : EIATTR_KPARAM_INFO
	.align		4
.L_2911:
        /*0028*/ 	.byte	0x04, 0x17
        /*002a*/ 	.short	(.L_2913 - .L_2912)
.L_2912:
        /*002c*/ 	.word	0x00000000
        /*0030*/ 	.short	0x0000
        /*0032*/ 	.short	0x0000
        /*0034*/ 	.byte	0x00, 0xf0, 0x11, 0x00


	//----- nvinfo : EIATTR_SPARSE_MMA_MASK
	.align		4
.L_2913:
        /*0038*/ 	.byte	0x03, 0x50
        /*003a*/ 	.short	0x0000


	//----- nvinfo : EIATTR_MAXREG_COUNT
	.align		4
        /*003c*/ 	.byte	0x03, 0x1b
        /*003e*/ 	.short	0x00ff


	//----- nvinfo : EIATTR_MERCURY_ISA_VERSION
	.align		4
        /*0040*/ 	.byte	0x03, 0x5f
        /*0042*/ 	.short	0x0101


	//----- nvinfo : EIATTR_VRC_CTA_INIT_COUNT
	.align		4
        /*0044*/ 	.byte	0x02, 0x4a
	.zero		1
	.zero		1


	//----- nvinfo : EIATTR_EXIT_INSTR_OFFSETS
	.align		4
        /*0048*/ 	.byte	0x04, 0x1c
        /*004a*/ 	.short	(.L_2915 - .L_2914)


	//   ....[0]....
.L_2914:
        /*004c*/ 	.word	0x00000a50


	//   ....[1]....
        /*0050*/ 	.word	0x00000aa0


	//   ....[2]....
        /*0054*/ 	.word	0x00000d60


	//----- nvinfo : EIATTR_MAX_THREADS
	.align		4
.L_2915:
        /*0058*/ 	.byte	0x04, 0x05
        /*005a*/ 	.short	(.L_2917 - .L_2916)
.L_2916:
        /*005c*/ 	.word	0x00000080
        /*0060*/ 	.word	0x00000001
        /*0064*/ 	.word	0x00000001


	//----- nvinfo : EIATTR_CRS_STACK_SIZE
	.align		4
.L_2917:
        /*0068*/ 	.byte	0x04, 0x1e
        /*006a*/ 	.short	(.L_2919 - .L_2918)
.L_2918:
        /*006c*/ 	.word	0x00000000


	//----- nvinfo : EIATTR_CBANK_PARAM_SIZE
	.align		4
.L_2919:
        /*0070*/ 	.byte	0x03, 0x19
        /*0072*/ 	.short	0x0018


	//----- nvinfo : EIATTR_PARAM_CBANK
	.align		4
        /*0074*/ 	.byte	0x04, 0x0a
        /*0076*/ 	.short	(.L_2921 - .L_2920)
	.align		4
.L_2920:
        /*0078*/ 	.word	index@(.nv.constant0._ZN2at6native29vectorized_elementwise_kernelILi4EZZZNS0_19sigmoid_kernel_cudaERNS_18TensorIteratorBaseEENKUlvE0_clEvENKUlvE0_clEvEUlfE_St5arrayIPcLm2EEEEviT0_T1_)
        /*007c*/ 	.short	0x0380
        /*007e*/ 	.short	0x0018


	//----- nvinfo : EIATTR_SW_WAR
	.align		4
.L_2921:
        /*0080*/ 	.byte	0x04, 0x36
        /*0082*/ 	.short	(.L_2923 - .L_2922)
.L_2922:
        /*0084*/ 	.word	0x00000008
.L_2923:


//--------------------- .nv.info._ZN2at6native29vectorized_elementwise_kernelILi8EZZZNS0_19sigmoid_kernel_cudaERNS_18TensorIteratorBaseEENKUlvE0_clEvENKUlvE0_clEvEUlfE_St5arrayIPcLm2EEEEviT0_T1_ --------------------------
	.section	.nv.info._ZN2at6native29vectorized_elementwise_kernelILi8EZZZNS0_19sigmoid_kernel_cudaERNS_18TensorIteratorBaseEENKUlvE0_clEvENKUlvE0_clEvEUlfE_St5arrayIPcLm2EEEEviT0_T1_,"",@"SHT_CUDA_INFO"
	.sectionflags	@""
	.align	4


	//----- nvinfo : EIATTR_CUDA_API_VERSION
	.align		4
        /*0000*/ 	.byte	0x04, 0x37
        /*0002*/ 	.short	(.L_2925 - .L_2924)
.L_2924:
        /*0004*/ 	.word	0x00000082


	//----- nvinfo : EIATTR_KPARAM_INFO
	.align		4
.L_2925:
        /*0008*/ 	.byte	0x04, 0x17
        /*000a*/ 	.short	(.L_2927 - .L_2926)
.L_2926:
        /*000c*/ 	.word	0x00000000
        /*0010*/ 	.short	0x0002
        /*0012*/ 	.short	0x0008
        /*0014*/ 	.byte	0x00, 0xf0, 0x41, 0x00


	//----- nvinfo : EIATTR_KPARAM_INFO
	.align		4
.L_2927:
        /*0018*/ 	.byte	0x04, 0x17
        /*001a*/ 	.short	(.L_2929 - .L_2928)
.L_2928:
        /*001c*/ 	.word	0x00000000
        /*0020*/ 	.short	0x0001
        /*0022*/ 	.short	0x0004
        /*0024*/ 	.byte	0x00, 0xf0, 0x05, 0x00


	//----- nvinfo : EIATTR_KPARAM_INFO
	.align		4
.L_2929:
        /*0028*/ 	.byte	0x04, 0x17
        /*002a*/ 	.short	(.L_2931 - .L_2930)
.L_2930:
        /*002c*/ 	.word	0x00000000
        /*0030*/ 	.short	0x0000
        /*0032*/ 	.short	0x0000
        /*0034*/ 	.byte	0x00, 0xf0, 0x11, 0x00


	//----- nvinfo : EIATTR_SPARSE_MMA_MASK
	.align		4
.L_2931:
        /*0038*/ 	.byte	0x03, 0x50
        /*003a*/ 	.short	0x0000


	//----- nvinfo : EIATTR_MAXREG_COUNT
	.align		4
        /*003c*/ 	.byte	0x03, 0x1b
        /*003e*/ 	.short	0x00ff


	//----- nvinfo : EIATTR_MERCURY_ISA_VERSION
	.align		4
        /*0040*/ 	.byte	0x03, 0x5f
        /*0042*/ 	.short	0x0101


	//----- nvinfo : EIATTR_VRC_CTA_INIT_COUNT
	.align		4
        /*0044*/ 	.byte	0x02, 0x4a
	.zero		1
	.zero		1


	//----- nvinfo : EIATTR_EXIT_INSTR_OFFSETS
	.align		4
        /*0048*/ 	.byte	0x04, 0x1c
        /*004a*/ 	.short	(.L_2933 - .L_2932)


	//   ....[0]....
.L_2932:
        /*004c*/ 	.word	0x00000a50


	//   ....[1]....
        /*0050*/ 	.word	0x00000aa0


	//   ....[2]....
        /*0054*/ 	.word	0x00000d40


	//----- nvinfo : EIATTR_MAX_THREADS
	.align		4
.L_2933:
        /*0058*/ 	.byte	0x04, 0x05
        /*005a*/ 	.short	(.L_2935 - .L_2934)
.L_2934:
        /*005c*/ 	.word	0x00000080
        /*0060*/ 	.word	0x00000001
        /*0064*/ 	.word	0x00000001


	//----- nvinfo : EIATTR_CRS_STACK_SIZE
	.align		4
.L_2935:
        /*0068*/ 	.byte	0x04, 0x1e
        /*006a*/ 	.short	(.L_2937 - .L_2936)
.L_2936:
        /*006c*/ 	.word	0x00000000


	//----- nvinfo : EIATTR_CBANK_PARAM_SIZE
	.align		4
.L_2937:
        /*0070*/ 	.byte	0x03, 0x19
        /*0072*/ 	.short	0x0018


	//----- nvinfo : EIATTR_PARAM_CBANK
	.align		4
        /*0074*/ 	.byte	0x04, 0x0a
        /*0076*/ 	.short	(.L_2939 - .L_2938)
	.align		4
.L_2938:
        /*0078*/ 	.word	index@(.nv.constant0._ZN2at6native29vectorized_elementwise_kernelILi8EZZZNS0_19sigmoid_kernel_cudaERNS_18TensorIteratorBaseEENKUlvE0_clEvENKUlvE0_clEvEUlfE_St5arrayIPcLm2EEEEviT0_T1_)
        /*007c*/ 	.short	0x0380
        /*007e*/ 	.short	0x0018


	//----- nvinfo : EIATTR_SW_WAR
	.align		4
.L_2939:
        /*0080*/ 	.byte	0x04, 0x36
        /*0082*/ 	.short	(.L_2941 - .L_2940)
.L_2940:
        /*0084*/ 	.word	0x00000008
.L_2941:


//--------------------- .nv.info._ZN2at6native18elementwise_kernelILi128ELi4EZNS0_15gpu_kernel_implIZZZNS0_19sigmoid_kernel_cudaERNS_18TensorIteratorBaseEENKUlvE0_clEvENKUlvE_clEvEUldE_EEvS4_RKT_EUliE_EEviT1_ --------------------------
	.section	.nv.info._ZN2at6native18elementwise_kernelILi128ELi4EZNS0_15gpu_kernel_implIZZZNS0_19sigmoid_kernel_cudaERNS_18TensorIteratorBaseEENKUlvE0_clEvENKUlvE_clEvEUldE_EEvS4_RKT_EUliE_EEviT1_,"",@"SHT_CUDA_INFO"
	.sectionflags	@""
	.align	4


	//----- nvinfo : EIATTR_CUDA_API_VERSION
	.align		4
        /*0000*/ 	.byte	0x04, 0x37
        /*0002*/ 	.short	(.L_2943 - .L_2942)
.L_2942:
        /*0004*/ 	.word	0x00000082


	//----- nvinfo : EIATTR_KPARAM_INFO
	.align		4
.L_2943:
        /*0008*/ 	.byte	0x04, 0x17
        /*000a*/ 	.short	(.L_2945 - .L_2944)
.L_2944:
        /*000c*/ 	.word	0x00000000
        /*0010*/ 	.short	0x0001
        /*0012*/ 	.short	0x0008
        /*0014*/ 	.byte	0x00, 0xf0, 0x61, 0x08


	//----- nvinfo : EIATTR_KPARAM_INFO
	.align		4
.L_2945:
        /*0018*/ 	.byte	0x04, 0x17
        /*001a*/ 	.short	(.L_2947 - .L_2946)
.L_2946:
        /*001c*/ 	.word	0x00000000
        /*0020*/ 	.short	0x0000
        /*0022*/ 	.short	0x0000
        /*0024*/ 	.byte	0x00, 0xf0, 0x11, 0x00


	//----- nvinfo : EIATTR_SPARSE_MMA_MASK
	.align		4
.L_2947:
        /*0028*/ 	.byte	0x03, 0x50
        /*002a*/ 	.short	0x0000


	//----- nvinfo : EIATTR_MAXREG_COUNT
	.align		4
        /*002c*/ 	.byte	0x03, 0x1b
        /*002e*/ 	.short	0x0080


	//----- nvinfo : EIATTR_EXTERNS
	.align		4
        /*0030*/ 	.byte	0x04, 0x0f
        /*0032*/ 	.short	(.L_2949 - .L_2948)


	//   ....[0]....
	.align		4
.L_2948:
        /*0034*/ 	.word	index@(__assertfail)


	//----- nvinfo : EIATTR_MERCURY_ISA_VERSION
	.align		4
.L_2949:
        /*0038*/ 	.byte	0x03, 0x5f
        /*003a*/ 	.short	0x0101


	//----- nvinfo : EIATTR_VRC_CTA_INIT_COUNT
	.align		4
        /*003c*/ 	.byte	0x02, 0x4a
	.zero		1
	.zero		1


	//----- nvinfo : EIATTR_SYSCALL_OFFSETS
	.align		4
        /*0040*/ 	.byte	0x04, 0x46
        /*0042*/ 	.short	(.L_2951 - .L_2950)


	//   ....[0]....
.L_2950:
        /*0044*/ 	.word	0x00002180


	//   ....[1]....
        /*0048*/ 	.word	0x000036f0


	//   ....[2]....
        /*004c*/ 	.word	0x00005a40


	//   ....[3]....
        /*0050*/ 	.word	0x00006d30


	//   ....[4]....
        /*0054*/ 	.word	0x00009230


	//   ....[5]....
        /*0058*/ 	.word	0x0000a520


	//   ....[6]....
        /*005c*/ 	.word	0x0000ca30


	//   ....[7]....
        /*0060*/ 	.word	0x0000dd10


	//----- nvinfo : EIATTR_EXIT_INSTR_OFFSETS
	.align		4
.L_2951:
        /*0064*/ 	.byte	0x04, 0x1c
        /*0066*/ 	.short	(.L_2953 - .L_2952)


	//   ....[0]....
.L_2952:
        /*0068*/ 	.word	0x0000a8c0


	//   ....[1]....
        /*006c*/ 	.word	0x0000d0a0


	//   ....[2]....
        /*0070*/ 	.word	0x0000d0e0


	//   ....[3]....
        /*0074*/ 	.word	0x0000d170


	//   ....[4]....
        /*0078*/ 	.word	0x0000d1a0


	//   ....[5]....
        /*007c*/ 	.word	0x0000d1d0


	//   ....[6]....
        /*0080*/ 	.word	0x0000d2a0


	//   ....[7]....
        /*0084*/ 	.word	0x0000d320


	//   ....[8]....
        /*0088*/ 	.word	0x0000d400


	//   ....[9]....
        /*008c*/ 	.word	0x0000d490


	//   ....[10]....
        /*0090*/ 	.word	0x0000d4b0


	//   ....[11]....
        /*0094*/ 	.word	0x0000d580


	//   ....[12]....
        /*0098*/ 	.word	0x0000d730


	//   ....[13]....
        /*009c*/ 	.word	0x0000d8e0


	//   ....[14]....
        /*00a0*/ 	.word	0x0000da80


	//   ....[15]....
        /*00a4*/ 	.word	0x0000dab0


	//   ....[16]....
        /*00a8*/ 	.word	0x0000dae0


	//   ....[17]....
        /*00ac*/ 	.word	0x0000db80


	//   ....[18]....
        /*00b0*/ 	.word	0x0000dbb0


	//   ....[19]....
        /*00b4*/ 	.word	0x0000dd20


	//   ....[20]....
        /*00b8*/ 	.word	0x0000de70


	//   ....[21]....
        /*00bc*/ 	.word	0x0000dff0


	//   ....[22]....
        /*00c0*/ 	.word	0x0000e070


	//----- nvinfo : EIATTR_MAX_THREADS
	.align		4
.L_2953:
        /*00c4*/ 	.byte	0x04, 0x05
        /*00c6*/ 	.short	(.L_2955 - .L_2954)
.L_2954:
        /*00c8*/ 	.word	0x00000080
        /*00cc*/ 	.word	0x00000001
        /*00d0*/ 	.word	0x00000001


	//----- nvinfo : EIATTR_CRS_STACK_SIZE
	.align		4
.L_2955:
        /*00d4*/ 	.byte	0x04, 0x1e
        /*00d6*/ 	.short	(.L_2957 - .L_2956)
.L_2956:
        /*00d8*/ 	.word	0x00000000


	//----- nvinfo : EIATTR_CBANK_PARAM_SIZE
	.align		4
.L_2957:
        /*00dc*/ 	.byte	0x03, 0x19
        /*00de*/ 	.short	0x0220


	//----- nvinfo : EIATTR_PARAM_CBANK
	.align		4
        /*00e0*/ 	.byte	0x04, 0x0a
        /*00e2*/ 	.short	(.L_2959 - .L_2958)
	.align		4
.L_2958:
        /*00e4*/ 	.word	index@(.nv.constant0._ZN2at6native18elementwise_kernelILi128ELi4EZNS0_15gpu_kernel_implIZZZNS0_19sigmoid_kernel_cudaERNS_18TensorIteratorBaseEENKUlvE0_clEvENKUlvE_clEvEUldE_EEvS4_RKT_EUliE_EEviT1_)
        /*00e8*/ 	.short	0x0380
        /*00ea*/ 	.short	0x0220


	//----- nvinfo : EIATTR_SW_WAR
	.align		4
.L_2959:
        /*00ec*/ 	.byte	0x04, 0x36
        /*00ee*/ 	.short	(.L_2961 - .L_2960)
.L_2960:
        /*00f0*/ 	.word	0x00000008
.L_2961:


//--------------------- .nv.info._ZN2at6native27unrolled_elementwise_kernelIZZZNS0_19sigmoid_kernel_cudaERNS_18TensorIteratorBaseEENKUlvE0_clEvENKUlvE_clEvEUldE_St5arrayIPcLm2EELi4E23TrivialOffsetCalculatorILi1EjESB_NS0_6memory12LoadWithCastILi1EEENSC_13StoreWithCastILi1EEEEEviT_T0_T2_T3_T4_T5_ --------------------------
	.section	.nv.info._ZN2at6native27unrolled_elementwise_kernelIZZZNS0_19sigmoid_kernel_cudaERNS_18TensorIteratorBaseEENKUlvE0_clEvENKUlvE_clEvEUldE_St5arrayIPcLm2EELi4E23TrivialOffsetCalculatorILi1EjESB_NS0_6memory12LoadWithCastILi1EEENSC_13StoreWithCastILi1EEEEEviT_T0_T2_T3_T4_T5_,"",@"SHT_CUDA_INFO"
	.sectionflags	@""
	.align	4


	//----- nvinfo : EIATTR_CUDA_API_VERSION
	.align		4
        /*0000*/ 	.byte	0x04, 0x37
        /*0002*/ 	.short	(.L_2963 - .L_2962)
.L_2962:
        /*0004*/ 	.word	0x00000082


	//----- nvinfo : EIATTR_KPARAM_INFO
	.align		4
.L_2963:
        /*0008*/ 	.byte	0x04, 0x17
        /*000a*/ 	.short	(.L_2965 - .L_2964)
.L_2964:
        /*000c*/ 	.word	0x00000000
        /*0010*/ 	.short	0x0006
        /*0012*/ 	.short	0x0024
        /*0014*/ 	.byte	0x00, 0xf0, 0x21, 0x00


	//----- nvinfo : EIATTR_KPARAM_INFO
	.align		4
.L_2965:
        /*0018*/ 	.byte	0x04, 0x17
        /*001a*/ 	.short	(.L_2967 - .L_2966)
.L_2966:
        /*001c*/ 	.word	0x00000000
        /*0020*/ 	.short	0x0005
        /*0022*/ 	.short	0x001c
        /*0024*/ 	.byte	0x00, 0xf0, 0x21, 0x00


	//----- nvinfo : EIATTR_KPARAM_INFO
	.align		4
.L_2967:
        /*0028*/ 	.byte	0x04, 0x17
        /*002a*/ 	.short	(.L_2969 - .L_2968)
.L_2968:
        /*002c*/ 	.word	0x00000000
        /*0030*/ 	.short	0x0004
        /*0032*/ 	.short	0x0019
        /*0034*/ 	.byte	0x00, 0xf0, 0x05, 0x00


	//----- nvinfo : EIATTR_KPARAM_INFO
	.align		4
.L_2969:
        /*0038*/ 	.byte	0x04, 0x17
        /*003a*/ 	.short	(.L_2971 - .L_2970)
.L_2970:
        /*003c*/ 	.word	0x00000000
        /*0040*/ 	.short	0x0003
        /*0042*/ 	.short	0x0018
        /*0044*/ 	.byte	0x00, 0xf0, 0x05, 0x00


	//----- nvinfo : EIATTR_KPARAM_INFO
	.align		4
.L_2971:
        /*0048*/ 	.byte	0x04, 0x17
        /*004a*/ 	.short	(.L_2973 - .L_2972)
.L_2972:
        /*004c*/ 	.word	0x00000000
        /*0050*/ 	.short	0x0002
        /*0052*/ 	.short	0x0008
        /*0054*/ 	.byte	0x00, 0xf0, 0x41, 0x00


	//----- nvinfo : EIATTR_KPARAM_INFO
	.align		4
.L_2973:
        /*0058*/ 	.byte	0x04, 0x17
        /*005a*/ 	.short	(.L_2975 - .L_2974)
.L_2974:
        /*005c*/ 	.word	0x00000000
        /*0060*/ 	.short	0x0001
        /*0062*/ 	.short	0x0004
        /*0064*/ 	.byte	0x00, 0xf0, 0x05, 0x00


	//----- nvinfo : EIATTR_KPARAM_INFO
	.align		4
.L_2975:
        /*0068*/ 	.byte	0x04, 0x17
        /*006a*/ 	.short	(.L_2977 - .L_2976)
.L_2976:
        /*006c*/ 	.word	0x00000000
        /*0070*/ 	.short	0x0000
        /*0072*/ 	.short	0x0000
        /*0074*/ 	.byte	0x00, 0xf0, 0x11, 0x00


	//----- nvinfo : EIATTR_SPARSE_MMA_MASK
	.align		4
.L_2977:
        /*0078*/ 	.byte	0x03, 0x50
        /*007a*/ 	.short	0x0000


	//----- nvinfo : EIATTR_MAXREG_COUNT
	.align		4
        /*007c*/ 	.byte	0x03, 0x1b
        /*007e*/ 	.short	0x00ff


	//----- nvinfo : EIATTR_EXTERNS
	.align		4
        /*0080*/ 	.byte	0x04, 0x0f
        /*0082*/ 	.short	(.L_2979 - .L_2978)


	//   ....[0]....
	.align		4
.L_2978:
        /*0084*/ 	.word	index@(__assertfail)


	//----- nvinfo : EIATTR_MERCURY_ISA_VERSION
	.align		4
.L_2979:
        /*0088*/ 	.byte	0x03, 0x5f
        /*008a*/ 	.short	0x0101


	//----- nvinfo : EIATTR_VRC_CTA_INIT_COUNT
	.align		4
        /*008c*/ 	.byte	0x02, 0x4a
	.zero		1
	.zero		1


	//----- nvinfo : EIATTR_SYSCALL_OFFSETS
	.align		4
        /*0090*/ 	.byte	0x04, 0x46
        /*0092*/ 	.short	(.L_2981 - .L_2980)


	//   ....[0]....
.L_2980:
        /*0094*/ 	.word	0x00000e80


	//   ....[1]....
        /*0098*/ 	.word	0x00001ec0


	//   ....[2]....
        /*009c*/ 	.word	0x00002e40


	//   ....[3]....
        /*00a0*/ 	.word	0x00003d80


	//   ....[4]....
        /*00a4*/ 	.word	0x000062f0


	//   ....[5]....
        /*00a8*/ 	.word	0x000072c0


	//   ....[6]....
        /*00ac*/ 	.word	0x00008420


	//   ....[7]....
        /*00b0*/ 	.word	0x00009560


	//----- nvinfo : EIATTR_EXIT_INSTR_OFFSETS
	.align		4
.L_2981:
        /*00b4*/ 	.byte	0x04, 0x1c
        /*00b6*/ 	.short	(.L_2983 - .L_2982)


	//   ....[0]....
.L_2982:
        /*00b8*/ 	.word	0x000087b0


	//   ....[1]....
        /*00bc*/ 	.word	0x000088f0


	//   ....[2]....
        /*00c0*/ 	.word	0x00008930


	//   ....[3]....
        /*00c4*/ 	.word	0x000089c0


	//   ....[4]....
        /*00c8*/ 	.word	0x000089f0


	//   ....[5]....
        /*00cc*/ 	.word	0x00008a20


	//   ....[6]....
        /*00d0*/ 	.word	0x00008af0


	//   ....[7]....
        /*00d4*/ 	.word	0x00008b70


	//   ....[8]....
        /*00d8*/ 	.word	0x00008c50


	//   ....[9]....
        /*00dc*/ 	.word	0x00008ce0


	//   ....[10]....
        /*00e0*/ 	.word	0x00008d00


	//   ....[11]....
        /*00e4*/ 	.word	0x00008dd0


	//   ....[12]....
        /*00e8*/ 	.word	0x00008f80


	//   ....[13]....
        /*00ec*/ 	.word	0x00009130


	//   ....[14]....
        /*00f0*/ 	.word	0x000092d0


	//   ....[15]....
        /*00f4*/ 	.word	0x00009300


	//   ....[16]....
        /*00f8*/ 	.word	0x00009330


	//   ....[17]....
        /*00fc*/ 	.word	0x000093d0


	//   ....[18]....
        /*0100*/ 	.word	0x00009400


	//   ....[19]....
        /*0104*/ 	.word	0x00009570


	//   ....[20]....
        /*0108*/ 	.word	0x000096c0


	//   ....[21]....
        /*010c*/ 	.word	0x00009840


	//   ....[22]....
        /*0110*/ 	.word	0x000098c0


	//----- nvinfo : EIATTR_MAX_THREADS
	.align		4
.L_2983:
        /*0114*/ 	.byte	0x04, 0x05
        /*0116*/ 	.short	(.L_2985 - .L_2984)
.L_2984:
        /*0118*/ 	.word	0x00000080
        /*011c*/ 	.word	0x00000001
        /*0120*/ 	.word	0x00000001


	//----- nvinfo : EIATTR_CRS_STACK_SIZE
	.align		4
.L_2985:
        /*0124*/ 	.byte	0x04, 0x1e
        /*0126*/ 	.short	(.L_2987 - .L_2986)
.L_2986:
        /*0128*/ 	.word	0x00000000


	//----- nvinfo : EIATTR_CBANK_PARAM_SIZE
	.align		4
.L_2987:
        /*012c*/ 	.byte	0x03, 0x19
        /*012e*/ 	.short	0x002c


	//----- nvinfo : EIATTR_PARAM_CBANK
	.align		4
        /*0130*/ 	.byte	0x04, 0x0a
        /*0132*/ 	.short	(.L_2989 - .L_2988)
	.align		4
.L_2988:
        /*0134*/ 	.word	index@(.nv.constant0._ZN2at6native27unrolled_elementwise_kernelIZZZNS0_19sigmoid_kernel_cudaERNS_18TensorIteratorBaseEENKUlvE0_clEvENKUlvE_clEvEUldE_St5arrayIPcLm2EELi4E23TrivialOffsetCalculatorILi1EjESB_NS0_6memory12LoadWithCastILi1EEENSC_13StoreWithCastILi1EEEEEviT_T0_T2_T3_T4_T5_)
        /*0138*/ 	.short	0x0380
        /*013a*/ 	.short	0x002c


	//----- nvinfo : EIATTR_SW_WAR
	.align		4
.L_2989:
        /*013c*/ 	.byte	0x04, 0x36
        /*013e*/ 	.short	(.L_2991 - .L_2990)
.L_2990:
        /*0140*/ 	.word	0x00000008
.L_2991:


//--------------------- .nv.info._ZN2at6native18elementwise_kernelILi128ELi2EZNS0_22gpu_kernel_impl_nocastIZZZNS0_19sigmoid_kernel_cudaERNS_18TensorIteratorBaseEENKUlvE0_clEvENKUlvE_clEvEUldE_EEvS4_RKT_EUliE_EEviT1_ --------------------------
	.section	.nv.info._ZN2at6native18elementwise_kernelILi128ELi2EZNS0_22gpu_kernel_impl_nocastIZZZNS0_19sigmoid_kernel_cudaERNS_18TensorIteratorBaseEENKUlvE0_clEvENKUlvE_clEvEUldE_EEvS4_RKT_EUliE_EEviT1_,"",@"SHT_CUDA_INFO"
	.sectionflags	@""
	.align	4


	//----- nvinfo : EIATTR_CUDA_API_VERSION
	.align		4
        /*0000*/ 	.byte	0x04, 0x37
        /*0002*/ 	.short	(.L_2993 - .L_2992)
.L_2992:
        /*0004*/ 	.word	0x00000082


	//----- nvinfo : EIATTR_KPARAM_INFO
	.align		4
.L_2993:
        /*0008*/ 	.byte	0x04, 0x17
        /*000a*/ 	.short	(.L_2995 - .L_2994)
.L_2994:
        /*000c*/ 	.word	0x00000000
        /*0010*/ 	.short	0x0001
        /*0012*/ 	.short	0x0008
        /*0014*/ 	.byte	0x00, 0xf0, 0x61, 0x08


	//----- nvinfo : EIATTR_KPARAM_INFO
	.align		4
.L_2995:
        /*0018*/ 	.byte	0x04, 0x17
        /*001a*/ 	.short	(.L_2997 - .L_2996)
.L_2996:
        /*001c*/ 	.word	0x00000000
        /*0020*/ 	.short	0x0000
        /*0022*/ 	.short	0x0000
        /*0024*/ 	.byte	0x00, 0xf0, 0x11, 0x00


	//----- nvinfo : EIATTR_SPARSE_MMA_MASK
	.align		4
.L_2997:
        /*0028*/ 	.byte	0x03, 0x50
        /*002a*/ 	.short	0x0000


	//----- nvinfo : EIATTR_MAXREG_COUNT
	.align		4
        /*002c*/ 	.byte	0x03, 0x1b
        /*002e*/ 	.short	0x0080


	//----- nvinfo : EIATTR_MERCURY_ISA_VERSION
	.align		4
        /*0030*/ 	.byte	0x03, 0x5f
        /*0032*/ 	.short	0x0101


	//----- nvinfo : EIATTR_VRC_CTA_INIT_COUNT
	.align		4
        /*0034*/ 	.byte	0x02, 0x4a
	.zero		1
	.zero		1


	//----- nvinfo : EIATTR_EXIT_INSTR_OFFSETS
	.align		4
        /*0038*/ 	.byte	0x04, 0x1c
        /*003a*/ 	.short	(.L_2999 - .L_2998)


	//   ....[0]....
.L_2998:
        /*003c*/ 	.word	0x00000620


	//   ....[1]....
        /*0040*/ 	.word	0x00000b20


	//   ....[2]....
        /*0044*/ 	.word	0x00002410


	//   ....[3]....
        /*0048*/ 	.word	0x00003c40


	//----- nvinfo : EIATTR_MAX_THREADS
	.align		4
.L_2999:
        /*004c*/ 	.byte	0x04, 0x05
        /*004e*/ 	.short	(.L_3001 - .L_3000)
.L_3000:
        /*0050*/ 	.word	0x00000080
        /*0054*/ 	.word	0x00000001
        /*0058*/ 	.word	0x00000001


	//----- nvinfo : EIATTR_CRS_STACK_SIZE
	.align		4
.L_3001:
        /*005c*/ 	.byte	0x04, 0x1e
        /*005e*/ 	.short	(.L_3003 - .L_3002)
.L_3002:
        /*0060*/ 	.word	0x00000000


	//----- nvinfo : EIATTR_CBANK_PARAM_SIZE
	.align		4
.L_3003:
        /*0064*/ 	.byte	0x03, 0x19
        /*0066*/ 	.short	0x0220


	//----- nvinfo : EIATTR_PARAM_CBANK
	.align		4
        /*0068*/ 	.byte	0x04, 0x0a
        /*006a*/ 	.short	(.L_3005 - .L_3004)
	.align		4
.L_3004:
        /*006c*/ 	.word	index@(.nv.constant0._ZN2at6native18elementwise_kernelILi128ELi2EZNS0_22gpu_kernel_impl_nocastIZZZNS0_19sigmoid_kernel_cudaERNS_18TensorIteratorBaseEENKUlvE0_clEvENKUlvE_clEvEUldE_EEvS4_RKT_EUliE_EEviT1_)
        /*0070*/ 	.short	0x0380
        /*0072*/ 	.short	0x0220


	//----- nvinfo : EIATTR_SW_WAR
	.align		4
.L_3005:
        /*0074*/ 	.byte	0x04, 0x36
        /*0076*/ 	.short	(.L_3007 - .L_3006)
.L_3006:
        /*0078*/ 	.word	0x00000008
.L_3007:


//--------------------- .nv.info._ZN2at6native27unrolled_elementwise_kernelIZZZNS0_19sigmoid_kernel_cudaERNS_18TensorIteratorBaseEENKUlvE0_clEvENKUlvE_clEvEUldE_St5arrayIPcLm2EELi4E23TrivialOffsetCalculatorILi1EjESB_NS0_6memory15LoadWithoutCastENSC_16StoreWithoutCastEEEviT_T0_T2_T3_T4_T5_ --------------------------
	.section	.nv.info._ZN2at6native27unrolled_elementwise_kernelIZZZNS0_19sigmoid_kernel_cudaERNS_18TensorIteratorBaseEENKUlvE0_clEvENKUlvE_clEvEUldE_St5arrayIPcLm2EELi4E23TrivialOffsetCalculatorILi1EjESB_NS0_6memory15LoadWithoutCastENSC_16StoreWithoutCastEEEviT_T0_T2_T3_T4_T5_,"",@"SHT_CUDA_INFO"
	.sectionflags	@""
	.align	4


	//----- nvinfo : EIATTR_CUDA_API_VERSION
	.align		4
        /*0000*/ 	.byte	0x04, 0x37
        /*0002*/ 	.short	(.L_3009 - .L_3008)
.L_3008:
        /*0004*/ 	.word	0x00000082


	//----- nvinfo : EIATTR_KPARAM_INFO
	.align		4
.L_3009:
        /*0008*/ 	.byte	0x04, 0x17
        /*000a*/ 	.short	(.L_3011 - .L_3010)
.L_3010:
        /*000c*/ 	.word	0x00000000
        /*0010*/ 	.short	0x0006
        /*0012*/ 	.short	0x001b
        /*0014*/ 	.byte	0x00, 0xf0, 0x05, 0x00


	//----- nvinfo : EIATTR_KPARAM_INFO
	.align		4
.L_3011:
        /*0018*/ 	.byte	0x04, 0x17
        /*001a*/ 	.short	(.L_3013 - .L_3012)
.L_3012:
        /*001c*/ 	.word	0x00000000
        /*0020*/ 	.short	0x0005
        /*0022*/ 	.short	0x001a
        /*0024*/ 	.byte	0x00, 0xf0, 0x05, 0x00


	//----- nvinfo : EIATTR_KPARAM_INFO
	.align		4
.L_3013:
        /*0028*/ 	.byte	0x04, 0x17
        /*002a*/ 	.short	(.L_3015 - .L_3014)
.L_3014:
        /*002c*/ 	.word	0x00000000
        /*0030*/ 	.short	0x0004
        /*0032*/ 	.short	0x0019
        /*0034*/ 	.byte	0x00, 0xf0, 0x05, 0x00


	//----- nvinfo : EIATTR_KPARAM_INFO
	.align		4
.L_3015:
        /*0038*/ 	.byte	0x04, 0x17
        /*003a*/ 	.short	(.L_3017 - .L_3016)
.L_3016:
        /*003c*/ 	.word	0x00000000
        /*0040*/ 	.short	0x0003
        /*0042*/ 	.short	0x0018
        /*0044*/ 	.byte	0x00, 0xf0, 0x05, 0x00


	//----- nvinfo : EIATTR_KPARAM_INFO
	.align		4
.L_3017:
        /*0048*/ 	.byte	0x04, 0x17
        /*004a*/ 	.short	(.L_3019 - .L_3018)
.L_3018:
        /*004c*/ 	.word	0x00000000
        /*0050*/ 	.short	0x0002
        /*0052*/ 	.short	0x0008
        /*0054*/ 	.byte	0x00, 0xf0, 0x41, 0x00


	//----- nvinfo : EIATTR_KPARAM_INFO
	.align		4
.L_3019:
        /*0058*/ 	.byte	0x04, 0x17
        /*005a*/ 	.short	(.L_3021 - .L_3020)
.L_3020:
        /*005c*/ 	.word	0x00000000
        /*0060*/ 	.short	0x0001
        /*0062*/ 	.short	0x0004
        /*0064*/ 	.byte	0x00, 0xf0, 0x05, 0x00


	//----- nvinfo : EIATTR_KPARAM_INFO
	.align		4
.L_3021:
        /*0068*/ 	.byte	0x04, 0x17
        /*006a*/ 	.short	(.L_3023 - .L_3022)
.L_3022:
        /*006c*/ 	.word	0x00000000
        /*0070*/ 	.short	0x0000
        /*0072*/ 	.short	0x0000
        /*0074*/ 	.byte	0x00, 0xf0, 0x11, 0x00


	//----- nvinfo : EIATTR_SPARSE_MMA_MASK
	.align		4
.L_3023:
        /*0078*/ 	.byte	0x03, 0x50
        /*007a*/ 	.short	0x0000


	//----- nvinfo : EIATTR_MAXREG_COUNT
	.align		4
        /*007c*/ 	.byte	0x03, 0x1b
        /*007e*/ 	.short	0x00ff


	//----- nvinfo : EIATTR_MERCURY_ISA_VERSION
	.align		4
        /*0080*/ 	.byte	0x03, 0x5f
        /*0082*/ 	.short	0x0101


	//----- nvinfo : EIATTR_VRC_CTA_INIT_COUNT
	.align		4
        /*0084*/ 	.byte	0x02, 0x4a
	.zero		1
	.zero		1


	//----- nvinfo : EIATTR_EXIT_INSTR_OFFSETS
	.align		4
        /*0088*/ 	.byte	0x04, 0x1c
        /*008a*/ 	.short	(.L_3025 - .L_3024)


	//   ....[0]....
.L_3024:
        /*008c*/ 	.word	0x00001820


	//   ....[1]....
        /*0090*/ 	.word	0x00001870


	//----- nvinfo : EIATTR_MAX_THREADS
	.align		4
.L_3025:
        /*0094*/ 	.byte	0x04, 0x05
        /*0096*/ 	.short	(.L_3027 - .L_3026)
.L_3026:
        /*0098*/ 	.word	0x00000080
        /*009c*/ 	.word	0x00000001
        /*00a0*/ 	.word	0x00000001


	//----- nvinfo : EIATTR_CRS_STACK_SIZE
	.align		4
.L_3027:
        /*00a4*/ 	.byte	0x04, 0x1e
        /*00a6*/ 	.short	(.L_3029 - .L_3028)
.L_3028:
        /*00a8*/ 	.word	0x00000000


	//----- nvinfo : EIATTR_CBANK_PARAM_SIZE
	.align		4
.L_3029:
        /*00ac*/ 	.byte	0x03, 0x19
        /*00ae*/ 	.short	0x001c


	//----- nvinfo : EIATTR_PARAM_CBANK
	.align		4
        /*00b0*/ 	.byte	0x04, 0x0a
        /*00b2*/ 	.short	(.L_3031 - .L_3030)
	.align		4
.L_3030:
        /*00b4*/ 	.word	index@(.nv.constant0._ZN2at6native27unrolled_elementwise_kernelIZZZNS0_19sigmoid_kernel_cudaERNS_18TensorIteratorBaseEENKUlvE0_clEvENKUlvE_clEvEUldE_St5arrayIPcLm2EELi4E23TrivialOffsetCalculatorILi1EjESB_NS0_6memory15LoadWithoutCastENSC_16StoreWithoutCastEEEviT_T0_T2_T3_T4_T5_)
        /*00b8*/ 	.short	0x0380
        /*00ba*/ 	.short	0x001c


	//----- nvinfo : EIATTR_SW_WAR
	.align		4
.L_3031:
        /*00bc*/ 	.byte	0x04, 0x36
        /*00be*/ 	.short	(.L_3033 - .L_3032)
.L_3032:
        /*00c0*/ 	.word	0x00000008
.L_3033:


//--------------------- .nv.info._ZN2at6native29vectorized_elementwise_kernelILi2EZZZNS0_19sigmoid_kernel_cudaERNS_18TensorIteratorBaseEENKUlvE0_clEvENKUlvE_clEvEUldE_St5arrayIPcLm2EEEEviT0_T1_ --------------------------
	.section	.nv.info._ZN2at6native29vectorized_elementwise_kernelILi2EZZZNS0_19sigmoid_kernel_cudaERNS_18TensorIteratorBaseEENKUlvE0_clEvENKUlvE_clEvEUldE_St5arrayIPcLm2EEEEviT0_T1_,"",@"SHT_CUDA_INFO"
	.sectionflags	@""
	.align	4


	//----- nvinfo : EIATTR_CUDA_API_VERSION
	.align		4
        /*0000*/ 	.byte	0x04, 0x37
        /*0002*/ 	.short	(.L_3035 - .L_3034)
.L_3034:
        /*0004*/ 	.word	0x00000082


	//----- nvinfo : EIATTR_KPARAM_INFO
	.align		4
.L_3035:
        /*0008*/ 	.byte	0x04, 0x17
        /*000a*/ 	.short	(.L_3037 - .L_3036)
.L_3036:
        /*000c*/ 	.word	0x00000000
        /*0010*/ 	.short	0x0002
        /*0012*/ 	.short	0x0008
        /*0014*/ 	.byte	0x00, 0xf0, 0x41, 0x00


	//----- nvinfo : EIATTR_KPARAM_INFO
	.align		4
.L_3037:
        /*0018*/ 	.byte	0x04, 0x17
        /*001a*/ 	.short	(.L_3039 - .L_3038)
.L_3038:
        /*001c*/ 	.word	0x00000000
        /*0020*/ 	.short	0x0001
        /*0022*/ 	.short	0x0004
        /*0024*/ 	.byte	0x00, 0xf0, 0x05, 0x00


	//----- nvinfo : EIATTR_KPARAM_INFO
	.align		4
.L_3039:
        /*0028*/ 	.byte	0x04, 0x17
        /*002a*/ 	.short	(.L_3041 - .L_3040)
.L_3040:
        /*002c*/ 	.word	0x00000000
        /*0030*/ 	.short	0x0000
        /*0032*/ 	.short	0x0000
        /*0034*/ 	.byte	0x00, 0xf0, 0x11, 0x00


	//----- nvinfo : EIATTR_SPARSE_MMA_MASK
	.align		4
.L_3041:
        /*0038*/ 	.byte	0x03, 0x50
        /*003a*/ 	.short	0x0000


	//----- nvinfo : EIATTR_MAXREG_COUNT
	.align		4
        /*003c*/ 	.byte	0x03, 0x1b
        /*003e*/ 	.short	0x00ff


	//----- nvinfo : EIATTR_MERCURY_ISA_VERSION
	.align		4
        /*0040*/ 	.byte	0x03, 0x5f
        /*0042*/ 	.short	0x0101


	//----- nvinfo : EIATTR_VRC_CTA_INIT_COUNT
	.align		4
        /*0044*/ 	.byte	0x02, 0x4a
	.zero		1
	.zero		1


	//----- nvinfo : EIATTR_EXIT_INSTR_OFFSETS
	.align		4
        /*0048*/ 	.byte	0x04, 0x1c
        /*004a*/ 	.short	(.L_3043 - .L_3042)


	//   ....[0]....
.L_3042:
        /*004c*/ 	.word	0x00003170


	//   ....[1]....
        /*0050*/ 	.word	0x000031c0


	//   ....[2]....
        /*0054*/ 	.word	0x00004f90


	//----- nvinfo : EIATTR_MAX_THREADS
	.align		4
.L_3043:
        /*0058*/ 	.byte	0x04, 0x05
        /*005a*/ 	.short	(.L_3045 - .L_3044)
.L_3044:
        /*005c*/ 	.word	0x00000080
        /*0060*/ 	.word	0x00000001
        /*0064*/ 	.word	0x00000001


	//----- nvinfo : EIATTR_CRS_STACK_SIZE
	.align		4
.L_3045:
        /*0068*/ 	.byte	0x04, 0x1e
        /*006a*/ 	.short	(.L_3047 - .L_3046)
.L_3046:
        /*006c*/ 	.word	0x00000000


	//----- nvinfo : EIATTR_CBANK_PARAM_SIZE
	.align		4
.L_3047:
        /*0070*/ 	.byte	0x03, 0x19
        /*0072*/ 	.short	0x0018


	//----- nvinfo : EIATTR_PARAM_CBANK
	.align		4
        /*0074*/ 	.byte	0x04, 0x0a
        /*0076*/ 	.short	(.L_3049 - .L_3048)
	.align		4
.L_3048:
        /*0078*/ 	.word	index@(.nv.constant0._ZN2at6native29vectorized_elementwise_kernelILi2EZZZNS0_19sigmoid_kernel_cudaERNS_18TensorIteratorBaseEENKUlvE0_clEvENKUlvE_clEvEUldE_St5arrayIPcLm2EEEEviT0_T1_)
        /*007c*/ 	.short	0x0380
        /*007e*/ 	.short	0x0018


	//----- nvinfo : EIATTR_SW_WAR
	.align		4
.L_3049:
        /*0080*/ 	.byte	0x04, 0x36
        /*0082*/ 	.short	(.L_3051 - .L_3050)
.L_3050:
        /*0084*/ 	.word	0x00000008
.L_3051:


//--------------------- .nv.info._ZN2at6native29vectorized_elementwise_kernelILi4EZZZNS0_19sigmoid_kernel_cudaERNS_18TensorIteratorBaseEENKUlvE0_clEvENKUlvE_clEvEUldE_St5arrayIPcLm2EEEEviT0_T1_ --------------------------
	.section	.nv.info._ZN2at6native29vectorized_elementwise_kernelILi4EZZZNS0_19sigmoid_kernel_cudaERNS_18TensorIteratorBaseEENKUlvE0_clEvENKUlvE_clEvEUldE_St5arrayIPcLm2EEEEviT0_T1_,"",@"SHT_CUDA_INFO"
	.sectionflags	@""
	.align	4


	//----- nvinfo : EIATTR_CUDA_API_VERSION
	.align		4
        /*0000*/ 	.byte	0x04, 0x37
        /*0002*/ 	.short	(.L_3053 - .L_3052)
.L_3052:
        /*0004*/ 	.word	0x00000082


	//----- nvinfo : EIATTR_KPARAM_INFO
	.align		4
.L_3053:
        /*0008*/ 	.byte	0x04, 0x17
        /*000a*/ 	.short	(.L_3055 - .L_3054)
.L_3054:
        /*000c*/ 	.word	0x00000000
        /*0010*/ 	.short	0x0002
        /*0012*/ 	.short	0x0008
        /*0014*/ 	.byte	0x00, 0xf0, 0x41, 0x00


	//----- nvinfo : EIATTR_KPARAM_INFO
	.align		4
.L_3055:
        /*0018*/ 	.byte	0x04, 0x17
        /*001a*/ 	.short	(.L_3057 - .L_3056)
.L_3056:
        /*001c*/ 	.word	0x00000000
        /*0020*/ 	.short	0x0001
        /*0022*/ 	.short	0x0004
        /*0024*/ 	.byte	0x00, 0xf0, 0x05, 0x00


	//----- nvinfo : EIATTR_KPARAM_INFO
	.align		4
.L_3057:
        /*0028*/ 	.byte	0x04, 0x17
        /*002a*/ 	.short	(.L_3059 - .L_3058)
.L_3058:
        /*002c*/ 	.word	0x00000000
        /*0030*/ 	.short	0x0000
        /*0032*/ 	.short	0x0000
        /*0034*/ 	.byte	0x00, 0xf0, 0x11, 0x00


	//----- nvinfo : EIATTR_SPARSE_MMA_MASK
	.align		4
.L_3059:
        /*0038*/ 	.byte	0x03, 0x50
        /*003a*/ 	.short	0x0000


	//----- nvinfo : EIATTR_MAXREG_COUNT
	.align		4
        /*003c*/ 	.byte	0x03, 0x1b
        /*003e*/ 	.short	0x00ff


	//----- nvinfo : EIATTR_MERCURY_ISA_VERSION
	.align		4
        /*0040*/ 	.byte	0x03, 0x5f
        /*0042*/ 	.short	0x0101


	//----- nvinfo : EIATTR_VRC_CTA_INIT_COUNT
	.align		4
        /*0044*/ 	.byte	0x02, 0x4a
	.zero		1
	.zero		1


	//----- nvinfo : EIATTR_EXIT_INSTR_OFFSETS
	.align		4
        /*0048*/ 	.byte	0x04, 0x1c
        /*004a*/ 	.short	(.L_3061 - .L_3060)


	//   ....[0]....
.L_3060:
        /*004c*/ 	.word	0x00003170


	//   ....[1]....
        /*0050*/ 	.word	0x000031c0


	//   ....[2]....
        /*0054*/ 	.word	0x00004f70


	//----- nvinfo : EIATTR_MAX_THREADS
	.align		4
.L_3061:
        /*0058*/ 	.byte	0x04, 0x05
        /*005a*/ 	.short	(.L_3063 - .L_3062)
.L_3062:
        /*005c*/ 	.word	0x00000080
        /*0060*/ 	.word	0x00000001
        /*0064*/ 	.word	0x00000001


	//----- nvinfo : EIATTR_CRS_STACK_SIZE
	.align		4
.L_3063:
        /*0068*/ 	.byte	0x04, 0x1e
        /*006a*/ 	.short	(.L_3065 - .L_3064)
.L_3064:
        /*006c*/ 	.word	0x00000000


	//----- nvinfo : EIATTR_CBANK_PARAM_SIZE
	.align		4
.L_3065:
        /*0070*/ 	.byte	0x03, 0x19
        /*0072*/ 	.short	0x0018


	//----- nvinfo : EIATTR_PARAM_CBANK
	.align		4
        /*0074*/ 	.byte	0x04, 0x0a
        /*0076*/ 	.short	(.L_3067 - .L_3066)
	.align		4
.L_3066:
        /*0078*/ 	.word	index@(.nv.constant0._ZN2at6native29vectorized_elementwise_kernelILi4EZZZNS0_19sigmoid_kernel_cudaERNS_18TensorIteratorBaseEENKUlvE0_clEvENKUlvE_clEvEUldE_St5arrayIPcLm2EEEEviT0_T1_)
        /*007c*/ 	.short	0x0380
        /*007e*/ 	.short	0x0018


	//----- nvinfo : EIATTR_SW_WAR
	.align		4
.L_3067:
        /*0080*/ 	.byte	0x04, 0x36
        /*0082*/ 	.short	(.L_3069 - .L_3068)
.L_3068:
        /*0084*/ 	.word	0x00000008
.L_3069:


//--------------------- .nv.info._ZN2at6native29vectorized_elementwise_kernelILi8EZZZNS0_19sigmoid_kernel_cudaERNS_18TensorIteratorBaseEENKUlvE0_clEvENKUlvE_clEvEUldE_St5arrayIPcLm2EEEEviT0_T1_ --------------------------
	.section	.nv.info._ZN2at6native29vectorized_elementwise_kernelILi8EZZZNS0_19sigmoid_kernel_cudaERNS_18TensorIteratorBaseEENKUlvE0_clEvENKUlvE_clEvEUldE_St5arrayIPcLm2EEEEviT0_T1_,"",@"SHT_CUDA_INFO"
	.sectionflags	@""
	.align	4


	//----- nvinfo : EIATTR_CUDA_API_VERSION
	.align		4
        /*0000*/ 	.byte	0x04, 0x37
        /*0002*/ 	.short	(.L_3071 - .L_3070)
.L_3070:
        /*0004*/ 	.word	0x00000082


	//----- nvinfo : EIATTR_KPARAM_INFO
	.align		4
.L_3071:
        /*0008*/ 	.byte	0x04, 0x17
        /*000a*/ 	.short	(.L_3073 - .L_3072)
.L_3072:
        /*000c*/ 	.word	0x00000000
        /*0010*/ 	.short	0x0002
        /*0012*/ 	.short	0x0008
        /*0014*/ 	.byte	0x00, 0xf0, 0x41, 0x00


	//----- nvinfo : EIATTR_KPARAM_INFO
	.align		4
.L_3073:
        /*0018*/ 	.byte	0x04, 0x17
        /*001a*/ 	.short	(.L_3075 - .L_3074)
.L_3074:
        /*001c*/ 	.word	0x00000000
        /*0020*/ 	.short	0x0001
        /*0022*/ 	.short	0x0004
        /*0024*/ 	.byte	0x00, 0xf0, 0x05, 0x00


	//----- nvinfo : EIATTR_KPARAM_INFO
	.align		4
.L_3075:
        /*0028*/ 	.byte	0x04, 0x17
        /*002a*/ 	.short	(.L_3077 - .L_3076)
.L_3076:
        /*002c*/ 	.word	0x00000000
        /*0030*/ 	.short	0x0000
        /*0032*/ 	.short	0x0000
        /*0034*/ 	.byte	0x00, 0xf0, 0x11, 0x00


	//----- nvinfo : EIATTR_SPARSE_MMA_MASK
	.align		4
.L_3077:
        /*0038*/ 	.byte	0x03, 0x50
        /*003a*/ 	.short	0x0000


	//----- nvinfo : EIATTR_MAXREG_COUNT
	.align		4
        /*003c*/ 	.byte	0x03, 0x1b
        /*003e*/ 	.short	0x00ff


	//----- nvinfo : EIATTR_MERCURY_ISA_VERSION
	.align		4
        /*0040*/ 	.byte	0x03, 0x5f
        /*0042*/ 	.short	0x0101


	//----- nvinfo : EIATTR_VRC_CTA_INIT_COUNT
	.align		4
        /*0044*/ 	.byte	0x02, 0x4a
	.zero		1
	.zero		1


	//----- nvinfo : EIATTR_EXIT_INSTR_OFFSETS
	.align		4
        /*0048*/ 	.byte	0x04, 0x1c
        /*004a*/ 	.short	(.L_3079 - .L_3078)


	//   ....[0]....
.L_3078:
        /*004c*/ 	.word	0x00003170


	//   ....[1]....
        /*0050*/ 	.word	0x000031c0


	//   ....[2]....
        /*0054*/ 	.word	0x00004f70


	//----- nvinfo : EIATTR_MAX_THREADS
	.align		4
.L_3079:
        /*0058*/ 	.byte	0x04, 0x05
        /*005a*/ 	.short	(.L_3081 - .L_3080)
.L_3080:
        /*005c*/ 	.word	0x00000080
        /*0060*/ 	.word	0x00000001
        /*0064*/ 	.word	0x00000001


	//----- nvinfo : EIATTR_CRS_STACK_SIZE
	.align		4
.L_3081:
        /*0068*/ 	.byte	0x04, 0x1e
        /*006a*/ 	.short	(.L_3083 - .L_3082)
.L_3082:
        /*006c*/ 	.word	0x00000000


	//----- nvinfo : EIATTR_CBANK_PARAM_SIZE
	.align		4
.L_3083:
        /*0070*/ 	.byte	0x03, 0x19
        /*0072*/ 	.short	0x0018


	//----- nvinfo : EIATTR_PARAM_CBANK
	.align		4
        /*0074*/ 	.byte	0x04, 0x0a
        /*0076*/ 	.short	(.L_3085 - .L_3084)
	.align		4
.L_3084:
        /*0078*/ 	.word	index@(.nv.constant0._ZN2at6native29vectorized_elementwise_kernelILi8EZZZNS0_19sigmoid_kernel_cudaERNS_18TensorIteratorBaseEENKUlvE0_clEvENKUlvE_clEvEUldE_St5arrayIPcLm2EEEEviT0_T1_)
        /*007c*/ 	.short	0x0380
        /*007e*/ 	.short	0x0018


	//----- nvinfo : EIATTR_SW_WAR
	.align		4
.L_3085:
        /*0080*/ 	.byte	0x04, 0x36
        /*0082*/ 	.short	(.L_3087 - .L_3086)
.L_3086:
        /*0084*/ 	.word	0x00000008
.L_3087:


//--------------------- .nv.callgraph             --------------------------
	.section	.nv.callgraph,"",@"SHT_CUDA_CALLGRAPH"
	.align	4
	.sectionentsize	8
	.align		4
        /*0000*/ 	.word	0x00000000
	.align		4
        /*0004*/ 	.word	0xffffffff
	.align		4
        /*0008*/ 	.word	index@(_ZN2at6native18elementwise_kernelILi128ELi4EZNS0_15gpu_kernel_implIZZZNS0_15erf_kernel_cudaERNS_18TensorIteratorBaseEENKUlvE_clEvENKUlvE2_clEvEUlN3c108BFloat16EE_EEvS4_RKT_EUliE_EEviT1_)
	.align		4
        /*000c*/ 	.word	index@(__assertfail)
	.align		4
        /*0010*/ 	.word	index@(_ZN2at6native27unrolled_elementwise_kernelIZZZNS0_15erf_kernel_cudaERNS_18TensorIteratorBaseEENKUlvE_clEvENKUlvE2_clEvEUlN3c108BFloat16EE_St5arrayIPcLm2EELi4E23TrivialOffsetCalculatorILi1EjESD_NS0_6memory12LoadWithCastILi1EEENSE_13StoreWithCastILi1EEEEEviT_T0_T2_T3_T4_T5_)
	.align		4
        /*0014*/ 	.word	index@(__assertfail)
	.align		4
        /*0018*/ 	.word	index@(_ZN2at6native18elementwise_kernelILi128ELi4EZNS0_15gpu_kernel_implIZZZNS0_15erf_kernel_cudaERNS_18TensorIteratorBaseEENKUlvE_clEvENKUlvE1_clEvEUlN3c104HalfEE_EEvS4_RKT_EUliE_EEviT1_)
	.align		4
        /*001c*/ 	.word	index@(__assertfail)
	.align		4
        /*0020*/ 	.word	index@(_ZN2at6native27unrolled_elementwise_kernelIZZZNS0_15erf_kernel_cudaERNS_18TensorIteratorBaseEENKUlvE_clEvENKUlvE1_clEvEUlN3c104HalfEE_St5arrayIPcLm2EELi4E23TrivialOffsetCalculatorILi1EjESD_NS0_6memory12LoadWithCastILi1EEENSE_13StoreWithCastILi1EEEEEviT_T0_T2_T3_T4_T5_)
	.align		4
        /*0024*/ 	.word	index@(__assertfail)
	.align		4
        /*0028*/ 	.word	index@(_ZN2at6native18elementwise_kernelILi128ELi4EZNS0_15gpu_kernel_implIZZZNS0_15erf_kernel_cudaERNS_18TensorIteratorBaseEENKUlvE_clEvENKUlvE0_clEvEUlfE_EEvS4_RKT_EUliE_EEviT1_)
	.align		4
        /*002c*/ 	.word	index@(__assertfail)
	.align		4
        /*0030*/ 	.word	index@(_ZN2at6native27unrolled_elementwise_kernelIZZZNS0_15erf_kernel_cudaERNS_18TensorIteratorBaseEENKUlvE_clEvENKUlvE0_clEvEUlfE_St5arrayIPcLm2EELi4E23TrivialOffsetCalculatorILi1EjESB_NS0_6memory12LoadWithCastILi1EEENSC_13StoreWithCastILi1EEEEEviT_T0_T2_T3_T4_T5_)
	.align		4
        /*0034*/ 	.word	index@(__assertfail)
	.align		4
        /*0038*/ 	.word	index@(_ZN2at6native18elementwise_kernelILi128ELi4EZNS0_15gpu_kernel_implIZZZNS0_15erf_kernel_cudaERNS_18TensorIteratorBaseEENKUlvE_clEvENKUlvE_clEvEUldE_EEvS4_RKT_EUliE_EEviT1_)
	.align		4
        /*003c*/ 	.word	index@(__assertfail)
	.align		4
        /*0040*/ 	.word	index@(_ZN2at6native27unrolled_elementwise_kernelIZZZNS0_15erf_kernel_cudaERNS_18TensorIteratorBaseEENKUlvE_clEvENKUlvE_clEvEUldE_St5arrayIPcLm2EELi4E23TrivialOffsetCalculatorILi1EjESB_NS0_6memory12LoadWithCastILi1EEENSC_13StoreWithCastILi1EEEEEviT_T0_T2_T3_T4_T5_)
	.align		4
        /*0044*/ 	.word	index@(__assertfail)
	.align		4
        /*0048*/ 	.word	index@(_ZN2at6native18elementwise_kernelILi128ELi4EZNS0_15gpu_kernel_implIZZZNS0_17logit_kernel_cudaERNS_18TensorIteratorBaseERKN3c106ScalarEENKUlvE_clEvENKUlvE2_clEvEUlNS5_8BFloat16EE0_EEvS4_RKT_EUliE_EEviT1_)
	.align		4
        /*004c*/ 	.word	index@(__assertfail)
	.align		4
        /*0050*/ 	.word	index@(_ZN2at6native27unrolled_elementwise_kernelIZZZNS0_17logit_kernel_cudaERNS_18TensorIteratorBaseERKN3c106ScalarEENKUlvE_clEvENKUlvE2_clEvEUlNS4_8BFloat16EE0_St5arrayIPcLm2EELi4E23TrivialOffsetCalculatorILi1EjESG_NS0_6memory12LoadWithCastILi1EEENSH_13StoreWithCastILi1EEEEEviT_T0_T2_T3_T4_T5_)
	.align		4
        /*0054*/ 	.word	index@(__assertfail)
	.align		4
        /*0058*/ 	.word	index@(_ZN2at6native18elementwise_kernelILi128ELi4EZNS0_15gpu_kernel_implIZZZNS0_17logit_kernel_cudaERNS_18TensorIteratorBaseERKN3c106ScalarEENKUlvE_clEvENKUlvE2_clEvEUlNS5_8BFloat16EE_EEvS4_RKT_EUliE_EEviT1_)
	.align		4
        /*005c*/ 	.word	index@(__assertfail)
	.align		4
        /*0060*/ 	.word	index@(_ZN2at6native27unrolled_elementwise_kernelIZZZNS0_17logit_kernel_cudaERNS_18TensorIteratorBaseERKN3c106ScalarEENKUlvE_clEvENKUlvE2_clEvEUlNS4_8BFloat16EE_St5arrayIPcLm2EELi4E23TrivialOffsetCalculatorILi1EjESG_NS0_6memory12LoadWithCastILi1EEENSH_13StoreWithCastILi1EEEEEviT_T0_T2_T3_T4_T5_)
	.align		4
        /*0064*/ 	.word	index@(__assertfail)
	.align		4
        /*0068*/ 	.word	index@(_ZN2at6native18elementwise_kernelILi128ELi4EZNS0_15gpu_kernel_implIZZZNS0_17logit_kernel_cudaERNS_18TensorIteratorBaseERKN3c106ScalarEENKUlvE_clEvENKUlvE1_clEvEUlNS5_4HalfEE0_EEvS4_RKT_EUliE_EEviT1_)
	.align		4
        /*006c*/ 	.word	index@(__assertfail)
	.align		4
        /*0070*/ 	.word	index@(_ZN2at6native27unrolled_elementwise_kernelIZZZNS0_17logit_kernel_cudaERNS_18TensorIteratorBaseERKN3c106ScalarEENKUlvE_clEvENKUlvE1_clEvEUlNS4_4HalfEE0_St5arrayIPcLm2EELi4E23TrivialOffsetCalculatorILi1EjESG_NS0_6memory12LoadWithCastILi1EEENSH_13StoreWithCastILi1EEEEEviT_T0_T2_T3_T4_T5_)
	.align		4
        /*0074*/ 	.word	index@(__assertfail)
	.align		4
        /*0078*/ 	.word	index@(_ZN2at6native18elementwise_kernelILi128ELi4EZNS0_15gpu_kernel_implIZZZNS0_17logit_kernel_cudaERNS_18TensorIteratorBaseERKN3c106ScalarEENKUlvE_clEvENKUlvE1_clEvEUlNS5_4HalfEE_EEvS4_RKT_EUliE_EEviT1_)
	.align		4
        /*007c*/ 	.word	index@(__assertfail)
	.align		4
        /*0080*/ 	.word	index@(_ZN2at6native27unrolled_elementwise_kernelIZZZNS0_17logit_kernel_cudaERNS_18TensorIteratorBaseERKN3c106ScalarEENKUlvE_clEvENKUlvE1_clEvEUlNS4_4HalfEE_St5arrayIPcLm2EELi4E23TrivialOffsetCalculatorILi1EjESG_NS0_6memory12LoadWithCastILi1EEENSH_13StoreWithCastILi1EEEEEviT_T0_T2_T3_T4_T5_)
	.align		4
        /*0084*/ 	.word	index@(__assertfail)
	.align		4
        /*0088*/ 	.word	index@(_ZN2at6native18elementwise_kernelILi128ELi4EZNS0_15gpu_kernel_implIZZZNS0_17logit_kernel_cudaERNS_18TensorIteratorBaseERKN3c106ScalarEENKUlvE_clEvENKUlvE0_clEvEUlfE0_EEvS4_RKT_EUliE_EEviT1_)
	.align		4
        /*008c*/ 	.word	index@(__assertfail)
	.align		4
        /*0090*/ 	.word	index@(_ZN2at6native27unrolled_elementwise_kernelIZZZNS0_17logit_kernel_cudaERNS_18TensorIteratorBaseERKN3c106ScalarEENKUlvE_clEvENKUlvE0_clEvEUlfE0_St5arrayIPcLm2EELi4E23TrivialOffsetCalculatorILi1EjESF_NS0_6memory12LoadWithCastILi1EEENSG_13StoreWithCastILi1EEEEEviT_T0_T2_T3_T4_T5_)
	.align		4
        /*0094*/ 	.word	index@(__assertfail)
	.align		4
        /*0098*/ 	.word	index@(_ZN2at6native18elementwise_kernelILi128ELi4EZNS0_15gpu_kernel_implIZZZNS0_17logit_kernel_cudaERNS_18TensorIteratorBaseERKN3c106ScalarEENKUlvE_clEvENKUlvE0_clEvEUlfE_EEvS4_RKT_EUliE_EEviT1_)
	.align		4
        /*009c*/ 	.word	index@(__assertfail)
	.align		4
        /*00a0*/ 	.word	index@(_ZN2at6native27unrolled_elementwise_kernelIZZZNS0_17logit_kernel_cudaERNS_18TensorIteratorBaseERKN3c106ScalarEENKUlvE_clEvENKUlvE0_clEvEUlfE_St5arrayIPcLm2EELi4E23TrivialOffsetCalculatorILi1EjESF_NS0_6memory12LoadWithCastILi1EEENSG_13StoreWithCastILi1EEEEEviT_T0_T2_T3_T4_T5_)
	.align		4
        /*00a4*/ 	.word	index@(__assertfail)
	.align		4
        /*00a8*/ 	.word	index@(_ZN2at6native18elementwise_kernelILi128ELi4EZNS0_15gpu_kernel_implIZZZNS0_17logit_kernel_cudaERNS_18TensorIteratorBaseERKN3c106ScalarEENKUlvE_clEvENKUlvE_clEvEUldE0_EEvS4_RKT_EUliE_EEviT1_)
	.align		4
        /*00ac*/ 	.word	index@(__assertfail)
	.align		4
        /*00b0*/ 	.word	index@(_ZN2at6native27unrolled_elementwise_kernelIZZZNS0_17logit_kernel_cudaERNS_18TensorIteratorBaseERKN3c106ScalarEENKUlvE_clEvENKUlvE_clEvEUldE0_St5arrayIPcLm2EELi4E23TrivialOffsetCalculatorILi1EjESF_NS0_6memory12LoadWithCastILi1EEENSG_13StoreWithCastILi1EEEEEviT_T0_T2_T3_T4_T5_)
	.align		4
        /*00b4*/ 	.word	index@(__assertfail)
	.align		4
        /*00b8*/ 	.word	index@(_ZN2at6native18elementwise_kernelILi128ELi4EZNS0_15gpu_kernel_implIZZZNS0_17logit_kernel_cudaERNS_18TensorIteratorBaseERKN3c106ScalarEENKUlvE_clEvENKUlvE_clEvEUldE_EEvS4_RKT_EUliE_EEviT1_)
	.align		4
        /*00bc*/ 	.word	index@(__assertfail)
	.align		4
        /*00c0*/ 	.word	index@(_ZN2at6native27unrolled_elementwise_kernelIZZZNS0_17logit_kernel_cudaERNS_18TensorIteratorBaseERKN3c106ScalarEENKUlvE_clEvENKUlvE_clEvEUldE_St5arrayIPcLm2EELi4E23TrivialOffsetCalculatorILi1EjESF_NS0_6memory12LoadWithCastILi1EEENSG_13StoreWithCastILi1EEEEEviT_T0_T2_T3_T4_T5_)
	.align		4
        /*00c4*/ 	.word	index@(__assertfail)
	.align		4
        /*00c8*/ 	.word	index@(_ZN2at6native18elementwise_kernelILi128ELi4EZNS0_15gpu_kernel_implIZZZNS0_19sigmoid_kernel_cudaERNS_18TensorIteratorBaseEENKUlvE0_clEvENKUlvE2_clEvEUlN3c108BFloat16EE_EEvS4_RKT_EUliE_EEviT1_)
	.align		4
        /*00cc*/ 	.word	index@(__assertfail)
	.align		4
        /*00d0*/ 	.word	index@(_ZN2at6native27unrolled_elementwise_kernelIZZZNS0_19sigmoid_kernel_cudaERNS_18TensorIteratorBaseEENKUlvE0_clEvENKUlvE2_clEvEUlN3c108BFloat16EE_St5arrayIPcLm2EELi4E23TrivialOffsetCalculatorILi1EjESD_NS0_6memory12LoadWithCastILi1EEENSE_13StoreWithCastILi1EEEEEviT_T0_T2_T3_T4_T5_)
	.align		4
        /*00d4*/ 	.word	index@(__assertfail)
	.align		4
        /*00d8*/ 	.word	index@(_ZN2at6native18elementwise_kernelILi128ELi4EZNS0_15gpu_kernel_implIZZZNS0_19sigmoid_kernel_cudaERNS_18TensorIteratorBaseEENKUlvE0_clEvENKUlvE1_clEvEUlN3c104HalfEE_EEvS4_RKT_EUliE_EEviT1_)
	.align		4
        /*00dc*/ 	.word	index@(__assertfail)
	.align		4
        /*00e0*/ 	.word	index@(_ZN2at6native27unrolled_elementwise_kernelIZZZNS0_19sigmoid_kernel_cudaERNS_18TensorIteratorBaseEENKUlvE0_clEvENKUlvE1_clEvEUlN3c104HalfEE_St5arrayIPcLm2EELi4E23TrivialOffsetCalculatorILi1EjESD_NS0_6memory12LoadWithCastILi1EEENSE_13StoreWithCastILi1EEEEEviT_T0_T2_T3_T4_T5_)
	.align		4
        /*00e4*/ 	.word	index@(__assertfail)
	.align		4
        /*00e8*/ 	.word	index@(_ZN2at6native18elementwise_kernelILi128ELi4EZNS0_15gpu_kernel_implIZZZNS0_19sigmoid_kernel_cudaERNS_18TensorIteratorBaseEENKUlvE0_clEvENKUlvE0_clEvEUlfE_EEvS4_RKT_EUliE_EEviT1_)
	.align		4
        /*00ec*/ 	.word	index@(__assertfail)
	.align		4
        /*00f0*/ 	.word	index@(_ZN2at6native27unrolled_elementwise_kernelIZZZNS0_19sigmoid_kernel_cudaERNS_18TensorIteratorBaseEENKUlvE0_clEvENKUlvE0_clEvEUlfE_St5arrayIPcLm2EELi4E23TrivialOffsetCalculatorILi1EjESB_NS0_6memory12LoadWithCastILi1EEENSC_13StoreWithCastILi1EEEEEviT_T0_T2_T3_T4_T5_)
	.align		4
        /*00f4*/ 	.word	index@(__assertfail)
	.align		4
        /*00f8*/ 	.word	index@(_ZN2at6native18elementwise_kernelILi128ELi4EZNS0_15gpu_kernel_implIZZZNS0_19sigmoid_kernel_cudaERNS_18TensorIteratorBaseEENKUlvE0_clEvENKUlvE_clEvEUldE_EEvS4_RKT_EUliE_EEviT1_)
	.align		4
        /*00fc*/ 	.word	index@(__assertfail)
	.align		4
        /*0100*/ 	.word	index@(_ZN2at6native27unrolled_elementwise_kernelIZZZNS0_19sigmoid_kernel_cudaERNS_18TensorIteratorBaseEENKUlvE0_clEvENKUlvE_clEvEUldE_St5arrayIPcLm2EELi4E23TrivialOffsetCalculatorILi1EjESB_NS0_6memory12LoadWithCastILi1EEENSC_13StoreWithCastILi1EEEEEviT_T0_T2_T3_T4_T5_)
	.align		4
        /*0104*/ 	.word	index@(__assertfail)
	.align		4
        /*0108*/ 	.word	0x00000000
	.align		4
        /*010c*/ 	.word	0xfffffffe
	.align		4
        /*0110*/ 	.word	0x00000000
	.align		4
        /*0114*/ 	.word	0xfffffffd
	.align		4
        /*0118*/ 	.word	0x00000000
	.align		4
        /*011c*/ 	.word	0xfffffffc


//--------------------- .nv.constant4             --------------------------
	.section	.nv.constant4,"a",@progbits
	.align	8
	.align		8
.nv.constant4:
        /*0000*/ 	.dword	__assertfail
	.align		8
        /*0008*/ 	.dword	__unnamed_1
	.align		8
        /*0010*/ 	.dword	__unnamed_2
	.align		8
        /*0018*/ 	.dword	__unnamed_3
	.align		8
        /*0020*/ 	.dword	__unnamed_4
	.align		8
        /*0028*/ 	.dword	__unnamed_5
	.align		8
        /*0030*/ 	.dword	__unnamed_6
	.align		8
        /*0038*/ 	.dword	__unnamed_7
	.align		8
        /*0040*/ 	.dword	__unnamed_8
	.align		8
        /*0048*/ 	.dword	_ZN55_INTERNAL_8753a741_24_UnarySpecialOpsKernel_cu_d43536a14cuda3std3__45__cpo5beginE
	.align		8
        /*0050*/ 	.dword	_ZN55_INTERNAL_8753a741_24_UnarySpecialOpsKernel_cu_d43536a14cuda3std3__45__cpo3endE
	.align		8
        /*0058*/ 	.dword	_ZN55_INTERNAL_8753a741_24_UnarySpecialOpsKernel_cu_d43536a14cuda3std3__45__cpo6cbeginE
	.align		8
        /*0060*/ 	.dword	_ZN55_INTERNAL_8753a741_24_UnarySpecialOpsKernel_cu_d43536a14cuda3std3__45__cpo4cendE
	.align		8
        /*0068*/ 	.dword	_ZN55_INTERNAL_8753a741_24_UnarySpecialOpsKernel_cu_d43536a14cuda3std3__45__cpo6rbeginE
	.align		8
        /*0070*/ 	.dword	_ZN55_INTERNAL_8753a741_24_UnarySpecialOpsKernel_cu_d43536a14cuda3std3__45__cpo4rendE
	.align		8
        /*0078*/ 	.dword	_ZN55_INTERNAL_8753a741_24_UnarySpecialOpsKernel_cu_d43536a14cuda3std3__45__cpo7crbeginE
	.align		8
        /*0080*/ 	.dword	_ZN55_INTERNAL_8753a741_24_UnarySpecialOpsKernel_cu_d43536a14cuda3std3__45__cpo5crendE
	.align		8
        /*0088*/ 	.dword	_ZN55_INTERNAL_8753a741_24_UnarySpecialOpsKernel_cu_d43536a14cuda3std3__457_GLOBAL__N__8753a741_24_UnarySpecialOpsKernel_cu_d43536a16ignoreE
	.align		8
        /*0090*/ 	.dword	_ZN55_INTERNAL_8753a741_24_UnarySpecialOpsKernel_cu_d43536a14cuda3std3__419piecewise_constructE
	.align		8
        /*0098*/ 	.dword	_ZN55_INTERNAL_8753a741_24_UnarySpecialOpsKernel_cu_d43536a14cuda3std3__48in_placeE
	.align		8
        /*00a0*/ 	.dword	_ZN55_INTERNAL_8753a741_24_UnarySpecialOpsKernel_cu_d43536a14cuda3std3__420unreachable_sentinelE
	.align		8
        /*00a8*/ 	.dword	_ZN55_INTERNAL_8753a741_24_UnarySpecialOpsKernel_cu_d43536a14cuda3std6ranges3__45__cpo4swapE
	.align		8
        /*00b0*/ 	.dword	_ZN55_INTERNAL_8753a741_24_UnarySpecialOpsKernel_cu_d43536a14cuda3std6ranges3__45__cpo9iter_moveE
	.align		8
        /*00b8*/ 	.dword	_ZN55_INTERNAL_8753a741_24_UnarySpecialOpsKernel_cu_d43536a14cuda3std6ranges3__45__cpo5beginE
	.align		8
        /*00c0*/ 	.dword	_ZN55_INTERNAL_8753a741_24_UnarySpecialOpsKernel_cu_d43536a14cuda3std6ranges3__45__cpo3endE
	.align		8
        /*00c8*/ 	.dword	_ZN55_INTERNAL_8753a741_24_UnarySpecialOpsKernel_cu_d43536a14cuda3std6ranges3__45__cpo6cbeginE
	.align		8
        /*00d0*/ 	.dword	_ZN55_INTERNAL_8753a741_24_UnarySpecialOpsKernel_cu_d43536a14cuda3std6ranges3__45__cpo4cendE
	.align		8
        /*00d8*/ 	.dword	_ZN55_INTERNAL_8753a741_24_UnarySpecialOpsKernel_cu_d43536a14cuda3std6ranges3__45__cpo7advanceE
	.align		8
        /*00e0*/ 	.dword	_ZN55_INTERNAL_8753a741_24_UnarySpecialOpsKernel_cu_d43536a14cuda3std6ranges3__45__cpo9iter_swapE
	.align		8
        /*00e8*/ 	.dword	_ZN55_INTERNAL_8753a741_24_UnarySpecialOpsKernel_cu_d43536a14cuda3std6ranges3__45__cpo4nextE
	.align		8
        /*00f0*/ 	.dword	_ZN55_INTERNAL_8753a741_24_UnarySpecialOpsKernel_cu_d43536a14cuda3std6ranges3__45__cpo4prevE
	.align		8
        /*00f8*/ 	.dword	_ZN55_INTERNAL_8753a741_24_UnarySpecialOpsKernel_cu_d43536a14cuda3std6ranges3__45__cpo4dataE
	.align		8
        /*0100*/ 	.dword	_ZN55_INTERNAL_8753a741_24_UnarySpecialOpsKernel_cu_d43536a14cuda3std6ranges3__45__cpo5cdataE
	.align		8
        /*0108*/ 	.dword	_ZN55_INTERNAL_8753a741_24_UnarySpecialOpsKernel_cu_d43536a14cuda3std6ranges3__45__cpo4sizeE
	.align		8
        /*0110*/ 	.dword	_ZN55_INTERNAL_8753a741_24_UnarySpecialOpsKernel_cu_d43536a14cuda3std6ranges3__45__cpo5ssizeE
	.align		8
        /*0118*/ 	.dword	_ZN55_INTERNAL_8753a741_24_UnarySpecialOpsKernel_cu_d43536a14cuda3std6ranges3__45__cpo8distanceE
	.align		8
        /*0120*/ 	.dword	_ZN55_INTERNAL_8753a741_24_UnarySpecialOpsKernel_cu_d43536a16thrust24THRUST_300001_SM_1000_NS6system6detail10sequential3seqE
	.align		8
        /*0128*/ 	.dword	$str$20
	.align		8
        /*0130*/ 	.dword	$str$21


//--------------------- .text._ZN2at6native18elementwise_kernelILi128ELi4EZNS0_15gpu_kernel_implIZZZNS0_15erf_kernel_cudaERNS_18TensorIteratorBaseEENKUlvE_clEvENKUlvE2_clEvEUlN3c108BFloat16EE_EEvS4_RKT_EUliE_EEviT1_ --------------------------
	.section	.text._ZN2at6native18elementwise_kernelILi128ELi4EZNS0_15gpu_kernel_implIZZZNS0_15erf_kernel_cudaERNS_18TensorIteratorBaseEENKUlvE_clEvENKUlvE2_clEvEUlN3c108BFloat16EE_EEvS4_RKT_EUliE_EEviT1_,"ax",@progbits
	.align	128
        .global         _ZN2at6native18elementwise_kernelILi128ELi4EZNS0_15gpu_kernel_implIZZZNS0_15erf_kernel_cudaERNS_18TensorIteratorBaseEENKUlvE_clEvENKUlvE2_clEvEUlN3c108BFloat16EE_EEvS4_RKT_EUliE_EEviT1_
        .type           _ZN2at6native18elementwise_kernelILi128ELi4EZNS0_15gpu_kernel_implIZZZNS0_15erf_kernel_cudaERNS_18TensorIteratorBaseEENKUlvE_clEvENKUlvE2_clEvEUlN3c108BFloat16EE_EEvS4_RKT_EUliE_EEviT1_,@function
        .size           _ZN2at6native18elementwise_kernelILi128ELi4EZNS0_15gpu_kernel_implIZZZNS0_15erf_kernel_cudaERNS_18TensorIteratorBaseEENKUlvE_clEvENKUlvE2_clEvEUlN3c108BFloat16EE_EEvS4_RKT_EUliE_EEviT1_,(.L_x_11300 - _ZN2at6native18elementwise_kernelILi128ELi4EZNS0_15gpu_kernel_implIZZZNS0_15erf_kernel_cudaERNS_18TensorIteratorBaseEENKUlvE_clEvENKUlvE2_clEvEUlN3c108BFloat16EE_EEvS4_RKT_EUliE_EEviT1_)
        .other          _ZN2at6native18elementwise_kernelILi128ELi4EZNS0_15gpu_kernel_implIZZZNS0_15erf_kernel_cudaERNS_18TensorIteratorBaseEENKUlvE_clEvENKUlvE2_clEvEUlN3c108BFloat16EE_EEvS4_RKT_EUliE_EEviT1_,@"STO_CUDA_ENTRY STV_DEFAULT"
_ZN2at6native18elementwise_kernelILi128ELi4EZNS0_15gpu_kernel_implIZZZNS0_15erf_kernel_cudaERNS_18TensorIteratorBaseEENKUlvE_clEvENKUlvE2_clEvEUlN3c108BFloat16EE_EEvS4_RKT_EUliE_EEviT1_:
.text._ZN2at6native18elementwise_kernelILi128ELi4EZNS0_15gpu_kernel_implIZZZNS0_15erf_kernel_cudaERNS_18TensorIteratorBaseEENKUlvE_clEvENKUlvE2_clEvEUlN3c108BFloat16EE_EEvS4_RKT_EUliE_EEviT1_:
[----:B------:R-:W0:Y:S01]  /*0000*/  LDC R1, c[0x0][0x37c] ;  /* 0x0000df00ff017b82 */ /* 0x000e220000000800 */
[----:B------:R-:W1:Y:S07]  /*0010*/  S2R R17, SR_TID.X ;  /* 0x0000000000117919 */ /* 0x000e6e0000002100 */
[----:B------:R-:W2:Y:S01]  /*0020*/  S2UR UR4, SR_CTAID.X ;  /* 0x00000000000479c3 */ /* 0x000ea20000002500 */
[----:B------:R-:W3:Y:S01]  /*0030*/  LDCU UR39, c[0x0][0x388] ;  /* 0x00007100ff2777ac */ /* 0x000ee20008000800 */
[----:B------:R-:W-:Y:S01]  /*0040*/  BSSY.RECONVERGENT B6, `(.L_x_0) ;  /* 0x0000344000067945 */ /* 0x000fe20003800200 */
[----:B------:R-:W4:Y:S01]  /*0050*/  LDCU UR5, c[0x0][0x380] ;  /* 0x00007000ff0577ac */ /* 0x000f220008000800 */
[----:B------:R-:W0:Y:S01]  /*0060*/  LDCU.64 UR36, c[0x0][0x358] ;  /* 0x00006b00ff2477ac */ /* 0x000e220008000a00 */
[----:B------:R-:W0:Y:S01]  /*0070*/  LDCU.U8 UR41, c[0x0][0x592] ;  /* 0x0000b240ff2977ac */ /* 0x000e220008000000 */
[----:B------:R-:W0:Y:S01]  /*0080*/  LDCU.U8 UR42, c[0x0][0x591] ;  /* 0x0000b220ff2a77ac */ /* 0x000e220008000000 */
[----:B---3--:R-:W-:-:S02]  /*0090*/  UIADD3 UR40, UPT, UPT, UR39, -0x1, URZ ;  /* 0xffffffff27287890 */ /* 0x008fc4000fffe0ff */
[----:B--2---:R-:W-:Y:S02]  /*00a0*/  USHF.L.U32 UR4, UR4, 0x9, URZ ;  /* 0x0000000904047899 */ /* 0x004fe400080006ff */
[----:B------:R-:W-:-:S04]  /*00b0*/  UISETP.LT.U32.AND UP0, UPT, UR40, 0x18, UPT ;  /* 0x000000182800788c */ /* 0x000fc8000bf01070 */
[----:B------:R-:W-:Y:S01]  /*00c0*/  USEL UR38, UR40, 0x18, UP0 ;  /* 0x0000001828267887 */ /* 0x000fe20008000000 */
[----:B-1----:R-:W-:-:S03]  /*00d0*/  LOP3.LUT R17, R17, UR4, RZ, 0xfc, !PT ;  /* 0x0000000411117c12 */ /* 0x002fc6000f8efcff */
[----:B------:R-:W-:Y:S01]  /*00e0*/  UIADD3 UR38, UPT, UPT, UR38, 0x1, URZ ;  /* 0x0000000126267890 */ /* 0x000fe2000fffe0ff */
[----:B----4-:R-:W-:-:S13]  /*00f0*/  ISETP.GE.AND P0, PT, R17, UR5, PT ;  /* 0x0000000511007c0c */ /* 0x010fda000bf06270 */
[----:B0-----:R-:W-:Y:S05]  /*0100*/  @P0 BRA `(.L_x_1) ;  /* 0x0000003000dc0947 */ /* 0x001fea0003800000 */
[----:B------:R-:W-:Y:S01]  /*0110*/  UISETP.NE.AND UP0, UPT, UR39, URZ, UPT ;  /* 0x000000ff2700728c */ /* 0x000fe2000bf05270 */
[----:B------:R-:W-:Y:S02]  /*0120*/  IMAD.MOV.U32 R0, RZ, RZ, RZ ;  /* 0x000000ffff007224 */ /* 0x000fe400078e00ff */
[----:B------:R-:W-:-:S06]  /*0130*/  IMAD.MOV.U32 R16, RZ, RZ, RZ ;  /* 0x000000ffff107224 */ /* 0x000fcc00078e00ff */
[----:B------:R-:W-:Y:S05]  /*0140*/  BRA.U !UP0, `(.L_x_2) ;  /* 0x0000001108a87547 */ /* 0x000fea000b800000 */
[----:B------:R-:W0:Y:S01]  /*0150*/  LDCU.64 UR4, c[0x0][0x390] ;  /* 0x00007200ff0477ac */ /* 0x000e220008000a00 */
[----:B------:R-:W-:Y:S01]  /*0160*/  IMAD.MOV.U32 R16, RZ, RZ, RZ ;  /* 0x000000ffff107224 */ /* 0x000fe200078e00ff */
[----:B------:R-:W1:Y:S01]  /*0170*/  LDCU UR6, c[0x0][0x38c] ;  /* 0x00007180ff0677ac */ /* 0x000e620008000800 */
[----:B------:R-:W2:Y:S01]  /*0180*/  LDCU.64 UR8, c[0x0][0x4b8] ;  /* 0x00009700ff0877ac */ /* 0x000ea20008000a00 */
[----:B------:R-:W-:Y:S01]  /*0190*/  UISETP.NE.AND UP0, UPT, UR40, URZ, UPT ;  /* 0x000000ff2800728c */ /* 0x000fe2000bf05270 */
[----:B0-----:R-:W-:-:S05]  /*01a0*/  IMAD.HI.U32 R2, R17, UR4, R16 ;  /* 0x0000000411027c27 */ /* 0x001fca000f8e0010 */
[----:B------:R-:W-:-:S04]  /*01b0*/  SHF.R.U32.HI R3, RZ, UR5, R2 ;  /* 0x00000005ff037c19 */ /* 0x000fc80008011602 */
[----:B------:R-:W-:-:S05]  /*01c0*/  IADD3 R0, PT, PT, -R3, RZ, RZ ;  /* 0x000000ff03007210 */ /* 0x000fca0007ffe1ff */
[----:B-1----:R-:W-:-:S04]  /*01d0*/  IMAD R0, R0, UR6, R17 ;  /* 0x0000000600007c24 */ /* 0x002fc8000f8e0211 */
[C---:B--2---:R-:W-:Y:S02]  /*01e0*/  IMAD R16, R0.reuse, UR8, RZ ;  /* 0x0000000800107c24 */ /* 0x044fe4000f8e02ff */
[----:B------:R-:W-:Y:S01]  /*01f0*/  IMAD R0, R0, UR9, RZ ;  /* 0x0000000900007c24 */ /* 0x000fe2000f8e02ff */
[----:B------:R-:W-:Y:S06]  /*0200*/  BRA.U !UP0, `(.L_x_2) ;  /* 0x0000001108787547 */ /* 0x000fec000b800000 */
[----:B------:R-:W0:Y:S01]  /*0210*/  LDCU.64 UR6, c[0x0][0x398] ;  /* 0x00007300ff0677ac */ /* 0x000e220008000a00 */
[----:B------:R-:W-:Y:S01]  /*0220*/  IMAD.MOV.U32 R2, RZ, RZ, RZ ;  /* 0x000000ffff027224 */ /* 0x000fe200078e00ff */
[----:B------:R-:W1:Y:S01]  /*0230*/  LDCU UR4, c[0x0][0x3a0] ;  /* 0x00007400ff0477ac */ /* 0x000e620008000800 */
[----:B------:R-:W2:Y:S01]  /*0240*/  LDCU.64 UR8, c[0x0][0x4c0] ;  /* 0x00009800ff0877ac */ /* 0x000ea20008000a00 */
[----:B------:R-:W-:Y:S01]  /*0250*/  UISETP.NE.AND UP0, UPT, UR38, 0x2, UPT ;  /* 0x000000022600788c */ /* 0x000fe2000bf05270 */
[----:B0-----:R-:W-:-:S05]  /*0260*/  IMAD.HI.U32 R4, R3, UR7, R2 ;  /* 0x0000000703047c27 */ /* 0x001fca000f8e0002 */
[----:B-1----:R-:W-:-:S05]  /*0270*/  SHF.R.U32.HI R5, RZ, UR4, R4 ;  /* 0x00000004ff057c19 */ /* 0x002fca0008011604 */
[----:B------:R-:W-:-:S04]  /*0280*/  IMAD.MOV R2, RZ, RZ, -R5 ;  /* 0x000000ffff027224 */ /* 0x000fc800078e0a05 */
[----:B------:R-:W-:-:S04]  /*0290*/  IMAD R3, R2, UR6, R3 ;  /* 0x0000000602037c24 */ /* 0x000fc8000f8e0203 */
[C---:B--2---:R-:W-:Y:S02]  /*02a0*/  IMAD R16, R3.reuse, UR8, R16 ;  /* 0x0000000803107c24 */ /* 0x044fe4000f8e0210 */
[----:B------:R-:W-:Y:S01]  /*02b0*/  IMAD R0, R3, UR9, R0 ;  /* 0x0000000903007c24 */ /* 0x000fe2000f8e0200 */
[----:B------:R-:W-:Y:S06]  /*02c0*/  BRA.U !UP0, `(.L_x_2) ;  /* 0x0000001108487547 */ /* 0x000fec000b800000 */
[----:B------:R-:W0:Y:S01]  /*02d0*/  LDCU.64 UR4, c[0x0][0x3a8] ;  /* 0x00007500ff0477ac */ /* 0x000e220008000a00 */
[----:B------:R-:W-:Y:S01]  /*02e0*/  IMAD.MOV.U32 R4, RZ, RZ, RZ ;  /* 0x000000ffff047224 */ /* 0x000fe200078e00ff */
[----:B------:R-:W1:Y:S01]  /*02f0*/  LDCU UR6, c[0x0][0x3a4] ;  /* 0x00007480ff0677ac */ /* 0x000e620008000800 */
[----:B------:R-:W2:Y:S01]  /*0300*/  LDCU.64 UR8, c[0x0][0x4c8] ;  /* 0x00009900ff0877ac */ /* 0x000ea20008000a00 */
[----:B------:R-:W-:Y:S01]  /*0310*/  UISETP.NE.AND UP0, UPT, UR38, 0x3, UPT ;  /* 0x000000032600788c */ /* 0x000fe2000bf05270 */
[----:B0-----:R-:W-:-:S05]  /*0320*/  IMAD.HI.U32 R2, R5, UR4, R4 ;  /* 0x0000000405027c27 */ /* 0x001fca000f8e0004 */
[----:B------:R-:W-:-:S04]  /*0330*/  SHF.R.U32.HI R3, RZ, UR5, R2 ;  /* 0x00000005ff037c19 */ /* 0x000fc80008011602 */
[----:B------:R-:W-:-:S05]  /*0340*/  IADD3 R4, PT, PT, -R3, RZ, RZ ;  /* 0x000000ff03047210 */ /* 0x000fca0007ffe1ff */
[----:B-1----:R-:W-:-:S04]  /*0350*/  IMAD R5, R4, UR6, R5 ;  /* 0x0000000604057c24 */ /* 0x002fc8000f8e0205 */
        /* <DEDUP_REMOVED lines=258> */
[----:B------:R-:W2:Y:S02]  /*1380*/  LDCU.64 UR8, c[0x0][0x578] ;  /* 0x0000af00ff0877ac */ /* 0x000ea40008000a00 */
[----:B0-----:R-:W-:-:S05]  /*1390*/  IMAD.HI.U32 R2, R5, UR4, R4 ;  /* 0x0000000405027c27 */ /* 0x001fca000f8e0004 */
[----:B------:R-:W-:-:S04]  /*13a0*/  SHF.R.U32.HI R2, RZ, UR5, R2 ;  /* 0x00000005ff027c19 */ /* 0x000fc80008011602 */
[----:B------:R-:W-:-:S05]  /*13b0*/  IADD3 R3, PT, PT, -R2, RZ, RZ ;  /* 0x000000ff02037210 */ /* 0x000fca0007ffe1ff */
[----:B-1----:R-:W-:-:S04]  /*13c0*/  IMAD R5, R3, UR6, R5 ;  /* 0x0000000603057c24 */ /* 0x002fc8000f8e0205 */
[C---:B--2---:R-:W-:Y:S02]  /*13d0*/  IMAD R16, R5.reuse, UR8, R16 ;  /* 0x0000000805107c24 */ /* 0x044fe4000f8e0210 */
[----:B------:R-:W-:-:S07]  /*13e0*/  IMAD R0, R5, UR9, R0 ;  /* 0x0000000905007c24 */ /* 0x000fce000f8e0200 */
.L_x_2:
[----:B------:R-:W0:Y:S01]  /*13f0*/  LDCU.64 UR6, c[0x0][0x588] ;  /* 0x0000b100ff0677ac */ /* 0x000e220008000a00 */
[----:B------:R-:W-:-:S04]  /*1400*/  UPRMT UR4, UR41, 0x9910, URZ ;  /* 0x0000991029047896 */ /* 0x000fc800080000ff */
[----:B------:R-:W-:Y:S01]  /*1410*/  UISETP.GT.AND UP0, UPT, UR4, 0x9, UPT ;  /* 0x000000090400788c */ /* 0x000fe2000bf04270 */
[----:B0-----:R-:W-:-:S05]  /*1420*/  IADD3 R2, P0, PT, R0, UR6, RZ ;  /* 0x0000000600027c10 */ /* 0x001fca000ff1e0ff */
[----:B------:R-:W-:-:S03]  /*1430*/  IMAD.X R3, RZ, RZ, UR7, P0 ;  /* 0x00000007ff037e24 */ /* 0x000fc600080e06ff */
[----:B------:R-:W-:Y:S05]  /*1440*/  BRA.U UP0, `(.L_x_3) ;  /* 0x0000000500107547 */ /* 0x000fea000b800000 */
[----:B------:R-:W-:-:S09]  /*1450*/  UISETP.GT.AND UP0, UPT, UR4, 0x4, UPT ;  /* 0x000000040400788c */ /* 0x000fd2000bf04270 */
[----:B------:R-:W-:Y:S05]  /*1460*/  BRA.U UP0, `(.L_x_4) ;  /* 0x0000000100807547 */ /* 0x000fea000b800000 */
[----:B------:R-:W-:-:S09]  /*1470*/  UISETP.GT.AND UP0, UPT, UR4, 0x1, UPT ;  /* 0x000000010400788c */ /* 0x000fd2000bf04270 */
[----:B------:R-:W-:Y:S05]  /*1480*/  BRA.U UP0, `(.L_x_5) ;  /* 0x0000000100307547 */ /* 0x000fea000b800000 */
[----:B------:R-:W-:-:S09]  /*1490*/  UISETP.NE.AND UP0, UPT, UR41, URZ, UPT ;  /* 0x000000ff2900728c */ /* 0x000fd2000bf05270 */
[----:B------:R-:W-:Y:S05]  /*14a0*/  BRA.U !UP0, `(.L_x_6) ;  /* 0x0000000108187547 */ /* 0x000fea000b800000 */
[----:B------:R-:W-:-:S09]  /*14b0*/  UISETP.NE.AND UP0, UPT, UR4, 0x1, UPT ;  /* 0x000000010400788c */ /* 0x000fd2000bf05270 */
[----:B------:R-:W-:Y:S05]  /*14c0*/  BRA.U UP0, `(.L_x_7) ;  /* 0x0000000d00147547 */ /* 0x000fea000b800000 */
[----:B------:R-:W2:Y:S02]  /*14d0*/  LDG.E.S8 R2, desc[UR36][R2.64] ;  /* 0x0000002402027981 */ /* 0x000ea4000c1e1300 */
[----:B--2---:R-:W0:Y:S02]  /*14e0*/  I2F.S16 R0, R2 ;  /* 0x0000000200007306 */ /* 0x004e240000101400 */
[----:B0-----:R-:W-:Y:S01]  /*14f0*/  F2FP.BF16.F32.PACK_AB R0, RZ, R0 ;  /* 0x00000000ff00723e */ /* 0x001fe200000010ff */
[----:B------:R-:W-:Y:S06]  /*1500*/  BRA `(.L_x_8) ;  /* 0x0000000c00947947 */ /* 0x000fec0003800000 */
.L_x_6:
[----:B------:R-:W2:Y:S02]  /*1510*/  LDG.E.U8 R2, desc[UR36][R2.64] ;  /* 0x0000002402027981 */ /* 0x000ea4000c1e1100 */
[----:B--2---:R-:W-:-:S04]  /*1520*/  I2FP.F32.U32 R0, R2 ;  /* 0x0000000200007245 */ /* 0x004fc80000201000 */
[----:B------:R-:W-:Y:S01]  /*1530*/  F2FP.BF16.F32.PACK_AB R0, RZ, R0 ;  /* 0x00000000ff00723e */ /* 0x000fe200000010ff */
[----:B------:R-:W-:Y:S06]  /*1540*/  BRA `(.L_x_8) ;  /* 0x0000000c00847947 */ /* 0x000fec0003800000 */
.L_x_5:
[----:B------:R-:W-:-:S09]  /*1550*/  UISETP.NE.AND UP0, UPT, UR4, 0x2, UPT ;  /* 0x000000020400788c */ /* 0x000fd2000bf05270 */
[----:B------:R-:W-:Y:S05]  /*1560*/  BRA.U !UP0, `(.L_x_9) ;  /* 0x0000000108307547 */ /* 0x000fea000b800000 */
[----:B------:R-:W-:-:S09]  /*1570*/  UISETP.NE.AND UP0, UPT, UR4, 0x3, UPT ;  /* 0x000000030400788c */ /* 0x000fd2000bf05270 */
[----:B------:R-:W-:Y:S05]  /*1580*/  BRA.U !UP0, `(.L_x_10) ;  /* 0x0000000108187547 */ /* 0x000fea000b800000 */
[----:B------:R-:W-:-:S09]  /*1590*/  UISETP.NE.AND UP0, UPT, UR4, 0x4, UPT ;  /* 0x000000040400788c */ /* 0x000fd2000bf05270 */
[----:B------:R-:W-:Y:S05]  /*15a0*/  BRA.U UP0, `(.L_x_7) ;  /* 0x0000000900dc7547 */ /* 0x000fea000b800000 */
[----:B------:R-:W2:Y:S02]  /*15b0*/  LDG.E.64 R2, desc[UR36][R2.64] ;  /* 0x0000002402027981 */ /* 0x000ea4000c1e1b00 */
[----:B--2---:R-:W0:Y:S02]  /*15c0*/  I2F.S64 R0, R2 ;  /* 0x0000000200007312 */ /* 0x004e240000301400 */
[----:B0-----:R-:W-:Y:S01]  /*15d0*/  F2FP.BF16.F32.PACK_AB R0, RZ, R0 ;  /* 0x00000000ff00723e */ /* 0x001fe200000010ff */
[----:B------:R-:W-:Y:S06]  /*15e0*/  BRA `(.L_x_8) ;  /* 0x0000000c005c7947 */ /* 0x000fec0003800000 */
.L_x_10:
[----:B------:R-:W2:Y:S02]  /*15f0*/  LDG.E R2, desc[UR36][R2.64] ;  /* 0x0000002402027981 */ /* 0x000ea4000c1e1900 */
[----:B--2---:R-:W-:-:S04]  /*1600*/  I2FP.F32.S32 R0, R2 ;  /* 0x0000000200007245 */ /* 0x004fc80000201400 */
[----:B------:R-:W-:Y:S01]  /*1610*/  F2FP.BF16.F32.PACK_AB R0, RZ, R0 ;  /* 0x00000000ff00723e */ /* 0x000fe200000010ff */
[----:B------:R-:W-:Y:S06]  /*1620*/  BRA `(.L_x_8) ;  /* 0x0000000c004c7947 */ /* 0x000fec0003800000 */
.L_x_9:
[----:B------:R-:W2:Y:S02]  /*1630*/  LDG.E.U16 R2, desc[UR36][R2.64] ;  /* 0x0000002402027981 */ /* 0x000ea4000c1e1500 */
[----:B--2---:R-:W0:Y:S02]  /*1640*/  I2F.S16 R0, R2 ;  /* 0x0000000200007306 */ /* 0x004e240000101400 */
[----:B0-----:R-:W-:Y:S01]  /*1650*/  F2FP.BF16.F32.PACK_AB R0, RZ, R0 ;  /* 0x00000000ff00723e */ /* 0x001fe200000010ff */
[----:B------:R-:W-:Y:S06]  /*1660*/  BRA `(.L_x_8) ;  /* 0x0000000c003c7947 */ /* 0x000fec0003800000 */
.L_x_4:
[----:B------:R-:W-:-:S09]  /*1670*/  UISETP.GT.AND UP0, UPT, UR4, 0x6, UPT ;  /* 0x000000060400788c */ /* 0x000fd2000bf04270 */
[----:B------:R-:W-:Y:S05]  /*1680*/  BRA.U UP0, `(.L_x_11) ;  /* 0x00000001002c7547 */ /* 0x000fea000b800000 */
[----:B------:R-:W-:-:S09]  /*1690*/  UISETP.NE.AND UP0, UPT, UR4, 0x5, UPT ;  /* 0x000000050400788c */ /* 0x000fd2000bf05270 */
[----:B------:R-:W-:Y:S05]  /*16a0*/  BRA.U !UP0, `(.L_x_12) ;  /* 0x0000000108147547 */ /* 0x000fea000b800000 */
[----:B------:R-:W-:-:S09]  /*16b0*/  UISETP.NE.AND UP0, UPT, UR4, 0x6, UPT ;  /* 0x000000060400788c */ /* 0x000fd2000bf05270 */
[----:B------:R-:W-:Y:S05]  /*16c0*/  BRA.U UP0, `(.L_x_7) ;  /* 0x0000000900947547 */ /* 0x000fea000b800000 */
[----:B------:R-:W2:Y:S02]  /*16d0*/  LDG.E R2, desc[UR36][R2.64] ;  /* 0x0000002402027981 */ /* 0x000ea4000c1e1900 */
[----:B--2---:R-:W-:Y:S01]  /*16e0*/  F2FP.BF16.F32.PACK_AB R0, RZ, R2 ;  /* 0x00000002ff00723e */ /* 0x004fe200000010ff */
[----:B------:R-:W-:Y:S06]  /*16f0*/  BRA `(.L_x_8) ;  /* 0x0000000c00187947 */ /* 0x000fec0003800000 */
.L_x_12:
[----:B------:R-:W2:Y:S02]  /*1700*/  LDG.E.U16 R0, desc[UR36][R2.64] ;  /* 0x0000002402007981 */ /* 0x000ea4000c1e1500 */
[----:B--2---:R-:W-:-:S05]  /*1710*/  HADD2.F32 R0, -RZ, R0.H0_H0 ;  /* 0x20000000ff007230 */ /* 0x004fca0000004100 */
[----:B------:R-:W-:Y:S01]  /*1720*/  F2FP.BF16.F32.PACK_AB R0, RZ, R0 ;  /* 0x00000000ff00723e */ /* 0x000fe200000010ff */
[----:B------:R-:W-:Y:S06]  /*1730*/  BRA `(.L_x_8) ;  /* 0x0000000c00087947 */ /* 0x000fec0003800000 */
.L_x_11:
[----:B------:R-:W-:-:S09]  /*1740*/  UISETP.NE.AND UP0, UPT, UR4, 0x7, UPT ;  /* 0x000000070400788c */ /* 0x000fd2000bf05270 */
[----:B------:R-:W-:Y:S05]  /*1750*/  BRA.U !UP0, `(.L_x_13) ;  /* 0x00000001082c7547 */ /* 0x000fea000b800000 */
[----:B------:R-:W-:-:S09]  /*1760*/  UISETP.NE.AND UP0, UPT, UR4, 0x8, UPT ;  /* 0x000000080400788c */ /* 0x000fd2000bf05270 */
[----:B------:R-:W-:Y:S05]  /*1770*/  BRA.U !UP0, `(.L_x_14) ;  /* 0x0000000108147547 */ /* 0x000fea000b800000 */
[----:B------:R-:W-:-:S09]  /*1780*/  UISETP.NE.AND UP0, UPT, UR4, 0x9, UPT ;  /* 0x000000090400788c */ /* 0x000fd2000bf05270 */
[----:B------:R-:W-:Y:S05]  /*1790*/  BRA.U UP0, `(.L_x_7) ;  /* 0x0000000900607547 */ /* 0x000fea000b800000 */
[----:B------:R-:W2:Y:S02]  /*17a0*/  LDG.E R2, desc[UR36][R2.64] ;  /* 0x0000002402027981 */ /* 0x000ea4000c1e1900 */
[----:B--2---:R-:W-:Y:S01]  /*17b0*/  F2FP.BF16.F32.PACK_AB R0, RZ, R2 ;  /* 0x00000002ff00723e */ /* 0x004fe200000010ff */
[----:B------:R-:W-:Y:S06]  /*17c0*/  BRA `(.L_x_8) ;  /* 0x0000000800e47947 */ /* 0x000fec0003800000 */
.L_x_14:
[----:B------:R-:W2:Y:S02]  /*17d0*/  LDG.E.U16 R2, desc[UR36][R2.64] ;  /* 0x0000002402027981 */ /* 0x000ea4000c1e1500 */
[----:B--2---:R-:W-:-:S05]  /*17e0*/  HADD2.F32 R0, -RZ, R2.H0_H0 ;  /* 0x20000002ff007230 */ /* 0x004fca0000004100 */
[----:B------:R-:W-:Y:S01]  /*17f0*/  F2FP.BF16.F32.PACK_AB R0, RZ, R0 ;  /* 0x00000000ff00723e */ /* 0x000fe200000010ff */
[----:B------:R-:W-:Y:S06]  /*1800*/  BRA `(.L_x_8) ;  /* 0x0000000800d47947 */ /* 0x000fec0003800000 */
.L_x_13:
[----:B------:R-:W2:Y:S01]  /*1810*/  LDG.E.64 R2, desc[UR36][R2.64] ;  /* 0x0000002402027981 */ /* 0x000ea2000c1e1b00 */
[----:B------:R-:W-:Y:S01]  /*1820*/  UMOV UR4, 0xf0000000 ;  /* 0xf000000000047882 */ /* 0x000fe20000000000 */
[----:B------:R-:W-:Y:S01]  /*1830*/  UMOV UR5, 0x380fffff ;  /* 0x380fffff00057882 */ /* 0x000fe20000000000 */
[----:B--2---:R-:W0:Y:S01]  /*1840*/  F2F.F32.F64 R0, R2 ;  /* 0x0000000200007310 */ /* 0x004e220000301000 */
[----:B------:R-:W-:-:S14]  /*1850*/  DSETP.GEU.AND P0, PT, |R2|, UR4, PT ;  /* 0x0000000402007e2a */ /* 0x000fdc000bf0e200 */
[----:B0-----:R-:W-:-:S05]  /*1860*/  @!P0 FMUL R0, R0, 1.175494350822287508e-38 ;  /* 0x0080000000008820 */ /* 0x001fca0000400000 */
[----:B------:R-:W-:Y:S01]  /*1870*/  F2FP.BF16.F32.PACK_AB R0, RZ, R0 ;  /* 0x00000000ff00723e */ /* 0x000fe200000010ff */
[----:B------:R-:W-:Y:S06]  /*1880*/  BRA `(.L_x_8) ;  /* 0x0000000800b47947 */ /* 0x000fec0003800000 */
.L_x_3:
[----:B------:R-:W-:-:S09]  /*1890*/  UISETP.GT.AND UP0, UPT, UR4, 0x18, UPT ;  /* 0x000000180400788c */ /* 0x000fd2000bf04270 */
[----:B------:R-:W-:Y:S05]  /*18a0*/  BRA.U UP0, `(.L_x_15) ;  /* 0x0000000100f47547 */ /* 0x000fea000b800000 */
[----:B------:R-:W-:-:S09]  /*18b0*/  UISETP.GT.AND UP0, UPT, UR4, 0xe, UPT ;  /* 0x0000000e0400788c */ /* 0x000fd2000bf04270 */
[----:B------:R-:W-:Y:S05]  /*18c0*/  BRA.U UP0, `(.L_x_16) ;  /* 0x0000000100447547 */ /* 0x000fea000b800000 */
[----:B------:R-:W-:-:S09]  /*18d0*/  UISETP.NE.AND UP0, UPT, UR4, 0xa, UPT ;  /* 0x0000000a0400788c */ /* 0x000fd2000bf05270 */
[----:B------:R-:W-:Y:S05]  /*18e0*/  BRA.U !UP0, `(.L_x_17) ;  /* 0x00000001081c7547 */ /* 0x000fea000b800000 */
[----:B------:R-:W-:-:S09]  /*18f0*/  UISETP.NE.AND UP0, UPT, UR4, 0xb, UPT ;  /* 0x0000000b0400788c */ /* 0x000fd2000bf05270 */
[----:B------:R-:W-:Y:S05]  /*1900*/  BRA.U UP0, `(.L_x_7) ;  /* 0x0000000900047547 */ /* 0x000fea000b800000 */
[----:B------:R-:W2:Y:S02]  /*1910*/  LDG.E.U8 R2, desc[UR36][R2.64] ;  /* 0x0000002402027981 */ /* 0x000ea4000c1e1100 */
[----:B--2---:R-:W-:-:S04]  /*1920*/  ISETP.NE.AND P0, PT, R2, RZ, PT ;  /* 0x000000ff0200720c */ /* 0x004fc80003f05270 */
[----:B------:R-:W-:-:S04]  /*1930*/  FSEL R0, RZ, 1, !P0 ;  /* 0x3f800000ff007808 */ /* 0x000fc80004000000 */
[----:B------:R-:W-:Y:S01]  /*1940*/  F2FP.BF16.F32.PACK_AB R0, RZ, R0 ;  /* 0x00000000ff00723e */ /* 0x000fe200000010ff */
[----:B------:R-:W-:Y:S06]  /*1950*/  BRA `(.L_x_8) ;  /* 0x0000000800807947 */ /* 0x000fec0003800000 */
.L_x_17:
        /* <DEDUP_REMOVED lines=8> */
.L_x_16:
[----:B------:R-:W-:-:S09]  /*19e0*/  UISETP.NE.AND UP0, UPT, UR4, 0xf, UPT ;  /* 0x0000000f0400788c */ /* 0x000fd2000bf05270 */
[----:B------:R-:W-:Y:S05]  /*19f0*/  BRA.U !UP0, `(.L_x_18) ;  /* 0x0000000108987547 */ /* 0x000fea000b800000 */
[----:B------:R-:W-:-:S09]  /*1a00*/  UISETP.NE.AND UP0, UPT, UR4, 0x17, UPT ;  /* 0x000000170400788c */ /* 0x000fd2000bf05270 */
[----:B------:R-:W-:Y:S05]  /*1a10*/  BRA.U !UP0, `(.L_x_19) ;  /* 0x00000001085c7547 */ /* 0x000fea000b800000 */
[----:B------:R-:W-:-:S09]  /*1a20*/  UISETP.NE.AND UP0, UPT, UR4, 0x18, UPT ;  /* 0x000000180400788c */ /* 0x000fd2000bf05270 */
[----:B------:R-:W-:Y:S05]  /*1a30*/  BRA.U UP0, `(.L_x_7) ;  /* 0x0000000500b87547 */ /* 0x000fea000b800000 */
[----:B------:R-:W2:Y:S01]  /*1a40*/  LDG.E.U8 R0, desc[UR36][R2.64] ;  /* 0x0000002402007981 */ /* 0x000ea2000c1e1100 */
[----:B------:R-:W-:Y:S02]  /*1a50*/  IMAD.MOV.U32 R6, RZ, RZ, 0x1f ;  /* 0x0000001fff067424 */ /* 0x000fe400078e00ff */
[----:B--2---:R-:W-:-:S05]  /*1a60*/  IMAD.SHL.U32 R0, R0, 0x1000000, RZ ;  /* 0x0100000000007824 */ /* 0x004fca00078e00ff */
[C---:B------:R-:W-:Y:S02]  /*1a70*/  LOP3.LUT R4, R0.reuse, 0x7f000000, RZ, 0xc0, !PT ;  /* 0x7f00000000047812 */ /* 0x040fe400078ec0ff */
[----:B------:R-:W-:Y:S02]  /*1a80*/  LOP3.LUT P0, RZ, R0, 0x7f000000, RZ, 0xc0, !PT ;  /* 0x7f00000000ff7812 */ /* 0x000fe4000780c0ff */
[----:B------:R-:W0:Y:S02]  /*1a90*/  FLO.U32 R5, R4 ;  /* 0x0000000400057300 */ /* 0x000e2400000e0000 */
[----:B0-----:R-:W-:-:S04]  /*1aa0*/  IADD3 R5, PT, PT, -R5, RZ, RZ ;  /* 0x000000ff05057210 */ /* 0x001fc80007ffe1ff */
[----:B------:R-:W-:-:S05]  /*1ab0*/  VIADDMNMX.U32 R5, R5, R6, 0x4, !PT ;  /* 0x0000000405057446 */ /* 0x000fca0007800006 */
[----:B------:R-:W-:-:S04]  /*1ac0*/  VIADD R5, R5, 0xfffffffc ;  /* 0xfffffffc05057836 */ /* 0x000fc80000000000 */
[----:B------:R-:W-:Y:S01]  /*1ad0*/  IMAD.SHL.U32 R7, R5, 0x800000, RZ ;  /* 0x0080000005077824 */ /* 0x000fe200078e00ff */
[C---:B------:R-:W-:Y:S01]  /*1ae0*/  SHF.L.U32 R6, R4.reuse, R5, RZ ;  /* 0x0000000504067219 */ /* 0x040fe200000006ff */
[----:B------:R-:W-:-:S03]  /*1af0*/  VIADD R5, R4, 0x1000000 ;  /* 0x0100000004057836 */ /* 0x000fc60000000000 */
[----:B------:R-:W-:Y:S02]  /*1b00*/  LEA.HI R6, R6, -R7, RZ, 0x1c ;  /* 0x8000000706067211 */ /* 0x000fe400078fe0ff */
[----:B------:R-:W-:Y:S02]  /*1b10*/  SHF.R.S32.HI R5, RZ, 0x8, R5 ;  /* 0x00000008ff057819 */ /* 0x000fe40000011405 */
[----:B------:R-:W-:-:S04]  /*1b20*/  IADD3 R6, PT, PT, R6, 0x3c000000, RZ ;  /* 0x3c00000006067810 */ /* 0x000fc80007ffe0ff */
[----:B------:R-:W-:-:S04]  /*1b30*/  LOP3.LUT R5, R6, 0x7f800000, R5, 0xf8, !PT ;  /* 0x7f80000006057812 */ /* 0x000fc800078ef805 */
[----:B------:R-:W-:-:S04]  /*1b40*/  SEL R5, R5, RZ, P0 ;  /* 0x000000ff05057207 */ /* 0x000fc80000000000 */
[----:B------:R-:W-:-:S04]  /*1b50*/  LOP3.LUT R5, R5, 0x80000000, R0, 0xf8, !PT ;  /* 0x8000000005057812 */ /* 0x000fc800078ef800 */
[----:B------:R-:W-:-:S04]  /*1b60*/  F2FP.BF16.F32.PACK_AB R5, RZ, R5 ;  /* 0x00000005ff05723e */ /* 0x000fc800000010ff */
[----:B------:R-:W-:Y:S01]  /*1b70*/  PRMT R0, R5, 0x7610, R0 ;  /* 0x0000761005007816 */ /* 0x000fe20000000000 */
[----:B------:R-:W-:Y:S06]  /*1b80*/  BRA `(.L_x_8) ;  /* 0x0000000400f47947 */ /* 0x000fec0003800000 */
.L_x_19:
[----:B------:R-:W2:Y:S02]  /*1b90*/  LDG.E.U8 R2, desc[UR36][R2.64] ;  /* 0x0000002402027981 */ /* 0x000ea4000c1e1100 */
[C---:B--2---:R-:W-:Y:S02]  /*1ba0*/  IMAD.SHL.U32 R4, R2.reuse, 0x2000000, RZ ;  /* 0x0200000002047824 */ /* 0x044fe400078e00ff */
[----:B------:R-:W-:-:S03]  /*1bb0*/  IMAD.SHL.U32 R5, R2, 0x100, RZ ;  /* 0x0000010002057824 */ /* 0x000fc600078e00ff */
[----:B------:R-:W-:-:S13]  /*1bc0*/  ISETP.GT.U32.AND P0, PT, R4, 0x7ffffff, PT ;  /* 0x07ffffff0400780c */ /* 0x000fda0003f04070 */
[C---:B------:R-:W-:Y:S02]  /*1bd0*/  @!P0 LOP3.LUT R0, R5.reuse, 0x7f00, RZ, 0xc0, !PT ;  /* 0x00007f0005008812 */ /* 0x040fe400078ec0ff */
[----:B------:R-:W-:Y:S02]  /*1be0*/  @P0 LEA.HI R4, R4, 0x70000000, RZ, 0x1c ;  /* 0x7000000004040811 */ /* 0x000fe400078fe0ff */
[----:B------:R-:W-:Y:S02]  /*1bf0*/  @!P0 LOP3.LUT R0, R0, 0x3f000000, RZ, 0xfc, !PT ;  /* 0x3f00000000008812 */ /* 0x000fe400078efcff */
[----:B------:R-:W-:-:S03]  /*1c00*/  PRMT R5, R5, 0x9910, RZ ;  /* 0x0000991005057816 */ /* 0x000fc600000000ff */
[----:B------:R-:W-:Y:S01]  /*1c10*/  @!P0 FADD.FTZ R0, R0, -0.5 ;  /* 0xbf00000000008421 */ /* 0x000fe20000010000 */
[----:B------:R-:W-:-:S05]  /*1c20*/  @P0 FMUL.FTZ R0, R4, 1.9259299443872358531e-34 ;  /* 0x0780000004000820 */ /* 0x000fca0000410000 */
[----:B------:R-:W-:-:S04]  /*1c30*/  LOP3.LUT R0, R0, 0x80000000, R5, 0xf8, !PT ;  /* 0x8000000000007812 */ /* 0x000fc800078ef805 */
[----:B------:R-:W-:Y:S01]  /*1c40*/  F2FP.BF16.F32.PACK_AB R0, RZ, R0 ;  /* 0x00000000ff00723e */ /* 0x000fe200000010ff */
[----:B------:R-:W-:Y:S06]  /*1c50*/  BRA `(.L_x_8) ;  /* 0x0000000400c07947 */ /* 0x000fec0003800000 */
.L_x_18:
[----:B------:R0:W5:Y:S01]  /*1c60*/  LDG.E.U16 R0, desc[UR36][R2.64] ;  /* 0x0000002402007981 */ /* 0x000162000c1e1500 */
[----:B------:R-:W-:Y:S05]  /*1c70*/  BRA `(.L_x_8) ;  /* 0x0000000400b87947 */ /* 0x000fea0003800000 */
.L_x_15:
[----:B------:R-:W-:-:S09]  /*1c80*/  UISETP.GT.AND UP0, UPT, UR4, 0x1b, UPT ;  /* 0x0000001b0400788c */ /* 0x000fd2000bf04270 */
[----:B------:R-:W-:Y:S05]  /*1c90*/  BRA.U UP0, `(.L_x_20) ;  /* 0x0000000500087547 */ /* 0x000fea000b800000 */
[----:B------:R-:W-:-:S09]  /*1ca0*/  UISETP.NE.AND UP0, UPT, UR4, 0x19, UPT ;  /* 0x000000190400788c */ /* 0x000fd2000bf05270 */
[----:B------:R-:W-:Y:S05]  /*1cb0*/  BRA.U !UP0, `(.L_x_21) ;  /* 0x0000000108907547 */ /* 0x000fea000b800000 */
[----:B------:R-:W-:-:S09]  /*1cc0*/  UISETP.NE.AND UP0, UPT, UR4, 0x1a, UPT ;  /* 0x0000001a0400788c */ /* 0x000fd2000bf05270 */
[----:B------:R-:W-:Y:S05]  /*1cd0*/  BRA.U !UP0, `(.L_x_22) ;  /* 0x0000000108187547 */ /* 0x000fea000b800000 */
[----:B------:R-:W-:-:S09]  /*1ce0*/  UISETP.NE.AND UP0, UPT, UR4, 0x1b, UPT ;  /* 0x0000001b0400788c */ /* 0x000fd2000bf05270 */
[----:B------:R-:W-:Y:S05]  /*1cf0*/  BRA.U UP0, `(.L_x_7) ;  /* 0x0000000500087547 */ /* 0x000fea000b800000 */
[----:B------:R-:W2:Y:S02]  /*1d00*/  LDG.E.U16 R0, desc[UR36][R2.64] ;  /* 0x0000002402007981 */ /* 0x000ea4000c1e1500 */
[----:B--2---:R-:W-:-:S04]  /*1d10*/  I2FP.F32.U32 R0, R0 ;  /* 0x0000000000007245 */ /* 0x004fc80000201000 */
[----:B------:R-:W-:Y:S01]  /*1d20*/  F2FP.BF16.F32.PACK_AB R0, RZ, R0 ;  /* 0x00000000ff00723e */ /* 0x000fe200000010ff */
[----:B------:R-:W-:Y:S06]  /*1d30*/  BRA `(.L_x_8) ;  /* 0x0000000400887947 */ /* 0x000fec0003800000 */
.L_x_22:
[----:B------:R-:W2:Y:S01]  /*1d40*/  LDG.E.U8 R3, desc[UR36][R2.64] ;  /* 0x0000002402037981 */ /* 0x000ea2000c1e1100 */
[----:B------:R-:W-:Y:S01]  /*1d50*/  BSSY.RECONVERGENT B0, `(.L_x_23) ;  /* 0x0000018000007945 */ /* 0x000fe20003800200 */
[----:B------:R-:W-:Y:S01]  /*1d60*/  IMAD.MOV.U32 R0, RZ, RZ, RZ ;  /* 0x000000ffff007224 */ /* 0x000fe200078e00ff */
[----:B--2---:R-:W-:-:S13]  /*1d70*/  ISETP.NE.AND P0, PT, R3, RZ, PT ;  /* 0x000000ff0300720c */ /* 0x004fda0003f05270 */
[----:B------:R-:W-:Y:S05]  /*1d80*/  @!P0 BRA `(.L_x_24) ;  /* 0x0000000000508947 */ /* 0x000fea0003800000 */
[----:B------:R-:W-:-:S13]  /*1d90*/  ISETP.NE.AND P0, PT, R3, 0x80, PT ;  /* 0x000000800300780c */ /* 0x000fda0003f05270 */
[----:B------:R-:W-:Y:S01]  /*1da0*/  @!P0 MOV R0, 0x7f800001 ;  /* 0x7f80000100008802 */ /* 0x000fe20000000f00 */
[----:B------:R-:W-:Y:S06]  /*1db0*/  @!P0 BRA `(.L_x_24) ;  /* 0x0000000000448947 */ /* 0x000fec0003800000 */
[--C-:B------:R-:W-:Y:S01]  /*1dc0*/  SHF.R.U32.HI R0, RZ, 0x3, R3.reuse ;  /* 0x00000003ff007819 */ /* 0x100fe20000011603 */
[----:B------:R-:W-:Y:S03]  /*1dd0*/  BSSY.RECONVERGENT B1, `(.L_x_25) ;  /* 0x000000c000017945 */ /* 0x000fe60003800200 */
[----:B------:R-:W-:Y:S02]  /*1de0*/  LOP3.LUT P0, R2, R0, 0xf, RZ, 0xc0, !PT ;  /* 0x0000000f00027812 */ /* 0x000fe4000780c0ff */
[----:B------:R-:W-:-:S05]  /*1df0*/  SHF.R.U32.HI R0, RZ, 0x7, R3 ;  /* 0x00000007ff007819 */ /* 0x000fca0000011603 */
[----:B------:R-:W-:Y:S01]  /*1e00*/  IMAD.U32 R7, R0, -0x80000000, RZ ;  /* 0x8000000000077824 */ /* 0x000fe200078e00ff */
[----:B------:R-:W-:-:S05]  /*1e10*/  LOP3.LUT R0, R3, 0x7, RZ, 0xc0, !PT ;  /* 0x0000000703007812 */ /* 0x000fca00078ec0ff */
[----:B------:R-:W-:Y:S05]  /*1e20*/  @P0 BRA `(.L_x_26) ;  /* 0x0000000000180947 */ /* 0x000fea0003800000 */
[----:B------:R-:W0:Y:S02]  /*1e30*/  FLO.U32 R3, R0 ;  /* 0x0000000000037300 */ /* 0x000e2400000e0000 */
[----:B0-----:R-:W-:-:S04]  /*1e40*/  IADD3 R3, PT, PT, -R3, 0x1f, RZ ;  /* 0x0000001f03037810 */ /* 0x001fc80007ffe1ff */
[----:B------:R-:W-:Y:S01]  /*1e50*/  IADD3 R2, PT, PT, R2, 0x1d, -R3 ;  /* 0x0000001d02027810 */ /* 0x000fe20007ffe803 */
[----:B------:R-:W-:-:S05]  /*1e60*/  VIADD R5, R3, 0xffffffe4 ;  /* 0xffffffe403057836 */ /* 0x000fca0000000000 */
[----:B------:R-:W-:-:S04]  /*1e70*/  SHF.L.U32 R5, R0, R5, RZ ;  /* 0x0000000500057219 */ /* 0x000fc800000006ff */
[----:B------:R-:W-:-:S07]  /*1e80*/  LOP3.LUT R0, R5, 0x7, RZ, 0xc0, !PT ;  /* 0x0000000705007812 */ /* 0x000fce00078ec0ff */
.L_x_26:
[----:B------:R-:W-:Y:S05]  /*1e90*/  BSYNC.RECONVERGENT B1 ;  /* 0x0000000000017941 */ /* 0x000fea0003800200 */
.L_x_25:
[----:B------:R-:W-:Y:S01]  /*1ea0*/  IMAD.SHL.U32 R0, R0, 0x100000, RZ ;  /* 0x0010000000007824 */ /* 0x000fe200078e00ff */
[----:B------:R-:W-:-:S04]  /*1eb0*/  LEA R2, R2, 0x3b800000, 0x17 ;  /* 0x3b80000002027811 */ /* 0x000fc800078eb8ff */
[----:B------:R-:W-:-:S07]  /*1ec0*/  LOP3.LUT R0, R2, R0, R7, 0xfe, !PT ;  /* 0x0000000002007212 */ /* 0x000fce00078efe07 */
.L_x_24:
[----:B------:R-:W-:Y:S05]  /*1ed0*/  BSYNC.RECONVERGENT B0 ;  /* 0x0000000000007941 */ /* 0x000fea0003800200 */
.L_x_23:
[----:B------:R-:W-:Y:S01]  /*1ee0*/  F2FP.BF16.F32.PACK_AB R0, RZ, R0 ;  /* 0x00000000ff00723e */ /* 0x000fe200000010ff */
[----:B------:R-:W-:Y:S06]  /*1ef0*/  BRA `(.L_x_8) ;  /* 0x0000000400187947 */ /* 0x000fec0003800000 */
.L_x_21:
[----:B------:R-:W2:Y:S01]  /*1f00*/  LDG.E.U8 R3, desc[UR36][R2.64] ;  /* 0x0000002402037981 */ /* 0x000ea2000c1e1100 */
[----:B------:R-:W-:Y:S01]  /*1f10*/  BSSY.RECONVERGENT B0, `(.L_x_27) ;  /* 0x0000018000007945 */ /* 0x000fe20003800200 */
[----:B------:R-:W-:Y:S01]  /*1f20*/  HFMA2 R0, -RZ, RZ, 0, 0 ;  /* 0x00000000ff007431 */ /* 0x000fe200000001ff */
[----:B--2---:R-:W-:-:S13]  /*1f30*/  ISETP.NE.AND P0, PT, R3, RZ, PT ;  /* 0x000000ff0300720c */ /* 0x004fda0003f05270 */
[----:B------:R-:W-:Y:S05]  /*1f40*/  @!P0 BRA `(.L_x_28) ;  /* 0x0000000000508947 */ /* 0x000fea0003800000 */
[----:B------:R-:W-:-:S13]  /*1f50*/  ISETP.NE.AND P0, PT, R3, 0x80, PT ;  /* 0x000000800300780c */ /* 0x000fda0003f05270 */
[----:B------:R-:W-:Y:S01]  /*1f60*/  @!P0 IMAD.MOV.U32 R0, RZ, RZ, 0x7f800001 ;  /* 0x7f800001ff008424 */ /* 0x000fe200078e00ff */
        /* <DEDUP_REMOVED lines=14> */
.L_x_30:
[----:B------:R-:W-:Y:S05]  /*2050*/  BSYNC.RECONVERGENT B1 ;  /* 0x0000000000017941 */ /* 0x000fea0003800200 */
.L_x_29:
[----:B------:R-:W-:Y:S02]  /*2060*/  SHF.L.U32 R0, R0, 0x15, RZ ;  /* 0x0000001500007819 */ /* 0x000fe400000006ff */
[----:B------:R-:W-:-:S04]  /*2070*/  LEA R2, R2, 0x37800000, 0x17 ;  /* 0x3780000002027811 */ /* 0x000fc800078eb8ff */
[----:B------:R-:W-:-:S07]  /*2080*/  LOP3.LUT R0, R2, R0, R7, 0xfe, !PT ;  /* 0x0000000002007212 */ /* 0x000fce00078efe07 */
.L_x_28:
[----:B------:R-:W-:Y:S05]  /*2090*/  BSYNC.RECONVERGENT B0 ;  /* 0x0000000000007941 */ /* 0x000fea0003800200 */
.L_x_27:
[----:B------:R-:W-:Y:S01]  /*20a0*/  F2FP.BF16.F32.PACK_AB R0, RZ, R0 ;  /* 0x00000000ff00723e */ /* 0x000fe200000010ff */
[----:B------:R-:W-:Y:S06]  /*20b0*/  BRA `(.L_x_8) ;  /* 0x0000000000a87947 */ /* 0x000fec0003800000 */
.L_x_20:
[----:B------:R-:W-:-:S09]  /*20c0*/  UISETP.NE.AND UP0, UPT, UR4, 0x1c, UPT ;  /* 0x0000001c0400788c */ /* 0x000fd2000bf05270 */
[----:B------:R-:W-:Y:S05]  /*20d0*/  BRA.U !UP0, `(.L_x_31) ;  /* 0x0000000108947547 */ /* 0x000fea000b800000 */
[----:B------:R-:W-:-:S09]  /*20e0*/  UISETP.NE.AND UP0, UPT, UR4, 0x1d, UPT ;  /* 0x0000001d0400788c */ /* 0x000fd2000bf05270 */
[----:B------:R-:W-:Y:S05]  /*20f0*/  BRA.U !UP0, `(.L_x_32) ;  /* 0x00000001087c7547 */ /* 0x000fea000b800000 */
[----:B------:R-:W-:-:S09]  /*2100*/  UISETP.NE.AND UP0, UPT, UR4, 0x2c, UPT ;  /* 0x0000002c0400788c */ /* 0x000fd2000bf05270 */
[----:B------:R-:W-:Y:S05]  /*2110*/  BRA.U !UP0, `(.L_x_33) ;  /* 0x0000000108487547 */ /* 0x000fea000b800000 */
.L_x_7:
[----:B------:R-:W-:Y:S01]  /*2120*/  MOV R2, 0x0 ;  /* 0x0000000000027802 */ /* 0x000fe20000000f00 */
[----:B------:R-:W0:Y:S01]  /*2130*/  LDCU.64 UR4, c[0x4][0x128] ;  /* 0x01002500ff0477ac */ /* 0x000e220008000a00 */
[----:B------:R-:W-:Y:S02]  /*2140*/  HFMA2 R12, -RZ, RZ, 0, 5.9604644775390625e-08 ;  /* 0x00000001ff0c7431 */ /* 0x000fe400000001ff */
[----:B------:R-:W-:Y:S01]  /*2150*/  IMAD.MOV.U32 R8, RZ, RZ, 0x4e ;  /* 0x0000004eff087424 */ /* 0x000fe200078e00ff */
[----:B------:R-:W1:Y:S01]  /*2160*/  LDCU.64 UR6, c[0x4][0x130] ;  /* 0x01002600ff0677ac */ /* 0x000e620008000a00 */
[----:B------:R-:W2:Y:S01]  /*2170*/  LDC.64 R2, c[0x4][R2] ;  /* 0x0100000002027b82 */ /* 0x000ea20000000a00 */
[----:B------:R-:W-:Y:S01]  /*2180*/  IMAD.MOV.U32 R13, RZ, RZ, RZ ;  /* 0x000000ffff0d7224 */ /* 0x000fe200078e00ff */
[----:B------:R-:W3:Y:S01]  /*2190*/  LDCU.64 UR8, c[0x4][0x38] ;  /* 0x01000700ff0877ac */ /* 0x000ee20008000a00 */
[----:B0-----:R-:W-:Y:S02]  /*21a0*/  IMAD.U32 R4, RZ, RZ, UR4 ;  /* 0x00000004ff047e24 */ /* 0x001fe4000f8e00ff */
[----:B------:R-:W-:-:S02]  /*21b0*/  IMAD.U32 R5, RZ, RZ, UR5 ;  /* 0x00000005ff057e24 */ /* 0x000fc4000f8e00ff */
[----:B-1----:R-:W-:Y:S01]  /*21c0*/  IMAD.U32 R6, RZ, RZ, UR6 ;  /* 0x00000006ff067e24 */ /* 0x002fe2000f8e00ff */
[----:B------:R-:W-:Y:S01]  /*21d0*/  MOV R7, UR7 ;  /* 0x0000000700077c02 */ /* 0x000fe20008000f00 */
[----:B---3--:R-:W-:Y:S02]  /*21e0*/  IMAD.U32 R10, RZ, RZ, UR8 ;  /* 0x00000008ff0a7e24 */ /* 0x008fe4000f8e00ff */
[----:B------:R-:W-:-:S07]  /*21f0*/  IMAD.U32 R11, RZ, RZ, UR9 ;  /* 0x00000009ff0b7e24 */ /* 0x000fce000f8e00ff */
[----:B------:R-:W-:-:S07]  /*2200*/  LEPC R20, `(.L_x_34) ;  /* 0x000000001014794e */ /* 0x000fce0000000000 */
[----:B--2---:R-:W-:Y:S05]  /*2210*/  CALL.ABS.NOINC R2 ;  /* 0x0000000002007343 */ /* 0x004fea0003c00000 */
.L_x_34:
[----:B------:R-:W-:Y:S01]  /*2220*/  PRMT R0, RZ, 0x7610, R0 ;  /* 0x00007610ff007816 */ /* 0x000fe20000000000 */
[----:B------:R-:W-:Y:S06]  /*2230*/  BRA `(.L_x_8) ;  /* 0x0000000000487947 */ /* 0x000fec0003800000 */
.L_x_33:
[----:B------:R-:W2:Y:S01]  /*2240*/  LDG.E.U8 R2, desc[UR36][R2.64] ;  /* 0x0000002402027981 */ /* 0x000ea2000c1e1100 */
[----:B------:R-:W-:Y:S01]  /*2250*/  BSSY.RECONVERGENT B0, `(.L_x_35) ;  /* 0x0000007000007945 */ /* 0x000fe20003800200 */
[----:B------:R-:W-:Y:S01]  /*2260*/  IMAD.MOV.U32 R0, RZ, RZ, 0x400000 ;  /* 0x00400000ff007424 */ /* 0x000fe200078e00ff */
[----:B--2---:R-:W-:-:S13]  /*2270*/  ISETP.NE.AND P0, PT, R2, RZ, PT ;  /* 0x000000ff0200720c */ /* 0x004fda0003f05270 */
[----:B------:R-:W-:Y:S05]  /*2280*/  @!P0 BRA `(.L_x_36) ;  /* 0x00000000000c8947 */ /* 0x000fea0003800000 */
[----:B------:R-:W-:-:S13]  /*2290*/  ISETP.NE.AND P0, PT, R2, 0xff, PT ;  /* 0x000000ff0200780c */ /* 0x000fda0003f05270 */
[----:B------:R-:W-:Y:S01]  /*22a0*/  @!P0 MOV R0, 0x7f800001 ;  /* 0x7f80000100008802 */ /* 0x000fe20000000f00 */
[----:B------:R-:W-:-:S07]  /*22b0*/  @P0 IMAD.SHL.U32 R0, R2, 0x800000, RZ ;  /* 0x0080000002000824 */ /* 0x000fce00078e00ff */
.L_x_36:
[----:B------:R-:W-:Y:S05]  /*22c0*/  BSYNC.RECONVERGENT B0 ;  /* 0x0000000000007941 */ /* 0x000fea0003800200 */
.L_x_35:
[----:B------:R-:W-:Y:S01]  /*22d0*/  F2FP.BF16.F32.PACK_AB R0, RZ, R0 ;  /* 0x00000000ff00723e */ /* 0x000fe200000010ff */
[----:B------:R-:W-:Y:S06]  /*22e0*/  BRA `(.L_x_8) ;  /* 0x00000000001c7947 */ /* 0x000fec0003800000 */
.L_x_32:
[----:B------:R-:W2:Y:S02]  /*22f0*/  LDG.E.64 R2, desc[UR36][R2.64] ;  /* 0x0000002402027981 */ /* 0x000ea4000c1e1b00 */
[----:B--2---:R-:W0:Y:S02]  /*2300*/  I2F.U64 R0, R2 ;  /* 0x0000000200007312 */ /* 0x004e240000301000 */
[----:B0-----:R-:W-:Y:S01]  /*2310*/  F2FP.BF16.F32.PACK_AB R0, RZ, R0 ;  /* 0x00000000ff00723e */ /* 0x001fe200000010ff */
[----:B------:R-:W-:Y:S06]  /*2320*/  BRA `(.L_x_8) ;  /* 0x00000000000c7947 */ /* 0x000fec0003800000 */
.L_x_31:
[----:B------:R-:W2:Y:S02]  /*2330*/  LDG.E R2, desc[UR36][R2.64] ;  /* 0x0000002402027981 */ /* 0x000ea4000c1e1900 */
[----:B--2---:R-:W-:-:S04]  /*2340*/  I2FP.F32.U32 R0, R2 ;  /* 0x0000000200007245 */ /* 0x004fc80000201000 */
[----:B------:R-:W-:-:S07]  /*2350*/  F2FP.BF16.F32.PACK_AB R0, RZ, R0 ;  /* 0x00000000ff00723e */ /* 0x000fce00000010ff */
.L_x_8:
[----:B-----5:R-:W-:Y:S01]  /*2360*/  IMAD.U32 R8, R0, 0x10000, RZ ;  /* 0x0001000000087824 */ /* 0x020fe200078e00ff */
[----:B0-----:R-:W-:Y:S01]  /*2370*/  MOV R3, 0x38eb4c3a ;  /* 0x38eb4c3a00037802 */ /* 0x001fe20000000f00 */
[----:B------:R-:W-:Y:S01]  /*2380*/  IMAD.MOV.U32 R5, RZ, RZ, 0x3aae005b ;  /* 0x3aae005bff057424 */ /* 0x000fe200078e00ff */
[----:B------:R-:W-:Y:S01]  /*2390*/  MOV R4, 0x3d24d99a ;  /* 0x3d24d99a00047802 */ /* 0x000fe20000000f00 */
[----:B------:R-:W-:Y:S01]  /*23a0*/  IMAD.MOV.U32 R2, RZ, RZ, 0x3c09919f ;  /* 0x3c09919fff027424 */ /* 0x000fe200078e00ff */
[C---:B------:R-:W-:Y:S01]  /*23b0*/  FSETP.GE.FTZ.AND P0, PT, |R8|.reuse, 1.0029599666595458984, PT ;  /* 0x3f8060fe0800780b */ /* 0x040fe20003f16200 */
[----:B------:R-:W-:Y:S01]  /*23c0*/  FADD.FTZ R0, |R8|, -RZ ;  /* 0x800000ff08007221 */ /* 0x000fe20000010200 */
[----:B------:R-:W-:Y:S01]  /*23d0*/  IMAD.MOV.U32 R6, RZ, RZ, 0x3f69b4f9 ;  /* 0x3f69b4f9ff067424 */ /* 0x000fe200078e00ff */
[----:B------:R-:W-:Y:S01]  /*23e0*/  MOV R7, 0x3f210a14 ;  /* 0x3f210a1400077802 */ /* 0x000fe20000000f00 */
[----:B------:R-:W0:Y:S01]  /*23f0*/  LDCU.64 UR6, c[0x0][0x580] ;  /* 0x0000b000ff0677ac */ /* 0x000e220008000a00 */
[----:B------:R-:W-:-:S02]  /*2400*/  FSEL R3, R3, 8.4834944573231041431e-05, P0 ;  /* 0x38b1e96a03037808 */ /* 0x000fc40000000000 */
[----:B------:R-:W-:Y:S01]  /*2410*/  FSEL R5, -R5, -0.00082130916416645050049, P0 ;  /* 0xba574d2005057808 */ /* 0x000fe20000000100 */
[----:B------:R-:W-:Y:S01]  /*2420*/  UPRMT UR4, UR42, 0x9910, URZ ;  /* 0x000099102a047896 */ /* 0x000fe200080000ff */
[----:B------:R-:W-:Y:S02]  /*2430*/  FSEL R2, R2, 0.0052134888246655464172, P0 ;  /* 0x3baad5ea02027808 */ /* 0x000fe40000000000 */
[----:B------:R-:W-:Y:S01]  /*2440*/  FSEL R4, -R4, -0.026868773624300956726, P0 ;  /* 0xbcdc1be704047808 */ /* 0x000fe20000000100 */
[----:B------:R-:W-:Y:S01]  /*2450*/  UISETP.GT.AND UP0, UPT, UR4, 0x9, UPT ;  /* 0x000000090400788c */ /* 0x000fe2000bf04270 */
[----:B------:R-:W-:-:S04]  /*2460*/  @!P0 FMUL.FTZ R0, R8, R8 ;  /* 0x0000000808008220 */ /* 0x000fc80000410000 */
[----:B------:R-:W-:Y:S01]  /*2470*/  FFMA.FTZ R3, R0, R3, R5 ;  /* 0x0000000300037223 */ /* 0x000fe20000010005 */
[----:B------:R-:W-:-:S03]  /*2480*/  IMAD.MOV.U32 R5, RZ, RZ, 0x3e235519 ;  /* 0x3e235519ff057424 */ /* 0x000fc600078e00ff */
[C---:B------:R-:W-:Y:S02]  /*2490*/  FFMA.FTZ R3, R0.reuse, R3, R2 ;  /* 0x0000000300037223 */ /* 0x040fe40000010002 */
[----:B------:R-:W-:Y:S01]  /*24a0*/  FSEL R2, R5, 0.11284004896879196167, P0 ;  /* 0x3de718af05027808 */ /* 0x000fe20000000000 */
[C---:B------:R-:W-:Y:S01]  /*24b0*/  FADD.FTZ R5, -R0.reuse, -RZ ;  /* 0x800000ff00057221 */ /* 0x040fe20000010100 */
[----:B------:R-:W-:Y:S01]  /*24c0*/  FFMA.FTZ R3, R0, R3, R4 ;  /* 0x0000000300037223 */ /* 0x000fe20000010004 */
[----:B------:R-:W-:-:S03]  /*24d0*/  FSEL R4, R6, -0.37612664699554443359, P0 ;  /* 0xbec093ac06047808 */ /* 0x000fc60000000000 */
[C---:B------:R-:W-:Y:S01]  /*24e0*/  FFMA.FTZ R3, R0.reuse, R3, R2 ;  /* 0x0000000300037223 */ /* 0x040fe20000010002 */
[----:B------:R-:W-:Y:S02]  /*24f0*/  FSEL R2, R7, 0.12837915122509002686, P0 ;  /* 0x3e0375d307027808 */ /* 0x000fe40000000000 */
[----:B------:R-:W-:Y:S01]  /*2500*/  FSEL R5, R5, R8, P0 ;  /* 0x0000000805057208 */ /* 0x000fe20000000000 */
[----:B------:R-:W-:-:S04]  /*2510*/  FFMA.FTZ R3, R0, R3, R4 ;  /* 0x0000000300037223 */ /* 0x000fc80000010004 */
[----:B------:R-:W-:-:S04]  /*2520*/  FFMA.FTZ R2, R0, R3, R2 ;  /* 0x0000000300027223 */ /* 0x000fc80000010002 */
[----:B------:R-:W-:-:S04]  /*2530*/  FFMA.FTZ R5, R2, R5, R5 ;  /* 0x0000000502057223 */ /* 0x000fc80000010005 */
[----:B------:R-:W1:Y:S02]  /*2540*/  @P0 MUFU.EX2 R0, R5 ;  /* 0x0000000500000308 */ /* 0x000e640000000800 */
[----:B-1----:R-:W-:-:S05]  /*2550*/  @P0 FADD.FTZ R0, -R0, 1 ;  /* 0x3f80000000000421 */ /* 0x002fca0000010100 */
[----:B------:R-:W-:Y:S02]  /*2560*/  @P0 LOP3.LUT R5, R0, 0x80000000, R8, 0xb8, !PT ;  /* 0x8000000000050812 */ /* 0x000fe400078eb808 */
[----:B0-----:R-:W-:Y:S02]  /*2570*/  IADD3 R2, P0, PT, R16, UR6, RZ ;  /* 0x0000000610027c10 */ /* 0x001fe4000ff1e0ff */
[----:B------:R0:W1:Y:S03]  /*2580*/  F2F.BF16.F32 R7, R5 ;  /* 0x0000000500077304 */ /* 0x0000660000202000 */
[----:B------:R-:W-:Y:S01]  /*2590*/  IMAD.X R3, RZ, RZ, UR7, P0 ;  /* 0x00000007ff037e24 */ /* 0x000fe200080e06ff */
[----:B------:R-:W-:Y:S07]  /*25a0*/  BRA.U UP0, `(.L_x_37) ;  /* 0x00000005000c7547 */ /* 0x000fee000b800000 */
        /* <DEDUP_REMOVED lines=8> */
[----:B-1----:R-:W-:-:S04]  /*2630*/  IMAD.U32 R0, R7, 0x10000, RZ ;  /* 0x0001000007007824 */ /* 0x002fc800078e00ff */
[----:B0-----:R-:W0:Y:S02]  /*2640*/  F2I.FTZ.TRUNC.NTZ R5, R0 ;  /* 0x0000000000057305 */ /* 0x001e24000021f100 */
[----:B0-----:R4:W-:Y:S01]  /*2650*/  STG.E.U8 desc[UR36][R2.64], R5 ;  /* 0x0000000502007986 */ /* 0x0019e2000c101124 */
[----:B------:R-:W-:Y:S05]  /*2660*/  BRA `(.L_x_42) ;  /* 0x0000000c00807947 */ /* 0x000fea0003800000 */
.L_x_40:
[----:B01----:R-:W-:-:S06]  /*2670*/  SHF.L.U32 R5, R7, 0x10, RZ ;  /* 0x0000001007057819 */ /* 0x003fcc00000006ff */
[----:B------:R-:W0:Y:S02]  /*2680*/  F2I.S64.TRUNC R4, R5 ;  /* 0x0000000500047311 */ /* 0x000e24000020d900 */
[----:B0-----:R3:W-:Y:S01]  /*2690*/  STG.E.U8 desc[UR36][R2.64], R4 ;  /* 0x0000000402007986 */ /* 0x0017e2000c101124 */
[----:B------:R-:W-:Y:S05]  /*26a0*/  BRA `(.L_x_42) ;  /* 0x0000000c00707947 */ /* 0x000fea0003800000 */
.L_x_39:
[----:B------:R-:W-:-:S09]  /*26b0*/  UISETP.NE.AND UP0, UPT, UR4, 0x2, UPT ;  /* 0x000000020400788c */ /* 0x000fd2000bf05270 */
[----:B------:R-:W-:Y:S05]  /*26c0*/  BRA.U !UP0, `(.L_x_43) ;  /* 0x0000000108307547 */ /* 0x000fea000b800000 */
[----:B------:R-:W-:-:S09]  /*26d0*/  UISETP.NE.AND UP0, UPT, UR4, 0x3, UPT ;  /* 0x000000030400788c */ /* 0x000fd2000bf05270 */
[----:B------:R-:W-:Y:S05]  /*26e0*/  BRA.U !UP0, `(.L_x_44) ;  /* 0x0000000108187547 */ /* 0x000fea000b800000 */
[----:B------:R-:W-:-:S09]  /*26f0*/  UISETP.NE.AND UP0, UPT, UR4, 0x4, UPT ;  /* 0x000000040400788c */ /* 0x000fd2000bf05270 */
[----:B------:R-:W-:Y:S05]  /*2700*/  BRA.U UP0, `(.L_x_41) ;  /* 0x0000000900b87547 */ /* 0x000fea000b800000 */
[----:B-1----:R-:W-:-:S06]  /*2710*/  IMAD.U32 R4, R7, 0x10000, RZ ;  /* 0x0001000007047824 */ /* 0x002fcc00078e00ff */
[----:B0-----:R-:W0:Y:S02]  /*2720*/  F2I.S64.TRUNC R4, R4 ;  /* 0x0000000400047311 */ /* 0x001e24000020d900 */
[----:B0-----:R0:W-:Y:S01]  /*2730*/  STG.E.64 desc[UR36][R2.64], R4 ;  /* 0x0000000402007986 */ /* 0x0011e2000c101b24 */
[----:B------:R-:W-:Y:S05]  /*2740*/  BRA `(.L_x_42) ;  /* 0x0000000c00487947 */ /* 0x000fea0003800000 */
.L_x_44:
[----:B-1----:R-:W-:-:S06]  /*2750*/  IMAD.U32 R7, R7, 0x10000, RZ ;  /* 0x0001000007077824 */ /* 0x002fcc00078e00ff */
[----:B------:R-:W1:Y:S02]  /*2760*/  F2I.FTZ.TRUNC.NTZ R7, R7 ;  /* 0x0000000700077305 */ /* 0x000e64000021f100 */
[----:B-1----:R1:W-:Y:S01]  /*2770*/  STG.E desc[UR36][R2.64], R7 ;  /* 0x0000000702007986 */ /* 0x0023e2000c101924 */
[----:B------:R-:W-:Y:S05]  /*2780*/  BRA `(.L_x_42) ;  /* 0x0000000c00387947 */ /* 0x000fea0003800000 */
.L_x_43:
[----:B-1----:R-:W-:-:S06]  /*2790*/  SHF.L.U32 R7, R7, 0x10, RZ ;  /* 0x0000001007077819 */ /* 0x002fcc00000006ff */
[----:B------:R-:W1:Y:S02]  /*27a0*/  F2I.FTZ.TRUNC.NTZ R7, R7 ;  /* 0x0000000700077305 */ /* 0x000e64000021f100 */
[----:B-1----:R2:W-:Y:S01]  /*27b0*/  STG.E.U16 desc[UR36][R2.64], R7 ;  /* 0x0000000702007986 */ /* 0x0025e2000c101524 */
[----:B------:R-:W-:Y:S05]  /*27c0*/  BRA `(.L_x_42) ;  /* 0x0000000c00287947 */ /* 0x000fea0003800000 */
.L_x_38:
[----:B------:R-:W-:-:S09]  /*27d0*/  UISETP.GT.AND UP0, UPT, UR4, 0x6, UPT ;  /* 0x000000060400788c */ /* 0x000fd2000bf04270 */
[----:B------:R-:W-:Y:S05]  /*27e0*/  BRA.U UP0, `(.L_x_45) ;  /* 0x00000001002c7547 */ /* 0x000fea000b800000 */
[----:B------:R-:W-:-:S09]  /*27f0*/  UISETP.NE.AND UP0, UPT, UR4, 0x5, UPT ;  /* 0x000000050400788c */ /* 0x000fd2000bf05270 */
[----:B------:R-:W-:Y:S05]  /*2800*/  BRA.U !UP0, `(.L_x_46) ;  /* 0x0000000108147547 */ /* 0x000fea000b800000 */
[----:B------:R-:W-:-:S09]  /*2810*/  UISETP.NE.AND UP0, UPT, UR4, 0x6, UPT ;  /* 0x000000060400788c */ /* 0x000fd2000bf05270 */
[----:B------:R-:W-:Y:S05]  /*2820*/  BRA.U UP0, `(.L_x_41) ;  /* 0x0000000900707547 */ /* 0x000fea000b800000 */
[----:B-1----:R-:W-:-:S05]  /*2830*/  IMAD.U32 R7, R7, 0x10000, RZ ;  /* 0x0001000007077824 */ /* 0x002fca00078e00ff */
[----:B------:R1:W-:Y:S01]  /*2840*/  STG.E desc[UR36][R2.64], R7 ;  /* 0x0000000702007986 */ /* 0x0003e2000c101924 */
[----:B------:R-:W-:Y:S05]  /*2850*/  BRA `(.L_x_42) ;  /* 0x0000000c00047947 */ /* 0x000fea0003800000 */
.L_x_46:
[----:B-1----:R-:W-:-:S05]  /*2860*/  IMAD.U32 R0, R7, 0x10000, RZ ;  /* 0x0001000007007824 */ /* 0x002fca00078e00ff */
[----:B------:R-:W-:-:S05]  /*2870*/  F2FP.F16.F32.PACK_AB R0, RZ, R0 ;  /* 0x00000000ff00723e */ /* 0x000fca00000000ff */
[----:B------:R1:W-:Y:S01]  /*2880*/  STG.E.U16 desc[UR36][R2.64], R0 ;  /* 0x0000000002007986 */ /* 0x0003e2000c101524 */
[----:B------:R-:W-:Y:S05]  /*2890*/  BRA `(.L_x_42) ;  /* 0x0000000800f47947 */ /* 0x000fea0003800000 */
.L_x_45:
[----:B------:R-:W-:-:S09]  /*28a0*/  UISETP.NE.AND UP0, UPT, UR4, 0x7, UPT ;  /* 0x000000070400788c */ /* 0x000fd2000bf05270 */
[----:B------:R-:W-:Y:S05]  /*28b0*/  BRA.U !UP0, `(.L_x_47) ;  /* 0x0000000108347547 */ /* 0x000fea000b800000 */
[----:B------:R-:W-:-:S09]  /*28c0*/  UISETP.NE.AND UP0, UPT, UR4, 0x8, UPT ;  /* 0x000000080400788c */ /* 0x000fd2000bf05270 */
[----:B------:R-:W-:Y:S05]  /*28d0*/  BRA.U !UP0, `(.L_x_48) ;  /* 0x0000000108187547 */ /* 0x000fea000b800000 */
[----:B------:R-:W-:-:S09]  /*28e0*/  UISETP.NE.AND UP0, UPT, UR4, 0x9, UPT ;  /* 0x000000090400788c */ /* 0x000fd2000bf05270 */
[----:B------:R-:W-:Y:S05]  /*28f0*/  BRA.U UP0, `(.L_x_41) ;  /* 0x00000009003c7547 */ /* 0x000fea000b800000 */
[----:B-1----:R-:W-:Y:S01]  /*2900*/  SHF.L.U32 R4, R7, 0x10, RZ ;  /* 0x0000001007047819 */ /* 0x002fe200000006ff */
[----:B0-----:R-:W-:-:S05]  /*2910*/  IMAD.MOV.U32 R5, RZ, RZ, RZ ;  /* 0x000000ffff057224 */ /* 0x001fca00078e00ff */
[----:B------:R0:W-:Y:S01]  /*2920*/  STG.E.64 desc[UR36][R2.64], R4 ;  /* 0x0000000402007986 */ /* 0x0001e2000c101b24 */
[----:B------:R-:W-:Y:S05]  /*2930*/  BRA `(.L_x_42) ;  /* 0x0000000800cc7947 */ /* 0x000fea0003800000 */
.L_x_48:
[----:B-1----:R-:W-:-:S05]  /*2940*/  IMAD.U32 R7, R7, 0x10000, RZ ;  /* 0x0001000007077824 */ /* 0x002fca00078e00ff */
[----:B0-----:R-:W-:-:S04]  /*2950*/  F2FP.F16.F32.PACK_AB R5, RZ, R7 ;  /* 0x00000007ff05723e */ /* 0x001fc800000000ff */
[----:B------:R-:W-:-:S05]  /*2960*/  PRMT R5, R5, 0x5410, RZ ;  /* 0x0000541005057816 */ /* 0x000fca00000000ff */
[----:B------:R0:W-:Y:S01]  /*2970*/  STG.E desc[UR36][R2.64], R5 ;  /* 0x0000000502007986 */ /* 0x0001e2000c101924 */
[----:B------:R-:W-:Y:S05]  /*2980*/  BRA `(.L_x_42) ;  /* 0x0000000800b87947 */ /* 0x000fea0003800000 */
.L_x_47:
[----:B-1----:R-:W-:-:S05]  /*2990*/  SHF.L.U32 R4, R7, 0x10, RZ ;  /* 0x0000001007047819 */ /* 0x002fca00000006ff */
[----:B------:R-:W-:-:S06]  /*29a0*/  FMUL.FTZ R4, R4, 1 ;  /* 0x3f80000004047820 */ /* 0x000fcc0000410000 */
[----:B0-----:R-:W0:Y:S02]  /*29b0*/  F2F.F64.F32 R4, R4 ;  /* 0x0000000400047310 */ /* 0x001e240000201800 */
[----:B0-----:R0:W-:Y:S01]  /*29c0*/  STG.E.64 desc[UR36][R2.64], R4 ;  /* 0x0000000402007986 */ /* 0x0011e2000c101b24 */
[----:B------:R-:W-:Y:S05]  /*29d0*/  BRA `(.L_x_42) ;  /* 0x0000000800a47947 */ /* 0x000fea0003800000 */
.L_x_37:
        /* <DEDUP_REMOVED lines=8> */
[----:B-1----:R-:W-:-:S05]  /*2a60*/  IMAD.U32 R7, R7, 0x10000, RZ ;  /* 0x0001000007077824 */ /* 0x002fca00078e00ff */
[----:B------:R-:W-:-:S04]  /*2a70*/  FSETP.NEU.FTZ.AND P0, PT, R7, RZ, PT ;  /* 0x000000ff0700720b */ /* 0x000fc80003f1d000 */
[----:B0-----:R-:W-:-:S05]  /*2a80*/  SEL R5, RZ, 0x1, !P0 ;  /* 0x00000001ff057807 */ /* 0x001fca0004000000 */
[----:B------:R0:W-:Y:S01]  /*2a90*/  STG.E.U8 desc[UR36][R2.64], R5 ;  /* 0x0000000502007986 */ /* 0x0001e2000c101124 */
[----:B------:R-:W-:Y:S05]  /*2aa0*/  BRA `(.L_x_42) ;  /* 0x0000000800707947 */ /* 0x000fea0003800000 */
.L_x_51:
[----:B-1----:R-:W-:-:S04]  /*2ab0*/  IMAD.U32 R7, R7, 0x10000, RZ ;  /* 0x0001000007077824 */ /* 0x002fc800078e00ff */
[----:B------:R-:W-:Y:S01]  /*2ac0*/  FMUL.FTZ R4, R7, 1 ;  /* 0x3f80000007047820 */ /* 0x000fe20000410000 */
[----:B------:R-:W-:-:S05]  /*2ad0*/  CS2R R6, SRZ ;  /* 0x0000000000067805 */ /* 0x000fca000001ff00 */
[----:B0-----:R-:W0:Y:S02]  /*2ae0*/  F2F.F64.F32 R4, R4 ;  /* 0x0000000400047310 */ /* 0x001e240000201800 */
[----:B0-----:R0:W-:Y:S01]  /*2af0*/  STG.E.128 desc[UR36][R2.64], R4 ;  /* 0x0000000402007986 */ /* 0x0011e2000c101d24 */
[----:B------:R-:W-:Y:S05]  /*2b00*/  BRA `(.L_x_42) ;  /* 0x0000000800587947 */ /* 0x000fea0003800000 */
.L_x_50:
[----:B------:R-:W-:-:S09]  /*2b10*/  UISETP.NE.AND UP0, UPT, UR4, 0xf, UPT ;  /* 0x0000000f0400788c */ /* 0x000fd2000bf05270 */
[----:B------:R-:W-:Y:S05]  /*2b20*/  BRA.U !UP0, `(.L_x_52) ;  /* 0x0000000108a07547 */ /* 0x000fea000b800000 */
[----:B------:R-:W-:-:S09]  /*2b30*/  UISETP.NE.AND UP0, UPT, UR4, 0x17, UPT ;  /* 0x000000170400788c */ /* 0x000fd2000bf05270 */
[----:B------:R-:W-:Y:S05]  /*2b40*/  BRA.U !UP0, `(.L_x_53) ;  /* 0x00000001084c7547 */ /* 0x000fea000b800000 */
[----:B------:R-:W-:-:S09]  /*2b50*/  UISETP.NE.AND UP0, UPT, UR4, 0x18, UPT ;  /* 0x000000180400788c */ /* 0x000fd2000bf05270 */
[----:B------:R-:W-:Y:S05]  /*2b60*/  BRA.U UP0, `(.L_x_41) ;  /* 0x0000000500a07547 */ /* 0x000fea000b800000 */
[----:B-1----:R-:W-:Y:S01]  /*2b70*/  SHF.L.U32 R7, R7, 0x10, RZ ;  /* 0x0000001007077819 */ /* 0x002fe200000006ff */
[----:B------:R-:W-:Y:S01]  /*2b80*/  BSSY.RECONVERGENT B0, `(.L_x_54) ;  /* 0x000000c000007945 */ /* 0x000fe20003800200 */
[----:B------:R-:W-:Y:S02]  /*2b90*/  IMAD.MOV.U32 R0, RZ, RZ, 0x7f ;  /* 0x0000007fff007424 */ /* 0x000fe400078e00ff */
[----:B------:R-:W-:Y:S02]  /*2ba0*/  LOP3.LUT R6, R7, 0x7fffffff, RZ, 0xc0, !PT ;  /* 0x7fffffff07067812 */ /* 0x000fe400078ec0ff */
[----:B0-----:R-:W-:Y:S02]  /*2bb0*/  SHF.R.U32.HI R5, RZ, 0x18, R7 ;  /* 0x00000018ff057819 */ /* 0x001fe40000011607 */
[----:B------:R-:W-:-:S13]  /*2bc0*/  ISETP.GT.U32.AND P0, PT, R6, 0x43efffff, PT ;  /* 0x43efffff0600780c */ /* 0x000fda0003f04070 */
[----:B------:R-:W-:Y:S05]  /*2bd0*/  @P0 BRA `(.L_x_55) ;  /* 0x0000000000180947 */ /* 0x000fea0003800000 */
[----:B------:R-:W-:-:S13]  /*2be0*/  ISETP.GT.U32.AND P0, PT, R6, 0x3c7fffff, PT ;  /* 0x3c7fffff0600780c */ /* 0x000fda0003f04070 */
[----:B------:R-:W-:-:S04]  /*2bf0*/  @P0 SHF.R.U32.HI R0, RZ, 0x14, R7 ;  /* 0x00000014ff000819 */ /* 0x000fc80000011607 */
[----:B------:R-:W-:Y:S01]  /*2c00*/  @P0 LOP3.LUT R4, R0, 0x1, RZ, 0xc0, !PT ;  /* 0x0000000100040812 */ /* 0x000fe200078ec0ff */
[----:B------:R-:W-:-:S03]  /*2c10*/  @!P0 FADD.FTZ R0, R6, 16384 ;  /* 0x4680000006008421 */ /* 0x000fc60000010000 */
[----:B------:R-:W-:-:S04]  /*2c20*/  @P0 IADD3 R4, PT, PT, R7, 0x407ffff, R4 ;  /* 0x0407ffff07040810 */ /* 0x000fc80007ffe004 */
[----:B------:R-:W-:-:S07]  /*2c30*/  @P0 SHF.R.U32.HI R0, RZ, 0x14, R4 ;  /* 0x00000014ff000819 */ /* 0x000fce0000011604 */
.L_x_55:
[----:B------:R-:W-:Y:S05]  /*2c40*/  BSYNC.RECONVERGENT B0 ;  /* 0x0000000000007941 */ /* 0x000fea0003800200 */
.L_x_54:
[----:B------:R-:W-:-:S05]  /*2c50*/  LOP3.LUT R5, R0, 0x80, R5, 0xf8, !PT ;  /* 0x0000008000057812 */ /* 0x000fca00078ef805 */
[----:B------:R0:W-:Y:S01]  /*2c60*/  STG.E.U8 desc[UR36][R2.64], R5 ;  /* 0x0000000502007986 */ /* 0x0001e2000c101124 */
[----:B------:R-:W-:Y:S05]  /*2c70*/  BRA `(.L_x_42) ;  /* 0x0000000400fc7947 */ /* 0x000fea0003800000 */
.L_x_53:
[----:B-1----:R-:W-:Y:S01]  /*2c80*/  IMAD.U32 R7, R7, 0x10000, RZ ;  /* 0x0001000007077824 */ /* 0x002fe200078e00ff */
[----:B------:R-:W-:Y:S04]  /*2c90*/  BSSY.RECONVERGENT B0, `(.L_x_56) ;  /* 0x000000e000007945 */ /* 0x000fe80003800200 */
[----:B------:R-:W-:Y:S02]  /*2ca0*/  LOP3.LUT R6, R7, 0x7fffffff, RZ, 0xc0, !PT ;  /* 0x7fffffff07067812 */ /* 0x000fe400078ec0ff */
[----:B0-----:R-:W-:Y:S02]  /*2cb0*/  SHF.R.U32.HI R5, RZ, 0x18, R7 ;  /* 0x00000018ff057819 */ /* 0x001fe40000011607 */
[----:B------:R-:W-:-:S13]  /*2cc0*/  ISETP.GE.U32.AND P1, PT, R6, 0x47800000, PT ;  /* 0x478000000600780c */ /* 0x000fda0003f26070 */
[----:B------:R-:W-:Y:S02]  /*2cd0*/  @P1 ISETP.GT.U32.AND P0, PT, R6, 0x7f800000, PT ;  /* 0x7f8000000600180c */ /* 0x000fe40003f04070 */
[----:B------:R-:W-:-:S04]  /*2ce0*/  @P1 MOV R0, 0x7f ;  /* 0x0000007f00001802 */ /* 0x000fc80000000f00 */
[----:B------:R-:W-:Y:S01]  /*2cf0*/  @P1 SEL R0, R0, 0x7c, P0 ;  /* 0x0000007c00001807 */ /* 0x000fe20000000000 */
[----:B------:R-:W-:Y:S06]  /*2d00*/  @P1 BRA `(.L_x_57) ;  /* 0x0000000000181947 */ /* 0x000fec0003800000 */
[----:B------:R-:W-:-:S13]  /*2d10*/  ISETP.GT.U32.AND P0, PT, R6, 0x387fffff, PT ;  /* 0x387fffff0600780c */ /* 0x000fda0003f04070 */
[----:B------:R-:W-:-:S04]  /*2d20*/  @P0 SHF.R.U32.HI R0, RZ, 0x15, R7 ;  /* 0x00000015ff000819 */ /* 0x000fc80000011607 */
[----:B------:R-:W-:Y:S01]  /*2d30*/  @P0 LOP3.LUT R4, R0, 0x1, RZ, 0xc0, !PT ;  /* 0x0000000100040812 */ /* 0x000fe200078ec0ff */
[----:B------:R-:W-:-:S03]  /*2d40*/  @!P0 FADD.FTZ R0, R6, 128 ;  /* 0x4300000006008421 */ /* 0x000fc60000010000 */
[----:B------:R-:W-:-:S04]  /*2d50*/  @P0 IADD3 R4, PT, PT, R7, 0x80fffff, R4 ;  /* 0x080fffff07040810 */ /* 0x000fc80007ffe004 */
[----:B------:R-:W-:-:S07]  /*2d60*/  @P0 SHF.R.U32.HI R0, RZ, 0x15, R4 ;  /* 0x00000015ff000819 */ /* 0x000fce0000011604 */
.L_x_57:
[----:B------:R-:W-:Y:S05]  /*2d70*/  BSYNC.RECONVERGENT B0 ;  /* 0x0000000000007941 */ /* 0x000fea0003800200 */
.L_x_56:
[----:B------:R-:W-:-:S05]  /*2d80*/  LOP3.LUT R5, R0, 0x80, R5, 0xf8, !PT ;  /* 0x0000008000057812 */ /* 0x000fca00078ef805 */
[----:B------:R0:W-:Y:S01]  /*2d90*/  STG.E.U8 desc[UR36][R2.64], R5 ;  /* 0x0000000502007986 */ /* 0x0001e2000c101124 */
[----:B------:R-:W-:Y:S05]  /*2da0*/  BRA `(.L_x_42) ;  /* 0x0000000400b07947 */ /* 0x000fea0003800000 */
.L_x_52:
[----:B-1----:R1:W-:Y:S01]  /*2db0*/  STG.E.U16 desc[UR36][R2.64], R7 ;  /* 0x0000000702007986 */ /* 0x0023e2000c101524 */
[----:B------:R-:W-:Y:S05]  /*2dc0*/  BRA `(.L_x_42) ;  /* 0x0000000400a87947 */ /* 0x000fea0003800000 */
.L_x_49:
        /* <DEDUP_REMOVED lines=8> */
[----:B01----:R-:W-:-:S06]  /*2e50*/  IMAD.U32 R5, R7, 0x10000, RZ ;  /* 0x0001000007057824 */ /* 0x003fcc00078e00ff */
[----:B------:R-:W0:Y:S02]  /*2e60*/  F2I.FTZ.U32.TRUNC.NTZ R5, R5 ;  /* 0x0000000500057305 */ /* 0x000e24000021f000 */
[----:B0-----:R0:W-:Y:S01]  /*2e70*/  STG.E.U16 desc[UR36][R2.64], R5 ;  /* 0x0000000502007986 */ /* 0x0011e2000c101524 */
[----:B------:R-:W-:Y:S05]  /*2e80*/  BRA `(.L_x_42) ;  /* 0x0000000400787947 */ /* 0x000fea0003800000 */
.L_x_60:
[----:B01----:R-:W-:Y:S01]  /*2e90*/  IMAD.U32 R5, R7, 0x10000, RZ ;  /* 0x0001000007057824 */ /* 0x003fe200078e00ff */
[----:B------:R-:W-:Y:S01]  /*2ea0*/  BSSY.RECONVERGENT B0, `(.L_x_61) ;  /* 0x0000014000007945 */ /* 0x000fe20003800200 */
[----:B------:R-:W-:-:S03]  /*2eb0*/  HFMA2 R0, -RZ, RZ, 0, 7.62939453125e-06 ;  /* 0x00000080ff007431 */ /* 0x000fc600000001ff */
[----:B------:R-:W-:-:S04]  /*2ec0*/  LOP3.LUT R4, R5, 0x7fffffff, RZ, 0xc0, !PT ;  /* 0x7fffffff05047812 */ /* 0x000fc800078ec0ff */
[----:B------:R-:W-:-:S13]  /*2ed0*/  ISETP.GT.U32.AND P0, PT, R4, 0x437fffff, PT ;  /* 0x437fffff0400780c */ /* 0x000fda0003f04070 */
[----:B------:R-:W-:Y:S05]  /*2ee0*/  @P0 BRA `(.L_x_62) ;  /* 0x00000000003c0947 */ /* 0x000fea0003800000 */
[----:B------:R-:W-:-:S13]  /*2ef0*/  ISETP.GT.U32.AND P0, PT, R4, 0x3bffffff, PT ;  /* 0x3bffffff0400780c */ /* 0x000fda0003f04070 */
[----:B------:R-:W-:Y:S05]  /*2f00*/  @P0 BRA `(.L_x_63) ;  /* 0x0000000000140947 */ /* 0x000fea0003800000 */
[----:B------:R-:W-:-:S05]  /*2f10*/  FADD.FTZ R0, R4, 8192 ;  /* 0x4600000004007421 */ /* 0x000fca0000010000 */
[----:B------:R-:W-:Y:S02]  /*2f20*/  LOP3.LUT P0, R4, R0, 0xff, RZ, 0xc0, !PT ;  /* 0x000000ff00047812 */ /* 0x000fe4000780c0ff */
[----:B------:R-:W-:-:S11]  /*2f30*/  PRMT R0, RZ, 0x7610, R0 ;  /* 0x00007610ff007816 */ /* 0x000fd60000000000 */
[----:B------:R-:W-:Y:S05]  /*2f40*/  @!P0 BRA `(.L_x_62) ;  /* 0x0000000000248947 */ /* 0x000fea0003800000 */
[----:B------:R-:W-:Y:S05]  /*2f50*/  BRA `(.L_x_64) ;  /* 0x0000000000147947 */ /* 0x000fea0003800000 */
.L_x_63:
[----:B------:R-:W-:-:S04]  /*2f60*/  SHF.R.U32.HI R0, RZ, 0x14, R5 ;  /* 0x00000014ff007819 */ /* 0x000fc80000011605 */
[----:B------:R-:W-:-:S04]  /*2f70*/  LOP3.LUT R0, R0, 0x1, RZ, 0xc0, !PT ;  /* 0x0000000100007812 */ /* 0x000fc800078ec0ff */
[----:B------:R-:W-:-:S04]  /*2f80*/  IADD3 R0, PT, PT, R5, 0x487ffff, R0 ;  /* 0x0487ffff05007810 */ /* 0x000fc80007ffe000 */
[----:B------:R-:W-:-:S04]  /*2f90*/  SHF.R.U32.HI R0, RZ, 0x14, R0 ;  /* 0x00000014ff007819 */ /* 0x000fc80000011600 */
[----:B------:R-:W-:-:S07]  /*2fa0*/  LOP3.LUT R4, R0, 0xff, RZ, 0xc0, !PT ;  /* 0x000000ff00047812 */ /* 0x000fce00078ec0ff */
.L_x_64:
[----:B------:R-:W-:-:S04]  /*2fb0*/  SHF.R.U32.HI R5, RZ, 0x18, R5 ;  /* 0x00000018ff057819 */ /* 0x000fc80000011605 */
[----:B------:R-:W-:-:S04]  /*2fc0*/  LOP3.LUT R4, R4, 0x80, R5, 0xf8, !PT ;  /* 0x0000008004047812 */ /* 0x000fc800078ef805 */
[----:B------:R-:W-:-:S07]  /*2fd0*/  PRMT R0, R4, 0x7610, R0 ;  /* 0x0000761004007816 */ /* 0x000fce0000000000 */
.L_x_62:
[----:B------:R-:W-:Y:S05]  /*2fe0*/  BSYNC.RECONVERGENT B0 ;  /* 0x0000000000007941 */ /* 0x000fea0003800200 */
.L_x_61:
[----:B------:R0:W-:Y:S01]  /*2ff0*/  STG.E.U8 desc[UR36][R2.64], R0 ;  /* 0x0000000002007986 */ /* 0x0001e2000c101124 */
[----:B------:R-:W-:Y:S05]  /*3000*/  BRA `(.L_x_42) ;  /* 0x0000000400187947 */ /* 0x000fea0003800000 */
.L_x_59:
[----:B01----:R-:W-:Y:S01]  /*3010*/  IMAD.U32 R5, R7, 0x10000, RZ ;  /* 0x0001000007057824 */ /* 0x003fe200078e00ff */
[----:B------:R-:W-:Y:S01]  /*3020*/  BSSY.RECONVERGENT B0, `(.L_x_65) ;  /* 0x0000014000007945 */ /* 0x000fe20003800200 */
[----:B------:R-:W-:-:S03]  /*3030*/  IMAD.MOV.U32 R0, RZ, RZ, 0x80 ;  /* 0x00000080ff007424 */ /* 0x000fc600078e00ff */
        /* <DEDUP_REMOVED lines=10> */
.L_x_67:
[----:B------:R-:W-:-:S04]  /*30e0*/  SHF.R.U32.HI R0, RZ, 0x15, R5 ;  /* 0x00000015ff007819 */ /* 0x000fc80000011605 */
[----:B------:R-:W-:-:S04]  /*30f0*/  LOP3.LUT R0, R0, 0x1, RZ, 0xc0, !PT ;  /* 0x0000000100007812 */ /* 0x000fc800078ec0ff */
[----:B------:R-:W-:-:S04]  /*3100*/  IADD3 R0, PT, PT, R5, 0x88fffff, R0 ;  /* 0x088fffff05007810 */ /* 0x000fc80007ffe000 */
[----:B------:R-:W-:-:S04]  /*3110*/  SHF.R.U32.HI R0, RZ, 0x15, R0 ;  /* 0x00000015ff007819 */ /* 0x000fc80000011600 */
[----:B------:R-:W-:-:S07]  /*3120*/  LOP3.LUT R4, R0, 0xff, RZ, 0xc0, !PT ;  /* 0x000000ff00047812 */ /* 0x000fce00078ec0ff */
.L_x_68:
[----:B------:R-:W-:-:S04]  /*3130*/  SHF.R.U32.HI R5, RZ, 0x18, R5 ;  /* 0x00000018ff057819 */ /* 0x000fc80000011605 */
[----:B------:R-:W-:-:S04]  /*3140*/  LOP3.LUT R4, R4, 0x80, R5, 0xf8, !PT ;  /* 0x0000008004047812 */ /* 0x000fc800078ef805 */
[----:B------:R-:W-:-:S07]  /*3150*/  PRMT R0, R4, 0x7610, R0 ;  /* 0x0000761004007816 */ /* 0x000fce0000000000 */
.L_x_66:
[----:B------:R-:W-:Y:S05]  /*3160*/  BSYNC.RECONVERGENT B0 ;  /* 0x0000000000007941 */ /* 0x000fea0003800200 */
.L_x_65:
[----:B------:R0:W-:Y:S01]  /*3170*/  STG.E.U8 desc[UR36][R2.64], R0 ;  /* 0x0000000002007986 */ /* 0x0001e2000c101124 */
[----:B------:R-:W-:Y:S05]  /*3180*/  BRA `(.L_x_42) ;  /* 0x0000000000b87947 */ /* 0x000fea0003800000 */
.L_x_58:
[----:B------:R-:W-:-:S09]  /*3190*/  UISETP.NE.AND UP0, UPT, UR4, 0x1c, UPT ;  /* 0x0000001c0400788c */ /* 0x000fd2000bf05270 */
[----:B------:R-:W-:Y:S05]  /*31a0*/  BRA.U !UP0, `(.L_x_69) ;  /* 0x0000000108a47547 */ /* 0x000fea000b800000 */
[----:B------:R-:W-:-:S09]  /*31b0*/  UISETP.NE.AND UP0, UPT, UR4, 0x1d, UPT ;  /* 0x0000001d0400788c */ /* 0x000fd2000bf05270 */
[----:B------:R-:W-:Y:S05]  /*31c0*/  BRA.U !UP0, `(.L_x_70) ;  /* 0x00000001088c7547 */ /* 0x000fea000b800000 */
[----:B------:R-:W-:-:S09]  /*31d0*/  UISETP.NE.AND UP0, UPT, UR4, 0x2c, UPT ;  /* 0x0000002c0400788c */ /* 0x000fd2000bf05270 */
[----:B------:R-:W-:Y:S05]  /*31e0*/  BRA.U !UP0, `(.L_x_71) ;  /* 0x0000000108447547 */ /* 0x000fea000b800000 */
.L_x_41:
[----:B------:R-:W-:Y:S01]  /*31f0*/  MOV R0, 0x0 ;  /* 0x0000000000007802 */ /* 0x000fe20000000f00 */
[----:B------:R-:W2:Y:S01]  /*3200*/  LDCU.64 UR6, c[0x4][0x128] ;  /* 0x01002500ff0677ac */ /* 0x000ea20008000a00 */
[----:B------:R-:W-:Y:S02]  /*3210*/  HFMA2 R8, -RZ, RZ, 0, 6.020069122314453125e-06 ;  /* 0x00000065ff087431 */ /* 0x000fe400000001ff */
[----:B------:R-:W-:Y:S01]  /*3220*/  IMAD.MOV.U32 R12, RZ, RZ, 0x1 ;  /* 0x00000001ff0c7424 */ /* 0x000fe200078e00ff */
[----:B------:R3:W4:Y:S01]  /*3230*/  LDC.64 R2, c[0x4][R0] ;  /* 0x0100000000027b82 */ /* 0x0007220000000a00 */
[----:B------:R-:W5:Y:S01]  /*3240*/  LDCU.64 UR8, c[0x4][0x130] ;  /* 0x01002600ff0877ac */ /* 0x000f620008000a00 */
[----:B------:R-:W-:Y:S01]  /*3250*/  IMAD.MOV.U32 R13, RZ, RZ, RZ ;  /* 0x000000ffff0d7224 */ /* 0x000fe200078e00ff */
[----:B------:R-:W3:Y:S01]  /*3260*/  LDCU.64 UR4, c[0x4][0x40] ;  /* 0x01000800ff0477ac */ /* 0x000ee20008000a00 */
[----:B--2---:R-:W-:Y:S01]  /*3270*/  MOV R4, UR6 ;  /* 0x0000000600047c02 */ /* 0x004fe20008000f00 */
[----:B0-----:R-:W-:-:S02]  /*3280*/  IMAD.U32 R5, RZ, RZ, UR7 ;  /* 0x00000007ff057e24 */ /* 0x001fc4000f8e00ff */
[----:B-----5:R-:W-:Y:S01]  /*3290*/  IMAD.U32 R6, RZ, RZ, UR8 ;  /* 0x00000008ff067e24 */ /* 0x020fe2000f8e00ff */
[----:B-1----:R-:W-:Y:S01]  /*32a0*/  MOV R7, UR9 ;  /* 0x0000000900077c02 */ /* 0x002fe20008000f00 */
[----:B---3--:R-:W-:Y:S02]  /*32b0*/  IMAD.U32 R10, RZ, RZ, UR4 ;  /* 0x00000004ff0a7e24 */ /* 0x008fe4000f8e00ff */
[----:B------:R-:W-:-:S07]  /*32c0*/  IMAD.U32 R11, RZ, RZ, UR5 ;  /* 0x00000005ff0b7e24 */ /* 0x000fce000f8e00ff */
[----:B------:R-:W-:-:S07]  /*32d0*/  LEPC R20, `(.L_x_72) ;  /* 0x000000001014794e */ /* 0x000fce0000000000 */
[----:B----4-:R-:W-:Y:S05]  /*32e0*/  CALL.ABS.NOINC R2 ;  /* 0x0000000002007343 */ /* 0x010fea0003c00000 */
.L_x_72:
[----:B------:R-:W-:Y:S05]  /*32f0*/  BRA `(.L_x_42) ;  /* 0x00000000005c7947 */ /* 0x000fea0003800000 */
.L_x_71:
[----:B-1----:R-:W-:Y:S01]  /*3300*/  SHF.L.U32 R7, R7, 0x10, RZ ;  /* 0x0000001007077819 */ /* 0x002fe200000006ff */
[----:B0-----:R-:W-:-:S03]  /*3310*/  IMAD.MOV.U32 R5, RZ, RZ, 0xff ;  /* 0x000000ffff057424 */ /* 0x001fc600078e00ff */
[----:B------:R-:W-:-:S04]  /*3320*/  SHF.R.U32.HI R6, RZ, 0x17, R7 ;  /* 0x00000017ff067819 */ /* 0x000fc80000011607 */
[----:B------:R-:W-:-:S04]  /*3330*/  LOP3.LUT R4, R6, 0xff, RZ, 0xc0, !PT ;  /* 0x000000ff06047812 */ /* 0x000fc800078ec0ff */
[----:B------:R-:W-:-:S13]  /*3340*/  ISETP.NE.AND P1, PT, R4, 0xff, PT ;  /* 0x000000ff0400780c */ /* 0x000fda0003f25270 */
[--C-:B------:R-:W-:Y:S02]  /*3350*/  @P1 SHF.R.U32.HI R0, RZ, 0x16, R7.reuse ;  /* 0x00000016ff001819 */ /* 0x100fe40000011607 */
[----:B------:R-:W-:Y:S02]  /*3360*/  @P1 LOP3.LUT P0, RZ, R4, 0x3fffff, R7, 0xf8, !PT ;  /* 0x003fffff04ff1812 */ /* 0x000fe4000780f807 */
[----:B------:R-:W-:-:S04]  /*3370*/  @P1 LOP3.LUT R0, R0, 0x1, RZ, 0xc0, !PT ;  /* 0x0000000100001812 */ /* 0x000fc800078ec0ff */
[----:B------:R-:W-:Y:S01]  /*3380*/  @P1 ISETP.EQ.U32.AND P2, PT, R0, 0x1, P0 ;  /* 0x000000010000180c */ /* 0x000fe20000742070 */
[----:B------:R-:W-:Y:S01]  /*3390*/  @P1 VIADD R0, R6, 0x1 ;  /* 0x0000000106001836 */ /* 0x000fe20000000000 */
[----:B------:R-:W-:Y:S02]  /*33a0*/  PLOP3.LUT P0, PT, PT, PT, PT, 0x80, 0x8 ;  /* 0x000000000008781c */ /* 0x000fe40003f0f070 */
[----:B------:R-:W-:-:S13]  /*33b0*/  @P1 PLOP3.LUT P0, PT, P2, PT, PT, 0x80, 0x8 ;  /* 0x000000000008181c */ /* 0x000fda000170f070 */
[----:B------:R-:W-:-:S05]  /*33c0*/  @!P0 IADD3 R0, PT, PT, R6, RZ, RZ ;  /* 0x000000ff06008210 */ /* 0x000fca0007ffe0ff */
[----:B------:R-:W-:-:S05]  /*33d0*/  @P1 IMAD.MOV.U32 R5, RZ, RZ, R0 ;  /* 0x000000ffff051224 */ /* 0x000fca00078e0000 */
[----:B------:R0:W-:Y:S01]  /*33e0*/  STG.E.U8 desc[UR36][R2.64], R5 ;  /* 0x0000000502007986 */ /* 0x0001e2000c101124 */
[----:B------:R-:W-:Y:S05]  /*33f0*/  BRA `(.L_x_42) ;  /* 0x00000000001c7947 */ /* 0x000fea0003800000 */
.L_x_70:
[----:B-1----:R-:W-:-:S06]  /*3400*/  IMAD.U32 R4, R7, 0x10000, RZ ;  /* 0x0001000007047824 */ /* 0x002fcc00078e00ff */
[----:B0-----:R-:W0:Y:S02]  /*3410*/  F2I.U64.TRUNC R4, R4 ;  /* 0x0000000400047311 */ /* 0x001e24000020d800 */
[----:B0-----:R0:W-:Y:S01]  /*3420*/  STG.E.64 desc[UR36][R2.64], R4 ;  /* 0x0000000402007986 */ /* 0x0011e2000c101b24 */
[----:B------:R-:W-:Y:S05]  /*3430*/  BRA `(.L_x_42) ;  /* 0x00000000000c7947 */ /* 0x000fea0003800000 */
.L_x_69:
[----:B-1----:R-:W-:-:S06]  /*3440*/  SHF.L.U32 R7, R7, 0x10, RZ ;  /* 0x0000001007077819 */ /* 0x002fcc00000006ff */
[----:B------:R-:W1:Y:S02]  /*3450*/  F2I.FTZ.U32.TRUNC.NTZ R7, R7 ;  /* 0x0000000700077305 */ /* 0x000e64000021f000 */
[----:B-1----:R1:W-:Y:S02]  /*3460*/  STG.E desc[UR36][R2.64], R7 ;  /* 0x0000000702007986 */ /* 0x0023e4000c101924 */
.L_x_42:
[----:B------:R-:W-:-:S07]  /*3470*/  VIADD R17, R17, 0x80 ;  /* 0x0000008011117836 */ /* 0x000fce0000000000 */
.L_x_1:
[----:B------:R-:W-:Y:S05]  /*3480*/  BSYNC.RECONVERGENT B6 ;  /* 0x0000000000067941 */ /* 0x000fea0003800200 */
.L_x_0:
[----:B------:R-:W5:Y:S01]  /*3490*/  LDCU UR4, c[0x0][0x380] ;  /* 0x00007000ff0477ac */ /* 0x000f620008000800 */
[----:B------:R-:W-:Y:S01]  /*34a0*/  BSSY.RECONVERGENT B6, `(.L_x_73) ;  /* 0x000033a000067945 */ /* 0x000fe20003800200 */
[----:B-----5:R-:W-:-:S13]  /*34b0*/  ISETP.GE.AND P0, PT, R17, UR4, PT ;  /* 0x0000000411007c0c */ /* 0x020fda000bf06270 */
[----:B------:R-:W-:Y:S05]  /*34c0*/  @P0 BRA `(.L_x_74) ;  /* 0x0000003000dc0947 */ /* 0x000fea0003800000 */
[----:B------:R-:W5:Y:S01]  /*34d0*/  LDCU UR4, c[0x0][0x388] ;  /* 0x00007100ff0477ac */ /* 0x000f620008000800 */
[----:B------:R-:W-:Y:S02]  /*34e0*/  HFMA2 R16, -RZ, RZ, 0, 0 ;  /* 0x00000000ff107431 */ /* 0x000fe400000001ff */
[----:B01----:R-:W-:Y:S01]  /*34f0*/  IMAD.MOV.U32 R0, RZ, RZ, RZ ;  /* 0x000000ffff007224 */ /* 0x003fe200078e00ff */
[----:B-----5:R-:W-:-:S09]  /*3500*/  UISETP.NE.AND UP0, UPT, UR4, URZ, UPT ;  /* 0x000000ff0400728c */ /* 0x020fd2000bf05270 */
[----:B------:R-:W-:Y:S05]  /*3510*/  BRA.U !UP0, `(.L_x_75) ;  /* 0x0000001108a87547 */ /* 0x000fea000b800000 */
[----:B------:R-:W2:Y:S01]  /*3520*/  LDCU.64 UR4, c[0x0][0x390] ;  /* 0x00007200ff0477ac */ /* 0x000ea20008000a00 */
[----:B------:R-:W-:Y:S01]  /*3530*/  IMAD.MOV.U32 R16, RZ, RZ, RZ ;  /* 0x000000ffff107224 */ /* 0x000fe200078e00ff */
[----:B------:R-:W0:Y:S01]  /*3540*/  LDCU UR6, c[0x0][0x38c] ;  /* 0x00007180ff0677ac */ /* 0x000e220008000800 */
[----:B------:R-:W1:Y:S01]  /*3550*/  LDCU.64 UR8, c[0x0][0x4b8] ;  /* 0x00009700ff0877ac */ /* 0x000e620008000a00 */
[----:B------:R-:W-:Y:S01]  /*3560*/  UISETP.NE.AND UP0, UPT, UR40, URZ, UPT ;  /* 0x000000ff2800728c */ /* 0x000fe2000bf05270 */
[----:B--234-:R-:W-:-:S05]  /*3570*/  IMAD.HI.U32 R2, R17, UR4, R16 ;  /* 0x0000000411027c27 */ /* 0x01cfca000f8e0010 */
[----:B------:R-:W-:-:S05]  /*3580*/  SHF.R.U32.HI R3, RZ, UR5, R2 ;  /* 0x00000005ff037c19 */ /* 0x000fca0008011602 */
[----:B------:R-:W-:-:S04]  /*3590*/  IMAD.MOV R0, RZ, RZ, -R3 ;  /* 0x000000ffff007224 */ /* 0x000fc800078e0a03 */
[----:B0-----:R-:W-:-:S04]  /*35a0*/  IMAD R0, R0, UR6, R17 ;  /* 0x0000000600007c24 */ /* 0x001fc8000f8e0211 */
[C---:B-1----:R-:W-:Y:S02]  /*35b0*/  IMAD R16, R0.reuse, UR8, RZ ;  /* 0x0000000800107c24 */ /* 0x042fe4000f8e02ff */
[----:B------:R-:W-:Y:S01]  /*35c0*/  IMAD R0, R0, UR9, RZ ;  /* 0x0000000900007c24 */ /* 0x000fe2000f8e02ff */
[----:B------:R-:W-:Y:S06]  /*35d0*/  BRA.U !UP0, `(.L_x_75) ;  /* 0x0000001108787547 */ /* 0x000fec000b800000 */
[----:B------:R-:W0:Y:S01]  /*35e0*/  LDCU.64 UR6, c[0x0][0x398] ;  /* 0x00007300ff0677ac */ /* 0x000e220008000a00 */
[----:B------:R-:W-:Y:S01]  /*35f0*/  MOV R2, RZ ;  /* 0x000000ff00027202 */ /* 0x000fe20000000f00 */
[----:B------:R-:W1:Y:S01]  /*3600*/  LDCU UR4, c[0x0][0x3a0] ;  /* 0x00007400ff0477ac */ /* 0x000e620008000800 */
[----:B------:R-:W2:Y:S01]  /*3610*/  LDCU.64 UR8, c[0x0][0x4c0] ;  /* 0x00009800ff0877ac */ /* 0x000ea20008000a00 */
[----:B------:R-:W-:Y:S02]  /*3620*/  UISETP.NE.AND UP0, UPT, UR38, 0x2, UPT ;  /* 0x000000022600788c */ /* 0x000fe4000bf05270 */
        /* <DEDUP_REMOVED lines=32> */
[----:B------:R-:W-:Y:S01]  /*3830*/  HFMA2 R4, -RZ, RZ, 0, 0 ;  /* 0x00000000ff047431 */ /* 0x000fe200000001ff */
[----:B------:R-:W1:Y:S01]  /*3840*/  LDCU UR6, c[0x0][0x3bc] ;  /* 0x00007780ff0677ac */ /* 0x000e620008000800 */
[----:B------:R-:W2:Y:S01]  /*3850*/  LDCU.64 UR8, c[0x0][0x4d8] ;  /* 0x00009b00ff0877ac */ /* 0x000ea20008000a00 */
[----:B------:R-:W-:Y:S02]  /*3860*/  UISETP.NE.AND UP0, UPT, UR38, 0x5, UPT ;  /* 0x000000052600788c */ /* 0x000fe4000bf05270 */
[----:B0-----:R-:W-:-:S05]  /*3870*/  IMAD.HI.U32 R2, R5, UR4, R4 ;  /* 0x0000000405027c27 */ /* 0x001fca000f8e0004 */
[----:B------:R-:W-:-:S05]  /*3880*/  SHF.R.U32.HI R3, RZ, UR5, R2 ;  /* 0x00000005ff037c19 */ /* 0x000fca0008011602 */
[----:B------:R-:W-:-:S04]  /*3890*/  IMAD.MOV R4, RZ, RZ, -R3 ;  /* 0x000000ffff047224 */ /* 0x000fc800078e0a03 */
        /* <DEDUP_REMOVED lines=10> */
[----:B-1----:R-:W-:-:S04]  /*3940*/  SHF.R.U32.HI R5, RZ, UR4, R4 ;  /* 0x00000004ff057c19 */ /* 0x002fc80008011604 */
[----:B------:R-:W-:-:S05]  /*3950*/  IADD3 R2, PT, PT, -R5, RZ, RZ ;  /* 0x000000ff05027210 */ /* 0x000fca0007ffe1ff */
        /* <DEDUP_REMOVED lines=225> */
[----:B------:R-:W-:-:S05]  /*4770*/  SHF.R.U32.HI R2, RZ, UR5, R2 ;  /* 0x00000005ff027c19 */ /* 0x000fca0008011602 */
[----:B------:R-:W-:-:S04]  /*4780*/  IMAD.MOV R3, RZ, RZ, -R2 ;  /* 0x000000ffff037224 */ /* 0x000fc800078e0a02 */
[----:B-1----:R-:W-:-:S04]  /*4790*/  IMAD R5, R3, UR6, R5 ;  /* 0x0000000603057c24 */ /* 0x002fc8000f8e0205 */
[C---:B--2---:R-:W-:Y:S02]  /*47a0*/  IMAD R16, R5.reuse, UR8, R16 ;  /* 0x0000000805107c24 */ /* 0x044fe4000f8e0210 */
[----:B------:R-:W-:-:S07]  /*47b0*/  IMAD R0, R5, UR9, R0 ;  /* 0x0000000905007c24 */ /* 0x000fce000f8e0200 */
.L_x_75:
[----:B------:R-:W2:Y:S01]  /*47c0*/  LDCU.64 UR6, c[0x0][0x588] ;  /* 0x0000b100ff0677ac */ /* 0x000ea20008000a00 */
[----:B------:R-:W-:-:S04]  /*47d0*/  UPRMT UR4, UR41, 0x9910, URZ ;  /* 0x0000991029047896 */ /* 0x000fc800080000ff */
[----:B------:R-:W-:Y:S01]  /*47e0*/  UISETP.GT.AND UP0, UPT, UR4, 0x9, UPT ;  /* 0x000000090400788c */ /* 0x000fe2000bf04270 */
[----:B--234-:R-:W-:-:S04]  /*47f0*/  IADD3 R2, P0, PT, R0, UR6, RZ ;  /* 0x0000000600027c10 */ /* 0x01cfc8000ff1e0ff */
[----:B------:R-:W-:-:S04]  /*4800*/  IADD3.X R3, PT, PT, RZ, UR7, RZ, P0, !PT ;  /* 0x00000007ff037c10 */ /* 0x000fc800087fe4ff */
        /* <DEDUP_REMOVED lines=13> */
.L_x_79:
[----:B------:R-:W2:Y:S02]  /*48e0*/  LDG.E.U8 R2, desc[UR36][R2.64] ;  /* 0x0000002402027981 */ /* 0x000ea4000c1e1100 */
[----:B--2---:R-:W-:-:S04]  /*48f0*/  I2FP.F32.U32 R0, R2 ;  /* 0x0000000200007245 */ /* 0x004fc80000201000 */
[----:B------:R-:W-:Y:S01]  /*4900*/  F2FP.BF16.F32.PACK_AB R0, RZ, R0 ;  /* 0x00000000ff00723e */ /* 0x000fe200000010ff */
[----:B------:R-:W-:Y:S06]  /*4910*/  BRA `(.L_x_81) ;  /* 0x0000000c00847947 */ /* 0x000fec0003800000 */
.L_x_78:
        /* <DEDUP_REMOVED lines=10> */
.L_x_83:
[----:B------:R-:W2:Y:S02]  /*49c0*/  LDG.E R2, desc[UR36][R2.64] ;  /* 0x0000002402027981 */ /* 0x000ea4000c1e1900 */
[----:B--2---:R-:W-:-:S04]  /*49d0*/  I2FP.F32.S32 R0, R2 ;  /* 0x0000000200007245 */ /* 0x004fc80000201400 */
[----:B------:R-:W-:Y:S01]  /*49e0*/  F2FP.BF16.F32.PACK_AB R0, RZ, R0 ;  /* 0x00000000ff00723e */ /* 0x000fe200000010ff */
[----:B------:R-:W-:Y:S06]  /*49f0*/  BRA `(.L_x_81) ;  /* 0x0000000c004c7947 */ /* 0x000fec0003800000 */
.L_x_82:
[----:B------:R-:W2:Y:S02]  /*4a00*/  LDG.E.U16 R2, desc[UR36][R2.64] ;  /* 0x0000002402027981 */ /* 0x000ea4000c1e1500 */
[----:B--2---:R-:W0:Y:S02]  /*4a10*/  I2F.S16 R0, R2 ;  /* 0x0000000200007306 */ /* 0x004e240000101400 */
[----:B0-----:R-:W-:Y:S01]  /*4a20*/  F2FP.BF16.F32.PACK_AB R0, RZ, R0 ;  /* 0x00000000ff00723e */ /* 0x001fe200000010ff */
[----:B------:R-:W-:Y:S06]  /*4a30*/  BRA `(.L_x_81) ;  /* 0x0000000c003c7947 */ /* 0x000fec0003800000 */
.L_x_77:
        /* <DEDUP_REMOVED lines=9> */
.L_x_85:
[----:B------:R-:W2:Y:S02]  /*4ad0*/  LDG.E.U16 R0, desc[UR36][R2.64] ;  /* 0x0000002402007981 */ /* 0x000ea4000c1e1500 */
[----:B--2---:R-:W-:-:S05]  /*4ae0*/  HADD2.F32 R0, -RZ, R0.H0_H0 ;  /* 0x20000000ff007230 */ /* 0x004fca0000004100 */
[----:B------:R-:W-:Y:S01]  /*4af0*/  F2FP.BF16.F32.PACK_AB R0, RZ, R0 ;  /* 0x00000000ff00723e */ /* 0x000fe200000010ff */
[----:B------:R-:W-:Y:S06]  /*4b00*/  BRA `(.L_x_81) ;  /* 0x0000000c00087947 */ /* 0x000fec0003800000 */
.L_x_84:
        /* <DEDUP_REMOVED lines=9> */
.L_x_87:
[----:B------:R-:W2:Y:S02]  /*4ba0*/  LDG.E.U16 R2, desc[UR36][R2.64] ;  /* 0x0000002402027981 */ /* 0x000ea4000c1e1500 */
[----:B--2---:R-:W-:-:S05]  /*4bb0*/  HADD2.F32 R0, -RZ, R2.H0_H0 ;  /* 0x20000002ff007230 */ /* 0x004fca0000004100 */
[----:B------:R-:W-:Y:S01]  /*4bc0*/  F2FP.BF16.F32.PACK_AB R0, RZ, R0 ;  /* 0x00000000ff00723e */ /* 0x000fe200000010ff */
[----:B------:R-:W-:Y:S06]  /*4bd0*/  BRA `(.L_x_81) ;  /* 0x0000000800d47947 */ /* 0x000fec0003800000 */
.L_x_86:
        /* <DEDUP_REMOVED lines=8> */
.L_x_76:
        /* <DEDUP_REMOVED lines=13> */
.L_x_90:
        /* <DEDUP_REMOVED lines=8> */
.L_x_89:
        /* <DEDUP_REMOVED lines=16> */
[C---:B------:R-:W-:Y:S02]  /*4eb0*/  SHF.L.U32 R6, R4.reuse, R5, RZ ;  /* 0x0000000504067219 */ /* 0x040fe400000006ff */
[----:B------:R-:W-:Y:S02]  /*4ec0*/  IADD3 R5, PT, PT, R4, 0x1000000, RZ ;  /* 0x0100000004057810 */ /* 0x000fe40007ffe0ff */
[----:B------:R-:W-:Y:S02]  /*4ed0*/  LEA.HI R6, R6, -R7, RZ, 0x1c ;  /* 0x8000000706067211 */ /* 0x000fe400078fe0ff */
[----:B------:R-:W-:-:S03]  /*4ee0*/  SHF.R.S32.HI R5, RZ, 0x8, R5 ;  /* 0x00000008ff057819 */ /* 0x000fc60000011405 */
[----:B------:R-:W-:-:S05]  /*4ef0*/  VIADD R6, R6, 0x3c000000 ;  /* 0x3c00000006067836 */ /* 0x000fca0000000000 */
[----:B------:R-:W-:-:S04]  /*4f00*/  LOP3.LUT R5, R6, 0x7f800000, R5, 0xf8, !PT ;  /* 0x7f80000006057812 */ /* 0x000fc800078ef805 */
[----:B------:R-:W-:-:S04]  /*4f10*/  SEL R5, R5, RZ, P0 ;  /* 0x000000ff05057207 */ /* 0x000fc80000000000 */
[----:B------:R-:W-:-:S04]  /*4f20*/  LOP3.LUT R5, R5, 0x80000000, R0, 0xf8, !PT ;  /* 0x8000000005057812 */ /* 0x000fc800078ef800 */
[----:B------:R-:W-:-:S04]  /*4f30*/  F2FP.BF16.F32.PACK_AB R5, RZ, R5 ;  /* 0x00000005ff05723e */ /* 0x000fc800000010ff */
[----:B------:R-:W-:Y:S01]  /*4f40*/  PRMT R0, R5, 0x7610, R0 ;  /* 0x0000761005007816 */ /* 0x000fe20000000000 */
[----:B------:R-:W-:Y:S06]  /*4f50*/  BRA `(.L_x_81) ;  /* 0x0000000400f47947 */ /* 0x000fec0003800000 */
.L_x_92:
[----:B------:R-:W2:Y:S02]  /*4f60*/  LDG.E.U8 R2, desc[UR36][R2.64] ;  /* 0x0000002402027981 */ /* 0x000ea4000c1e1100 */
[C---:B--2---:R-:W-:Y:S01]  /*4f70*/  IMAD.SHL.U32 R0, R2.reuse, 0x2000000, RZ ;  /* 0x0200000002007824 */ /* 0x044fe200078e00ff */
[----:B------:R-:W-:-:S04]  /*4f80*/  SHF.L.U32 R5, R2, 0x8, RZ ;  /* 0x0000000802057819 */ /* 0x000fc800000006ff */
[----:B------:R-:W-:-:S13]  /*4f90*/  ISETP.GE.U32.AND P0, PT, R0, 0x8000000, PT ;  /* 0x080000000000780c */ /* 0x000fda0003f06070 */
[C---:B------:R-:W-:Y:S02]  /*4fa0*/  @!P0 LOP3.LUT R4, R5.reuse, 0x7f00, RZ, 0xc0, !PT ;  /* 0x00007f0005048812 */ /* 0x040fe400078ec0ff */
[----:B------:R-:W-:Y:S02]  /*4fb0*/  @P0 LEA.HI R0, R0, 0x70000000, RZ, 0x1c ;  /* 0x7000000000000811 */ /* 0x000fe400078fe0ff */
[----:B------:R-:W-:Y:S02]  /*4fc0*/  @!P0 LOP3.LUT R4, R4, 0x3f000000, RZ, 0xfc, !PT ;  /* 0x3f00000004048812 */ /* 0x000fe400078efcff */
[----:B------:R-:W-:Y:S01]  /*4fd0*/  PRMT R5, R5, 0x9910, RZ ;  /* 0x0000991005057816 */ /* 0x000fe200000000ff */
[----:B------:R-:W-:Y:S02]  /*4fe0*/  @P0 FMUL.FTZ R0, R0, 1.9259299443872358531e-34 ;  /* 0x0780000000000820 */ /* 0x000fe40000410000 */
[----:B------:R-:W-:-:S05]  /*4ff0*/  @!P0 FADD.FTZ R0, R4, -0.5 ;  /* 0xbf00000004008421 */ /* 0x000fca0000010000 */
[----:B------:R-:W-:-:S04]  /*5000*/  LOP3.LUT R0, R0, 0x80000000, R5, 0xf8, !PT ;  /* 0x8000000000007812 */ /* 0x000fc800078ef805 */
[----:B------:R-:W-:Y:S01]  /*5010*/  F2FP.BF16.F32.PACK_AB R0, RZ, R0 ;  /* 0x00000000ff00723e */ /* 0x000fe200000010ff */
[----:B------:R-:W-:Y:S06]  /*5020*/  BRA `(.L_x_81) ;  /* 0x0000000400c07947 */ /* 0x000fec0003800000 */
.L_x_91:
[----:B------:R0:W5:Y:S01]  /*5030*/  LDG.E.U16 R0, desc[UR36][R2.64] ;  /* 0x0000002402007981 */ /* 0x000162000c1e1500 */
[----:B------:R-:W-:Y:S05]  /*5040*/  BRA `(.L_x_81) ;  /* 0x0000000400b87947 */ /* 0x000fea0003800000 */
.L_x_88:
        /* <DEDUP_REMOVED lines=12> */
.L_x_95:
[----:B------:R-:W2:Y:S01]  /*5110*/  LDG.E.U8 R3, desc[UR36][R2.64] ;  /* 0x0000002402037981 */ /* 0x000ea2000c1e1100 */
[----:B------:R-:W-:Y:S01]  /*5120*/  BSSY.RECONVERGENT B0, `(.L_x_96) ;  /* 0x0000018000007945 */ /* 0x000fe20003800200 */
[----:B------:R-:W-:Y:S01]  /*5130*/  IMAD.MOV.U32 R0, RZ, RZ, RZ ;  /* 0x000000ffff007224 */ /* 0x000fe200078e00ff */
        /* <DEDUP_REMOVED lines=8> */
[----:B------:R-:W-:-:S04]  /*51c0*/  SHF.R.U32.HI R0, RZ, 0x7, R3 ;  /* 0x00000007ff007819 */ /* 0x000fc80000011603 */
[----:B------:R-:W-:Y:S02]  /*51d0*/  SHF.L.U32 R7, R0, 0x1f, RZ ;  /* 0x0000001f00077819 */ /* 0x000fe400000006ff */
        /* <DEDUP_REMOVED lines=8> */
.L_x_99:
[----:B------:R-:W-:Y:S05]  /*5260*/  BSYNC.RECONVERGENT B1 ;  /* 0x0000000000017941 */ /* 0x000fea0003800200 */
.L_x_98:
[----:B------:R-:W-:Y:S01]  /*5270*/  IMAD.SHL.U32 R0, R0, 0x100000, RZ ;  /* 0x0010000000007824 */ /* 0x000fe200078e00ff */
[----:B------:R-:W-:-:S04]  /*5280*/  LEA R2, R2, 0x3b800000, 0x17 ;  /* 0x3b80000002027811 */ /* 0x000fc800078eb8ff */
[----:B------:R-:W-:-:S07]  /*5290*/  LOP3.LUT R0, R2, R0, R7, 0xfe, !PT ;  /* 0x0000000002007212 */ /* 0x000fce00078efe07 */
.L_x_97:
[----:B------:R-:W-:Y:S05]  /*52a0*/  BSYNC.RECONVERGENT B0 ;  /* 0x0000000000007941 */ /* 0x000fea0003800200 */
.L_x_96:
[----:B------:R-:W-:Y:S01]  /*52b0*/  F2FP.BF16.F32.PACK_AB R0, RZ, R0 ;  /* 0x00000000ff00723e */ /* 0x000fe200000010ff */
[----:B------:R-:W-:Y:S06]  /*52c0*/  BRA `(.L_x_81) ;  /* 0x0000000400187947 */ /* 0x000fec0003800000 */
.L_x_94:
[----:B------:R-:W2:Y:S01]  /*52d0*/  LDG.E.U8 R3, desc[UR36][R2.64] ;  /* 0x0000002402037981 */ /* 0x000ea2000c1e1100 */
[----:B------:R-:W-:Y:S01]  /*52e0*/  BSSY.RECONVERGENT B0, `(.L_x_100) ;  /* 0x0000018000007945 */ /* 0x000fe20003800200 */
[----:B------:R-:W-:Y:S02]  /*52f0*/  MOV R0, RZ ;  /* 0x000000ff00007202 */ /* 0x000fe40000000f00 */
        /* <DEDUP_REMOVED lines=14> */
[----:B------:R-:W-:Y:S02]  /*53e0*/  IADD3 R5, PT, PT, R3, -0x1d, RZ ;  /* 0xffffffe303057810 */ /* 0x000fe40007ffe0ff */
[----:B------:R-:W-:Y:S02]  /*53f0*/  IADD3 R2, PT, PT, R2, 0x1e, -R3 ;  /* 0x0000001e02027810 */ /* 0x000fe40007ffe803 */
[----:B------:R-:W-:-:S04]  /*5400*/  SHF.L.U32 R5, R0, R5, RZ ;  /* 0x0000000500057219 */ /* 0x000fc800000006ff */
[----:B------:R-:W-:-:S07]  /*5410*/  LOP3.LUT R0, R5, 0x3, RZ, 0xc0, !PT ;  /* 0x0000000305007812 */ /* 0x000fce00078ec0ff */
.L_x_103:
[----:B------:R-:W-:Y:S05]  /*5420*/  BSYNC.RECONVERGENT B1 ;  /* 0x0000000000017941 */ /* 0x000fea0003800200 */
.L_x_102:
[----:B------:R-:W-:Y:S01]  /*5430*/  IMAD.SHL.U32 R0, R0, 0x200000, RZ ;  /* 0x0020000000007824 */ /* 0x000fe200078e00ff */
[----:B------:R-:W-:-:S04]  /*5440*/  LEA R2, R2, 0x37800000, 0x17 ;  /* 0x3780000002027811 */ /* 0x000fc800078eb8ff */
[----:B------:R-:W-:-:S07]  /*5450*/  LOP3.LUT R0, R2, R0, R7, 0xfe, !PT ;  /* 0x0000000002007212 */ /* 0x000fce00078efe07 */
.L_x_101:
[----:B------:R-:W-:Y:S05]  /*5460*/  BSYNC.RECONVERGENT B0 ;  /* 0x0000000000007941 */ /* 0x000fea0003800200 */
.L_x_100:
[----:B------:R-:W-:Y:S01]  /*5470*/  F2FP.BF16.F32.PACK_AB R0, RZ, R0 ;  /* 0x00000000ff00723e */ /* 0x000fe200000010ff */
[----:B------:R-:W-:Y:S06]  /*5480*/  BRA `(.L_x_81) ;  /* 0x0000000000a87947 */ /* 0x000fec0003800000 */
.L_x_93:
[----:B------:R-:W-:-:S09]  /*5490*/  UISETP.NE.AND UP0, UPT, UR4, 0x1c, UPT ;  /* 0x0000001c0400788c */ /* 0x000fd2000bf05270 */
[----:B------:R-:W-:Y:S05]  /*54a0*/  BRA.U !UP0, `(.L_x_104) ;  /* 0x0000000108947547 */ /* 0x000fea000b800000 */
[----:B------:R-:W-:-:S09]  /*54b0*/  UISETP.NE.AND UP0, UPT, UR4, 0x1d, UPT ;  /* 0x0000001d0400788c */ /* 0x000fd2000bf05270 */
[----:B------:R-:W-:Y:S05]  /*54c0*/  BRA.U !UP0, `(.L_x_105) ;  /* 0x00000001087c7547 */ /* 0x000fea000b800000 */
[----:B------:R-:W-:-:S09]  /*54d0*/  UISETP.NE.AND UP0, UPT, UR4, 0x2c, UPT ;  /* 0x0000002c0400788c */ /* 0x000fd2000bf05270 */
[----:B------:R-:W-:Y:S05]  /*54e0*/  BRA.U UP0, `(.L_x_80) ;  /* 0x00000001002c7547 */ /* 0x000fea000b800000 */
        /* <DEDUP_REMOVED lines=8> */
.L_x_107:
[----:B------:R-:W-:Y:S05]  /*5570*/  BSYNC.RECONVERGENT B0 ;  /* 0x0000000000007941 */ /* 0x000fea0003800200 */
.L_x_106:
[----:B------:R-:W-:Y:S01]  /*5580*/  F2FP.BF16.F32.PACK_AB R0, RZ, R0 ;  /* 0x00000000ff00723e */ /* 0x000fe200000010ff */
[----:B------:R-:W-:Y:S06]  /*5590*/  BRA `(.L_x_81) ;  /* 0x0000000000647947 */ /* 0x000fec0003800000 */
.L_x_80:
        /* <DEDUP_REMOVED lines=8> */
[----:B0-----:R-:W-:Y:S01]  /*5620*/  IMAD.U32 R4, RZ, RZ, UR4 ;  /* 0x00000004ff047e24 */ /* 0x001fe2000f8e00ff */
[----:B------:R-:W-:Y:S01]  /*5630*/  MOV R5, UR5 ;  /* 0x0000000500057c02 */ /* 0x000fe20008000f00 */
[----:B-1----:R-:W-:-:S02]  /*5640*/  IMAD.U32 R6, RZ, RZ, UR6 ;  /* 0x00000006ff067e24 */ /* 0x002fc4000f8e00ff */
[----:B------:R-:W-:Y:S01]  /*5650*/  IMAD.U32 R7, RZ, RZ, UR7 ;  /* 0x00000007ff077e24 */ /* 0x000fe2000f8e00ff */
[----:B---3--:R-:W-:Y:S01]  /*5660*/  MOV R10, UR8 ;  /* 0x00000008000a7c02 */ /* 0x008fe20008000f00 */
[----:B------:R-:W-:-:S07]  /*5670*/  IMAD.U32 R11, RZ, RZ, UR9 ;  /* 0x00000009ff0b7e24 */ /* 0x000fce000f8e00ff */
[----:B------:R-:W-:-:S07]  /*5680*/  LEPC R20, `(.L_x_108) ;  /* 0x000000001014794e */ /* 0x000fce0000000000 */
[----:B--2---:R-:W-:Y:S05]  /*5690*/  CALL.ABS.NOINC R2 ;  /* 0x0000000002007343 */ /* 0x004fea0003c00000 */
.L_x_108:
[----:B------:R-:W-:Y:S01]  /*56a0*/  PRMT R0, RZ, 0x7610, R0 ;  /* 0x00007610ff007816 */ /* 0x000fe20000000000 */
[----:B------:R-:W-:Y:S06]  /*56b0*/  BRA `(.L_x_81) ;  /* 0x00000000001c7947 */ /* 0x000fec0003800000 */
.L_x_105:
[----:B------:R-:W2:Y:S02]  /*56c0*/  LDG.E.64 R2, desc[UR36][R2.64] ;  /* 0x0000002402027981 */ /* 0x000ea4000c1e1b00 */
[----:B--2---:R-:W0:Y:S02]  /*56d0*/  I2F.U64 R0, R2 ;  /* 0x0000000200007312 */ /* 0x004e240000301000 */
[----:B0-----:R-:W-:Y:S01]  /*56e0*/  F2FP.BF16.F32.PACK_AB R0, RZ, R0 ;  /* 0x00000000ff00723e */ /* 0x001fe200000010ff */
[----:B------:R-:W-:Y:S06]  /*56f0*/  BRA `(.L_x_81) ;  /* 0x00000000000c7947 */ /* 0x000fec0003800000 */
.L_x_104:
[----:B------:R-:W2:Y:S02]  /*5700*/  LDG.E R2, desc[UR36][R2.64] ;  /* 0x0000002402027981 */ /* 0x000ea4000c1e1900 */
[----:B--2---:R-:W-:-:S04]  /*5710*/  I2FP.F32.U32 R0, R2 ;  /* 0x0000000200007245 */ /* 0x004fc80000201000 */
[----:B------:R-:W-:-:S07]  /*5720*/  F2FP.BF16.F32.PACK_AB R0, RZ, R0 ;  /* 0x00000000ff00723e */ /* 0x000fce00000010ff */
.L_x_81:
        /* <DEDUP_REMOVED lines=24> */
[----:B------:R-:W-:Y:S01]  /*58b0*/  FFMA.FTZ R3, R0, R3, R2 ;  /* 0x0000000300037223 */ /* 0x000fe20000010002 */
        /* <DEDUP_REMOVED lines=24> */
.L_x_112:
[----:B01----:R-:W-:-:S06]  /*5a40*/  SHF.L.U32 R5, R7, 0x10, RZ ;  /* 0x0000001007057819 */ /* 0x003fcc00000006ff */
[----:B------:R-:W0:Y:S02]  /*5a50*/  F2I.S64.TRUNC R4, R5 ;  /* 0x0000000500047311 */ /* 0x000e24000020d900 */
[----:B0-----:R0:W-:Y:S01]  /*5a60*/  STG.E.U8 desc[UR36][R2.64], R4 ;  /* 0x0000000402007986 */ /* 0x0011e2000c101124 */
[----:B------:R-:W-:Y:S05]  /*5a70*/  BRA `(.L_x_114) ;  /* 0x0000000c006c7947 */ /* 0x000fea0003800000 */
.L_x_111:
        /* <DEDUP_REMOVED lines=10> */
.L_x_116:
[----:B-1----:R-:W-:-:S06]  /*5b20*/  IMAD.U32 R7, R7, 0x10000, RZ ;  /* 0x0001000007077824 */ /* 0x002fcc00078e00ff */
[----:B------:R-:W1:Y:S02]  /*5b30*/  F2I.FTZ.TRUNC.NTZ R7, R7 ;  /* 0x0000000700077305 */ /* 0x000e64000021f100 */
[----:B-1----:R1:W-:Y:S01]  /*5b40*/  STG.E desc[UR36][R2.64], R7 ;  /* 0x0000000702007986 */ /* 0x0023e2000c101924 */
[----:B------:R-:W-:Y:S05]  /*5b50*/  BRA `(.L_x_114) ;  /* 0x0000000c00347947 */ /* 0x000fea0003800000 */
.L_x_115:
[----:B-1----:R-:W-:-:S06]  /*5b60*/  SHF.L.U32 R7, R7, 0x10, RZ ;  /* 0x0000001007077819 */ /* 0x002fcc00000006ff */
[----:B------:R-:W1:Y:S02]  /*5b70*/  F2I.FTZ.TRUNC.NTZ R7, R7 ;  /* 0x0000000700077305 */ /* 0x000e64000021f100 */
[----:B-1----:R1:W-:Y:S01]  /*5b80*/  STG.E.U16 desc[UR36][R2.64], R7 ;  /* 0x0000000702007986 */ /* 0x0023e2000c101524 */
[----:B------:R-:W-:Y:S05]  /*5b90*/  BRA `(.L_x_114) ;  /* 0x0000000c00247947 */ /* 0x000fea0003800000 */
.L_x_110:
        /* <DEDUP_REMOVED lines=9> */
.L_x_118:
[----:B-1----:R-:W-:-:S05]  /*5c30*/  IMAD.U32 R0, R7, 0x10000, RZ ;  /* 0x0001000007007824 */ /* 0x002fca00078e00ff */
[----:B------:R-:W-:-:S05]  /*5c40*/  F2FP.F16.F32.PACK_AB R0, RZ, R0 ;  /* 0x00000000ff00723e */ /* 0x000fca00000000ff */
[----:B------:R1:W-:Y:S01]  /*5c50*/  STG.E.U16 desc[UR36][R2.64], R0 ;  /* 0x0000000002007986 */ /* 0x0003e2000c101524 */
[----:B------:R-:W-:Y:S05]  /*5c60*/  BRA `(.L_x_114) ;  /* 0x0000000800f07947 */ /* 0x000fea0003800000 */
.L_x_117:
        /* <DEDUP_REMOVED lines=10> */
.L_x_120:
[----:B-1----:R-:W-:-:S05]  /*5d10*/  IMAD.U32 R7, R7, 0x10000, RZ ;  /* 0x0001000007077824 */ /* 0x002fca00078e00ff */
[----:B0-----:R-:W-:-:S04]  /*5d20*/  F2FP.F16.F32.PACK_AB R5, RZ, R7 ;  /* 0x00000007ff05723e */ /* 0x001fc800000000ff */
[----:B------:R-:W-:-:S05]  /*5d30*/  PRMT R5, R5, 0x5410, RZ ;  /* 0x0000541005057816 */ /* 0x000fca00000000ff */
[----:B------:R0:W-:Y:S01]  /*5d40*/  STG.E desc[UR36][R2.64], R5 ;  /* 0x0000000502007986 */ /* 0x0001e2000c101924 */
[----:B------:R-:W-:Y:S05]  /*5d50*/  BRA `(.L_x_114) ;  /* 0x0000000800b47947 */ /* 0x000fea0003800000 */
.L_x_119:
[----:B-1----:R-:W-:-:S05]  /*5d60*/  SHF.L.U32 R4, R7, 0x10, RZ ;  /* 0x0000001007047819 */ /* 0x002fca00000006ff */
[----:B------:R-:W-:-:S06]  /*5d70*/  FMUL.FTZ R4, R4, 1 ;  /* 0x3f80000004047820 */ /* 0x000fcc0000410000 */
[----:B0-----:R-:W0:Y:S02]  /*5d80*/  F2F.F64.F32 R4, R4 ;  /* 0x0000000400047310 */ /* 0x001e240000201800 */
[----:B0-----:R0:W-:Y:S01]  /*5d90*/  STG.E.64 desc[UR36][R2.64], R4 ;  /* 0x0000000402007986 */ /* 0x0011e2000c101b24 */
[----:B------:R-:W-:Y:S05]  /*5da0*/  BRA `(.L_x_114) ;  /* 0x0000000800a07947 */ /* 0x000fea0003800000 */
.L_x_109:
[----:B------:R-:W-:-:S09]  /*5db0*/  UISETP.GT.AND UP0, UPT, UR4, 0x18, UPT ;  /* 0x000000180400788c */ /* 0x000fd2000bf04270 */
[----:B------:R-:W-:Y:S05]  /*5dc0*/  BRA.U !UP0, `(.L_x_121) ;  /* 0x0000000508607547 */ /* 0x000fea000b800000 */
        /* <DEDUP_REMOVED lines=12> */
.L_x_124:
[----:B01----:R-:W-:Y:S01]  /*5e90*/  IMAD.U32 R5, R7, 0x10000, RZ ;  /* 0x0001000007057824 */ /* 0x003fe200078e00ff */
[----:B------:R-:W-:Y:S01]  /*5ea0*/  BSSY.RECONVERGENT B0, `(.L_x_125) ;  /* 0x0000013000007945 */ /* 0x000fe20003800200 */
[----:B------:R-:W-:-:S03]  /*5eb0*/  MOV R0, 0x80 ;  /* 0x0000008000007802 */ /* 0x000fc60000000f00 */
[----:B------:R-:W-:-:S04]  /*5ec0*/  LOP3.LUT R4, R5, 0x7fffffff, RZ, 0xc0, !PT ;  /* 0x7fffffff05047812 */ /* 0x000fc800078ec0ff */
[----:B------:R-:W-:-:S13]  /*5ed0*/  ISETP.GT.U32.AND P0, PT, R4, 0x437fffff, PT ;  /* 0x437fffff0400780c */ /* 0x000fda0003f04070 */
[----:B------:R-:W-:Y:S05]  /*5ee0*/  @P0 BRA `(.L_x_126) ;  /* 0x0000000000380947 */ /* 0x000fea0003800000 */
[----:B------:R-:W-:-:S13]  /*5ef0*/  ISETP.GE.U32.AND P0, PT, R4, 0x3c000000, PT ;  /* 0x3c0000000400780c */ /* 0x000fda0003f06070 */
[----:B------:R-:W-:-:S04]  /*5f00*/  @P0 SHF.R.U32.HI R0, RZ, 0x14, R5 ;  /* 0x00000014ff000819 */ /* 0x000fc80000011605 */
[----:B------:R-:W-:-:S04]  /*5f10*/  @P0 LOP3.LUT R0, R0, 0x1, RZ, 0xc0, !PT ;  /* 0x0000000100000812 */ /* 0x000fc800078ec0ff */
[----:B------:R-:W-:-:S04]  /*5f20*/  @P0 IADD3 R0, PT, PT, R5, 0x487ffff, R0 ;  /* 0x0487ffff05000810 */ /* 0x000fc80007ffe000 */
[----:B------:R-:W-:-:S04]  /*5f30*/  @P0 SHF.R.U32.HI R0, RZ, 0x14, R0 ;  /* 0x00000014ff000819 */ /* 0x000fc80000011600 */
[----:B------:R-:W-:Y:S01]  /*5f40*/  @P0 LOP3.LUT R0, R0, 0xff, RZ, 0xc0, !PT ;  /* 0x000000ff00000812 */ /* 0x000fe200078ec0ff */
[----:B------:R-:W-:Y:S06]  /*5f50*/  @P0 BRA `(.L_x_127) ;  /* 0x0000000000140947 */ /* 0x000fec0003800000 */
[----:B------:R-:W-:-:S05]  /*5f60*/  FADD.FTZ R0, R4, 8192 ;  /* 0x4600000004007421 */ /* 0x000fca0000010000 */
[----:B------:R-:W-:Y:S02]  /*5f70*/  LOP3.LUT P0, R4, R0, 0xff, RZ, 0xc0, !PT ;  /* 0x000000ff00047812 */ /* 0x000fe4000780c0ff */
[----:B------:R-:W-:-:S11]  /*5f80*/  PRMT R0, RZ, 0x7610, R0 ;  /* 0x00007610ff007816 */ /* 0x000fd60000000000 */
[----:B------:R-:W-:Y:S05]  /*5f90*/  @!P0 BRA `(.L_x_126) ;  /* 0x00000000000c8947 */ /* 0x000fea0003800000 */
[----:B------:R-:W-:-:S07]  /*5fa0*/  IMAD.MOV.U32 R0, RZ, RZ, R4 ;  /* 0x000000ffff007224 */ /* 0x000fce00078e0004 */
.L_x_127:
[----:B------:R-:W-:-:S04]  /*5fb0*/  SHF.R.U32.HI R5, RZ, 0x18, R5 ;  /* 0x00000018ff057819 */ /* 0x000fc80000011605 */
[----:B------:R-:W-:-:S07]  /*5fc0*/  LOP3.LUT R0, R0, 0x80, R5, 0xf8, !PT ;  /* 0x0000008000007812 */ /* 0x000fce00078ef805 */
.L_x_126:
[----:B------:R-:W-:Y:S05]  /*5fd0*/  BSYNC.RECONVERGENT B0 ;  /* 0x0000000000007941 */ /* 0x000fea0003800200 */
.L_x_125:
[----:B------:R0:W-:Y:S01]  /*5fe0*/  STG.E.U8 desc[UR36][R2.64], R0 ;  /* 0x0000000002007986 */ /* 0x0001e2000c101124 */
[----:B------:R-:W-:Y:S05]  /*5ff0*/  BRA `(.L_x_114) ;  /* 0x00000008000c7947 */ /* 0x000fea0003800000 */
.L_x_123:
[----:B01----:R-:W-:Y:S01]  /*6000*/  IMAD.U32 R5, R7, 0x10000, RZ ;  /* 0x0001000007057824 */ /* 0x003fe200078e00ff */
[----:B------:R-:W-:Y:S01]  /*6010*/  BSSY.RECONVERGENT B0, `(.L_x_128) ;  /* 0x0000013000007945 */ /* 0x000fe20003800200 */
[----:B------:R-:W-:-:S03]  /*6020*/  HFMA2 R0, -RZ, RZ, 0, 7.62939453125e-06 ;  /* 0x00000080ff007431 */ /* 0x000fc600000001ff */
        /* <DEDUP_REMOVED lines=15> */
.L_x_130:
[----:B------:R-:W-:-:S04]  /*6120*/  SHF.R.U32.HI R5, RZ, 0x18, R5 ;  /* 0x00000018ff057819 */ /* 0x000fc80000011605 */
[----:B------:R-:W-:-:S07]  /*6130*/  LOP3.LUT R0, R0, 0x80, R5, 0xf8, !PT ;  /* 0x0000008000007812 */ /* 0x000fce00078ef805 */
.L_x_129:
[----:B------:R-:W-:Y:S05]  /*6140*/  BSYNC.RECONVERGENT B0 ;  /* 0x0000000000007941 */ /* 0x000fea0003800200 */
.L_x_128:
[----:B------:R0:W-:Y:S01]  /*6150*/  STG.E.U8 desc[UR36][R2.64], R0 ;  /* 0x0000000002007986 */ /* 0x0001e2000c101124 */
[----:B------:R-:W-:Y:S05]  /*6160*/  BRA `(.L_x_114) ;  /* 0x0000000400b07947 */ /* 0x000fea0003800000 */
.L_x_122:
[----:B------:R-:W-:-:S09]  /*6170*/  UISETP.NE.AND UP0, UPT, UR4, 0x1c, UPT ;  /* 0x0000001c0400788c */ /* 0x000fd2000bf05270 */
[----:B------:R-:W-:Y:S05]  /*6180*/  BRA.U !UP0, `(.L_x_131) ;  /* 0x0000000108607547 */ /* 0x000fea000b800000 */
[----:B------:R-:W-:-:S09]  /*6190*/  UISETP.NE.AND UP0, UPT, UR4, 0x1d, UPT ;  /* 0x0000001d0400788c */ /* 0x000fd2000bf05270 */
[----:B------:R-:W-:Y:S05]  /*61a0*/  BRA.U !UP0, `(.L_x_132) ;  /* 0x0000000108487547 */ /* 0x000fea000b800000 */
[----:B------:R-:W-:-:S09]  /*61b0*/  UISETP.NE.AND UP0, UPT, UR4, 0x2c, UPT ;  /* 0x0000002c0400788c */ /* 0x000fd2000bf05270 */
[----:B------:R-:W-:Y:S05]  /*61c0*/  BRA.U UP0, `(.L_x_113) ;  /* 0x0000000100bc7547 */ /* 0x000fea000b800000 */
[----:B-1----:R-:W-:Y:S02]  /*61d0*/  IMAD.U32 R7, R7, 0x10000, RZ ;  /* 0x0001000007077824 */ /* 0x002fe400078e00ff */
[----:B0-----:R-:W-:-:S03]  /*61e0*/  HFMA2 R5, -RZ, RZ, 0, 1.5199184417724609375e-05 ;  /* 0x000000ffff057431 */ /* 0x001fc600000001ff */
        /* <DEDUP_REMOVED lines=10> */
[----:B------:R-:W-:-:S05]  /*6290*/  @!P0 IMAD.MOV R0, RZ, RZ, R6 ;  /* 0x000000ffff008224 */ /* 0x000fca00078e0206 */
[----:B------:R-:W-:-:S05]  /*62a0*/  @P1 MOV R5, R0 ;  /* 0x0000000000051202 */ /* 0x000fca0000000f00 */
[----:B------:R0:W-:Y:S01]  /*62b0*/  STG.E.U8 desc[UR36][R2.64], R5 ;  /* 0x0000000502007986 */ /* 0x0001e2000c101124 */
[----:B------:R-:W-:Y:S05]  /*62c0*/  BRA `(.L_x_114) ;  /* 0x0000000400587947 */ /* 0x000fea0003800000 */
.L_x_132:
[----:B-1----:R-:W-:-:S06]  /*62d0*/  IMAD.U32 R4, R7, 0x10000, RZ ;  /* 0x0001000007047824 */ /* 0x002fcc00078e00ff */
[----:B0-----:R-:W0:Y:S02]  /*62e0*/  F2I.U64.TRUNC R4, R4 ;  /* 0x0000000400047311 */ /* 0x001e24000020d800 */
[----:B0-----:R0:W-:Y:S01]  /*62f0*/  STG.E.64 desc[UR36][R2.64], R4 ;  /* 0x0000000402007986 */ /* 0x0011e2000c101b24 */
[----:B------:R-:W-:Y:S05]  /*6300*/  BRA `(.L_x_114) ;  /* 0x0000000400487947 */ /* 0x000fea0003800000 */
.L_x_131:
[----:B-1----:R-:W-:-:S06]  /*6310*/  IMAD.U32 R7, R7, 0x10000, RZ ;  /* 0x0001000007077824 */ /* 0x002fcc00078e00ff */
[----:B------:R-:W1:Y:S02]  /*6320*/  F2I.FTZ.U32.TRUNC.NTZ R7, R7 ;  /* 0x0000000700077305 */ /* 0x000e64000021f000 */
[----:B-1----:R1:W-:Y:S01]  /*6330*/  STG.E desc[UR36][R2.64], R7 ;  /* 0x0000000702007986 */ /* 0x0023e2000c101924 */
[----:B------:R-:W-:Y:S05]  /*6340*/  BRA `(.L_x_114) ;  /* 0x0000000400387947 */ /* 0x000fea0003800000 */
.L_x_121:
[----:B------:R-:W-:-:S09]  /*6350*/  UISETP.GT.AND UP0, UPT, UR4, 0xe, UPT ;  /* 0x0000000e0400788c */ /* 0x000fd2000bf04270 */
[----:B------:R-:W-:Y:S05]  /*6360*/  BRA.U UP0, `(.L_x_133) ;  /* 0x00000001003c7547 */ /* 0x000fea000b800000 */
[----:B------:R-:W-:-:S09]  /*6370*/  UISETP.NE.AND UP0, UPT, UR4, 0xa, UPT ;  /* 0x0000000a0400788c */ /* 0x000fd2000bf05270 */
[----:B------:R-:W-:Y:S05]  /*6380*/  BRA.U !UP0, `(.L_x_134) ;  /* 0x00000001081c7547 */ /* 0x000fea000b800000 */
[----:B------:R-:W-:-:S09]  /*6390*/  UISETP.NE.AND UP0, UPT, UR4, 0xb, UPT ;  /* 0x0000000b0400788c */ /* 0x000fd2000bf05270 */
[----:B------:R-:W-:Y:S05]  /*63a0*/  BRA.U UP0, `(.L_x_113) ;  /* 0x0000000100447547 */ /* 0x000fea000b800000 */
[----:B-1----:R-:W-:-:S04]  /*63b0*/  SHF.L.U32 R7, R7, 0x10, RZ ;  /* 0x0000001007077819 */ /* 0x002fc800000006ff */
[----:B------:R-:W-:-:S04]  /*63c0*/  FSETP.NEU.FTZ.AND P0, PT, R7, RZ, PT ;  /* 0x000000ff0700720b */ /* 0x000fc80003f1d000 */
[----:B0-----:R-:W-:-:S05]  /*63d0*/  SEL R5, RZ, 0x1, !P0 ;  /* 0x00000001ff057807 */ /* 0x001fca0004000000 */
[----:B------:R4:W-:Y:S01]  /*63e0*/  STG.E.U8 desc[UR36][R2.64], R5 ;  /* 0x0000000502007986 */ /* 0x0009e2000c101124 */
[----:B------:R-:W-:Y:S05]  /*63f0*/  BRA `(.L_x_114) ;  /* 0x00000004000c7947 */ /* 0x000fea0003800000 */
.L_x_134:
[----:B-1----:R-:W-:-:S04]  /*6400*/  IMAD.U32 R7, R7, 0x10000, RZ ;  /* 0x0001000007077824 */ /* 0x002fc800078e00ff */
[----:B------:R-:W-:Y:S01]  /*6410*/  FMUL.FTZ R4, R7, 1 ;  /* 0x3f80000007047820 */ /* 0x000fe20000410000 */
[----:B------:R-:W-:-:S05]  /*6420*/  CS2R R6, SRZ ;  /* 0x0000000000067805 */ /* 0x000fca000001ff00 */
[----:B0-----:R-:W0:Y:S02]  /*6430*/  F2F.F64.F32 R4, R4 ;  /* 0x0000000400047310 */ /* 0x001e240000201800 */
[----:B0-----:R0:W-:Y:S01]  /*6440*/  STG.E.128 desc[UR36][R2.64], R4 ;  /* 0x0000000402007986 */ /* 0x0011e2000c101d24 */
[----:B------:R-:W-:Y:S05]  /*6450*/  BRA `(.L_x_114) ;  /* 0x0000000000f47947 */ /* 0x000fea0003800000 */
.L_x_133:
[----:B------:R-:W-:-:S09]  /*6460*/  UISETP.NE.AND UP0, UPT, UR4, 0xf, UPT ;  /* 0x0000000f0400788c */ /* 0x000fd2000bf05270 */
[----:B------:R-:W-:Y:S05]  /*6470*/  BRA.U !UP0, `(.L_x_135) ;  /* 0x0000000108e87547 */ /* 0x000fea000b800000 */
[----:B------:R-:W-:-:S09]  /*6480*/  UISETP.NE.AND UP0, UPT, UR4, 0x17, UPT ;  /* 0x000000170400788c */ /* 0x000fd2000bf05270 */
[----:B------:R-:W-:Y:S05]  /*6490*/  BRA.U !UP0, `(.L_x_136) ;  /* 0x0000000108907547 */ /* 0x000fea000b800000 */
[----:B------:R-:W-:-:S09]  /*64a0*/  UISETP.NE.AND UP0, UPT, UR4, 0x18, UPT ;  /* 0x000000180400788c */ /* 0x000fd2000bf05270 */
[----:B------:R-:W-:Y:S05]  /*64b0*/  BRA.U !UP0, `(.L_x_137) ;  /* 0x0000000108447547 */ /* 0x000fea000b800000 */
.L_x_113:
[----:B------:R-:W-:Y:S01]  /*64c0*/  MOV R0, 0x0 ;  /* 0x0000000000007802 */ /* 0x000fe20000000f00 */
[----:B------:R-:W2:Y:S01]  /*64d0*/  LDCU.64 UR4, c[0x4][0x128] ;  /* 0x01002500ff0477ac */ /* 0x000ea20008000a00 */
[----:B------:R-:W-:Y:S02]  /*64e0*/  HFMA2 R12, -RZ, RZ, 0, 5.9604644775390625e-08 ;  /* 0x00000001ff0c7431 */ /* 0x000fe400000001ff */
[----:B------:R-:W-:Y:S01]  /*64f0*/  IMAD.MOV.U32 R8, RZ, RZ, 0x65 ;  /* 0x00000065ff087424 */ /* 0x000fe200078e00ff */
[----:B------:R3:W4:Y:S01]  /*6500*/  LDC.64 R2, c[0x4][R0] ;  /* 0x0100000000027b82 */ /* 0x0007220000000a00 */
[----:B------:R-:W5:Y:S01]  /*6510*/  LDCU.64 UR6, c[0x4][0x130] ;  /* 0x01002600ff0677ac */ /* 0x000f620008000a00 */
[----:B------:R-:W-:Y:S01]  /*6520*/  IMAD.MOV.U32 R13, RZ, RZ, RZ ;  /* 0x000000ffff0d7224 */ /* 0x000fe200078e00ff */
[----:B------:R-:W3:Y:S01]  /*6530*/  LDCU.64 UR8, c[0x4][0x40] ;  /* 0x01000800ff0877ac */ /* 0x000ee20008000a00 */
[----:B--2---:R-:W-:Y:S01]  /*6540*/  IMAD.U32 R4, RZ, RZ, UR4 ;  /* 0x00000004ff047e24 */ /* 0x004fe2000f8e00ff */
[----:B0-----:R-:W-:Y:S01]  /*6550*/  MOV R5, UR5 ;  /* 0x0000000500057c02 */ /* 0x001fe20008000f00 */
[----:B-----5:R-:W-:-:S02]  /*6560*/  IMAD.U32 R6, RZ, RZ, UR6 ;  /* 0x00000006ff067e24 */ /* 0x020fc4000f8e00ff */
[----:B-1----:R-:W-:Y:S01]  /*6570*/  IMAD.U32 R7, RZ, RZ, UR7 ;  /* 0x00000007ff077e24 */ /* 0x002fe2000f8e00ff */
[----:B---3--:R-:W-:Y:S01]  /*6580*/  MOV R10, UR8 ;  /* 0x00000008000a7c02 */ /* 0x008fe20008000f00 */
[----:B------:R-:W-:-:S07]  /*6590*/  IMAD.U32 R11, RZ, RZ, UR9 ;  /* 0x00000009ff0b7e24 */ /* 0x000fce000f8e00ff */
[----:B------:R-:W-:-:S07]  /*65a0*/  LEPC R20, `(.L_x_138) ;  /* 0x000000001014794e */ /* 0x000fce0000000000 */
[----:B----4-:R-:W-:Y:S05]  /*65b0*/  CALL.ABS.NOINC R2 ;  /* 0x0000000002007343 */ /* 0x010fea0003c00000 */
.L_x_138:
[----:B------:R-:W-:Y:S05]  /*65c0*/  BRA `(.L_x_114) ;  /* 0x0000000000987947 */ /* 0x000fea0003800000 */
.L_x_137:
[----:B-1----:R-:W-:Y:S01]  /*65d0*/  IMAD.U32 R7, R7, 0x10000, RZ ;  /* 0x0001000007077824 */ /* 0x002fe200078e00ff */
[----:B------:R-:W-:Y:S01]  /*65e0*/  BSSY.RECONVERGENT B0, `(.L_x_139) ;  /* 0x000000c000007945 */ /* 0x000fe20003800200 */
[----:B------:R-:W-:-:S03]  /*65f0*/  MOV R0, 0x7f ;  /* 0x0000007f00007802 */ /* 0x000fc60000000f00 */
[----:B------:R-:W-:Y:S02]  /*6600*/  LOP3.LUT R4, R7, 0x7fffffff, RZ, 0xc0, !PT ;  /* 0x7fffffff07047812 */ /* 0x000fe400078ec0ff */
[----:B0-----:R-:W-:Y:S02]  /*6610*/  SHF.R.U32.HI R5, RZ, 0x18, R7 ;  /* 0x00000018ff057819 */ /* 0x001fe40000011607 */
[----:B------:R-:W-:-:S13]  /*6620*/  ISETP.GT.U32.AND P0, PT, R4, 0x43efffff, PT ;  /* 0x43efffff0400780c */ /* 0x000fda0003f04070 */
[----:B------:R-:W-:Y:S05]  /*6630*/  @P0 BRA `(.L_x_140) ;  /* 0x0000000000180947 */ /* 0x000fea0003800000 */
[----:B------:R-:W-:-:S13]  /*6640*/  ISETP.GE.U32.AND P0, PT, R4, 0x3c800000, PT ;  /* 0x3c8000000400780c */ /* 0x000fda0003f06070 */
[----:B------:R-:W-:-:S04]  /*6650*/  @P0 SHF.R.U32.HI R0, RZ, 0x14, R7 ;  /* 0x00000014ff000819 */ /* 0x000fc80000011607 */
[----:B------:R-:W-:-:S04]  /*6660*/  @P0 LOP3.LUT R0, R0, 0x1, RZ, 0xc0, !PT ;  /* 0x0000000100000812 */ /* 0x000fc800078ec0ff */
[----:B------:R-:W-:-:S04]  /*6670*/  @P0 IADD3 R0, PT, PT, R7, 0x407ffff, R0 ;  /* 0x0407ffff07000810 */ /* 0x000fc80007ffe000 */
[----:B------:R-:W-:Y:S01]  /*6680*/  @P0 SHF.R.U32.HI R0, RZ, 0x14, R0 ;  /* 0x00000014ff000819 */ /* 0x000fe20000011600 */
[----:B------:R-:W-:-:S07]  /*6690*/  @!P0 FADD.FTZ R0, R4, 16384 ;  /* 0x4680000004008421 */ /* 0x000fce0000010000 */
.L_x_140:
[----:B------:R-:W-:Y:S05]  /*66a0*/  BSYNC.RECONVERGENT B0 ;  /* 0x0000000000007941 */ /* 0x000fea0003800200 */
.L_x_139:
[----:B------:R-:W-:-:S05]  /*66b0*/  LOP3.LUT R5, R0, 0x80, R5, 0xf8, !PT ;  /* 0x0000008000057812 */ /* 0x000fca00078ef805 */
[----:B------:R3:W-:Y:S01]  /*66c0*/  STG.E.U8 desc[UR36][R2.64], R5 ;  /* 0x0000000502007986 */ /* 0x0007e2000c101124 */
[----:B------:R-:W-:Y:S05]  /*66d0*/  BRA `(.L_x_114) ;  /* 0x0000000000547947 */ /* 0x000fea0003800000 */
.L_x_136:
[----:B01----:R-:W-:Y:S01]  /*66e0*/  IMAD.U32 R5, R7, 0x10000, RZ ;  /* 0x0001000007057824 */ /* 0x003fe200078e00ff */
[----:B------:R-:W-:Y:S04]  /*66f0*/  BSSY.RECONVERGENT B0, `(.L_x_141) ;  /* 0x000000e000007945 */ /* 0x000fe80003800200 */
[----:B------:R-:W-:-:S04]  /*6700*/  LOP3.LUT R4, R5, 0x7fffffff, RZ, 0xc0, !PT ;  /* 0x7fffffff05047812 */ /* 0x000fc800078ec0ff */
[----:B------:R-:W-:-:S13]  /*6710*/  ISETP.GT.U32.AND P0, PT, R4, 0x477fffff, PT ;  /* 0x477fffff0400780c */ /* 0x000fda0003f04070 */
[----:B------:R-:W-:Y:S05]  /*6720*/  @P0 BRA `(.L_x_142) ;  /* 0x00000000001c0947 */ /* 0x000fea0003800000 */
[----:B------:R-:W-:-:S13]  /*6730*/  ISETP.GE.U32.AND P0, PT, R4, 0x38800000, PT ;  /* 0x388000000400780c */ /* 0x000fda0003f06070 */
[----:B------:R-:W-:-:S04]  /*6740*/  @P0 SHF.R.U32.HI R0, RZ, 0x15, R5 ;  /* 0x00000015ff000819 */ /* 0x000fc80000011605 */
[----:B------:R-:W-:-:S04]  /*6750*/  @P0 LOP3.LUT R0, R0, 0x1, RZ, 0xc0, !PT ;  /* 0x0000000100000812 */ /* 0x000fc800078ec0ff */
[----:B------:R-:W-:-:S04]  /*6760*/  @P0 IADD3 R0, PT, PT, R5, 0x80fffff, R0 ;  /* 0x080fffff05000810 */ /* 0x000fc80007ffe000 */
[----:B------:R-:W-:Y:S01]  /*6770*/  @P0 SHF.R.U32.HI R0, RZ, 0x15, R0 ;  /* 0x00000015ff000819 */ /* 0x000fe20000011600 */
[----:B------:R-:W-:Y:S01]  /*6780*/  @!P0 FADD.FTZ R0, R4, 128 ;  /* 0x4300000004008421 */ /* 0x000fe20000010000 */
[----:B------:R-:W-:Y:S06]  /*6790*/  BRA `(.L_x_143) ;  /* 0x00000000000c7947 */ /* 0x000fec0003800000 */
.L_x_142:
[----:B------:R-:W-:Y:S01]  /*67a0*/  IMAD.MOV.U32 R0, RZ, RZ, 0x7f ;  /* 0x0000007fff007424 */ /* 0x000fe200078e00ff */
[----:B------:R-:W-:-:S04]  /*67b0*/  ISETP.GT.U32.AND P0, PT, R4, 0x7f800000, PT ;  /* 0x7f8000000400780c */ /* 0x000fc80003f04070 */
[----:B------:R-:W-:-:S09]  /*67c0*/  SEL R0, R0, 0x7c, P0 ;  /* 0x0000007c00007807 */ /* 0x000fd20000000000 */
.L_x_143:
[----:B------:R-:W-:Y:S05]  /*67d0*/  BSYNC.RECONVERGENT B0 ;  /* 0x0000000000007941 */ /* 0x000fea0003800200 */
.L_x_141:
[----:B------:R-:W-:-:S04]  /*67e0*/  SHF.R.U32.HI R5, RZ, 0x18, R5 ;  /* 0x00000018ff057819 */ /* 0x000fc80000011605 */
[----:B------:R-:W-:-:S05]  /*67f0*/  LOP3.LUT R5, R0, 0x80, R5, 0xf8, !PT ;  /* 0x0000008000057812 */ /* 0x000fca00078ef805 */
[----:B------:R2:W-:Y:S01]  /*6800*/  STG.E.U8 desc[UR36][R2.64], R5 ;  /* 0x0000000502007986 */ /* 0x0005e2000c101124 */
[----:B------:R-:W-:Y:S05]  /*6810*/  BRA `(.L_x_114) ;  /* 0x0000000000047947 */ /* 0x000fea0003800000 */
.L_x_135:
[----:B-1----:R1:W-:Y:S02]  /*6820*/  STG.E.U16 desc[UR36][R2.64], R7 ;  /* 0x0000000702007986 */ /* 0x0023e4000c101524 */
.L_x_114:
[----:B------:R-:W-:-:S07]  /*6830*/  IADD3 R17, PT, PT, R17, 0x80, RZ ;  /* 0x0000008011117810 */ /* 0x000fce0007ffe0ff */
.L_x_74:
[----:B------:R-:W-:Y:S05]  /*6840*/  BSYNC.RECONVERGENT B6 ;  /* 0x0000000000067941 */ /* 0x000fea0003800200 */
.L_x_73:
[----:B------:R-:W5:Y:S01]  /*6850*/  LDCU UR4, c[0x0][0x380] ;  /* 0x00007000ff0477ac */ /* 0x000f620008000800 */
[----:B------:R-:W-:Y:S01]  /*6860*/  BSSY.RECONVERGENT B6, `(.L_x_144) ;  /* 0x000033a000067945 */ /* 0x000fe20003800200 */
[----:B-----5:R-:W-:-:S13]  /*6870*/  ISETP.GE.AND P0, PT, R17, UR4, PT ;  /* 0x0000000411007c0c */ /* 0x020fda000bf06270 */
[----:B------:R-:W-:Y:S05]  /*6880*/  @P0 BRA `(.L_x_145) ;  /* 0x0000003000dc0947 */ /* 0x000fea0003800000 */
[----:B------:R-:W5:Y:S01]  /*6890*/  LDCU UR4, c[0x0][0x388] ;  /* 0x00007100ff0477ac */ /* 0x000f620008000800 */
[----:B01----:R-:W-:Y:S02]  /*68a0*/  IMAD.MOV.U32 R0, RZ, RZ, RZ ;  /* 0x000000ffff007224 */ /* 0x003fe400078e00ff */
[----:B------:R-:W-:Y:S01]  /*68b0*/  IMAD.MOV.U32 R16, RZ, RZ, RZ ;  /* 0x000000ffff107224 */ /* 0x000fe200078e00ff */
[----:B-----5:R-:W-:-:S09]  /*68c0*/  UISETP.NE.AND UP0, UPT, UR4, URZ, UPT ;  /* 0x000000ff0400728c */ /* 0x020fd2000bf05270 */
[----:B------:R-:W-:Y:S05]  /*68d0*/  BRA.U !UP0, `(.L_x_146) ;  /* 0x0000001108a87547 */ /* 0x000fea000b800000 */
[----:B------:R-:W2:Y:S01]  /*68e0*/  LDCU.64 UR4, c[0x0][0x390] ;  /* 0x00007200ff0477ac */ /* 0x000ea20008000a00 */
[----:B------:R-:W-:Y:S01]  /*68f0*/  HFMA2 R16, -RZ, RZ, 0, 0 ;  /* 0x00000000ff107431 */ /* 0x000fe200000001ff */
[----:B------:R-:W0:Y:S01]  /*6900*/  LDCU UR6, c[0x0][0x38c] ;  /* 0x00007180ff0677ac */ /* 0x000e220008000800 */
[----:B------:R-:W1:Y:S01]  /*6910*/  LDCU.64 UR8, c[0x0][0x4b8] ;  /* 0x00009700ff0877ac */ /* 0x000e620008000a00 */
[----:B------:R-:W-:Y:S02]  /*6920*/  UISETP.NE.AND UP0, UPT, UR40, URZ, UPT ;  /* 0x000000ff2800728c */ /* 0x000fe4000bf05270 */
        /* <DEDUP_REMOVED lines=286> */
[----:B------:R-:W2:Y:S03]  /*7b10*/  LDCU.64 UR8, c[0x0][0x578] ;  /* 0x0000af00ff0877ac */ /* 0x000ea60008000a00 */
[----:B0-----:R-:W-:-:S05]  /*7b20*/  IMAD.HI.U32 R2, R5, UR4, R4 ;  /* 0x0000000405027c27 */ /* 0x001fca000f8e0004 */
[----:B------:R-:W-:-:S05]  /*7b30*/  SHF.R.U32.HI R2, RZ, UR5, R2 ;  /* 0x00000005ff027c19 */ /* 0x000fca0008011602 */
[----:B------:R-:W-:-:S04]  /*7b40*/  IMAD.MOV R3, RZ, RZ, -R2 ;  /* 0x000000ffff037224 */ /* 0x000fc800078e0a02 */
[----:B-1----:R-:W-:-:S04]  /*7b50*/  IMAD R5, R3, UR6, R5 ;  /* 0x0000000603057c24 */ /* 0x002fc8000f8e0205 */
[C---:B--2---:R-:W-:Y:S02]  /*7b60*/  IMAD R16, R5.reuse, UR8, R16 ;  /* 0x0000000805107c24 */ /* 0x044fe4000f8e0210 */
[----:B------:R-:W-:-:S07]  /*7b70*/  IMAD R0, R5, UR9, R0 ;  /* 0x0000000905007c24 */ /* 0x000fce000f8e0200 */
.L_x_146:
[----:B------:R-:W2:Y:S01]  /*7b80*/  LDCU.64 UR6, c[0x0][0x588] ;  /* 0x0000b100ff0677ac */ /* 0x000ea20008000a00 */
[----:B------:R-:W-:-:S04]  /*7b90*/  UPRMT UR4, UR41, 0x9910, URZ ;  /* 0x0000991029047896 */ /* 0x000fc800080000ff */
[----:B------:R-:W-:Y:S01]  /*7ba0*/  UISETP.GT.AND UP0, UPT, UR4, 0x9, UPT ;  /* 0x000000090400788c */ /* 0x000fe2000bf04270 */
[----:B--234-:R-:W-:-:S05]  /*7bb0*/  IADD3 R2, P0, PT, R0, UR6, RZ ;  /* 0x0000000600027c10 */ /* 0x01cfca000ff1e0ff */
        /* <DEDUP_REMOVED lines=14> */
.L_x_150:
[----:B------:R-:W2:Y:S02]  /*7ca0*/  LDG.E.U8 R2, desc[UR36][R2.64] ;  /* 0x0000002402027981 */ /* 0x000ea4000c1e1100 */
[----:B--2---:R-:W-:-:S04]  /*7cb0*/  I2FP.F32.U32 R0, R2 ;  /* 0x0000000200007245 */ /* 0x004fc80000201000 */
[----:B------:R-:W-:Y:S01]  /*7cc0*/  F2FP.BF16.F32.PACK_AB R0, RZ, R0 ;  /* 0x00000000ff00723e */ /* 0x000fe200000010ff */
[----:B------:R-:W-:Y:S06]  /*7cd0*/  BRA `(.L_x_152) ;  /* 0x0000000c00847947 */ /* 0x000fec0003800000 */
.L_x_149:
        /* <DEDUP_REMOVED lines=10> */
.L_x_154:
[----:B------:R-:W2:Y:S02]  /*7d80*/  LDG.E R2, desc[UR36][R2.64] ;  /* 0x0000002402027981 */ /* 0x000ea4000c1e1900 */
[----:B--2---:R-:W-:-:S04]  /*7d90*/  I2FP.F32.S32 R0, R2 ;  /* 0x0000000200007245 */ /* 0x004fc80000201400 */
[----:B------:R-:W-:Y:S01]  /*7da0*/  F2FP.BF16.F32.PACK_AB R0, RZ, R0 ;  /* 0x00000000ff00723e */ /* 0x000fe200000010ff */
[----:B------:R-:W-:Y:S06]  /*7db0*/  BRA `(.L_x_152) ;  /* 0x0000000c004c7947 */ /* 0x000fec0003800000 */
.L_x_153:
[----:B------:R-:W2:Y:S02]  /*7dc0*/  LDG.E.U16 R2, desc[UR36][R2.64] ;  /* 0x0000002402027981 */ /* 0x000ea4000c1e1500 */
[----:B--2---:R-:W0:Y:S02]  /*7dd0*/  I2F.S16 R0, R2 ;  /* 0x0000000200007306 */ /* 0x004e240000101400 */
[----:B0-----:R-:W-:Y:S01]  /*7de0*/  F2FP.BF16.F32.PACK_AB R0, RZ, R0 ;  /* 0x00000000ff00723e */ /* 0x001fe200000010ff */
[----:B------:R-:W-:Y:S06]  /*7df0*/  BRA `(.L_x_152) ;  /* 0x0000000c003c7947 */ /* 0x000fec0003800000 */
.L_x_148:
        /* <DEDUP_REMOVED lines=9> */
.L_x_156:
[----:B------:R-:W2:Y:S02]  /*7e90*/  LDG.E.U16 R0, desc[UR36][R2.64] ;  /* 0x0000002402007981 */ /* 0x000ea4000c1e1500 */
[----:B--2---:R-:W-:-:S05]  /*7ea0*/  HADD2.F32 R0, -RZ, R0.H0_H0 ;  /* 0x20000000ff007230 */ /* 0x004fca0000004100 */
[----:B------:R-:W-:Y:S01]  /*7eb0*/  F2FP.BF16.F32.PACK_AB R0, RZ, R0 ;  /* 0x00000000ff00723e */ /* 0x000fe200000010ff */
[----:B------:R-:W-:Y:S06]  /*7ec0*/  BRA `(.L_x_152) ;  /* 0x0000000c00087947 */ /* 0x000fec0003800000 */
.L_x_155:
        /* <DEDUP_REMOVED lines=9> */
.L_x_158:
[----:B------:R-:W2:Y:S02]  /*7f60*/  LDG.E.U16 R2, desc[UR36][R2.64] ;  /* 0x0000002402027981 */ /* 0x000ea4000c1e1500 */
[----:B--2---:R-:W-:-:S05]  /*7f70*/  HADD2.F32 R0, -RZ, R2.H0_H0 ;  /* 0x20000002ff007230 */ /* 0x004fca0000004100 */
[----:B------:R-:W-:Y:S01]  /*7f80*/  F2FP.BF16.F32.PACK_AB R0, RZ, R0 ;  /* 0x00000000ff00723e */ /* 0x000fe200000010ff */
[----:B------:R-:W-:Y:S06]  /*7f90*/  BRA `(.L_x_152) ;  /* 0x0000000800d47947 */ /* 0x000fec0003800000 */
.L_x_157:
        /* <DEDUP_REMOVED lines=8> */
.L_x_147:
        /* <DEDUP_REMOVED lines=13> */
.L_x_161:
        /* <DEDUP_REMOVED lines=8> */
.L_x_160:
[----:B------:R-:W-:-:S09]  /*8170*/  UISETP.NE.AND UP0, UPT, UR4, 0xf, UPT ;  /* 0x0000000f0400788c */ /* 0x000fd2000bf05270 */
[----:B------:R-:W-:Y:S05]  /*8180*/  BRA.U !UP0, `(.L_x_162) ;  /* 0x0000000108987547 */ /* 0x000fea000b800000 */
[----:B------:R-:W-:-:S09]  /*8190*/  UISETP.NE.AND UP0, UPT, UR4, 0x17, UPT ;  /* 0x000000170400788c */ /* 0x000fd2000bf05270 */
[----:B------:R-:W-:Y:S05]  /*81a0*/  BRA.U !UP0, `(.L_x_163) ;  /* 0x00000001085c7547 */ /* 0x000fea000b800000 */
[----:B------:R-:W-:-:S09]  /*81b0*/  UISETP.NE.AND UP0, UPT, UR4, 0x18, UPT ;  /* 0x000000180400788c */ /* 0x000fd2000bf05270 */
[----:B------:R-:W-:Y:S05]  /*81c0*/  BRA.U UP0, `(.L_x_151) ;  /* 0x0000000500e47547 */ /* 0x000fea000b800000 */
[----:B------:R-:W2:Y:S01]  /*81d0*/  LDG.E.U8 R0, desc[UR36][R2.64] ;  /* 0x0000002402007981 */ /* 0x000ea2000c1e1100 */
[----:B------:R-:W-:Y:S01]  /*81e0*/  IMAD.MOV.U32 R6, RZ, RZ, 0x1f ;  /* 0x0000001fff067424 */ /* 0x000fe200078e00ff */
[----:B--2---:R-:W-:-:S04]  /*81f0*/  SHF.L.U32 R0, R0, 0x18, RZ ;  /* 0x0000001800007819 */ /* 0x004fc800000006ff */
[C---:B------:R-:W-:Y:S02]  /*8200*/  LOP3.LUT R4, R0.reuse, 0x7f000000, RZ, 0xc0, !PT ;  /* 0x7f00000000047812 */ /* 0x040fe400078ec0ff */
[----:B------:R-:W-:Y:S02]  /*8210*/  LOP3.LUT P0, RZ, R0, 0x7f000000, RZ, 0xc0, !PT ;  /* 0x7f00000000ff7812 */ /* 0x000fe4000780c0ff */
[----:B------:R-:W0:Y:S02]  /*8220*/  FLO.U32 R5, R4 ;  /* 0x0000000400057300 */ /* 0x000e2400000e0000 */
[----:B0-----:R-:W-:-:S05]  /*8230*/  IMAD.MOV R5, RZ, RZ, -R5 ;  /* 0x000000ffff057224 */ /* 0x001fca00078e0a05 */
[----:B------:R-:W-:-:S04]  /*8240*/  VIADDMNMX.U32 R5, R5, R6, 0x4, !PT ;  /* 0x0000000405057446 */ /* 0x000fc80007800006 */
[----:B------:R-:W-:-:S04]  /*8250*/  IADD3 R5, PT, PT, R5, -0x4, RZ ;  /* 0xfffffffc05057810 */ /* 0x000fc80007ffe0ff */
[C---:B------:R-:W-:Y:S01]  /*8260*/  SHF.L.U32 R6, R4.reuse, R5, RZ ;  /* 0x0000000504067219 */ /* 0x040fe200000006ff */
[----:B------:R-:W-:Y:S02]  /*8270*/  IMAD.SHL.U32 R7, R5, 0x800000, RZ ;  /* 0x0080000005077824 */ /* 0x000fe400078e00ff */
        /* <DEDUP_REMOVED lines=10> */
.L_x_163:
[----:B------:R-:W2:Y:S02]  /*8320*/  LDG.E.U8 R2, desc[UR36][R2.64] ;  /* 0x0000002402027981 */ /* 0x000ea4000c1e1100 */
[C---:B--2---:R-:W-:Y:S02]  /*8330*/  IMAD.SHL.U32 R0, R2.reuse, 0x2000000, RZ ;  /* 0x0200000002007824 */ /* 0x044fe400078e00ff */
[----:B------:R-:W-:-:S03]  /*8340*/  IMAD.SHL.U32 R5, R2, 0x100, RZ ;  /* 0x0000010002057824 */ /* 0x000fc600078e00ff */
        /* <DEDUP_REMOVED lines=10> */
.L_x_162:
[----:B------:R0:W5:Y:S01]  /*83f0*/  LDG.E.U16 R0, desc[UR36][R2.64] ;  /* 0x0000002402007981 */ /* 0x000162000c1e1500 */
[----:B------:R-:W-:Y:S05]  /*8400*/  BRA `(.L_x_152) ;  /* 0x0000000400b87947 */ /* 0x000fea0003800000 */
.L_x_159:
        /* <DEDUP_REMOVED lines=12> */
.L_x_166:
        /* <DEDUP_REMOVED lines=21> */
.L_x_170:
[----:B------:R-:W-:Y:S05]  /*8620*/  BSYNC.RECONVERGENT B1 ;  /* 0x0000000000017941 */ /* 0x000fea0003800200 */
.L_x_169:
[----:B------:R-:W-:Y:S01]  /*8630*/  IMAD.SHL.U32 R0, R0, 0x100000, RZ ;  /* 0x0010000000007824 */ /* 0x000fe200078e00ff */
[----:B------:R-:W-:-:S04]  /*8640*/  LEA R2, R2, 0x3b800000, 0x17 ;  /* 0x3b80000002027811 */ /* 0x000fc800078eb8ff */
[----:B------:R-:W-:-:S07]  /*8650*/  LOP3.LUT R0, R2, R0, R7, 0xfe, !PT ;  /* 0x0000000002007212 */ /* 0x000fce00078efe07 */
.L_x_168:
[----:B------:R-:W-:Y:S05]  /*8660*/  BSYNC.RECONVERGENT B0 ;  /* 0x0000000000007941 */ /* 0x000fea0003800200 */
.L_x_167:
[----:B------:R-:W-:Y:S01]  /*8670*/  F2FP.BF16.F32.PACK_AB R0, RZ, R0 ;  /* 0x00000000ff00723e */ /* 0x000fe200000010ff */
[----:B------:R-:W-:Y:S06]  /*8680*/  BRA `(.L_x_152) ;  /* 0x0000000400187947 */ /* 0x000fec0003800000 */
.L_x_165:
        /* <DEDUP_REMOVED lines=21> */
.L_x_174:
[----:B------:R-:W-:Y:S05]  /*87e0*/  BSYNC.RECONVERGENT B1 ;  /* 0x0000000000017941 */ /* 0x000fea0003800200 */
.L_x_173:
[----:B------:R-:W-:Y:S02]  /*87f0*/  SHF.L.U32 R0, R0, 0x15, RZ ;  /* 0x0000001500007819 */ /* 0x000fe400000006ff */
[----:B------:R-:W-:-:S04]  /*8800*/  LEA R2, R2, 0x37800000, 0x17 ;  /* 0x3780000002027811 */ /* 0x000fc800078eb8ff */
[----:B------:R-:W-:-:S07]  /*8810*/  LOP3.LUT R0, R2, R0, R7, 0xfe, !PT ;  /* 0x0000000002007212 */ /* 0x000fce00078efe07 */
.L_x_172:
[----:B------:R-:W-:Y:S05]  /*8820*/  BSYNC.RECONVERGENT B0 ;  /* 0x0000000000007941 */ /* 0x000fea0003800200 */
.L_x_171:
[----:B------:R-:W-:Y:S01]  /*8830*/  F2FP.BF16.F32.PACK_AB R0, RZ, R0 ;  /* 0x00000000ff00723e */ /* 0x000fe200000010ff */
[----:B------:R-:W-:Y:S06]  /*8840*/  BRA `(.L_x_152) ;  /* 0x0000000000a87947 */ /* 0x000fec0003800000 */
.L_x_164:
        /* <DEDUP_REMOVED lines=12> */
[----:B------:R-:W-:Y:S01]  /*8910*/  @!P0 IMAD.MOV.U32 R0, RZ, RZ, 0x7f800001 ;  /* 0x7f800001ff008424 */ /* 0x000fe200078e00ff */
[----:B------:R-:W-:-:S07]  /*8920*/  @P0 SHF.L.U32 R0, R2, 0x17, RZ ;  /* 0x0000001702000819 */ /* 0x000fce00000006ff */
.L_x_178:
[----:B------:R-:W-:Y:S05]  /*8930*/  BSYNC.RECONVERGENT B0 ;  /* 0x0000000000007941 */ /* 0x000fea0003800200 */
.L_x_177:
[----:B------:R-:W-:Y:S01]  /*8940*/  F2FP.BF16.F32.PACK_AB R0, RZ, R0 ;  /* 0x00000000ff00723e */ /* 0x000fe200000010ff */
[----:B------:R-:W-:Y:S06]  /*8950*/  BRA `(.L_x_152) ;  /* 0x0000000000647947 */ /* 0x000fec0003800000 */
.L_x_151:
[----:B------:R-:W-:Y:S01]  /*8960*/  MOV R2, 0x0 ;  /* 0x0000000000027802 */ /* 0x000fe20000000f00 */
[----:B------:R-:W0:Y:S01]  /*8970*/  LDCU.64 UR4, c[0x4][0x128] ;  /* 0x01002500ff0477ac */ /* 0x000e220008000a00 */
[----:B------:R-:W-:Y:S02]  /*8980*/  HFMA2 R13, -RZ, RZ, 0, 0 ;  /* 0x00000000ff0d7431 */ /* 0x000fe400000001ff */
[----:B------:R-:W-:Y:S01]  /*8990*/  IMAD.MOV.U32 R8, RZ, RZ, 0x4e ;  /* 0x0000004eff087424 */ /* 0x000fe200078e00ff */
[----:B------:R-:W1:Y:S01]  /*89a0*/  LDCU.64 UR6, c[0x4][0x130] ;  /* 0x01002600ff0677ac */ /* 0x000e620008000a00 */
[----:B------:R-:W2:Y:S01]  /*89b0*/  LDC.64 R2, c[0x4][R2] ;  /* 0x0100000002027b82 */ /* 0x000ea20000000a00 */
[----:B------:R-:W-:Y:S01]  /*89c0*/  IMAD.MOV.U32 R12, RZ, RZ, 0x1 ;  /* 0x00000001ff0c7424 */ /* 0x000fe200078e00ff */
[----:B------:R-:W3:Y:S01]  /*89d0*/  LDCU.64 UR8, c[0x4][0x38] ;  /* 0x01000700ff0877ac */ /* 0x000ee20008000a00 */
[----:B0-----:R-:W-:Y:S02]  /*89e0*/  IMAD.U32 R4, RZ, RZ, UR4 ;  /* 0x00000004ff047e24 */ /* 0x001fe4000f8e00ff */
[----:B------:R-:W-:Y:S01]  /*89f0*/  IMAD.U32 R5, RZ, RZ, UR5 ;  /* 0x00000005ff057e24 */ /* 0x000fe2000f8e00ff */
[----:B-1----:R-:W-:Y:S01]  /*8a00*/  MOV R6, UR6 ;  /* 0x0000000600067c02 */ /* 0x002fe20008000f00 */
[----:B------:R-:W-:-:S02]  /*8a10*/  IMAD.U32 R7, RZ, RZ, UR7 ;  /* 0x00000007ff077e24 */ /* 0x000fc4000f8e00ff */
[----:B---3--:R-:W-:Y:S01]  /*8a20*/  IMAD.U32 R10, RZ, RZ, UR8 ;  /* 0x00000008ff0a7e24 */ /* 0x008fe2000f8e00ff */
[----:B------:R-:W-:-:S07]  /*8a30*/  MOV R11, UR9 ;  /* 0x00000009000b7c02 */ /* 0x000fce0008000f00 */
[----:B------:R-:W-:-:S07]  /*8a40*/  LEPC R20, `(.L_x_179) ;  /* 0x000000001014794e */ /* 0x000fce0000000000 */
[----:B--2---:R-:W-:Y:S05]  /*8a50*/  CALL.ABS.NOINC R2 ;  /* 0x0000000002007343 */ /* 0x004fea0003c00000 */
.L_x_179:
[----:B------:R-:W-:Y:S01]  /*8a60*/  PRMT R0, RZ, 0x7610, R0 ;  /* 0x00007610ff007816 */ /* 0x000fe20000000000 */
[----:B------:R-:W-:Y:S06]  /*8a70*/  BRA `(.L_x_152) ;  /* 0x00000000001c7947 */ /* 0x000fec0003800000 */
.L_x_176:
[----:B------:R-:W2:Y:S02]  /*8a80*/  LDG.E.64 R2, desc[UR36][R2.64] ;  /* 0x0000002402027981 */ /* 0x000ea4000c1e1b00 */
[----:B--2---:R-:W0:Y:S02]  /*8a90*/  I2F.U64 R0, R2 ;  /* 0x0000000200007312 */ /* 0x004e240000301000 */
[----:B0-----:R-:W-:Y:S01]  /*8aa0*/  F2FP.BF16.F32.PACK_AB R0, RZ, R0 ;  /* 0x00000000ff00723e */ /* 0x001fe200000010ff */
[----:B------:R-:W-:Y:S06]  /*8ab0*/  BRA `(.L_x_152) ;  /* 0x00000000000c7947 */ /* 0x000fec0003800000 */
.L_x_175:
[----:B------:R-:W2:Y:S02]  /*8ac0*/  LDG.E R2, desc[UR36][R2.64] ;  /* 0x0000002402027981 */ /* 0x000ea4000c1e1900 */
[----:B--2---:R-:W-:-:S04]  /*8ad0*/  I2FP.F32.U32 R0, R2 ;  /* 0x0000000200007245 */ /* 0x004fc80000201000 */
[----:B------:R-:W-:-:S07]  /*8ae0*/  F2FP.BF16.F32.PACK_AB R0, RZ, R0 ;  /* 0x00000000ff00723e */ /* 0x000fce00000010ff */
.L_x_152:
[----:B-----5:R-:W-:Y:S01]  /*8af0*/  IMAD.U32 R6, R0, 0x10000, RZ ;  /* 0x0001000000067824 */ /* 0x020fe200078e00ff */
[----:B------:R-:W-:Y:S01]  /*8b00*/  MOV R5, 0x3aae005b ;  /* 0x3aae005b00057802 */ /* 0x000fe20000000f00 */
[----:B0-----:R-:W-:Y:S01]  /*8b10*/  IMAD.MOV.U32 R3, RZ, RZ, 0x38eb4c3a ;  /* 0x38eb4c3aff037424 */ /* 0x001fe200078e00ff */
[----:B------:R-:W0:Y:S01]  /*8b20*/  LDCU.64 UR6, c[0x0][0x580] ;  /* 0x0000b000ff0677ac */ /* 0x000e220008000a00 */
[----:B------:R-:W-:Y:S01]  /*8b30*/  IMAD.MOV.U32 R2, RZ, RZ, 0x3c09919f ;  /* 0x3c09919fff027424 */ /* 0x000fe200078e00ff */
[C---:B------:R-:W-:Y:S01]  /*8b40*/  FSETP.GE.FTZ.AND P0, PT, |R6|.reuse, 1.0029599666595458984, PT ;  /* 0x3f8060fe0600780b */ /* 0x040fe20003f16200 */
[----:B------:R-:W-:Y:S01]  /*8b50*/  FADD.FTZ R0, |R6|, -RZ ;  /* 0x800000ff06007221 */ /* 0x000fe20000010200 */
[----:B------:R-:W-:Y:S01]  /*8b60*/  IMAD.MOV.U32 R4, RZ, RZ, 0x3d24d99a ;  /* 0x3d24d99aff047424 */ /* 0x000fe200078e00ff */
[----:B------:R-:W-:Y:S01]  /*8b70*/  UPRMT UR4, UR42, 0x9910, URZ ;  /* 0x000099102a047896 */ /* 0x000fe200080000ff */
[----:B------:R-:W-:Y:S01]  /*8b80*/  FSEL R3, R3, 8.4834944573231041431e-05, P0 ;  /* 0x38b1e96a03037808 */ /* 0x000fe20000000000 */
[----:B------:R-:W-:Y:S01]  /*8b90*/  IMAD.MOV.U32 R7, RZ, RZ, 0x3f69b4f9 ;  /* 0x3f69b4f9ff077424 */ /* 0x000fe200078e00ff */
[----:B------:R-:W-:Y:S01]  /*8ba0*/  FSEL R5, -R5, -0.00082130916416645050049, P0 ;  /* 0xba574d2005057808 */ /* 0x000fe20000000100 */
[----:B------:R-:W-:Y:S01]  /*8bb0*/  IMAD.MOV.U32 R8, RZ, RZ, 0x3f210a14 ;  /* 0x3f210a14ff087424 */ /* 0x000fe200078e00ff */
[----:B------:R-:W-:Y:S01]  /*8bc0*/  FSEL R2, R2, 0.0052134888246655464172, P0 ;  /* 0x3baad5ea02027808 */ /* 0x000fe20000000000 */
[----:B------:R-:W-:Y:S01]  /*8bd0*/  UISETP.GT.AND UP0, UPT, UR4, 0x9, UPT ;  /* 0x000000090400788c */ /* 0x000fe2000bf04270 */
[----:B------:R-:W-:-:S03]  /*8be0*/  FSEL R4, -R4, -0.026868773624300956726, P0 ;  /* 0xbcdc1be704047808 */ /* 0x000fc60000000100 */
[----:B------:R-:W-:-:S04]  /*8bf0*/  @!P0 FMUL.FTZ R0, R6, R6 ;  /* 0x0000000606008220 */ /* 0x000fc80000410000 */
[----:B------:R-:W-:Y:S01]  /*8c00*/  FFMA.FTZ R3, R0, R3, R5 ;  /* 0x0000000300037223 */ /* 0x000fe20000010005 */
[----:B------:R-:W-:-:S03]  /*8c10*/  MOV R5, 0x3e235519 ;  /* 0x3e23551900057802 */ /* 0x000fc60000000f00 */
[C---:B------:R-:W-:Y:S01]  /*8c20*/  FFMA.FTZ R3, R0.reuse, R3, R2 ;  /* 0x0000000300037223 */ /* 0x040fe20000010002 */
[----:B------:R-:W-:Y:S01]  /*8c30*/  FSEL R2, R5, 0.11284004896879196167, P0 ;  /* 0x3de718af05027808 */ /* 0x000fe20000000000 */
[C---:B------:R-:W-:Y:S02]  /*8c40*/  FADD.FTZ R5, -R0.reuse, -RZ ;  /* 0x800000ff00057221 */ /* 0x040fe40000010100 */
[C---:B------:R-:W-:Y:S01]  /*8c50*/  FFMA.FTZ R3, R0.reuse, R3, R4 ;  /* 0x0000000300037223 */ /* 0x040fe20000010004 */
[----:B------:R-:W-:Y:S02]  /*8c60*/  FSEL R4, R7, -0.37612664699554443359, P0 ;  /* 0xbec093ac07047808 */ /* 0x000fe40000000000 */
[----:B------:R-:W-:Y:S01]  /*8c70*/  FSEL R5, R5, R6, P0 ;  /* 0x0000000605057208 */ /* 0x000fe20000000000 */
[----:B------:R-:W-:Y:S01]  /*8c80*/  FFMA.FTZ R3, R0, R3, R2 ;  /* 0x0000000300037223 */ /* 0x000fe20000010002 */
[----:B------:R-:W-:-:S03]  /*8c90*/  FSEL R2, R8, 0.12837915122509002686, P0 ;  /* 0x3e0375d308027808 */ /* 0x000fc60000000000 */
[----:B------:R-:W-:-:S04]  /*8ca0*/  FFMA.FTZ R3, R0, R3, R4 ;  /* 0x0000000300037223 */ /* 0x000fc80000010004 */
[----:B------:R-:W-:-:S04]  /*8cb0*/  FFMA.FTZ R2, R0, R3, R2 ;  /* 0x0000000300027223 */ /* 0x000fc80000010002 */
[----:B------:R-:W-:-:S04]  /*8cc0*/  FFMA.FTZ R5, R2, R5, R5 ;  /* 0x0000000502057223 */ /* 0x000fc80000010005 */
[----:B------:R-:W1:Y:S02]  /*8cd0*/  @P0 MUFU.EX2 R0, R5 ;  /* 0x0000000500000308 */ /* 0x000e640000000800 */
[----:B-1----:R-:W-:-:S05]  /*8ce0*/  @P0 FADD.FTZ R0, -R0, 1 ;  /* 0x3f80000000000421 */ /* 0x002fca0000010100 */
[----:B------:R-:W-:Y:S02]  /*8cf0*/  @P0 LOP3.LUT R5, R0, 0x80000000, R6, 0xb8, !PT ;  /* 0x8000000000050812 */ /* 0x000fe400078eb806 */
[----:B0-----:R-:W-:Y:S02]  /*8d00*/  IADD3 R2, P0, PT, R16, UR6, RZ ;  /* 0x0000000610027c10 */ /* 0x001fe4000ff1e0ff */
[----:B------:R0:W1:Y:S02]  /*8d10*/  F2F.BF16.F32 R7, R5 ;  /* 0x0000000500077304 */ /* 0x0000640000202000 */
[----:B------:R-:W-:Y:S01]  /*8d20*/  IADD3.X R3, PT, PT, RZ, UR7, RZ, P0, !PT ;  /* 0x00000007ff037c10 */ /* 0x000fe200087fe4ff */
[----:B------:R-:W-:Y:S08]  /*8d30*/  BRA.U UP0, `(.L_x_180) ;  /* 0x00000005000c7547 */ /* 0x000ff0000b800000 */
        /* <DEDUP_REMOVED lines=12> */
.L_x_183:
[----:B01----:R-:W-:-:S06]  /*8e00*/  IMAD.U32 R5, R7, 0x10000, RZ ;  /* 0x0001000007057824 */ /* 0x003fcc00078e00ff */
[----:B------:R-:W0:Y:S02]  /*8e10*/  F2I.S64.TRUNC R4, R5 ;  /* 0x0000000500047311 */ /* 0x000e24000020d900 */
[----:B0-----:R0:W-:Y:S01]  /*8e20*/  STG.E.U8 desc[UR36][R2.64], R4 ;  /* 0x0000000402007986 */ /* 0x0011e2000c101124 */
[----:B------:R-:W-:Y:S05]  /*8e30*/  BRA `(.L_x_185) ;  /* 0x0000000c006c7947 */ /* 0x000fea0003800000 */
.L_x_182:
[----:B------:R-:W-:-:S09]  /*8e40*/  UISETP.NE.AND UP0, UPT, UR4, 0x2, UPT ;  /* 0x000000020400788c */ /* 0x000fd2000bf05270 */
[----:B------:R-:W-:Y:S05]  /*8e50*/  BRA.U !UP0, `(.L_x_186) ;  /* 0x0000000108307547 */ /* 0x000fea000b800000 */
[----:B------:R-:W-:-:S09]  /*8e60*/  UISETP.NE.AND UP0, UPT, UR4, 0x3, UPT ;  /* 0x000000030400788c */ /* 0x000fd2000bf05270 */
[----:B------:R-:W-:Y:S05]  /*8e70*/  BRA.U !UP0, `(.L_x_187) ;  /* 0x0000000108187547 */ /* 0x000fea000b800000 */
[----:B------:R-:W-:-:S09]  /*8e80*/  UISETP.NE.AND UP0, UPT, UR4, 0x4, UPT ;  /* 0x000000040400788c */ /* 0x000fd2000bf05270 */
[----:B------:R-:W-:Y:S05]  /*8e90*/  BRA.U UP0, `(.L_x_184) ;  /* 0x0000000900787547 */ /* 0x000fea000b800000 */
[----:B-1----:R-:W-:-:S06]  /*8ea0*/  SHF.L.U32 R4, R7, 0x10, RZ ;  /* 0x0000001007047819 */ /* 0x002fcc00000006ff */
[----:B0-----:R-:W0:Y:S02]  /*8eb0*/  F2I.S64.TRUNC R4, R4 ;  /* 0x0000000400047311 */ /* 0x001e24000020d900 */
[----:B0-----:R2:W-:Y:S01]  /*8ec0*/  STG.E.64 desc[UR36][R2.64], R4 ;  /* 0x0000000402007986 */ /* 0x0015e2000c101b24 */
[----:B------:R-:W-:Y:S05]  /*8ed0*/  BRA `(.L_x_185) ;  /* 0x0000000c00447947 */ /* 0x000fea0003800000 */
.L_x_187:
[----:B-1----:R-:W-:-:S06]  /*8ee0*/  IMAD.U32 R7, R7, 0x10000, RZ ;  /* 0x0001000007077824 */ /* 0x002fcc00078e00ff */
[----:B------:R-:W1:Y:S02]  /*8ef0*/  F2I.FTZ.TRUNC.NTZ R7, R7 ;  /* 0x0000000700077305 */ /* 0x000e64000021f100 */
[----:B-1----:R3:W-:Y:S01]  /*8f00*/  STG.E desc[UR36][R2.64], R7 ;  /* 0x0000000702007986 */ /* 0x0027e2000c101924 */
[----:B------:R-:W-:Y:S05]  /*8f10*/  BRA `(.L_x_185) ;  /* 0x0000000c00347947 */ /* 0x000fea0003800000 */
.L_x_186:
[----:B-1----:R-:W-:-:S06]  /*8f20*/  IMAD.U32 R7, R7, 0x10000, RZ ;  /* 0x0001000007077824 */ /* 0x002fcc00078e00ff */
[----:B------:R-:W1:Y:S02]  /*8f30*/  F2I.FTZ.TRUNC.NTZ R7, R7 ;  /* 0x0000000700077305 */ /* 0x000e64000021f100 */
[----:B-1----:R1:W-:Y:S01]  /*8f40*/  STG.E.U16 desc[UR36][R2.64], R7 ;  /* 0x0000000702007986 */ /* 0x0023e2000c101524 */
[----:B------:R-:W-:Y:S05]  /*8f50*/  BRA `(.L_x_185) ;  /* 0x0000000c00247947 */ /* 0x000fea0003800000 */
.L_x_181:
[----:B------:R-:W-:-:S09]  /*8f60*/  UISETP.GT.AND UP0, UPT, UR4, 0x6, UPT ;  /* 0x000000060400788c */ /* 0x000fd2000bf04270 */
[----:B------:R-:W-:Y:S05]  /*8f70*/  BRA.U UP0, `(.L_x_188) ;  /* 0x00000001002c7547 */ /* 0x000fea000b800000 */
[----:B------:R-:W-:-:S09]  /*8f80*/  UISETP.NE.AND UP0, UPT, UR4, 0x5, UPT ;  /* 0x000000050400788c */ /* 0x000fd2000bf05270 */
[----:B------:R-:W-:Y:S05]  /*8f90*/  BRA.U !UP0, `(.L_x_189) ;  /* 0x0000000108147547 */ /* 0x000fea000b800000 */
[----:B------:R-:W-:-:S09]  /*8fa0*/  UISETP.NE.AND UP0, UPT, UR4, 0x6, UPT ;  /* 0x000000060400788c */ /* 0x000fd2000bf05270 */
[----:B------:R-:W-:Y:S05]  /*8fb0*/  BRA.U UP0, `(.L_x_184) ;  /* 0x0000000900307547 */ /* 0x000fea000b800000 */
[----:B-1----:R-:W-:-:S05]  /*8fc0*/  SHF.L.U32 R7, R7, 0x10, RZ ;  /* 0x0000001007077819 */ /* 0x002fca00000006ff */
[----:B------:R1:W-:Y:S01]  /*8fd0*/  STG.E desc[UR36][R2.64], R7 ;  /* 0x0000000702007986 */ /* 0x0003e2000c101924 */
[----:B------:R-:W-:Y:S05]  /*8fe0*/  BRA `(.L_x_185) ;  /* 0x0000000c00007947 */ /* 0x000fea0003800000 */
.L_x_189:
[----:B-1----:R-:W-:-:S05]  /*8ff0*/  IMAD.U32 R0, R7, 0x10000, RZ ;  /* 0x0001000007007824 */ /* 0x002fca00078e00ff */
[----:B------:R-:W-:-:S05]  /*9000*/  F2FP.F16.F32.PACK_AB R0, RZ, R0 ;  /* 0x00000000ff00723e */ /* 0x000fca00000000ff */
[----:B------:R1:W-:Y:S01]  /*9010*/  STG.E.U16 desc[UR36][R2.64], R0 ;  /* 0x0000000002007986 */ /* 0x0003e2000c101524 */
[----:B------:R-:W-:Y:S05]  /*9020*/  BRA `(.L_x_185) ;  /* 0x0000000800f07947 */ /* 0x000fea0003800000 */
.L_x_188:
[----:B------:R-:W-:-:S09]  /*9030*/  UISETP.NE.AND UP0, UPT, UR4, 0x7, UPT ;  /* 0x000000070400788c */ /* 0x000fd2000bf05270 */
[----:B------:R-:W-:Y:S05]  /*9040*/  BRA.U !UP0, `(.L_x_190) ;  /* 0x0000000108347547 */ /* 0x000fea000b800000 */
[----:B------:R-:W-:-:S09]  /*9050*/  UISETP.NE.AND UP0, UPT, UR4, 0x8, UPT ;  /* 0x000000080400788c */ /* 0x000fd2000bf05270 */
[----:B------:R-:W-:Y:S05]  /*9060*/  BRA.U !UP0, `(.L_x_191) ;  /* 0x0000000108187547 */ /* 0x000fea000b800000 */
[----:B------:R-:W-:-:S09]  /*9070*/  UISETP.NE.AND UP0, UPT, UR4, 0x9, UPT ;  /* 0x000000090400788c */ /* 0x000fd2000bf05270 */
[----:B------:R-:W-:Y:S05]  /*9080*/  BRA.U UP0, `(.L_x_184) ;  /* 0x0000000500fc7547 */ /* 0x000fea000b800000 */
[----:B-1----:R-:W-:Y:S01]  /*9090*/  IMAD.U32 R4, R7, 0x10000, RZ ;  /* 0x0001000007047824 */ /* 0x002fe200078e00ff */
[----:B0-----:R-:W-:-:S05]  /*90a0*/  MOV R5, RZ ;  /* 0x000000ff00057202 */ /* 0x001fca0000000f00 */
[----:B------:R0:W-:Y:S01]  /*90b0*/  STG.E.64 desc[UR36][R2.64], R4 ;  /* 0x0000000402007986 */ /* 0x0001e2000c101b24 */
[----:B------:R-:W-:Y:S05]  /*90c0*/  BRA `(.L_x_185) ;  /* 0x0000000800c87947 */ /* 0x000fea0003800000 */
.L_x_191:
[----:B-1----:R-:W-:-:S05]  /*90d0*/  IMAD.U32 R7, R7, 0x10000, RZ ;  /* 0x0001000007077824 */ /* 0x002fca00078e00ff */
[----:B0-----:R-:W-:-:S04]  /*90e0*/  F2FP.F16.F32.PACK_AB R5, RZ, R7 ;  /* 0x00000007ff05723e */ /* 0x001fc800000000ff */
[----:B------:R-:W-:-:S05]  /*90f0*/  PRMT R5, R5, 0x5410, RZ ;  /* 0x0000541005057816 */ /* 0x000fca00000000ff */
[----:B------:R0:W-:Y:S01]  /*9100*/  STG.E desc[UR36][R2.64], R5 ;  /* 0x0000000502007986 */ /* 0x0001e2000c101924 */
[----:B------:R-:W-:Y:S05]  /*9110*/  BRA `(.L_x_185) ;  /* 0x0000000800b47947 */ /* 0x000fea0003800000 */
.L_x_190:
[----:B-1----:R-:W-:-:S04]  /*9120*/  IMAD.U32 R4, R7, 0x10000, RZ ;  /* 0x0001000007047824 */ /* 0x002fc800078e00ff */
[----:B------:R-:W-:-:S06]  /*9130*/  FMUL.FTZ R4, R4, 1 ;  /* 0x3f80000004047820 */ /* 0x000fcc0000410000 */
[----:B0-----:R-:W0:Y:S02]  /*9140*/  F2F.F64.F32 R4, R4 ;  /* 0x0000000400047310 */ /* 0x001e240000201800 */
[----:B0-----:R0:W-:Y:S01]  /*9150*/  STG.E.64 desc[UR36][R2.64], R4 ;  /* 0x0000000402007986 */ /* 0x0011e2000c101b24 */
[----:B------:R-:W-:Y:S05]  /*9160*/  BRA `(.L_x_185) ;  /* 0x0000000800a07947 */ /* 0x000fea0003800000 */
.L_x_180:
        /* <DEDUP_REMOVED lines=10> */
[----:B01----:R-:W-:-:S06]  /*9210*/  SHF.L.U32 R5, R7, 0x10, RZ ;  /* 0x0000001007057819 */ /* 0x003fcc00000006ff */
[----:B------:R-:W0:Y:S02]  /*9220*/  F2I.FTZ.U32.TRUNC.NTZ R5, R5 ;  /* 0x0000000500057305 */ /* 0x000e24000021f000 */
[----:B0-----:R0:W-:Y:S01]  /*9230*/  STG.E.U16 desc[UR36][R2.64], R5 ;  /* 0x0000000502007986 */ /* 0x0011e2000c101524 */
[----:B------:R-:W-:Y:S05]  /*9240*/  BRA `(.L_x_185) ;  /* 0x0000000800687947 */ /* 0x000fea0003800000 */
.L_x_195:
[----:B01----:R-:W-:Y:S01]  /*9250*/  IMAD.U32 R5, R7, 0x10000, RZ ;  /* 0x0001000007057824 */ /* 0x003fe200078e00ff */
[----:B------:R-:W-:Y:S01]  /*9260*/  BSSY.RECONVERGENT B0, `(.L_x_196) ;  /* 0x0000013000007945 */ /* 0x000fe20003800200 */
[----:B------:R-:W-:-:S03]  /*9270*/  IMAD.MOV.U32 R0, RZ, RZ, 0x80 ;  /* 0x00000080ff007424 */ /* 0x000fc600078e00ff */
        /* <DEDUP_REMOVED lines=14> */
[----:B------:R-:W-:-:S07]  /*9360*/  MOV R0, R4 ;  /* 0x0000000400007202 */ /* 0x000fce0000000f00 */
.L_x_198:
[----:B------:R-:W-:-:S04]  /*9370*/  SHF.R.U32.HI R5, RZ, 0x18, R5 ;  /* 0x00000018ff057819 */ /* 0x000fc80000011605 */
[----:B------:R-:W-:-:S07]  /*9380*/  LOP3.LUT R0, R0, 0x80, R5, 0xf8, !PT ;  /* 0x0000008000007812 */ /* 0x000fce00078ef805 */
.L_x_197:
[----:B------:R-:W-:Y:S05]  /*9390*/  BSYNC.RECONVERGENT B0 ;  /* 0x0000000000007941 */ /* 0x000fea0003800200 */
.L_x_196:
[----:B------:R0:W-:Y:S01]  /*93a0*/  STG.E.U8 desc[UR36][R2.64], R0 ;  /* 0x0000000002007986 */ /* 0x0001e2000c101124 */
[----:B------:R-:W-:Y:S05]  /*93b0*/  BRA `(.L_x_185) ;  /* 0x00000008000c7947 */ /* 0x000fea0003800000 */
.L_x_194:
        /* <DEDUP_REMOVED lines=18> */
.L_x_201:
[----:B------:R-:W-:-:S04]  /*94e0*/  SHF.R.U32.HI R5, RZ, 0x18, R5 ;  /* 0x00000018ff057819 */ /* 0x000fc80000011605 */
[----:B------:R-:W-:-:S07]  /*94f0*/  LOP3.LUT R0, R0, 0x80, R5, 0xf8, !PT ;  /* 0x0000008000007812 */ /* 0x000fce00078ef805 */
.L_x_200:
[----:B------:R-:W-:Y:S05]  /*9500*/  BSYNC.RECONVERGENT B0 ;  /* 0x0000000000007941 */ /* 0x000fea0003800200 */
.L_x_199:
[----:B------:R0:W-:Y:S01]  /*9510*/  STG.E.U8 desc[UR36][R2.64], R0 ;  /* 0x0000000002007986 */ /* 0x0001e2000c101124 */
[----:B------:R-:W-:Y:S05]  /*9520*/  BRA `(.L_x_185) ;  /* 0x0000000400b07947 */ /* 0x000fea0003800000 */
.L_x_193:
[----:B------:R-:W-:-:S09]  /*9530*/  UISETP.NE.AND UP0, UPT, UR4, 0x1c, UPT ;  /* 0x0000001c0400788c */ /* 0x000fd2000bf05270 */
[----:B------:R-:W-:Y:S05]  /*9540*/  BRA.U !UP0, `(.L_x_202) ;  /* 0x0000000108607547 */ /* 0x000fea000b800000 */
[----:B------:R-:W-:-:S09]  /*9550*/  UISETP.NE.AND UP0, UPT, UR4, 0x1d, UPT ;  /* 0x0000001d0400788c */ /* 0x000fd2000bf05270 */
[----:B------:R-:W-:Y:S05]  /*9560*/  BRA.U !UP0, `(.L_x_203) ;  /* 0x0000000108487547 */ /* 0x000fea000b800000 */
[----:B------:R-:W-:-:S09]  /*9570*/  UISETP.NE.AND UP0, UPT, UR4, 0x2c, UPT ;  /* 0x0000002c0400788c */ /* 0x000fd2000bf05270 */
[----:B------:R-:W-:Y:S05]  /*9580*/  BRA.U UP0, `(.L_x_184) ;  /* 0x0000000100bc7547 */ /* 0x000fea000b800000 */
[----:B-1----:R-:W-:Y:S02]  /*9590*/  IMAD.U32 R7, R7, 0x10000, RZ ;  /* 0x0001000007077824 */ /* 0x002fe400078e00ff */
[----:B0-----:R-:W-:-:S03]  /*95a0*/  IMAD.MOV.U32 R5, RZ, RZ, 0xff ;  /* 0x000000ffff057424 */ /* 0x001fc600078e00ff */
[----:B------:R-:W-:-:S04]  /*95b0*/  SHF.R.U32.HI R6, RZ, 0x17, R7 ;  /* 0x00000017ff067819 */ /* 0x000fc80000011607 */
[----:B------:R-:W-:-:S04]  /*95c0*/  LOP3.LUT R4, R6, 0xff, RZ, 0xc0, !PT ;  /* 0x000000ff06047812 */ /* 0x000fc800078ec0ff */
[----:B------:R-:W-:-:S13]  /*95d0*/  ISETP.NE.AND P1, PT, R4, 0xff, PT ;  /* 0x000000ff0400780c */ /* 0x000fda0003f25270 */
[--C-:B------:R-:W-:Y:S02]  /*95e0*/  @P1 SHF.R.U32.HI R0, RZ, 0x16, R7.reuse ;  /* 0x00000016ff001819 */ /* 0x100fe40000011607 */
[----:B------:R-:W-:Y:S02]  /*95f0*/  @P1 LOP3.LUT P0, RZ, R4, 0x3fffff, R7, 0xf8, !PT ;  /* 0x003fffff04ff1812 */ /* 0x000fe4000780f807 */
[----:B------:R-:W-:-:S04]  /*9600*/  @P1 LOP3.LUT R0, R0, 0x1, RZ, 0xc0, !PT ;  /* 0x0000000100001812 */ /* 0x000fc800078ec0ff */
[----:B------:R-:W-:Y:S02]  /*9610*/  @P1 ISETP.EQ.U32.AND P2, PT, R0, 0x1, P0 ;  /* 0x000000010000180c */ /* 0x000fe40000742070 */
[----:B------:R-:W-:Y:S02]  /*9620*/  PLOP3.LUT P0, PT, PT, PT, PT, 0x80, 0x8 ;  /* 0x000000000008781c */ /* 0x000fe40003f0f070 */
[----:B------:R-:W-:Y:S02]  /*9630*/  @P1 PLOP3.LUT P0, PT, P2, PT, PT, 0x80, 0x8 ;  /* 0x000000000008181c */ /* 0x000fe4000170f070 */
[----:B------:R-:W-:-:S11]  /*9640*/  @P1 IADD3 R0, PT, PT, R6, 0x1, RZ ;  /* 0x0000000106001810 */ /* 0x000fd60007ffe0ff */
[----:B------:R-:W-:-:S04]  /*9650*/  @!P0 IMAD.MOV R0, RZ, RZ, R6 ;  /* 0x000000ffff008224 */ /* 0x000fc800078e0206 */
[----:B------:R-:W-:-:S05]  /*9660*/  @P1 IMAD.MOV.U32 R5, RZ, RZ, R0 ;  /* 0x000000ffff051224 */ /* 0x000fca00078e0000 */
[----:B------:R0:W-:Y:S01]  /*9670*/  STG.E.U8 desc[UR36][R2.64], R5 ;  /* 0x0000000502007986 */ /* 0x0001e2000c101124 */
[----:B------:R-:W-:Y:S05]  /*9680*/  BRA `(.L_x_185) ;  /* 0x0000000400587947 */ /* 0x000fea0003800000 */
.L_x_203:
[----:B-1----:R-:W-:-:S06]  /*9690*/  SHF.L.U32 R4, R7, 0x10, RZ ;  /* 0x0000001007047819 */ /* 0x002fcc00000006ff */
[----:B0-----:R-:W0:Y:S02]  /*96a0*/  F2I.U64.TRUNC R4, R4 ;  /* 0x0000000400047311 */ /* 0x001e24000020d800 */
[----:B0-----:R0:W-:Y:S01]  /*96b0*/  STG.E.64 desc[UR36][R2.64], R4 ;  /* 0x0000000402007986 */ /* 0x0011e2000c101b24 */
[----:B------:R-:W-:Y:S05]  /*96c0*/  BRA `(.L_x_185) ;  /* 0x0000000400487947 */ /* 0x000fea0003800000 */
.L_x_202:
[----:B-1----:R-:W-:-:S06]  /*96d0*/  IMAD.U32 R7, R7, 0x10000, RZ ;  /* 0x0001000007077824 */ /* 0x002fcc00078e00ff */
[----:B------:R-:W1:Y:S02]  /*96e0*/  F2I.FTZ.U32.TRUNC.NTZ R7, R7 ;  /* 0x0000000700077305 */ /* 0x000e64000021f000 */
[----:B-1----:R1:W-:Y:S01]  /*96f0*/  STG.E desc[UR36][R2.64], R7 ;  /* 0x0000000702007986 */ /* 0x0023e2000c101924 */
[----:B------:R-:W-:Y:S05]  /*9700*/  BRA `(.L_x_185) ;  /* 0x0000000400387947 */ /* 0x000fea0003800000 */
.L_x_192:
        /* <DEDUP_REMOVED lines=11> */
.L_x_205:
[----:B-1----:R-:W-:-:S05]  /*97c0*/  SHF.L.U32 R7, R7, 0x10, RZ ;  /* 0x0000001007077819 */ /* 0x002fca00000006ff */
[----:B------:R-:W-:Y:S01]  /*97d0*/  FMUL.FTZ R4, R7, 1 ;  /* 0x3f80000007047820 */ /* 0x000fe20000410000 */
[----:B------:R-:W-:-:S05]  /*97e0*/  CS2R R6, SRZ ;  /* 0x0000000000067805 */ /* 0x000fca000001ff00 */
[----:B0-----:R-:W0:Y:S02]  /*97f0*/  F2F.F64.F32 R4, R4 ;  /* 0x0000000400047310 */ /* 0x001e240000201800 */
[----:B0-----:R0:W-:Y:S01]  /*9800*/  STG.E.128 desc[UR36][R2.64], R4 ;  /* 0x0000000402007986 */ /* 0x0011e2000c101d24 */
[----:B------:R-:W-:Y:S05]  /*9810*/  BRA `(.L_x_185) ;  /* 0x0000000000f47947 */ /* 0x000fea0003800000 */
.L_x_204:
[----:B------:R-:W-:-:S09]  /*9820*/  UISETP.NE.AND UP0, UPT, UR4, 0xf, UPT ;  /* 0x0000000f0400788c */ /* 0x000fd2000bf05270 */
[----:B------:R-:W-:Y:S05]  /*9830*/  BRA.U !UP0, `(.L_x_206) ;  /* 0x0000000108e87547 */ /* 0x000fea000b800000 */
[----:B------:R-:W-:-:S09]  /*9840*/  UISETP.NE.AND UP0, UPT, UR4, 0x17, UPT ;  /* 0x000000170400788c */ /* 0x000fd2000bf05270 */
[----:B------:R-:W-:Y:S05]  /*9850*/  BRA.U !UP0, `(.L_x_207) ;  /* 0x0000000108907547 */ /* 0x000fea000b800000 */
[----:B------:R-:W-:-:S09]  /*9860*/  UISETP.NE.AND UP0, UPT, UR4, 0x18, UPT ;  /* 0x000000180400788c */ /* 0x000fd2000bf05270 */
[----:B------:R-:W-:Y:S05]  /*9870*/  BRA.U !UP0, `(.L_x_208) ;  /* 0x0000000108447547 */ /* 0x000fea000b800000 */
.L_x_184:
[----:B------:R-:W-:Y:S01]  /*9880*/  MOV R0, 0x0 ;  /* 0x0000000000007802 */ /* 0x000fe20000000f00 */
[----:B------:R-:W2:Y:S01]  /*9890*/  LDCU.64 UR4, c[0x4][0x128] ;  /* 0x01002500ff0477ac */ /* 0x000ea20008000a00 */
[----:B------:R-:W-:Y:S02]  /*98a0*/  HFMA2 R13, -RZ, RZ, 0, 0 ;  /* 0x00000000ff0d7431 */ /* 0x000fe400000001ff */
[----:B------:R-:W-:Y:S01]  /*98b0*/  IMAD.MOV.U32 R8, RZ, RZ, 0x65 ;  /* 0x00000065ff087424 */ /* 0x000fe200078e00ff */
[----:B------:R3:W4:Y:S01]  /*98c0*/  LDC.64 R2, c[0x4][R0] ;  /* 0x0100000000027b82 */ /* 0x0007220000000a00 */
[----:B------:R-:W5:Y:S01]  /*98d0*/  LDCU.64 UR6, c[0x4][0x130] ;  /* 0x01002600ff0677ac */ /* 0x000f620008000a00 */
[----:B------:R-:W-:Y:S01]  /*98e0*/  IMAD.MOV.U32 R12, RZ, RZ, 0x1 ;  /* 0x00000001ff0c7424 */ /* 0x000fe200078e00ff */
[----:B------:R-:W3:Y:S01]  /*98f0*/  LDCU.64 UR8, c[0x4][0x40] ;  /* 0x01000800ff0877ac */ /* 0x000ee20008000a00 */
[----:B--2---:R-:W-:Y:S02]  /*9900*/  IMAD.U32 R4, RZ, RZ, UR4 ;  /* 0x00000004ff047e24 */ /* 0x004fe4000f8e00ff */
[----:B0-----:R-:W-:Y:S01]  /*9910*/  IMAD.U32 R5, RZ, RZ, UR5 ;  /* 0x00000005ff057e24 */ /* 0x001fe2000f8e00ff */
[----:B-----5:R-:W-:Y:S01]  /*9920*/  MOV R6, UR6 ;  /* 0x0000000600067c02 */ /* 0x020fe20008000f00 */
[----:B-1----:R-:W-:-:S02]  /*9930*/  IMAD.U32 R7, RZ, RZ, UR7 ;  /* 0x00000007ff077e24 */ /* 0x002fc4000f8e00ff */
[----:B---3--:R-:W-:Y:S01]  /*9940*/  IMAD.U32 R10, RZ, RZ, UR8 ;  /* 0x00000008ff0a7e24 */ /* 0x008fe2000f8e00ff */
[----:B------:R-:W-:-:S07]  /*9950*/  MOV R11, UR9 ;  /* 0x00000009000b7c02 */ /* 0x000fce0008000f00 */
[----:B------:R-:W-:-:S07]  /*9960*/  LEPC R20, `(.L_x_209) ;  /* 0x000000001014794e */ /* 0x000fce0000000000 */
[----:B----4-:R-:W-:Y:S05]  /*9970*/  CALL.ABS.NOINC R2 ;  /* 0x0000000002007343 */ /* 0x010fea0003c00000 */
.L_x_209:
[----:B------:R-:W-:Y:S05]  /*9980*/  BRA `(.L_x_185) ;  /* 0x0000000000987947 */ /* 0x000fea0003800000 */
.L_x_208:
[----:B-1----:R-:W-:Y:S01]  /*9990*/  IMAD.U32 R7, R7, 0x10000, RZ ;  /* 0x0001000007077824 */ /* 0x002fe200078e00ff */
[----:B------:R-:W-:Y:S01]  /*99a0*/  BSSY.RECONVERGENT B0, `(.L_x_210) ;  /* 0x000000c000007945 */ /* 0x000fe20003800200 */
[----:B------:R-:W-:-:S03]  /*99b0*/  IMAD.MOV.U32 R0, RZ, RZ, 0x7f ;  /* 0x0000007fff007424 */ /* 0x000fc600078e00ff */
        /* <DEDUP_REMOVED lines=10> */
.L_x_211:
[----:B------:R-:W-:Y:S05]  /*9a60*/  BSYNC.RECONVERGENT B0 ;  /* 0x0000000000007941 */ /* 0x000fea0003800200 */
.L_x_210:
[----:B------:R-:W-:-:S05]  /*9a70*/  LOP3.LUT R5, R0, 0x80, R5, 0xf8, !PT ;  /* 0x0000008000057812 */ /* 0x000fca00078ef805 */
[----:B------:R0:W-:Y:S01]  /*9a80*/  STG.E.U8 desc[UR36][R2.64], R5 ;  /* 0x0000000502007986 */ /* 0x0001e2000c101124 */
[----:B------:R-:W-:Y:S05]  /*9a90*/  BRA `(.L_x_185) ;  /* 0x0000000000547947 */ /* 0x000fea0003800000 */
.L_x_207:
[----:B01----:R-:W-:Y:S01]  /*9aa0*/  SHF.L.U32 R5, R7, 0x10, RZ ;  /* 0x0000001007057819 */ /* 0x003fe200000006ff */
[----:B------:R-:W-:Y:S03]  /*9ab0*/  BSSY.RECONVERGENT B0, `(.L_x_212) ;  /* 0x000000e000007945 */ /* 0x000fe60003800200 */
        /* <DEDUP_REMOVED lines=10> */
.L_x_213:
[----:B------:R-:W-:Y:S01]  /*9b60*/  IMAD.MOV.U32 R0, RZ, RZ, 0x7f ;  /* 0x0000007fff007424 */ /* 0x000fe200078e00ff */
[----:B------:R-:W-:-:S04]  /*9b70*/  ISETP.GT.U32.AND P0, PT, R4, 0x7f800000, PT ;  /* 0x7f8000000400780c */ /* 0x000fc80003f04070 */
[----:B------:R-:W-:-:S09]  /*9b80*/  SEL R0, R0, 0x7c, P0 ;  /* 0x0000007c00007807 */ /* 0x000fd20000000000 */
.L_x_214:
[----:B------:R-:W-:Y:S05]  /*9b90*/  BSYNC.RECONVERGENT B0 ;  /* 0x0000000000007941 */ /* 0x000fea0003800200 */
.L_x_212:
[----:B------:R-:W-:-:S04]  /*9ba0*/  SHF.R.U32.HI R5, RZ, 0x18, R5 ;  /* 0x00000018ff057819 */ /* 0x000fc80000011605 */
[----:B------:R-:W-:-:S05]  /*9bb0*/  LOP3.LUT R5, R0, 0x80, R5, 0xf8, !PT ;  /* 0x0000008000057812 */ /* 0x000fca00078ef805 */
[----:B------:R0:W-:Y:S01]  /*9bc0*/  STG.E.U8 desc[UR36][R2.64], R5 ;  /* 0x0000000502007986 */ /* 0x0001e2000c101124 */
[----:B------:R-:W-:Y:S05]  /*9bd0*/  BRA `(.L_x_185) ;  /* 0x0000000000047947 */ /* 0x000fea0003800000 */
.L_x_206:
[----:B-1----:R1:W-:Y:S02]  /*9be0*/  STG.E.U16 desc[UR36][R2.64], R7 ;  /* 0x0000000702007986 */ /* 0x0023e4000c101524 */
.L_x_185:
[----:B------:R-:W-:-:S07]  /*9bf0*/  VIADD R17, R17, 0x80 ;  /* 0x0000008011117836 */ /* 0x000fce0000000000 */
.L_x_145:
[----:B------:R-:W-:Y:S05]  /*9c00*/  BSYNC.RECONVERGENT B6 ;  /* 0x0000000000067941 */ /* 0x000fea0003800200 */
.L_x_144:
[----:B------:R-:W5:Y:S02]  /*9c10*/  LDCU UR4, c[0x0][0x380] ;  /* 0x00007000ff0477ac */ /* 0x000f640008000800 */
[----:B-----5:R-:W-:-:S13]  /*9c20*/  ISETP.GE.AND P0, PT, R17, UR4, PT ;  /* 0x0000000411007c0c */ /* 0x020fda000bf06270 */
[----:B------:R-:W-:Y:S05]  /*9c30*/  @P0 EXIT ;  /* 0x000000000000094d */ /* 0x000fea0003800000 */
[----:B------:R-:W5:Y:S01]  /*9c40*/  LDCU UR4, c[0x0][0x388] ;  /* 0x00007100ff0477ac */ /* 0x000f620008000800 */
[----:B01----:R-:W-:Y:S01]  /*9c50*/  MOV R0, RZ ;  /* 0x000000ff00007202 */ /* 0x003fe20000000f00 */
[----:B------:R-:W-:Y:S01]  /*9c60*/  IMAD.MOV.U32 R16, RZ, RZ, RZ ;  /* 0x000000ffff107224 */ /* 0x000fe200078e00ff */
        /* <DEDUP_REMOVED lines=8> */
[----:B------:R-:W-:-:S04]  /*9cf0*/  SHF.R.U32.HI R3, RZ, UR5, R2 ;  /* 0x00000005ff037c19 */ /* 0x000fc80008011602 */
[----:B------:R-:W-:-:S05]  /*9d00*/  IADD3 R0, PT, PT, -R3, RZ, RZ ;  /* 0x000000ff03007210 */ /* 0x000fca0007ffe1ff */
        /* <DEDUP_REMOVED lines=290> */
.L_x_215:
[----:B------:R-:W0:Y:S01]  /*af30*/  LDCU.128 UR8, c[0x0][0x580] ;  /* 0x0000b000ff0877ac */ /* 0x000e220008000c00 */
[----:B------:R-:W-:-:S04]  /*af40*/  UPRMT UR4, UR41, 0x9910, URZ ;  /* 0x0000991029047896 */ /* 0x000fc800080000ff */
[----:B------:R-:W-:Y:S01]  /*af50*/  UISETP.GT.AND UP0, UPT, UR4, 0x9, UPT ;  /* 0x000000090400788c */ /* 0x000fe2000bf04270 */
[----:B0-----:R-:W-:Y:S02]  /*af60*/  IADD3 R16, P0, PT, R16, UR8, RZ ;  /* 0x0000000810107c10 */ /* 0x001fe4000ff1e0ff */
[----:B--234-:R-:W-:-:S03]  /*af70*/  IADD3 R2, P1, PT, R0, UR10, RZ ;  /* 0x0000000a00027c10 */ /* 0x01cfc6000ff3e0ff */
[----:B------:R-:W-:Y:S02]  /*af80*/  IMAD.X R17, RZ, RZ, UR9, P0 ;  /* 0x00000009ff117e24 */ /* 0x000fe400080e06ff */
        /* <DEDUP_REMOVED lines=14> */
.L_x_219:
[----:B------:R-:W2:Y:S02]  /*b070*/  LDG.E.U8 R2, desc[UR36][R2.64] ;  /* 0x0000002402027981 */ /* 0x000ea4000c1e1100 */
[----:B--2---:R-:W-:-:S04]  /*b080*/  I2FP.F32.U32 R0, R2 ;  /* 0x0000000200007245 */ /* 0x004fc80000201000 */
[----:B------:R-:W-:Y:S01]  /*b090*/  F2FP.BF16.F32.PACK_AB R0, RZ, R0 ;  /* 0x00000000ff00723e */ /* 0x000fe200000010ff */
[----:B------:R-:W-:Y:S06]  /*b0a0*/  BRA `(.L_x_221) ;  /* 0x0000000c00847947 */ /* 0x000fec0003800000 */
.L_x_218:
        /* <DEDUP_REMOVED lines=10> */
.L_x_223:
[----:B------:R-:W2:Y:S02]  /*b150*/  LDG.E R2, desc[UR36][R2.64] ;  /* 0x0000002402027981 */ /* 0x000ea4000c1e1900 */
[----:B--2---:R-:W-:-:S04]  /*b160*/  I2FP.F32.S32 R0, R2 ;  /* 0x0000000200007245 */ /* 0x004fc80000201400 */
[----:B------:R-:W-:Y:S01]  /*b170*/  F2FP.BF16.F32.PACK_AB R0, RZ, R0 ;  /* 0x00000000ff00723e */ /* 0x000fe200000010ff */
[----:B------:R-:W-:Y:S06]  /*b180*/  BRA `(.L_x_221) ;  /* 0x0000000c004c7947 */ /* 0x000fec0003800000 */
.L_x_222:
[----:B------:R-:W2:Y:S02]  /*b190*/  LDG.E.U16 R2, desc[UR36][R2.64] ;  /* 0x0000002402027981 */ /* 0x000ea4000c1e1500 */
[----:B--2---:R-:W0:Y:S02]  /*b1a0*/  I2F.S16 R0, R2 ;  /* 0x0000000200007306 */ /* 0x004e240000101400 */
[----:B0-----:R-:W-:Y:S01]  /*b1b0*/  F2FP.BF16.F32.PACK_AB R0, RZ, R0 ;  /* 0x00000000ff00723e */ /* 0x001fe200000010ff */
[----:B------:R-:W-:Y:S06]  /*b1c0*/  BRA `(.L_x_221) ;  /* 0x0000000c003c7947 */ /* 0x000fec0003800000 */
.L_x_217:
        /* <DEDUP_REMOVED lines=9> */
.L_x_225:
[----:B------:R-:W2:Y:S02]  /*b260*/  LDG.E.U16 R0, desc[UR36][R2.64] ;  /* 0x0000002402007981 */ /* 0x000ea4000c1e1500 */
[----:B--2---:R-:W-:-:S05]  /*b270*/  HADD2.F32 R0, -RZ, R0.H0_H0 ;  /* 0x20000000ff007230 */ /* 0x004fca0000004100 */
[----:B------:R-:W-:Y:S01]  /*b280*/  F2FP.BF16.F32.PACK_AB R0, RZ, R0 ;  /* 0x00000000ff00723e */ /* 0x000fe200000010ff */
[----:B------:R-:W-:Y:S06]  /*b290*/  BRA `(.L_x_221) ;  /* 0x0000000c00087947 */ /* 0x000fec0003800000 */
.L_x_224:
        /* <DEDUP_REMOVED lines=9> */
.L_x_227:
[----:B------:R-:W2:Y:S02]  /*b330*/  LDG.E.U16 R2, desc[UR36][R2.64] ;  /* 0x0000002402027981 */ /* 0x000ea4000c1e1500 */
[----:B--2---:R-:W-:-:S05]  /*b340*/  HADD2.F32 R0, -RZ, R2.H0_H0 ;  /* 0x20000002ff007230 */ /* 0x004fca0000004100 */
[----:B------:R-:W-:Y:S01]  /*b350*/  F2FP.BF16.F32.PACK_AB R0, RZ, R0 ;  /* 0x00000000ff00723e */ /* 0x000fe200000010ff */
[----:B------:R-:W-:Y:S06]  /*b360*/  BRA `(.L_x_221) ;  /* 0x0000000800d47947 */ /* 0x000fec0003800000 */
.L_x_226:
        /* <DEDUP_REMOVED lines=8> */
.L_x_216:
        /* <DEDUP_REMOVED lines=13> */
.L_x_230:
        /* <DEDUP_REMOVED lines=8> */
.L_x_229:
        /* <DEDUP_REMOVED lines=27> */
.L_x_232:
        /* <DEDUP_REMOVED lines=13> */
.L_x_231:
[----:B------:R0:W5:Y:S01]  /*b7c0*/  LDG.E.U16 R0, desc[UR36][R2.64] ;  /* 0x0000002402007981 */ /* 0x000162000c1e1500 */
[----:B------:R-:W-:Y:S05]  /*b7d0*/  BRA `(.L_x_221) ;  /* 0x0000000400b87947 */ /* 0x000fea0003800000 */
.L_x_228:
        /* <DEDUP_REMOVED lines=12> */
.L_x_235:
        /* <DEDUP_REMOVED lines=21> */
.L_x_239:
[----:B------:R-:W-:Y:S05]  /*b9f0*/  BSYNC.RECONVERGENT B1 ;  /* 0x0000000000017941 */ /* 0x000fea0003800200 */
.L_x_238:
[----:B------:R-:W-:Y:S01]  /*ba00*/  IMAD.SHL.U32 R0, R0, 0x100000, RZ ;  /* 0x0010000000007824 */ /* 0x000fe200078e00ff */
[----:B------:R-:W-:-:S04]  /*ba10*/  LEA R2, R2, 0x3b800000, 0x17 ;  /* 0x3b80000002027811 */ /* 0x000fc800078eb8ff */
[----:B------:R-:W-:-:S07]  /*ba20*/  LOP3.LUT R0, R2, R0, R7, 0xfe, !PT ;  /* 0x0000000002007212 */ /* 0x000fce00078efe07 */
.L_x_237:
[----:B------:R-:W-:Y:S05]  /*ba30*/  BSYNC.RECONVERGENT B0 ;  /* 0x0000000000007941 */ /* 0x000fea0003800200 */
.L_x_236:
[----:B------:R-:W-:Y:S01]  /*ba40*/  F2FP.BF16.F32.PACK_AB R0, RZ, R0 ;  /* 0x00000000ff00723e */ /* 0x000fe200000010ff */
[----:B------:R-:W-:Y:S06]  /*ba50*/  BRA `(.L_x_221) ;  /* 0x0000000400187947 */ /* 0x000fec0003800000 */
.L_x_234:
        /* <DEDUP_REMOVED lines=21> */
.L_x_243:
[----:B------:R-:W-:Y:S05]  /*bbb0*/  BSYNC.RECONVERGENT B1 ;  /* 0x0000000000017941 */ /* 0x000fea0003800200 */
.L_x_242:
[----:B------:R-:W-:Y:S02]  /*bbc0*/  SHF.L.U32 R0, R0, 0x15, RZ ;  /* 0x0000001500007819 */ /* 0x000fe400000006ff */
[----:B------:R-:W-:-:S04]  /*bbd0*/  LEA R2, R2, 0x37800000, 0x17 ;  /* 0x3780000002027811 */ /* 0x000fc800078eb8ff */
[----:B------:R-:W-:-:S07]  /*bbe0*/  LOP3.LUT R0, R2, R0, R7, 0xfe, !PT ;  /* 0x0000000002007212 */ /* 0x000fce00078efe07 */
.L_x_241:
[----:B------:R-:W-:Y:S05]  /*bbf0*/  BSYNC.RECONVERGENT B0 ;  /* 0x0000000000007941 */ /* 0x000fea0003800200 */
.L_x_240:
[----:B------:R-:W-:Y:S01]  /*bc00*/  F2FP.BF16.F32.PACK_AB R0, RZ, R0 ;  /* 0x00000000ff00723e */ /* 0x000fe200000010ff */
[----:B------:R-:W-:Y:S06]  /*bc10*/  BRA `(.L_x_221) ;  /* 0x0000000000a87947 */ /* 0x000fec0003800000 */
.L_x_233:
        /* <DEDUP_REMOVED lines=14> */
.L_x_247:
[----:B------:R-:W-:Y:S05]  /*bd00*/  BSYNC.RECONVERGENT B0 ;  /* 0x0000000000007941 */ /* 0x000fea0003800200 */
.L_x_246:
[----:B------:R-:W-:Y:S01]  /*bd10*/  F2FP.BF16.F32.PACK_AB R0, RZ, R0 ;  /* 0x00000000ff00723e */ /* 0x000fe200000010ff */
[----:B------:R-:W-:Y:S06]  /*bd20*/  BRA `(.L_x_221) ;  /* 0x0000000000647947 */ /* 0x000fec0003800000 */
.L_x_220:
[----:B------:R-:W-:Y:S01]  /*bd30*/  MOV R0, 0x0 ;  /* 0x0000000000007802 */ /* 0x000fe20000000f00 */
[----:B------:R-:W0:Y:S01]  /*bd40*/  LDCU.64 UR4, c[0x4][0x128] ;  /* 0x01002500ff0477ac */ /* 0x000e220008000a00 */
[----:B------:R-:W-:Y:S02]  /*bd50*/  HFMA2 R13, -RZ, RZ, 0, 0 ;  /* 0x00000000ff0d7431 */ /* 0x000fe400000001ff */
[----:B------:R-:W-:Y:S01]  /*bd60*/  IMAD.MOV.U32 R8, RZ, RZ, 0x4e ;  /* 0x0000004eff087424 */ /* 0x000fe200078e00ff */
[----:B------:R1:W2:Y:S01]  /*bd70*/  LDC.64 R2, c[0x4][R0] ;  /* 0x0100000000027b82 */ /* 0x0002a20000000a00 */
[----:B------:R-:W3:Y:S01]  /*bd80*/  LDCU.64 UR6, c[0x4][0x130] ;  /* 0x01002600ff0677ac */ /* 0x000ee20008000a00 */
[----:B------:R-:W-:Y:S01]  /*bd90*/  IMAD.MOV.U32 R12, RZ, RZ, 0x1 ;  /* 0x00000001ff0c7424 */ /* 0x000fe200078e00ff */
[----:B------:R-:W4:Y:S01]  /*bda0*/  LDCU.64 UR8, c[0x4][0x38] ;  /* 0x01000700ff0877ac */ /* 0x000f220008000a00 */
[----:B0-----:R-:W-:Y:S02]  /*bdb0*/  IMAD.U32 R4, RZ, RZ, UR4 ;  /* 0x00000004ff047e24 */ /* 0x001fe4000f8e00ff */
[----:B------:R-:W-:Y:S01]  /*bdc0*/  IMAD.U32 R5, RZ, RZ, UR5 ;  /* 0x00000005ff057e24 */ /* 0x000fe2000f8e00ff */
[----:B---3--:R-:W-:Y:S01]  /*bdd0*/  MOV R6, UR6 ;  /* 0x0000000600067c02 */ /* 0x008fe20008000f00 */
[----:B------:R-:W-:-:S02]  /*bde0*/  IMAD.U32 R7, RZ, RZ, UR7 ;  /* 0x00000007ff077e24 */ /* 0x000fc4000f8e00ff */
[----:B----4-:R-:W-:Y:S01]  /*bdf0*/  IMAD.U32 R10, RZ, RZ, UR8 ;  /* 0x00000008ff0a7e24 */ /* 0x010fe2000f8e00ff */
[----:B-1----:R-:W-:-:S07]  /*be00*/  MOV R11, UR9 ;  /* 0x00000009000b7c02 */ /* 0x002fce0008000f00 */
[----:B------:R-:W-:-:S07]  /*be10*/  LEPC R20, `(.L_x_248) ;  /* 0x000000001014794e */ /* 0x000fce0000000000 */
[----:B--2---:R-:W-:Y:S05]  /*be20*/  CALL.ABS.NOINC R2 ;  /* 0x0000000002007343 */ /* 0x004fea0003c00000 */
.L_x_248:
[----:B------:R-:W-:Y:S01]  /*be30*/  PRMT R0, RZ, 0x7610, R0 ;  /* 0x00007610ff007816 */ /* 0x000fe20000000000 */
[----:B------:R-:W-:Y:S06]  /*be40*/  BRA `(.L_x_221) ;  /* 0x00000000001c7947 */ /* 0x000fec0003800000 */
.L_x_245:
[----:B------:R-:W2:Y:S02]  /*be50*/  LDG.E.64 R2, desc[UR36][R2.64] ;  /* 0x0000002402027981 */ /* 0x000ea4000c1e1b00 */
[----:B--2---:R-:W0:Y:S02]  /*be60*/  I2F.U64 R0, R2 ;  /* 0x0000000200007312 */ /* 0x004e240000301000 */
[----:B0-----:R-:W-:Y:S01]  /*be70*/  F2FP.BF16.F32.PACK_AB R0, RZ, R0 ;  /* 0x00000000ff00723e */ /* 0x001fe200000010ff */
[----:B------:R-:W-:Y:S06]  /*be80*/  BRA `(.L_x_221) ;  /* 0x00000000000c7947 */ /* 0x000fec0003800000 */
.L_x_244:
[----:B------:R-:W2:Y:S02]  /*be90*/  LDG.E R2, desc[UR36][R2.64] ;  /* 0x0000002402027981 */ /* 0x000ea4000c1e1900 */
[----:B--2---:R-:W-:-:S04]  /*bea0*/  I2FP.F32.U32 R0, R2 ;  /* 0x0000000200007245 */ /* 0x004fc80000201000 */
[----:B------:R-:W-:-:S07]  /*beb0*/  F2FP.BF16.F32.PACK_AB R0, RZ, R0 ;  /* 0x00000000ff00723e */ /* 0x000fce00000010ff */
.L_x_221:
[----:B-----5:R-:W-:Y:S01]  /*bec0*/  IMAD.U32 R6, R0, 0x10000, RZ ;  /* 0x0001000000067824 */ /* 0x020fe200078e00ff */
[----:B------:R-:W-:Y:S01]  /*bed0*/  MOV R5, 0x3aae005b ;  /* 0x3aae005b00057802 */ /* 0x000fe20000000f00 */
[----:B0-----:R-:W-:Y:S01]  /*bee0*/  IMAD.MOV.U32 R3, RZ, RZ, 0x38eb4c3a ;  /* 0x38eb4c3aff037424 */ /* 0x001fe200078e00ff */
[----:B------:R-:W-:Y:S01]  /*bef0*/  UPRMT UR4, UR42, 0x9910, URZ ;  /* 0x000099102a047896 */ /* 0x000fe200080000ff */
[----:B------:R-:W-:Y:S01]  /*bf00*/  IMAD.MOV.U32 R2, RZ, RZ, 0x3c09919f ;  /* 0x3c09919fff027424 */ /* 0x000fe200078e00ff */
[C---:B------:R-:W-:Y:S01]  /*bf10*/  FSETP.GE.FTZ.AND P0, PT, |R6|.reuse, 1.0029599666595458984, PT ;  /* 0x3f8060fe0600780b */ /* 0x040fe20003f16200 */
[----:B------:R-:W-:Y:S01]  /*bf20*/  FADD.FTZ R0, |R6|, -RZ ;  /* 0x800000ff06007221 */ /* 0x000fe20000010200 */
[----:B------:R-:W-:Y:S01]  /*bf30*/  IMAD.MOV.U32 R4, RZ, RZ, 0x3d24d99a ;  /* 0x3d24d99aff047424 */ /* 0x000fe200078e00ff */
[----:B------:R-:W-:Y:S01]  /*bf40*/  UISETP.GT.AND UP0, UPT, UR4, 0x9, UPT ;  /* 0x000000090400788c */ /* 0x000fe2000bf04270 */
[----:B------:R-:W-:Y:S01]  /*bf50*/  FSEL R3, R3, 8.4834944573231041431e-05, P0 ;  /* 0x38b1e96a03037808 */ /* 0x000fe20000000000 */
[----:B------:R-:W-:Y:S01]  /*bf60*/  IMAD.MOV.U32 R7, RZ, RZ, 0x3f69b4f9 ;  /* 0x3f69b4f9ff077424 */ /* 0x000fe200078e00ff */
[----:B------:R-:W-:Y:S01]  /*bf70*/  FSEL R5, -R5, -0.00082130916416645050049, P0 ;  /* 0xba574d2005057808 */ /* 0x000fe20000000100 */
[----:B------:R-:W-:Y:S01]  /*bf80*/  IMAD.MOV.U32 R8, RZ, RZ, 0x3f210a14 ;  /* 0x3f210a14ff087424 */ /* 0x000fe200078e00ff */
[----:B------:R-:W-:-:S02]  /*bf90*/  FSEL R2, R2, 0.0052134888246655464172, P0 ;  /* 0x3baad5ea02027808 */ /* 0x000fc40000000000 */
        /* <DEDUP_REMOVED lines=15> */
[----:B------:R-:W0:Y:S02]  /*c090*/  @P0 MUFU.EX2 R0, R2 ;  /* 0x0000000200000308 */ /* 0x000e240000000800 */
[----:B0-----:R-:W-:-:S05]  /*c0a0*/  @P0 FADD.FTZ R0, -R0, 1 ;  /* 0x3f80000000000421 */ /* 0x001fca0000010100 */
[----:B------:R-:W-:-:S04]  /*c0b0*/  @P0 LOP3.LUT R2, R0, 0x80000000, R6, 0xb8, !PT ;  /* 0x8000000000020812 */ /* 0x000fc800078eb806 */
[----:B------:R0:W1:Y:S01]  /*c0c0*/  F2F.BF16.F32 R3, R2 ;  /* 0x0000000200037304 */ /* 0x0000620000202000 */
        /* <DEDUP_REMOVED lines=9> */
[----:B-1----:R-:W-:-:S04]  /*c160*/  SHF.L.U32 R0, R3, 0x10, RZ ;  /* 0x0000001003007819 */ /* 0x002fc800000006ff */
[----:B------:R-:W1:Y:S02]  /*c170*/  F2I.FTZ.TRUNC.NTZ R3, R0 ;  /* 0x0000000000037305 */ /* 0x000e64000021f100 */
[----:B-1----:R-:W-:Y:S01]  /*c180*/  STG.E.U8 desc[UR36][R16.64], R3 ;  /* 0x0000000310007986 */ /* 0x002fe2000c101124 */
[----:B------:R-:W-:Y:S05]  /*c190*/  EXIT ;  /* 0x000000000000794d */ /* 0x000fea0003800000 */
.L_x_252:
[----:B-1----:R-:W-:-:S06]  /*c1a0*/  IMAD.U32 R3, R3, 0x10000, RZ ;  /* 0x0001000003037824 */ /* 0x002fcc00078e00ff */
[----:B0-----:R-:W0:Y:S02]  /*c1b0*/  F2I.S64.TRUNC R2, R3 ;  /* 0x0000000300027311 */ /* 0x001e24000020d900 */
[----:B0-----:R-:W-:Y:S01]  /*c1c0*/  STG.E.U8 desc[UR36][R16.64], R2 ;  /* 0x0000000210007986 */ /* 0x001fe2000c101124 */
[----:B------:R-:W-:Y:S05]  /*c1d0*/  EXIT ;  /* 0x000000000000794d */ /* 0x000fea0003800000 */
.L_x_251:
        /* <DEDUP_REMOVED lines=8> */
[----:B0-----:R-:W-:Y:S01]  /*c260*/  STG.E.64 desc[UR36][R16.64], R2 ;  /* 0x0000000210007986 */ /* 0x001fe2000c101b24 */
[----:B------:R-:W-:Y:S05]  /*c270*/  EXIT ;  /* 0x000000000000794d */ /* 0x000fea0003800000 */
.L_x_255:
[----:B-1----:R-:W-:-:S06]  /*c280*/  SHF.L.U32 R3, R3, 0x10, RZ ;  /* 0x0000001003037819 */ /* 0x002fcc00000006ff */
[----:B------:R-:W1:Y:S02]  /*c290*/  F2I.FTZ.TRUNC.NTZ R3, R3 ;  /* 0x0000000300037305 */ /* 0x000e64000021f100 */
[----:B-1----:R-:W-:Y:S01]  /*c2a0*/  STG.E desc[UR36][R16.64], R3 ;  /* 0x0000000310007986 */ /* 0x002fe2000c101924 */
[----:B------:R-:W-:Y:S05]  /*c2b0*/  EXIT ;  /* 0x000000000000794d */ /* 0x000fea0003800000 */
.L_x_254:
[----:B-1----:R-:W-:-:S06]  /*c2c0*/  IMAD.U32 R3, R3, 0x10000, RZ ;  /* 0x0001000003037824 */ /* 0x002fcc00078e00ff */
[----:B------:R-:W1:Y:S02]  /*c2d0*/  F2I.FTZ.TRUNC.NTZ R3, R3 ;  /* 0x0000000300037305 */ /* 0x000e64000021f100 */
[----:B-1----:R-:W-:Y:S01]  /*c2e0*/  STG.E.U16 desc[UR36][R16.64], R3 ;  /* 0x0000000310007986 */ /* 0x002fe2000c101524 */
[----:B------:R-:W-:Y:S05]  /*c2f0*/  EXIT ;  /* 0x000000000000794d */ /* 0x000fea0003800000 */
.L_x_250:
[----:B------:R-:W-:-:S09]  /*c300*/  UISETP.GT.AND UP0, UPT, UR4, 0x6, UPT ;  /* 0x000000060400788c */ /* 0x000fd2000bf04270 */
[----:B------:R-:W-:Y:S05]  /*c310*/  BRA.U UP0, `(.L_x_256) ;  /* 0x00000001002c7547 */ /* 0x000fea000b800000 */
[----:B------:R-:W-:-:S09]  /*c320*/  UISETP.NE.AND UP0, UPT, UR4, 0x5, UPT ;  /* 0x000000050400788c */ /* 0x000fd2000bf05270 */
[----:B------:R-:W-:Y:S05]  /*c330*/  BRA.U !UP0, `(.L_x_257) ;  /* 0x0000000108147547 */ /* 0x000fea000b800000 */
[----:B------:R-:W-:-:S09]  /*c340*/  UISETP.NE.AND UP0, UPT, UR4, 0x6, UPT ;  /* 0x000000060400788c */ /* 0x000fd2000bf05270 */
[----:B------:R-:W-:Y:S05]  /*c350*/  BRA.U UP0, `(.L_x_253) ;  /* 0x0000000900307547 */ /* 0x000fea000b800000 */
[----:B-1----:R-:W-:-:S05]  /*c360*/  IMAD.U32 R3, R3, 0x10000, RZ ;  /* 0x0001000003037824 */ /* 0x002fca00078e00ff */
[----:B------:R-:W-:Y:S01]  /*c370*/  STG.E desc[UR36][R16.64], R3 ;  /* 0x0000000310007986 */ /* 0x000fe2000c101924 */
[----:B------:R-:W-:Y:S05]  /*c380*/  EXIT ;  /* 0x000000000000794d */ /* 0x000fea0003800000 */
.L_x_257:
[----:B-1----:R-:W-:-:S04]  /*c390*/  SHF.L.U32 R0, R3, 0x10, RZ ;  /* 0x0000001003007819 */ /* 0x002fc800000006ff */
[----:B------:R-:W-:-:S05]  /*c3a0*/  F2FP.F16.F32.PACK_AB R0, RZ, R0 ;  /* 0x00000000ff00723e */ /* 0x000fca00000000ff */
[----:B------:R-:W-:Y:S01]  /*c3b0*/  STG.E.U16 desc[UR36][R16.64], R0 ;  /* 0x0000000010007986 */ /* 0x000fe2000c101524 */
[----:B------:R-:W-:Y:S05]  /*c3c0*/  EXIT ;  /* 0x000000000000794d */ /* 0x000fea0003800000 */
.L_x_256:
[----:B------:R-:W-:-:S09]  /*c3d0*/  UISETP.NE.AND UP0, UPT, UR4, 0x7, UPT ;  /* 0x000000070400788c */ /* 0x000fd2000bf05270 */
[----:B------:R-:W-:Y:S05]  /*c3e0*/  BRA.U !UP0, `(.L_x_258) ;  /* 0x0000000108347547 */ /* 0x000fea000b800000 */
[----:B------:R-:W-:-:S09]  /*c3f0*/  UISETP.NE.AND UP0, UPT, UR4, 0x8, UPT ;  /* 0x000000080400788c */ /* 0x000fd2000bf05270 */
[----:B------:R-:W-:Y:S05]  /*c400*/  BRA.U !UP0, `(.L_x_259) ;  /* 0x0000000108187547 */ /* 0x000fea000b800000 */
[----:B------:R-:W-:-:S09]  /*c410*/  UISETP.NE.AND UP0, UPT, UR4, 0x9, UPT ;  /* 0x000000090400788c */ /* 0x000fd2000bf05270 */
[----:B------:R-:W-:Y:S05]  /*c420*/  BRA.U UP0, `(.L_x_253) ;  /* 0x0000000500fc7547 */ /* 0x000fea000b800000 */
[----:B01----:R-:W-:Y:S02]  /*c430*/  IMAD.U32 R2, R3, 0x10000, RZ ;  /* 0x0001000003027824 */ /* 0x003fe400078e00ff */
[----:B------:R-:W-:-:S05]  /*c440*/  IMAD.MOV.U32 R3, RZ, RZ, RZ ;  /* 0x000000ffff037224 */ /* 0x000fca00078e00ff */
[----:B------:R-:W-:Y:S01]  /*c450*/  STG.E.64 desc[UR36][R16.64], R2 ;  /* 0x0000000210007986 */ /* 0x000fe2000c101b24 */
[----:B------:R-:W-:Y:S05]  /*c460*/  EXIT ;  /* 0x000000000000794d */ /* 0x000fea0003800000 */
.L_x_259:
[----:B-1----:R-:W-:-:S04]  /*c470*/  SHF.L.U32 R3, R3, 0x10, RZ ;  /* 0x0000001003037819 */ /* 0x002fc800000006ff */
[----:B------:R-:W-:-:S04]  /*c480*/  F2FP.F16.F32.PACK_AB R3, RZ, R3 ;  /* 0x00000003ff03723e */ /* 0x000fc800000000ff */
[----:B------:R-:W-:-:S05]  /*c490*/  PRMT R3, R3, 0x5410, RZ ;  /* 0x0000541003037816 */ /* 0x000fca00000000ff */
[----:B------:R-:W-:Y:S01]  /*c4a0*/  STG.E desc[UR36][R16.64], R3 ;  /* 0x0000000310007986 */ /* 0x000fe2000c101924 */
[----:B------:R-:W-:Y:S05]  /*c4b0*/  EXIT ;  /* 0x000000000000794d */ /* 0x000fea0003800000 */
.L_x_258:
[----:B01----:R-:W-:-:S04]  /*c4c0*/  IMAD.U32 R2, R3, 0x10000, RZ ;  /* 0x0001000003027824 */ /* 0x003fc800078e00ff */
[----:B------:R-:W-:-:S06]  /*c4d0*/  FMUL.FTZ R2, R2, 1 ;  /* 0x3f80000002027820 */ /* 0x000fcc0000410000 */
[----:B------:R-:W0:Y:S02]  /*c4e0*/  F2F.F64.F32 R2, R2 ;  /* 0x0000000200027310 */ /* 0x000e240000201800 */
[----:B0-----:R-:W-:Y:S01]  /*c4f0*/  STG.E.64 desc[UR36][R16.64], R2 ;  /* 0x0000000210007986 */ /* 0x001fe2000c101b24 */
[----:B------:R-:W-:Y:S05]  /*c500*/  EXIT ;  /* 0x000000000000794d */ /* 0x000fea0003800000 */
.L_x_249:
        /* <DEDUP_REMOVED lines=10> */
[----:B-1----:R-:W-:-:S06]  /*c5b0*/  IMAD.U32 R3, R3, 0x10000, RZ ;  /* 0x0001000003037824 */ /* 0x002fcc00078e00ff */
[----:B------:R-:W1:Y:S02]  /*c5c0*/  F2I.FTZ.U32.TRUNC.NTZ R3, R3 ;  /* 0x0000000300037305 */ /* 0x000e64000021f000 */
[----:B-1----:R-:W-:Y:S01]  /*c5d0*/  STG.E.U16 desc[UR36][R16.64], R3 ;  /* 0x0000000310007986 */ /* 0x002fe2000c101524 */
[----:B------:R-:W-:Y:S05]  /*c5e0*/  EXIT ;  /* 0x000000000000794d */ /* 0x000fea0003800000 */
.L_x_263:
[----:B-1----:R-:W-:Y:S01]  /*c5f0*/  SHF.L.U32 R3, R3, 0x10, RZ ;  /* 0x0000001003037819 */ /* 0x002fe200000006ff */
[----:B------:R-:W-:Y:S01]  /*c600*/  BSSY.RECONVERGENT B0, `(.L_x_264) ;  /* 0x0000013000007945 */ /* 0x000fe20003800200 */
[----:B------:R-:W-:Y:S02]  /*c610*/  IMAD.MOV.U32 R8, RZ, RZ, 0x80 ;  /* 0x00000080ff087424 */ /* 0x000fe400078e00ff */
[----:B0-----:R-:W-:-:S04]  /*c620*/  LOP3.LUT R2, R3, 0x7fffffff, RZ, 0xc0, !PT ;  /* 0x7fffffff03027812 */ /* 0x001fc800078ec0ff */
        /* <DEDUP_REMOVED lines=9> */
[----:B------:R-:W-:Y:S01]  /*c6c0*/  FADD.FTZ R0, R2, 8192 ;  /* 0x4600000002007421 */ /* 0x000fe20000010000 */
[----:B------:R-:W-:-:S04]  /*c6d0*/  PRMT R8, RZ, 0x7610, R8 ;  /* 0x00007610ff087816 */ /* 0x000fc80000000008 */
[----:B------:R-:W-:-:S13]  /*c6e0*/  LOP3.LUT P0, R0, R0, 0xff, RZ, 0xc0, !PT ;  /* 0x000000ff00007812 */ /* 0x000fda000780c0ff */
[----:B------:R-:W-:Y:S05]  /*c6f0*/  @!P0 BRA `(.L_x_265) ;  /* 0x00000000000c8947 */ /* 0x000fea0003800000 */
.L_x_266:
[----:B------:R-:W-:-:S04]  /*c700*/  SHF.R.U32.HI R3, RZ, 0x18, R3 ;  /* 0x00000018ff037819 */ /* 0x000fc80000011603 */
[----:B------:R-:W-:-:S04]  /*c710*/  LOP3.LUT R0, R0, 0x80, R3, 0xf8, !PT ;  /* 0x0000008000007812 */ /* 0x000fc800078ef803 */
[----:B------:R-:W-:-:S07]  /*c720*/  PRMT R8, R0, 0x7610, R8 ;  /* 0x0000761000087816 */ /* 0x000fce0000000008 */
.L_x_265:
[----:B------:R-:W-:Y:S05]  /*c730*/  BSYNC.RECONVERGENT B0 ;  /* 0x0000000000007941 */ /* 0x000fea0003800200 */
.L_x_264:
[----:B------:R-:W-:Y:S01]  /*c740*/  STG.E.U8 desc[UR36][R16.64], R8 ;  /* 0x0000000810007986 */ /* 0x000fe2000c101124 */
[----:B------:R-:W-:Y:S05]  /*c750*/  EXIT ;  /* 0x000000000000794d */ /* 0x000fea0003800000 */
.L_x_262:
[----:B-1----:R-:W-:Y:S01]  /*c760*/  IMAD.U32 R3, R3, 0x10000, RZ ;  /* 0x0001000003037824 */ /* 0x002fe200078e00ff */
[----:B------:R-:W-:Y:S01]  /*c770*/  BSSY.RECONVERGENT B0, `(.L_x_267) ;  /* 0x0000013000007945 */ /* 0x000fe20003800200 */
[----:B------:R-:W-:-:S03]  /*c780*/  MOV R8, 0x80 ;  /* 0x0000008000087802 */ /* 0x000fc60000000f00 */
        /* <DEDUP_REMOVED lines=14> */
.L_x_269:
[----:B------:R-:W-:-:S04]  /*c870*/  SHF.R.U32.HI R3, RZ, 0x18, R3 ;  /* 0x00000018ff037819 */ /* 0x000fc80000011603 */
[----:B------:R-:W-:-:S04]  /*c880*/  LOP3.LUT R0, R0, 0x80, R3, 0xf8, !PT ;  /* 0x0000008000007812 */ /* 0x000fc800078ef803 */
[----:B------:R-:W-:-:S07]  /*c890*/  PRMT R8, R0, 0x7610, R8 ;  /* 0x0000761000087816 */ /* 0x000fce0000000008 */
.L_x_268:
[----:B------:R-:W-:Y:S05]  /*c8a0*/  BSYNC.RECONVERGENT B0 ;  /* 0x0000000000007941 */ /* 0x000fea0003800200 */
.L_x_267:
[----:B------:R-:W-:Y:S01]  /*c8b0*/  STG.E.U8 desc[UR36][R16.64], R8 ;  /* 0x0000000810007986 */ /* 0x000fe2000c101124 */
[----:B------:R-:W-:Y:S05]  /*c8c0*/  EXIT ;  /* 0x000000000000794d */ /* 0x000fea0003800000 */
.L_x_261:
[----:B------:R-:W-:-:S09]  /*c8d0*/  UISETP.NE.AND UP0, UPT, UR4, 0x1c, UPT ;  /* 0x0000001c0400788c */ /* 0x000fd2000bf05270 */
[----:B------:R-:W-:Y:S05]  /*c8e0*/  BRA.U !UP0, `(.L_x_270) ;  /* 0x0000000108607547 */ /* 0x000fea000b800000 */
[----:B------:R-:W-:-:S09]  /*c8f0*/  UISETP.NE.AND UP0, UPT, UR4, 0x1d, UPT ;  /* 0x0000001d0400788c */ /* 0x000fd2000bf05270 */
[----:B------:R-:W-:Y:S05]  /*c900*/  BRA.U !UP0, `(.L_x_271) ;  /* 0x0000000108487547 */ /* 0x000fea000b800000 */
[----:B------:R-:W-:-:S09]  /*c910*/  UISETP.NE.AND UP0, UPT, UR4, 0x2c, UPT ;  /* 0x0000002c0400788c */ /* 0x000fd2000bf05270 */
[----:B------:R-:W-:Y:S05]  /*c920*/  BRA.U UP0, `(.L_x_253) ;  /* 0x0000000100bc7547 */ /* 0x000fea000b800000 */
[----:B-1----:R-:W-:-:S05]  /*c930*/  IMAD.U32 R3, R3, 0x10000, RZ ;  /* 0x0001000003037824 */ /* 0x002fca00078e00ff */
[----:B------:R-:W-:-:S04]  /*c940*/  SHF.R.U32.HI R4, RZ, 0x17, R3 ;  /* 0x00000017ff047819 */ /* 0x000fc80000011603 */
[----:B0-----:R-:W-:-:S04]  /*c950*/  LOP3.LUT R2, R4, 0xff, RZ, 0xc0, !PT ;  /* 0x000000ff04027812 */ /* 0x001fc800078ec0ff */
[----:B------:R-:W-:-:S13]  /*c960*/  ISETP.NE.AND P1, PT, R2, 0xff, PT ;  /* 0x000000ff0200780c */ /* 0x000fda0003f25270 */
[--C-:B------:R-:W-:Y:S02]  /*c970*/  @P1 SHF.R.U32.HI R0, RZ, 0x16, R3.reuse ;  /* 0x00000016ff001819 */ /* 0x100fe40000011603 */
[----:B------:R-:W-:Y:S01]  /*c980*/  @P1 LOP3.LUT P0, RZ, R2, 0x3fffff, R3, 0xf8, !PT ;  /* 0x003fffff02ff1812 */ /* 0x000fe2000780f803 */
[----:B------:R-:W-:Y:S01]  /*c990*/  IMAD.MOV.U32 R3, RZ, RZ, 0xff ;  /* 0x000000ffff037424 */ /* 0x000fe200078e00ff */
[----:B------:R-:W-:-:S04]  /*c9a0*/  @P1 LOP3.LUT R0, R0, 0x1, RZ, 0xc0, !PT ;  /* 0x0000000100001812 */ /* 0x000fc800078ec0ff */
[----:B------:R-:W-:Y:S02]  /*c9b0*/  @P1 ISETP.EQ.U32.AND P2, PT, R0, 0x1, P0 ;  /* 0x000000010000180c */ /* 0x000fe40000742070 */
[----:B------:R-:W-:Y:S02]  /*c9c0*/  PLOP3.LUT P0, PT, PT, PT, PT, 0x80, 0x8 ;  /* 0x000000000008781c */ /* 0x000fe40003f0f070 */
[----:B------:R-:W-:Y:S02]  /*c9d0*/  @P1 PLOP3.LUT P0, PT, P2, PT, PT, 0x80, 0x8 ;  /* 0x000000000008181c */ /* 0x000fe4000170f070 */
[----:B------:R-:W-:-:S11]  /*c9e0*/  @P1 IADD3 R0, PT, PT, R4, 0x1, RZ ;  /* 0x0000000104001810 */ /* 0x000fd60007ffe0ff */
[----:B------:R-:W-:-:S04]  /*c9f0*/  @!P0 IMAD.MOV R0, RZ, RZ, R4 ;  /* 0x000000ffff008224 */ /* 0x000fc800078e0204 */
[----:B------:R-:W-:-:S05]  /*ca00*/  @P1 IMAD.MOV.U32 R3, RZ, RZ, R0 ;  /* 0x000000ffff031224 */ /* 0x000fca00078e0000 */
[----:B------:R-:W-:Y:S01]  /*ca10*/  STG.E.U8 desc[UR36][R16.64], R3 ;  /* 0x0000000310007986 */ /* 0x000fe2000c101124 */
[----:B------:R-:W-:Y:S05]  /*ca20*/  EXIT ;  /* 0x000000000000794d */ /* 0x000fea0003800000 */
.L_x_271:
[----:B-1----:R-:W-:-:S06]  /*ca30*/  SHF.L.U32 R3, R3, 0x10, RZ ;  /* 0x0000001003037819 */ /* 0x002fcc00000006ff */
[----:B0-----:R-:W0:Y:S02]  /*ca40*/  F2I.U64.TRUNC R2, R3 ;  /* 0x0000000300027311 */ /* 0x001e24000020d800 */
[----:B0-----:R-:W-:Y:S01]  /*ca50*/  STG.E.64 desc[UR36][R16.64], R2 ;  /* 0x0000000210007986 */ /* 0x001fe2000c101b24 */
[----:B------:R-:W-:Y:S05]  /*ca60*/  EXIT ;  /* 0x000000000000794d */ /* 0x000fea0003800000 */
.L_x_270:
[----:B-1----:R-:W-:-:S06]  /*ca70*/  IMAD.U32 R3, R3, 0x10000, RZ ;  /* 0x0001000003037824 */ /* 0x002fcc00078e00ff */
[----:B------:R-:W1:Y:S02]  /*ca80*/  F2I.FTZ.U32.TRUNC.NTZ R3, R3 ;  /* 0x0000000300037305 */ /* 0x000e64000021f000 */
[----:B-1----:R-:W-:Y:S01]  /*ca90*/  STG.E desc[UR36][R16.64], R3 ;  /* 0x0000000310007986 */ /* 0x002fe2000c101924 */
[----:B------:R-:W-:Y:S05]  /*caa0*/  EXIT ;  /* 0x000000000000794d */ /* 0x000fea0003800000 */
.L_x_260:
        /* <DEDUP_REMOVED lines=8> */
[----:B------:R-:W-:-:S05]  /*cb30*/  SEL R3, RZ, 0x1, !P0 ;  /* 0x00000001ff037807 */ /* 0x000fca0004000000 */
[----:B------:R-:W-:Y:S01]  /*cb40*/  STG.E.U8 desc[UR36][R16.64], R3 ;  /* 0x0000000310007986 */ /* 0x000fe2000c101124 */
[----:B------:R-:W-:Y:S05]  /*cb50*/  EXIT ;  /* 0x000000000000794d */ /* 0x000fea0003800000 */
.L_x_273:
[----:B-1----:R-:W-:Y:S02]  /*cb60*/  SHF.L.U32 R3, R3, 0x10, RZ ;  /* 0x0000001003037819 */ /* 0x002fe400000006ff */
[----:B------:R-:W-:-:S03]  /*cb70*/  CS2R R6, SRZ ;  /* 0x0000000000067805 */ /* 0x000fc6000001ff00 */
[----:B------:R-:W-:-:S04]  /*cb80*/  FMUL.FTZ R3, R3, 1 ;  /* 0x3f80000003037820 */ /* 0x000fc80000410000 */
[----:B------:R-:W1:Y:S02]  /*cb90*/  F2F.F64.F32 R4, R3 ;  /* 0x0000000300047310 */ /* 0x000e640000201800 */
[----:B-1----:R-:W-:Y:S01]  /*cba0*/  STG.E.128 desc[UR36][R16.64], R4 ;  /* 0x0000000410007986 */ /* 0x002fe2000c101d24 */
[----:B------:R-:W-:Y:S05]  /*cbb0*/  EXIT ;  /* 0x000000000000794d */ /* 0x000fea0003800000 */
.L_x_272:
[----:B------:R-:W-:-:S09]  /*cbc0*/  UISETP.NE.AND UP0, UPT, UR4, 0xf, UPT ;  /* 0x0000000f0400788c */ /* 0x000fd2000bf05270 */
[----:B------:R-:W-:Y:S05]  /*cbd0*/  BRA.U !UP0, `(.L_x_274) ;  /* 0x0000000108e87547 */ /* 0x000fea000b800000 */
[----:B------:R-:W-:-:S09]  /*cbe0*/  UISETP.NE.AND UP0, UPT, UR4, 0x17, UPT ;  /* 0x000000170400788c */ /* 0x000fd2000bf05270 */
[----:B------:R-:W-:Y:S05]  /*cbf0*/  BRA.U !UP0, `(.L_x_275) ;  /* 0x0000000108907547 */ /* 0x000fea000b800000 */
[----:B------:R-:W-:-:S09]  /*cc00*/  UISETP.NE.AND UP0, UPT, UR4, 0x18, UPT ;  /* 0x000000180400788c */ /* 0x000fd2000bf05270 */
[----:B------:R-:W-:Y:S05]  /*cc10*/  BRA.U !UP0, `(.L_x_276) ;  /* 0x0000000108447547 */ /* 0x000fea000b800000 */
.L_x_253:
[----:B------:R-:W-:Y:S01]  /*cc20*/  MOV R0, 0x0 ;  /* 0x0000000000007802 */ /* 0x000fe20000000f00 */
[----:B------:R-:W2:Y:S01]  /*cc30*/  LDCU.64 UR4, c[0x4][0x128] ;  /* 0x01002500ff0477ac */ /* 0x000ea20008000a00 */
[----:B------:R-:W-:Y:S02]  /*cc40*/  HFMA2 R13, -RZ, RZ, 0, 0 ;  /* 0x00000000ff0d7431 */ /* 0x000fe400000001ff */
[----:B------:R-:W-:Y:S01]  /*cc50*/  IMAD.MOV.U32 R8, RZ, RZ, 0x65 ;  /* 0x00000065ff087424 */ /* 0x000fe200078e00ff */
[----:B01----:R0:W1:Y:S01]  /*cc60*/  LDC.64 R2, c[0x4][R0] ;  /* 0x0100000000027b82 */ /* 0x0030620000000a00 */
[----:B------:R-:W3:Y:S01]  /*cc70*/  LDCU.64 UR6, c[0x4][0x130] ;  /* 0x01002600ff0677ac */ /* 0x000ee20008000a00 */
[----:B------:R-:W-:Y:S01]  /*cc80*/  IMAD.MOV.U32 R12, RZ, RZ, 0x1 ;  /* 0x00000001ff0c7424 */ /* 0x000fe200078e00ff */
[----:B------:R-:W4:Y:S01]  /*cc90*/  LDCU.64 UR8, c[0x4][0x40] ;  /* 0x01000800ff0877ac */ /* 0x000f220008000a00 */
[----:B--2---:R-:W-:Y:S02]  /*cca0*/  IMAD.U32 R4, RZ, RZ, UR4 ;  /* 0x00000004ff047e24 */ /* 0x004fe4000f8e00ff */
[----:B------:R-:W-:Y:S01]  /*ccb0*/  IMAD.U32 R5, RZ, RZ, UR5 ;  /* 0x00000005ff057e24 */ /* 0x000fe2000f8e00ff */
[----:B---3--:R-:W-:Y:S01]  /*ccc0*/  MOV R6, UR6 ;  /* 0x0000000600067c02 */ /* 0x008fe20008000f00 */
[----:B------:R-:W-:-:S02]  /*ccd0*/  IMAD.U32 R7, RZ, RZ, UR7 ;  /* 0x00000007ff077e24 */ /* 0x000fc4000f8e00ff */
[----:B----4-:R-:W-:Y:S01]  /*cce0*/  IMAD.U32 R10, RZ, RZ, UR8 ;  /* 0x00000008ff0a7e24 */ /* 0x010fe2000f8e00ff */
[----:B0-----:R-:W-:-:S07]  /*ccf0*/  MOV R11, UR9 ;  /* 0x00000009000b7c02 */ /* 0x001fce0008000f00 */
[----:B------:R-:W-:-:S07]  /*cd00*/  LEPC R20, `(.L_x_277) ;  /* 0x000000001014794e */ /* 0x000fce0000000000 */
[----:B-1----:R-:W-:Y:S05]  /*cd10*/  CALL.ABS.NOINC R2 ;  /* 0x0000000002007343 */ /* 0x002fea0003c00000 */
.L_x_277:
[----:B------:R-:W-:Y:S05]  /*cd20*/  EXIT ;  /* 0x000000000000794d */ /* 0x000fea0003800000 */
.L_x_276:
[----:B-1----:R-:W-:Y:S01]  /*cd30*/  IMAD.U32 R5, R3, 0x10000, RZ ;  /* 0x0001000003057824 */ /* 0x002fe200078e00ff */
[----:B------:R-:W-:Y:S01]  /*cd40*/  BSSY.RECONVERGENT B0, `(.L_x_278) ;  /* 0x000000c000007945 */ /* 0x000fe20003800200 */
[----:B------:R-:W-:-:S03]  /*cd50*/  IMAD.MOV.U32 R0, RZ, RZ, 0x7f ;  /* 0x0000007fff007424 */ /* 0x000fc600078e00ff */
[----:B0-----:R-:W-:Y:S02]  /*cd60*/  LOP3.LUT R2, R5, 0x7fffffff, RZ, 0xc0, !PT ;  /* 0x7fffffff05027812 */ /* 0x001fe400078ec0ff */
[----:B------:R-:W-:Y:S02]  /*cd70*/  SHF.R.U32.HI R3, RZ, 0x18, R5 ;  /* 0x00000018ff037819 */ /* 0x000fe40000011605 */
        /* <DEDUP_REMOVED lines=8> */
.L_x_279:
[----:B------:R-:W-:Y:S05]  /*ce00*/  BSYNC.RECONVERGENT B0 ;  /* 0x0000000000007941 */ /* 0x000fea0003800200 */
.L_x_278:
[----:B------:R-:W-:-:S05]  /*ce10*/  LOP3.LUT R3, R0, 0x80, R3, 0xf8, !PT ;  /* 0x0000008000037812 */ /* 0x000fca00078ef803 */
[----:B------:R-:W-:Y:S01]  /*ce20*/  STG.E.U8 desc[UR36][R16.64], R3 ;  /* 0x0000000310007986 */ /* 0x000fe2000c101124 */
[----:B------:R-:W-:Y:S05]  /*ce30*/  EXIT ;  /* 0x000000000000794d */ /* 0x000fea0003800000 */
.L_x_275:
[----:B-1----:R-:W-:Y:S01]  /*ce40*/  SHF.L.U32 R3, R3, 0x10, RZ ;  /* 0x0000001003037819 */ /* 0x002fe200000006ff */
[----:B------:R-:W-:Y:S03]  /*ce50*/  BSSY.RECONVERGENT B0, `(.L_x_280) ;  /* 0x000000e000007945 */ /* 0x000fe60003800200 */
[----:B0-----:R-:W-:-:S04]  /*ce60*/  LOP3.LUT R2, R3, 0x7fffffff, RZ, 0xc0, !PT ;  /* 0x7fffffff03027812 */ /* 0x001fc800078ec0ff */
        /* <DEDUP_REMOVED lines=9> */
.L_x_281:
[----:B------:R-:W-:Y:S01]  /*cf00*/  IMAD.MOV.U32 R0, RZ, RZ, 0x7f ;  /* 0x0000007fff007424 */ /* 0x000fe200078e00ff */
[----:B------:R-:W-:-:S04]  /*cf10*/  ISETP.GT.U32.AND P0, PT, R2, 0x7f800000, PT ;  /* 0x7f8000000200780c */ /* 0x000fc80003f04070 */
[----:B------:R-:W-:-:S09]  /*cf20*/  SEL R0, R0, 0x7c, P0 ;  /* 0x0000007c00007807 */ /* 0x000fd20000000000 */
.L_x_282:
[----:B------:R-:W-:Y:S05]  /*cf30*/  BSYNC.RECONVERGENT B0 ;  /* 0x0000000000007941 */ /* 0x000fea0003800200 */
.L_x_280:
[----:B------:R-:W-:-:S04]  /*cf40*/  SHF.R.U32.HI R3, RZ, 0x18, R3 ;  /* 0x00000018ff037819 */ /* 0x000fc80000011603 */
[----:B------:R-:W-:-:S05]  /*cf50*/  LOP3.LUT R3, R0, 0x80, R3, 0xf8, !PT ;  /* 0x0000008000037812 */ /* 0x000fca00078ef803 */
[----:B------:R-:W-:Y:S01]  /*cf60*/  STG.E.U8 desc[UR36][R16.64], R3 ;  /* 0x0000000310007986 */ /* 0x000fe2000c101124 */
[----:B------:R-:W-:Y:S05]  /*cf70*/  EXIT ;  /* 0x000000000000794d */ /* 0x000fea0003800000 */
.L_x_274:
[----:B-1----:R-:W-:Y:S01]  /*cf80*/  STG.E.U16 desc[UR36][R16.64], R3 ;  /* 0x0000000310007986 */ /* 0x002fe2000c101524 */
[----:B------:R-:W-:Y:S05]  /*cf90*/  EXIT ;  /* 0x000000000000794d */ /* 0x000fea0003800000 */
.L_x_283:
[----:B------:R-:W-:-:S00]  /*cfa0*/  BRA `(.L_x_283) ;  /* 0xfffffffc00fc7947 */ /* 0x000fc0000383ffff */
[----:B------:R-:W-:-:S00]  /*cfb0*/  NOP ;  /* 0x0000000000007918 */ /* 0x000fc00000000000 */
        /* <DEDUP_REMOVED lines=12> */
.L_x_11300:


//--------------------- .text._ZN2at6native27unrolled_elementwise_kernelIZZZNS0_15erf_kernel_cudaERNS_18TensorIteratorBaseEENKUlvE_clEvENKUlvE2_clEvEUlN3c108BFloat16EE_St5arrayIPcLm2EELi4E23TrivialOffsetCalculatorILi1EjESD_NS0_6memory12LoadWithCastILi1EEENSE_13StoreWithCastILi1EEEEEviT_T0_T2_T3_T4_T5_ --------------------------
	.section	.text._ZN2at6native27unrolled_elementwise_kernelIZZZNS0_15erf_kernel_cudaERNS_18TensorIteratorBaseEENKUlvE_clEvENKUlvE2_clEvEUlN3c108BFloat16EE_St5arrayIPcLm2EELi4E23TrivialOffsetCalculatorILi1EjESD_NS0_6memory12LoadWithCastILi1EEENSE_13StoreWithCastILi1EEEEEviT_T0_T2_T3_T4_T5_,"ax",@progbits
	.align	128
        .global         _ZN2at6native27unrolled_elementwise_kernelIZZZNS0_15erf_kernel_cudaERNS_18TensorIteratorBaseEENKUlvE_clEvENKUlvE2_clEvEUlN3c108BFloat16EE_St5arrayIPcLm2EELi4E23TrivialOffsetCalculatorILi1EjESD_NS0_6memory12LoadWithCastILi1EEENSE_13StoreWithCastILi1EEEEEviT_T0_T2_T3_T4_T5_
        .type           _ZN2at6native27unrolled_elementwise_kernelIZZZNS0_15erf_kernel_cudaERNS_18TensorIteratorBaseEENKUlvE_clEvENKUlvE2_clEvEUlN3c108BFloat16EE_St5arrayIPcLm2EELi4E23TrivialOffsetCalculatorILi1EjESD_NS0_6memory12LoadWithCastILi1EEENSE_13StoreWithCastILi1EEEEEviT_T0_T2_T3_T4_T5_,@function
        .size           _ZN2at6native27unrolled_elementwise_kernelIZZZNS0_15erf_kernel_cudaERNS_18TensorIteratorBaseEENKUlvE_clEvENKUlvE2_clEvEUlN3c108BFloat16EE_St5arrayIPcLm2EELi4E23TrivialOffsetCalculatorILi1EjESD_NS0_6memory12LoadWithCastILi1EEENSE_13StoreWithCastILi1EEEEEviT_T0_T2_T3_T4_T5_,(.L_x_11301 - _ZN2at6native27unrolled_elementwise_kernelIZZZNS0_15erf_kernel_cudaERNS_18TensorIteratorBaseEENKUlvE_clEvENKUlvE2_clEvEUlN3c108BFloat16EE_St5arrayIPcLm2EELi4E23TrivialOffsetCalculatorILi1EjESD_NS0_6memory12LoadWithCastILi1EEENSE_13StoreWithCastILi1EEEEEviT_T0_T2_T3_T4_T5_)
        .other          _ZN2at6native27unrolled_elementwise_kernelIZZZNS0_15erf_kernel_cudaERNS_18TensorIteratorBaseEENKUlvE_clEvENKUlvE2_clEvEUlN3c108BFloat16EE_St5arrayIPcLm2EELi4E23TrivialOffsetCalculatorILi1EjESD_NS0_6memory12LoadWithCastILi1EEENSE_13StoreWithCastILi1EEEEEviT_T0_T2_T3_T4_T5_,@"STO_CUDA_ENTRY STV_DEFAULT"
_ZN2at6native27unrolled_elementwise_kernelIZZZNS0_15erf_kernel_cudaERNS_18TensorIteratorBaseEENKUlvE_clEvENKUlvE2_clEvEUlN3c108BFloat16EE_St5arrayIPcLm2EELi4E23TrivialOffsetCalculatorILi1EjESD_NS0_6memory12LoadWithCastILi1EEENSE_13StoreWithCastILi1EEEEEviT_T0_T2_T3_T4_T5_:
.text._ZN2at6native27unrolled_elementwise_kernelIZZZNS0_15erf_kernel_cudaERNS_18TensorIteratorBaseEENKUlvE_clEvENKUlvE2_clEvEUlN3c108BFloat16EE_St5arrayIPcLm2EELi4E23TrivialOffsetCalculatorILi1EjESD_NS0_6memory12LoadWithCastILi1EEENSE_13StoreWithCastILi1EEEEEviT_T0_T2_T3_T4_T5_:
[----:B------:R-:W0:Y:S01]  /*0000*/  LDC R1, c[0x0][0x37c] ;  /* 0x0000df00ff017b82 */ /* 0x000e220000000800 */
[----:B------:R-:W1:Y:S07]  /*0010*/  S2R R2, SR_CTAID.X ;  /* 0x0000000000027919 */ /* 0x000e6e0000002500 */
[----:B------:R-:W1:Y:S01]  /*0020*/  LDC R3, c[0x0][0x380] ;  /* 0x0000e000ff037b82 */ /* 0x000e620000000800 */
[----:B------:R-:W2:Y:S01]  /*0030*/  LDCU.64 UR36, c[0x0][0x358] ;  /* 0x00006b00ff2477ac */ /* 0x000ea20008000a00 */
[----:B------:R-:W-:Y:S01]  /*0040*/  BSSY.RECONVERGENT B6, `(.L_x_284) ;  /* 0x0000115000067945 */ /* 0x000fe20003800200 */
[----:B------:R-:W3:Y:S01]  /*0050*/  S2R R17, SR_TID.X ;  /* 0x0000000000117919 */ /* 0x000ee20000002100 */
[----:B------:R-:W-:Y:S01]  /*0060*/  PRMT R19, RZ, 0x7610, R19 ;  /* 0x00007610ff137816 */ /* 0x000fe20000000013 */
[----:B------:R-:W4:Y:S01]  /*0070*/  LDCU.U8 UR38, c[0x0][0x39c] ;  /* 0x00007380ff2677ac */ /* 0x000f220008000000 */
[----:B-1----:R-:W-:-:S02]  /*0080*/  IMAD R16, R2, -0x200, R3 ;  /* 0xfffffe0002107824 */ /* 0x002fc400078e0203 */
[----:B---3--:R-:W-:-:S03]  /*0090*/  IMAD.MOV.U32 R25, RZ, RZ, R17 ;  /* 0x000000ffff197224 */ /* 0x008fc600078e0011 */
[----:B------:R-:W-:-:S13]  /*00a0*/  ISETP.GE.AND P0, PT, R17, R16, PT ;  /* 0x000000101100720c */ /* 0x000fda0003f06270 */
[----:B0-2-4-:R-:W-:Y:S05]  /*00b0*/  @P0 BRA `(.L_x_285) ;  /* 0x0000001000340947 */ /* 0x015fea0003800000 */
[----:B------:R-:W0:Y:S01]  /*00c0*/  LDC.64 R4, c[0x0][0x390] ;  /* 0x0000e400ff047b82 */ /* 0x000e220000000a00 */
[----:B------:R-:W1:Y:S01]  /*00d0*/  LDCU UR5, c[0x0][0x3a0] ;  /* 0x00007400ff0577ac */ /* 0x000e620008000800 */
[----:B------:R-:W-:Y:S01]  /*00e0*/  IMAD R0, R2, 0x200, R25 ;  /* 0x0000020002007824 */ /* 0x000fe200078e0219 */
[----:B------:R-:W-:-:S04]  /*00f0*/  UPRMT UR4, UR38, 0x9910, URZ ;  /* 0x0000991026047896 */ /* 0x000fc800080000ff */
[----:B------:R-:W-:Y:S01]  /*0100*/  UISETP.GT.AND UP0, UPT, UR4, 0x9, UPT ;  /* 0x000000090400788c */ /* 0x000fe2000bf04270 */
[----:B-1----:R-:W-:-:S05]  /*0110*/  IMAD R3, R0, UR5, RZ ;  /* 0x0000000500037c24 */ /* 0x002fca000f8e02ff */
[----:B0-----:R-:W-:-:S05]  /*0120*/  IADD3 R4, P0, PT, R3, R4, RZ ;  /* 0x0000000403047210 */ /* 0x001fca0007f1e0ff */
[----:B------:R-:W-:Y:S01]  /*0130*/  IMAD.X R5, RZ, RZ, R5, P0 ;  /* 0x000000ffff057224 */ /* 0x000fe200000e0605 */
        /* <DEDUP_REMOVED lines=11> */
[----:B0-----:R-:W-:-:S04]  /*01f0*/  F2FP.BF16.F32.PACK_AB R0, RZ, R0 ;  /* 0x00000000ff00723e */ /* 0x001fc800000010ff */
[----:B------:R-:W-:Y:S01]  /*0200*/  PRMT R19, R0, 0x7610, R19 ;  /* 0x0000761000137816 */ /* 0x000fe20000000013 */
[----:B------:R-:W-:Y:S06]  /*0210*/  BRA `(.L_x_291) ;  /* 0x0000000c00d87947 */ /* 0x000fec0003800000 */
.L_x_289:
[----:B------:R-:W2:Y:S02]  /*0220*/  LDG.E.U8 R4, desc[UR36][R4.64] ;  /* 0x0000002404047981 */ /* 0x000ea4000c1e1100 */
[----:B--2---:R-:W-:-:S04]  /*0230*/  I2FP.F32.U32 R0, R4 ;  /* 0x0000000400007245 */ /* 0x004fc80000201000 */
[----:B------:R-:W-:-:S04]  /*0240*/  F2FP.BF16.F32.PACK_AB R0, RZ, R0 ;  /* 0x00000000ff00723e */ /* 0x000fc800000010ff */
[----:B------:R-:W-:Y:S01]  /*0250*/  PRMT R19, R0, 0x7610, R19 ;  /* 0x0000761000137816 */ /* 0x000fe20000000013 */
[----:B------:R-:W-:Y:S06]  /*0260*/  BRA `(.L_x_291) ;  /* 0x0000000c00c47947 */ /* 0x000fec0003800000 */
.L_x_288:
        /* <DEDUP_REMOVED lines=8> */
[----:B0-----:R-:W-:-:S04]  /*02f0*/  F2FP.BF16.F32.PACK_AB R0, RZ, R0 ;  /* 0x00000000ff00723e */ /* 0x001fc800000010ff */
[----:B------:R-:W-:Y:S01]  /*0300*/  PRMT R19, R0, 0x7610, R19 ;  /* 0x0000761000137816 */ /* 0x000fe20000000013 */
[----:B------:R-:W-:Y:S06]  /*0310*/  BRA `(.L_x_291) ;  /* 0x0000000c00987947 */ /* 0x000fec0003800000 */
.L_x_293:
[----:B------:R-:W2:Y:S02]  /*0320*/  LDG.E R4, desc[UR36][R4.64] ;  /* 0x0000002404047981 */ /* 0x000ea4000c1e1900 */
[----:B--2---:R-:W-:-:S04]  /*0330*/  I2FP.F32.S32 R0, R4 ;  /* 0x0000000400007245 */ /* 0x004fc80000201400 */
[----:B------:R-:W-:-:S04]  /*0340*/  F2FP.BF16.F32.PACK_AB R0, RZ, R0 ;  /* 0x00000000ff00723e */ /* 0x000fc800000010ff */
[----:B------:R-:W-:Y:S01]  /*0350*/  PRMT R19, R0, 0x7610, R19 ;  /* 0x0000761000137816 */ /* 0x000fe20000000013 */
[----:B------:R-:W-:Y:S06]  /*0360*/  BRA `(.L_x_291) ;  /* 0x0000000c00847947 */ /* 0x000fec0003800000 */
.L_x_292:
[----:B------:R-:W2:Y:S02]  /*0370*/  LDG.E.U16 R4, desc[UR36][R4.64] ;  /* 0x0000002404047981 */ /* 0x000ea4000c1e1500 */
[----:B--2---:R-:W0:Y:S02]  /*0380*/  I2F.S16 R0, R4 ;  /* 0x0000000400007306 */ /* 0x004e240000101400 */
[----:B0-----:R-:W-:-:S04]  /*0390*/  F2FP.BF16.F32.PACK_AB R0, RZ, R0 ;  /* 0x00000000ff00723e */ /* 0x001fc800000010ff */
[----:B------:R-:W-:Y:S01]  /*03a0*/  PRMT R19, R0, 0x7610, R19 ;  /* 0x0000761000137816 */ /* 0x000fe20000000013 */
[----:B------:R-:W-:Y:S06]  /*03b0*/  BRA `(.L_x_291) ;  /* 0x0000000c00707947 */ /* 0x000fec0003800000 */
.L_x_287:
        /* <DEDUP_REMOVED lines=9> */
.L_x_295:
[----:B------:R-:W2:Y:S02]  /*0450*/  LDG.E.U16 R0, desc[UR36][R4.64] ;  /* 0x0000002404007981 */ /* 0x000ea4000c1e1500 */
[----:B--2---:R-:W-:-:S05]  /*0460*/  HADD2.F32 R0, -RZ, R0.H0_H0 ;  /* 0x20000000ff007230 */ /* 0x004fca0000004100 */
[----:B------:R-:W-:-:S04]  /*0470*/  F2FP.BF16.F32.PACK_AB R0, RZ, R0 ;  /* 0x00000000ff00723e */ /* 0x000fc800000010ff */
[----:B------:R-:W-:Y:S01]  /*0480*/  PRMT R19, R0, 0x7610, R19 ;  /* 0x0000761000137816 */ /* 0x000fe20000000013 */
[----:B------:R-:W-:Y:S06]  /*0490*/  BRA `(.L_x_291) ;  /* 0x0000000c00387947 */ /* 0x000fec0003800000 */
.L_x_294:
        /* <DEDUP_REMOVED lines=9> */
.L_x_297:
[----:B------:R-:W2:Y:S02]  /*0530*/  LDG.E.U16 R4, desc[UR36][R4.64] ;  /* 0x0000002404047981 */ /* 0x000ea4000c1e1500 */
[----:B--2---:R-:W-:-:S05]  /*0540*/  HADD2.F32 R0, -RZ, R4.H0_H0 ;  /* 0x20000004ff007230 */ /* 0x004fca0000004100 */
[----:B------:R-:W-:-:S04]  /*0550*/  F2FP.BF16.F32.PACK_AB R0, RZ, R0 ;  /* 0x00000000ff00723e */ /* 0x000fc800000010ff */
[----:B------:R-:W-:Y:S01]  /*0560*/  PRMT R19, R0, 0x7610, R19 ;  /* 0x0000761000137816 */ /* 0x000fe20000000013 */
[----:B------:R-:W-:Y:S06]  /*0570*/  BRA `(.L_x_291) ;  /* 0x0000000c00007947 */ /* 0x000fec0003800000 */
.L_x_296:
[----:B------:R-:W2:Y:S01]  /*0580*/  LDG.E.64 R4, desc[UR36][R4.64] ;  /* 0x0000002404047981 */ /* 0x000ea2000c1e1b00 */
[----:B------:R-:W-:Y:S01]  /*0590*/  UMOV UR4, 0xf0000000 ;  /* 0xf000000000047882 */ /* 0x000fe20000000000 */
[----:B------:R-:W-:Y:S01]  /*05a0*/  UMOV UR5, 0x380fffff ;  /* 0x380fffff00057882 */ /* 0x000fe20000000000 */
[----:B--2---:R-:W0:Y:S01]  /*05b0*/  F2F.F32.F64 R0, R4 ;  /* 0x0000000400007310 */ /* 0x004e220000301000 */
[----:B------:R-:W-:-:S14]  /*05c0*/  DSETP.GEU.AND P0, PT, |R4|, UR4, PT ;  /* 0x0000000404007e2a */ /* 0x000fdc000bf0e200 */
[----:B0-----:R-:W-:-:S05]  /*05d0*/  @!P0 FMUL R0, R0, 1.175494350822287508e-38 ;  /* 0x0080000000008820 */ /* 0x001fca0000400000 */
[----:B------:R-:W-:-:S04]  /*05e0*/  F2FP.BF16.F32.PACK_AB R0, RZ, R0 ;  /* 0x00000000ff00723e */ /* 0x000fc800000010ff */
[----:B------:R-:W-:Y:S01]  /*05f0*/  PRMT R19, R0, 0x7610, R19 ;  /* 0x0000761000137816 */ /* 0x000fe20000000013 */
[----:B------:R-:W-:Y:S06]  /*0600*/  BRA `(.L_x_291) ;  /* 0x0000000800dc7947 */ /* 0x000fec0003800000 */
.L_x_286:
        /* <DEDUP_REMOVED lines=11> */
[----:B------:R-:W-:-:S04]  /*06c0*/  F2FP.BF16.F32.PACK_AB R0, RZ, R0 ;  /* 0x00000000ff00723e */ /* 0x000fc800000010ff */
[----:B------:R-:W-:Y:S01]  /*06d0*/  PRMT R19, R0, 0x7610, R19 ;  /* 0x0000761000137816 */ /* 0x000fe20000000013 */
[----:B------:R-:W-:Y:S06]  /*06e0*/  BRA `(.L_x_291) ;  /* 0x0000000800a47947 */ /* 0x000fec0003800000 */
.L_x_300:
        /* <DEDUP_REMOVED lines=9> */
.L_x_299:
        /* <DEDUP_REMOVED lines=12> */
[----:B0-----:R-:W-:-:S05]  /*0840*/  IMAD.MOV R6, RZ, RZ, -R6 ;  /* 0x000000ffff067224 */ /* 0x001fca00078e0a06 */
[----:B------:R-:W-:-:S05]  /*0850*/  VIADDMNMX.U32 R6, R6, R7, 0x4, !PT ;  /* 0x0000000406067446 */ /* 0x000fca0007800007 */
[----:B------:R-:W-:-:S04]  /*0860*/  VIADD R6, R6, 0xfffffffc ;  /* 0xfffffffc06067836 */ /* 0x000fc80000000000 */
[----:B------:R-:W-:Y:S01]  /*0870*/  IMAD.SHL.U32 R8, R6, 0x800000, RZ ;  /* 0x0080000006087824 */ /* 0x000fe200078e00ff */
[C---:B------:R-:W-:Y:S01]  /*0880*/  SHF.L.U32 R7, R3.reuse, R6, RZ ;  /* 0x0000000603077219 */ /* 0x040fe200000006ff */
[----:B------:R-:W-:-:S03]  /*0890*/  VIADD R6, R3, 0x1000000 ;  /* 0x0100000003067836 */ /* 0x000fc60000000000 */
        /* <DEDUP_REMOVED lines=9> */
.L_x_302:
[----:B------:R-:W2:Y:S02]  /*0930*/  LDG.E.U8 R4, desc[UR36][R4.64] ;  /* 0x0000002404047981 */ /* 0x000ea4000c1e1100 */
[C---:B--2---:R-:W-:Y:S02]  /*0940*/  IMAD.SHL.U32 R3, R4.reuse, 0x2000000, RZ ;  /* 0x0200000004037824 */ /* 0x044fe400078e00ff */
[----:B------:R-:W-:-:S03]  /*0950*/  IMAD.SHL.U32 R6, R4, 0x100, RZ ;  /* 0x0000010004067824 */ /* 0x000fc600078e00ff */
[----:B------:R-:W-:-:S13]  /*0960*/  ISETP.GT.U32.AND P0, PT, R3, 0x7ffffff, PT ;  /* 0x07ffffff0300780c */ /* 0x000fda0003f04070 */
[----:B------:R-:W-:Y:S02]  /*0970*/  @!P0 LOP3.LUT R0, R6, 0x7f00, RZ, 0xc0, !PT ;  /* 0x00007f0006008812 */ /* 0x000fe400078ec0ff */
[----:B------:R-:W-:Y:S02]  /*0980*/  @P0 LEA.HI R3, R3, 0x70000000, RZ, 0x1c ;  /* 0x7000000003030811 */ /* 0x000fe400078fe0ff */
[----:B------:R-:W-:Y:S02]  /*0990*/  @!P0 LOP3.LUT R0, R0, 0x3f000000, RZ, 0xfc, !PT ;  /* 0x3f00000000008812 */ /* 0x000fe400078efcff */
[----:B------:R-:W-:-:S03]  /*09a0*/  PRMT R6, R6, 0x9910, RZ ;  /* 0x0000991006067816 */ /* 0x000fc600000000ff */
[----:B------:R-:W-:Y:S01]  /*09b0*/  @!P0 FADD.FTZ R0, R0, -0.5 ;  /* 0xbf00000000008421 */ /* 0x000fe20000010000 */
[----:B------:R-:W-:Y:S01]  /*09c0*/  @P0 FMUL.FTZ R0, R3, 1.9259299443872358531e-34 ;  /* 0x0780000003000820 */ /* 0x000fe20000410000 */
[----:B------:R-:W-:-:S05]  /*09d0*/  IMAD.MOV.U32 R3, RZ, RZ, R6 ;  /* 0x000000ffff037224 */ /* 0x000fca00078e0006 */
[----:B------:R-:W-:-:S04]  /*09e0*/  LOP3.LUT R0, R0, 0x80000000, R3, 0xf8, !PT ;  /* 0x8000000000007812 */ /* 0x000fc800078ef803 */
[----:B------:R-:W-:-:S04]  /*09f0*/  F2FP.BF16.F32.PACK_AB R0, RZ, R0 ;  /* 0x00000000ff00723e */ /* 0x000fc800000010ff */
[----:B------:R-:W-:Y:S01]  /*0a00*/  PRMT R19, R0, 0x7610, R19 ;  /* 0x0000761000137816 */ /* 0x000fe20000000013 */
[----:B------:R-:W-:Y:S06]  /*0a10*/  BRA `(.L_x_291) ;  /* 0x0000000400d87947 */ /* 0x000fec0003800000 */
.L_x_301:
[----:B------:R0:W5:Y:S01]  /*0a20*/  LDG.E.U16 R19, desc[UR36][R4.64] ;  /* 0x0000002404137981 */ /* 0x000162000c1e1500 */
[----:B------:R-:W-:Y:S05]  /*0a30*/  BRA `(.L_x_291) ;  /* 0x0000000400d07947 */ /* 0x000fea0003800000 */
.L_x_298:
        /* <DEDUP_REMOVED lines=10> */
[----:B------:R-:W-:-:S04]  /*0ae0*/  F2FP.BF16.F32.PACK_AB R0, RZ, R0 ;  /* 0x00000000ff00723e */ /* 0x000fc800000010ff */
[----:B------:R-:W-:Y:S01]  /*0af0*/  PRMT R19, R0, 0x7610, R19 ;  /* 0x0000761000137816 */ /* 0x000fe20000000013 */
[----:B------:R-:W-:Y:S06]  /*0b00*/  BRA `(.L_x_291) ;  /* 0x00000004009c7947 */ /* 0x000fec0003800000 */
.L_x_305:
        /* <DEDUP_REMOVED lines=21> */
.L_x_309:
[----:B------:R-:W-:Y:S05]  /*0c60*/  BSYNC.RECONVERGENT B1 ;  /* 0x0000000000017941 */ /* 0x000fea0003800200 */
.L_x_308:
[----:B------:R-:W-:Y:S01]  /*0c70*/  IMAD.SHL.U32 R0, R0, 0x100000, RZ ;  /* 0x0010000000007824 */ /* 0x000fe200078e00ff */
[----:B------:R-:W-:-:S04]  /*0c80*/  LEA R3, R3, 0x3b800000, 0x17 ;  /* 0x3b80000003037811 */ /* 0x000fc800078eb8ff */
[----:B------:R-:W-:-:S07]  /*0c90*/  LOP3.LUT R0, R3, R0, R7, 0xfe, !PT ;  /* 0x0000000003007212 */ /* 0x000fce00078efe07 */
.L_x_307:
[----:B------:R-:W-:Y:S05]  /*0ca0*/  BSYNC.RECONVERGENT B0 ;  /* 0x0000000000007941 */ /* 0x000fea0003800200 */
.L_x_306:
[----:B------:R-:W-:-:S04]  /*0cb0*/  F2FP.BF16.F32.PACK_AB R0, RZ, R0 ;  /* 0x00000000ff00723e */ /* 0x000fc800000010ff */
[----:B------:R-:W-:Y:S01]  /*0cc0*/  PRMT R19, R0, 0x7610, R19 ;  /* 0x0000761000137816 */ /* 0x000fe20000000013 */
[----:B------:R-:W-:Y:S06]  /*0cd0*/  BRA `(.L_x_291) ;  /* 0x0000000400287947 */ /* 0x000fec0003800000 */
.L_x_304:
        /* <DEDUP_REMOVED lines=21> */
.L_x_313:
[----:B------:R-:W-:Y:S05]  /*0e30*/  BSYNC.RECONVERGENT B1 ;  /* 0x0000000000017941 */ /* 0x000fea0003800200 */
.L_x_312:
[----:B------:R-:W-:Y:S01]  /*0e40*/  IMAD.SHL.U32 R0, R0, 0x200000, RZ ;  /* 0x0020000000007824 */ /* 0x000fe200078e00ff */
[----:B------:R-:W-:-:S04]  /*0e50*/  LEA R3, R3, 0x37800000, 0x17 ;  /* 0x3780000003037811 */ /* 0x000fc800078eb8ff */
[----:B------:R-:W-:-:S07]  /*0e60*/  LOP3.LUT R0, R3, R0, R7, 0xfe, !PT ;  /* 0x0000000003007212 */ /* 0x000fce00078efe07 */
.L_x_311:
[----:B------:R-:W-:Y:S05]  /*0e70*/  BSYNC.RECONVERGENT B0 ;  /* 0x0000000000007941 */ /* 0x000fea0003800200 */
.L_x_310:
[----:B------:R-:W-:-:S04]  /*0e80*/  F2FP.BF16.F32.PACK_AB R0, RZ, R0 ;  /* 0x00000000ff00723e */ /* 0x000fc800000010ff */
[----:B------:R-:W-:Y:S01]  /*0e90*/  PRMT R19, R0, 0x7610, R19 ;  /* 0x0000761000137816 */ /* 0x000fe20000000013 */
[----:B------:R-:W-:Y:S06]  /*0ea0*/  BRA `(.L_x_291) ;  /* 0x0000000000b47947 */ /* 0x000fec0003800000 */
.L_x_303:
[----:B------:R-:W-:-:S09]  /*0eb0*/  UISETP.NE.AND UP0, UPT, UR4, 0x1c, UPT ;  /* 0x0000001c0400788c */ /* 0x000fd2000bf05270 */
[----:B------:R-:W-:Y:S05]  /*0ec0*/  BRA.U !UP0, `(.L_x_314) ;  /* 0x00000001089c7547 */ /* 0x000fea000b800000 */
[----:B------:R-:W-:-:S09]  /*0ed0*/  UISETP.NE.AND UP0, UPT, UR4, 0x1d, UPT ;  /* 0x0000001d0400788c */ /* 0x000fd2000bf05270 */
[----:B------:R-:W-:Y:S05]  /*0ee0*/  BRA.U !UP0, `(.L_x_315) ;  /* 0x0000000108807547 */ /* 0x000fea000b800000 */
[----:B------:R-:W-:-:S09]  /*0ef0*/  UISETP.NE.AND UP0, UPT, UR4, 0x2c, UPT ;  /* 0x0000002c0400788c */ /* 0x000fd2000bf05270 */
[----:B------:R-:W-:Y:S05]  /*0f00*/  BRA.U !UP0, `(.L_x_316) ;  /* 0x0000000108487547 */ /* 0x000fea000b800000 */
.L_x_290:
[----:B------:R-:W-:Y:S01]  /*0f10*/  MOV R14, 0x0 ;  /* 0x00000000000e7802 */ /* 0x000fe20000000f00 */
[----:B------:R-:W0:Y:S01]  /*0f20*/  LDCU.64 UR4, c[0x4][0x128] ;  /* 0x01002500ff0477ac */ /* 0x000e220008000a00 */
[----:B------:R-:W-:Y:S02]  /*0f30*/  IMAD.MOV.U32 R8, RZ, RZ, 0x4e ;  /* 0x0000004eff087424 */ /* 0x000fe400078e00ff */
[----:B------:R-:W-:Y:S01]  /*0f40*/  IMAD.MOV.U32 R12, RZ, RZ, 0x1 ;  /* 0x00000001ff0c7424 */ /* 0x000fe200078e00ff */
[----:B------:R-:W1:Y:S01]  /*0f50*/  LDCU.64 UR6, c[0x4][0x130] ;  /* 0x01002600ff0677ac */ /* 0x000e620008000a00 */
[----:B------:R-:W2:Y:S01]  /*0f60*/  LDC.64 R14, c[0x4][R14] ;  /* 0x010000000e0e7b82 */ /* 0x000ea20000000a00 */
[----:B------:R-:W-:Y:S01]  /*0f70*/  IMAD.MOV.U32 R13, RZ, RZ, RZ ;  /* 0x000000ffff0d7224 */ /* 0x000fe200078e00ff */
[----:B------:R-:W3:Y:S01]  /*0f80*/  LDCU.64 UR8, c[0x4][0x38] ;  /* 0x01000700ff0877ac */ /* 0x000ee20008000a00 */
[----:B0-----:R-:W-:Y:S02]  /*0f90*/  IMAD.U32 R4, RZ, RZ, UR4 ;  /* 0x00000004ff047e24 */ /* 0x001fe4000f8e00ff */
[----:B------:R-:W-:-:S02]  /*0fa0*/  IMAD.U32 R5, RZ, RZ, UR5 ;  /* 0x00000005ff057e24 */ /* 0x000fc4000f8e00ff */
[----:B-1----:R-:W-:Y:S02]  /*0fb0*/  IMAD.U32 R6, RZ, RZ, UR6 ;  /* 0x00000006ff067e24 */ /* 0x002fe4000f8e00ff */
[----:B------:R-:W-:Y:S02]  /*0fc0*/  IMAD.U32 R7, RZ, RZ, UR7 ;  /* 0x00000007ff077e24 */ /* 0x000fe4000f8e00ff */
[----:B---3--:R-:W-:Y:S02]  /*0fd0*/  IMAD.U32 R10, RZ, RZ, UR8 ;  /* 0x00000008ff0a7e24 */ /* 0x008fe4000f8e00ff */
[----:B------:R-:W-:-:S07]  /*0fe0*/  IMAD.U32 R11, RZ, RZ, UR9 ;  /* 0x00000009ff0b7e24 */ /* 0x000fce000f8e00ff */
[----:B------:R-:W-:-:S07]  /*0ff0*/  LEPC R20, `(.L_x_317) ;  /* 0x000000001014794e */ /* 0x000fce0000000000 */
[----:B--2---:R-:W-:Y:S05]  /*1000*/  CALL.ABS.NOINC R14 ;  /* 0x000000000e007343 */ /* 0x004fea0003c00000 */
.L_x_317:
[----:B------:R-:W-:Y:S01]  /*1010*/  PRMT R19, RZ, 0x7610, R19 ;  /* 0x00007610ff137816 */ /* 0x000fe20000000013 */
[----:B------:R-:W-:Y:S06]  /*1020*/  BRA `(.L_x_291) ;  /* 0x0000000000547947 */ /* 0x000fec0003800000 */
.L_x_316:
[----:B------:R-:W2:Y:S01]  /*1030*/  LDG.E.U8 R4, desc[UR36][R4.64] ;  /* 0x0000002404047981 */ /* 0x000ea2000c1e1100 */
[----:B------:R-:W-:Y:S01]  /*1040*/  BSSY.RECONVERGENT B0, `(.L_x_318) ;  /* 0x0000007000007945 */ /* 0x000fe20003800200 */
[----:B------:R-:W-:Y:S01]  /*1050*/  IMAD.MOV.U32 R0, RZ, RZ, 0x400000 ;  /* 0x00400000ff007424 */ /* 0x000fe200078e00ff */
[----:B--2---:R-:W-:-:S13]  /*1060*/  ISETP.NE.AND P0, PT, R4, RZ, PT ;  /* 0x000000ff0400720c */ /* 0x004fda0003f05270 */
[----:B------:R-:W-:Y:S05]  /*1070*/  @!P0 BRA `(.L_x_319) ;  /* 0x00000000000c8947 */ /* 0x000fea0003800000 */
[----:B------:R-:W-:-:S13]  /*1080*/  ISETP.NE.AND P0, PT, R4, 0xff, PT ;  /* 0x000000ff0400780c */ /* 0x000fda0003f05270 */
[----:B------:R-:W-:Y:S02]  /*1090*/  @!P0 IMAD.MOV.U32 R0, RZ, RZ, 0x7f800001 ;  /* 0x7f800001ff008424 */ /* 0x000fe400078e00ff */
[----:B------:R-:W-:-:S07]  /*10a0*/  @P0 IMAD.SHL.U32 R0, R4, 0x800000, RZ ;  /* 0x0080000004000824 */ /* 0x000fce00078e00ff */
.L_x_319:
[----:B------:R-:W-:Y:S05]  /*10b0*/  BSYNC.RECONVERGENT B0 ;  /* 0x0000000000007941 */ /* 0x000fea0003800200 */
.L_x_318:
[----:B------:R-:W-:-:S04]  /*10c0*/  F2FP.BF16.F32.PACK_AB R0, RZ, R0 ;  /* 0x00000000ff00723e */ /* 0x000fc800000010ff */
[----:B------:R-:W-:Y:S01]  /*10d0*/  PRMT R19, R0, 0x7610, R19 ;  /* 0x0000761000137816 */ /* 0x000fe20000000013 */
[----:B------:R-:W-:Y:S06]  /*10e0*/  BRA `(.L_x_291) ;  /* 0x0000000000247947 */ /* 0x000fec0003800000 */
.L_x_315:
[----:B------:R-:W2:Y:S02]  /*10f0*/  LDG.E.64 R4, desc[UR36][R4.64] ;  /* 0x0000002404047981 */ /* 0x000ea4000c1e1b00 */
[----:B--2---:R-:W0:Y:S02]  /*1100*/  I2F.U64 R0, R4 ;  /* 0x0000000400007312 */ /* 0x004e240000301000 */
[----:B0-----:R-:W-:-:S04]  /*1110*/  F2FP.BF16.F32.PACK_AB R0, RZ, R0 ;  /* 0x00000000ff00723e */ /* 0x001fc800000010ff */
[----:B------:R-:W-:Y:S01]  /*1120*/  PRMT R19, R0, 0x7610, R19 ;  /* 0x0000761000137816 */ /* 0x000fe20000000013 */
[----:B------:R-:W-:Y:S06]  /*1130*/  BRA `(.L_x_291) ;  /* 0x0000000000107947 */ /* 0x000fec0003800000 */
.L_x_314:
[----:B------:R-:W2:Y:S02]  /*1140*/  LDG.E R4, desc[UR36][R4.64] ;  /* 0x0000002404047981 */ /* 0x000ea4000c1e1900 */
[----:B--2---:R-:W-:-:S04]  /*1150*/  I2FP.F32.U32 R0, R4 ;  /* 0x0000000400007245 */ /* 0x004fc80000201000 */
[----:B------:R-:W-:-:S04]  /*1160*/  F2FP.BF16.F32.PACK_AB R0, RZ, R0 ;  /* 0x00000000ff00723e */ /* 0x000fc800000010ff */
[----:B------:R-:W-:-:S07]  /*1170*/  PRMT R19, R0, 0x7610, R19 ;  /* 0x0000761000137816 */ /* 0x000fce0000000013 */
.L_x_291:
[----:B------:R-:W-:-:S07]  /*1180*/  VIADD R17, R25, 0x80 ;  /* 0x0000008019117836 */ /* 0x000fce0000000000 */
.L_x_285:
[----:B------:R-:W-:Y:S05]  /*1190*/  BSYNC.RECONVERGENT B6 ;  /* 0x0000000000067941 */ /* 0x000fea0003800200 */
.L_x_284:
[----:B------:R-:W-:Y:S01]  /*11a0*/  ISETP.GE.AND P0, PT, R17, R16, PT ;  /* 0x000000101100720c */ /* 0x000fe20003f06270 */
[----:B------:R-:W-:Y:S01]  /*11b0*/  BSSY.RECONVERGENT B6, `(.L_x_320) ;  /* 0x0000110000067945 */ /* 0x000fe20003800200 */
[----:B------:R-:W-:-:S11]  /*11c0*/  PRMT R18, RZ, 0x7610, R18 ;  /* 0x00007610ff127816 */ /* 0x000fd60000000012 */
[----:B------:R-:W-:Y:S05]  /*11d0*/  @P0 BRA `(.L_x_321) ;  /* 0x0000001000340947 */ /* 0x000fea0003800000 */
[----:B0-----:R-:W0:Y:S01]  /*11e0*/  LDC.64 R4, c[0x0][0x390] ;  /* 0x0000e400ff047b82 */ /* 0x001e220000000a00 */
        /* <DEDUP_REMOVED lines=21> */
.L_x_325:
[----:B------:R-:W2:Y:S02]  /*1340*/  LDG.E.U8 R4, desc[UR36][R4.64] ;  /* 0x0000002404047981 */ /* 0x000ea4000c1e1100 */
[----:B--2---:R-:W-:-:S04]  /*1350*/  I2FP.F32.U32 R0, R4 ;  /* 0x0000000400007245 */ /* 0x004fc80000201000 */
[----:B------:R-:W-:-:S04]  /*1360*/  F2FP.BF16.F32.PACK_AB R0, RZ, R0 ;  /* 0x00000000ff00723e */ /* 0x000fc800000010ff */
[----:B------:R-:W-:Y:S01]  /*1370*/  PRMT R18, R0, 0x7610, R18 ;  /* 0x0000761000127816 */ /* 0x000fe20000000012 */
[----:B------:R-:W-:Y:S06]  /*1380*/  BRA `(.L_x_327) ;  /* 0x0000000c00c47947 */ /* 0x000fec0003800000 */
.L_x_324:
        /* <DEDUP_REMOVED lines=11> */
.L_x_329:
[----:B------:R-:W2:Y:S02]  /*1440*/  LDG.E R4, desc[UR36][R4.64] ;  /* 0x0000002404047981 */ /* 0x000ea4000c1e1900 */
[----:B--2---:R-:W-:-:S04]  /*1450*/  I2FP.F32.S32 R0, R4 ;  /* 0x0000000400007245 */ /* 0x004fc80000201400 */
[----:B------:R-:W-:-:S04]  /*1460*/  F2FP.BF16.F32.PACK_AB R0, RZ, R0 ;  /* 0x00000000ff00723e */ /* 0x000fc800000010ff */
[----:B------:R-:W-:Y:S01]  /*1470*/  PRMT R18, R0, 0x7610, R18 ;  /* 0x0000761000127816 */ /* 0x000fe20000000012 */
[----:B------:R-:W-:Y:S06]  /*1480*/  BRA `(.L_x_327) ;  /* 0x0000000c00847947 */ /* 0x000fec0003800000 */
.L_x_328:
[----:B------:R-:W2:Y:S02]  /*1490*/  LDG.E.U16 R4, desc[UR36][R4.64] ;  /* 0x0000002404047981 */ /* 0x000ea4000c1e1500 */
[----:B--2---:R-:W0:Y:S02]  /*14a0*/  I2F.S16 R0, R4 ;  /* 0x0000000400007306 */ /* 0x004e240000101400 */
[----:B0-----:R-:W-:-:S04]  /*14b0*/  F2FP.BF16.F32.PACK_AB R0, RZ, R0 ;  /* 0x00000000ff00723e */ /* 0x001fc800000010ff */
[----:B------:R-:W-:Y:S01]  /*14c0*/  PRMT R18, R0, 0x7610, R18 ;  /* 0x0000761000127816 */ /* 0x000fe20000000012 */
[----:B------:R-:W-:Y:S06]  /*14d0*/  BRA `(.L_x_327) ;  /* 0x0000000c00707947 */ /* 0x000fec0003800000 */
.L_x_323:
        /* <DEDUP_REMOVED lines=9> */
.L_x_331:
[----:B------:R-:W2:Y:S02]  /*1570*/  LDG.E.U16 R0, desc[UR36][R4.64] ;  /* 0x0000002404007981 */ /* 0x000ea4000c1e1500 */
[----:B--2---:R-:W-:-:S05]  /*1580*/  HADD2.F32 R0, -RZ, R0.H0_H0 ;  /* 0x20000000ff007230 */ /* 0x004fca0000004100 */
[----:B------:R-:W-:-:S04]  /*1590*/  F2FP.BF16.F32.PACK_AB R0, RZ, R0 ;  /* 0x00000000ff00723e */ /* 0x000fc800000010ff */
[----:B------:R-:W-:Y:S01]  /*15a0*/  PRMT R18, R0, 0x7610, R18 ;  /* 0x0000761000127816 */ /* 0x000fe20000000012 */
[----:B------:R-:W-:Y:S06]  /*15b0*/  BRA `(.L_x_327) ;  /* 0x0000000c00387947 */ /* 0x000fec0003800000 */
.L_x_330:
        /* <DEDUP_REMOVED lines=9> */
.L_x_333:
[----:B------:R-:W2:Y:S02]  /*1650*/  LDG.E.U16 R4, desc[UR36][R4.64] ;  /* 0x0000002404047981 */ /* 0x000ea4000c1e1500 */
[----:B--2---:R-:W-:-:S05]  /*1660*/  HADD2.F32 R0, -RZ, R4.H0_H0 ;  /* 0x20000004ff007230 */ /* 0x004fca0000004100 */
[----:B------:R-:W-:-:S04]  /*1670*/  F2FP.BF16.F32.PACK_AB R0, RZ, R0 ;  /* 0x00000000ff00723e */ /* 0x000fc800000010ff */
[----:B------:R-:W-:Y:S01]  /*1680*/  PRMT R18, R0, 0x7610, R18 ;  /* 0x0000761000127816 */ /* 0x000fe20000000012 */
[----:B------:R-:W-:Y:S06]  /*1690*/  BRA `(.L_x_327) ;  /* 0x0000000c00007947 */ /* 0x000fec0003800000 */
.L_x_332:
        /* <DEDUP_REMOVED lines=9> */
.L_x_322:
        /* <DEDUP_REMOVED lines=14> */
.L_x_336:
        /* <DEDUP_REMOVED lines=9> */
.L_x_335:
        /* <DEDUP_REMOVED lines=27> */
.L_x_338:
[----:B------:R-:W2:Y:S02]  /*1a50*/  LDG.E.U8 R4, desc[UR36][R4.64] ;  /* 0x0000002404047981 */ /* 0x000ea4000c1e1100 */
[C---:B--2---:R-:W-:Y:S02]  /*1a60*/  IMAD.SHL.U32 R0, R4.reuse, 0x2000000, RZ ;  /* 0x0200000004007824 */ /* 0x044fe400078e00ff */
[----:B------:R-:W-:-:S03]  /*1a70*/  IMAD.SHL.U32 R6, R4, 0x100, RZ ;  /* 0x0000010004067824 */ /* 0x000fc600078e00ff */
[----:B------:R-:W-:-:S13]  /*1a80*/  ISETP.GE.U32.AND P0, PT, R0, 0x8000000, PT ;  /* 0x080000000000780c */ /* 0x000fda0003f06070 */
[----:B------:R-:W-:Y:S02]  /*1a90*/  @!P0 LOP3.LUT R3, R6, 0x7f00, RZ, 0xc0, !PT ;  /* 0x00007f0006038812 */ /* 0x000fe400078ec0ff */
[----:B------:R-:W-:Y:S02]  /*1aa0*/  @P0 LEA.HI R0, R0, 0x70000000, RZ, 0x1c ;  /* 0x7000000000000811 */ /* 0x000fe400078fe0ff */
[----:B------:R-:W-:Y:S02]  /*1ab0*/  @!P0 LOP3.LUT R3, R3, 0x3f000000, RZ, 0xfc, !PT ;  /* 0x3f00000003038812 */ /* 0x000fe400078efcff */
[----:B------:R-:W-:Y:S01]  /*1ac0*/  PRMT R6, R6, 0x9910, RZ ;  /* 0x0000991006067816 */ /* 0x000fe200000000ff */
[----:B------:R-:W-:Y:S02]  /*1ad0*/  @P0 FMUL.FTZ R0, R0, 1.9259299443872358531e-34 ;  /* 0x0780000000000820 */ /* 0x000fe40000410000 */
[----:B------:R-:W-:Y:S02]  /*1ae0*/  @!P0 FADD.FTZ R0, R3, -0.5 ;  /* 0xbf00000003008421 */ /* 0x000fe40000010000 */
[----:B------:R-:W-:-:S05]  /*1af0*/  IMAD.MOV.U32 R3, RZ, RZ, R6 ;  /* 0x000000ffff037224 */ /* 0x000fca00078e0006 */
[----:B------:R-:W-:-:S04]  /*1b00*/  LOP3.LUT R0, R0, 0x80000000, R3, 0xf8, !PT ;  /* 0x8000000000007812 */ /* 0x000fc800078ef803 */
[----:B------:R-:W-:-:S04]  /*1b10*/  F2FP.BF16.F32.PACK_AB R0, RZ, R0 ;  /* 0x00000000ff00723e */ /* 0x000fc800000010ff */
[----:B------:R-:W-:Y:S01]  /*1b20*/  PRMT R18, R0, 0x7610, R18 ;  /* 0x0000761000127816 */ /* 0x000fe20000000012 */
[----:B------:R-:W-:Y:S06]  /*1b30*/  BRA `(.L_x_327) ;  /* 0x0000000400d87947 */ /* 0x000fec0003800000 */
.L_x_337:
[----:B------:R0:W5:Y:S01]  /*1b40*/  LDG.E.U16 R18, desc[UR36][R4.64] ;  /* 0x0000002404127981 */ /* 0x000162000c1e1500 */
[----:B------:R-:W-:Y:S05]  /*1b50*/  BRA `(.L_x_327) ;  /* 0x0000000400d07947 */ /* 0x000fea0003800000 */
.L_x_334:
        /* <DEDUP_REMOVED lines=13> */
.L_x_341:
        /* <DEDUP_REMOVED lines=21> */
.L_x_345:
[----:B------:R-:W-:Y:S05]  /*1d80*/  BSYNC.RECONVERGENT B1 ;  /* 0x0000000000017941 */ /* 0x000fea0003800200 */
.L_x_344:
[----:B------:R-:W-:Y:S01]  /*1d90*/  IMAD.SHL.U32 R0, R0, 0x100000, RZ ;  /* 0x0010000000007824 */ /* 0x000fe200078e00ff */
[----:B------:R-:W-:-:S04]  /*1da0*/  LEA R3, R3, 0x3b800000, 0x17 ;  /* 0x3b80000003037811 */ /* 0x000fc800078eb8ff */
[----:B------:R-:W-:-:S07]  /*1db0*/  LOP3.LUT R0, R3, R0, R7, 0xfe, !PT ;  /* 0x0000000003007212 */ /* 0x000fce00078efe07 */
.L_x_343:
[----:B------:R-:W-:Y:S05]  /*1dc0*/  BSYNC.RECONVERGENT B0 ;  /* 0x0000000000007941 */ /* 0x000fea0003800200 */
.L_x_342:
[----:B------:R-:W-:-:S04]  /*1dd0*/  F2FP.BF16.F32.PACK_AB R0, RZ, R0 ;  /* 0x00000000ff00723e */ /* 0x000fc800000010ff */
[----:B------:R-:W-:Y:S01]  /*1de0*/  PRMT R18, R0, 0x7610, R18 ;  /* 0x0000761000127816 */ /* 0x000fe20000000012 */
[----:B------:R-:W-:Y:S06]  /*1df0*/  BRA `(.L_x_327) ;  /* 0x0000000400287947 */ /* 0x000fec0003800000 */
.L_x_340:
        /* <DEDUP_REMOVED lines=21> */
.L_x_349:
[----:B------:R-:W-:Y:S05]  /*1f50*/  BSYNC.RECONVERGENT B1 ;  /* 0x0000000000017941 */ /* 0x000fea0003800200 */
.L_x_348:
[----:B------:R-:W-:Y:S01]  /*1f60*/  IMAD.SHL.U32 R0, R0, 0x200000, RZ ;  /* 0x0020000000007824 */ /* 0x000fe200078e00ff */
[----:B------:R-:W-:-:S04]  /*1f70*/  LEA R3, R3, 0x37800000, 0x17 ;  /* 0x3780000003037811 */ /* 0x000fc800078eb8ff */
[----:B------:R-:W-:-:S07]  /*1f80*/  LOP3.LUT R0, R3, R0, R7, 0xfe, !PT ;  /* 0x0000000003007212 */ /* 0x000fce00078efe07 */
.L_x_347:
[----:B------:R-:W-:Y:S05]  /*1f90*/  BSYNC.RECONVERGENT B0 ;  /* 0x0000000000007941 */ /* 0x000fea0003800200 */
.L_x_346:
[----:B------:R-:W-:-:S04]  /*1fa0*/  F2FP.BF16.F32.PACK_AB R0, RZ, R0 ;  /* 0x00000000ff00723e */ /* 0x000fc800000010ff */
[----:B------:R-:W-:Y:S01]  /*1fb0*/  PRMT R18, R0, 0x7610, R18 ;  /* 0x0000761000127816 */ /* 0x000fe20000000012 */
[----:B------:R-:W-:Y:S06]  /*1fc0*/  BRA `(.L_x_327) ;  /* 0x0000000000b47947 */ /* 0x000fec0003800000 */
.L_x_339:
        /* <DEDUP_REMOVED lines=14> */
.L_x_353:
[----:B------:R-:W-:Y:S05]  /*20b0*/  BSYNC.RECONVERGENT B0 ;  /* 0x0000000000007941 */ /* 0x000fea0003800200 */
.L_x_352:
[----:B------:R-:W-:-:S04]  /*20c0*/  F2FP.BF16.F32.PACK_AB R0, RZ, R0 ;  /* 0x00000000ff00723e */ /* 0x000fc800000010ff */
[----:B------:R-:W-:Y:S01]  /*20d0*/  PRMT R18, R0, 0x7610, R18 ;  /* 0x0000761000127816 */ /* 0x000fe20000000012 */
[----:B------:R-:W-:Y:S06]  /*20e0*/  BRA `(.L_x_327) ;  /* 0x00000000006c7947 */ /* 0x000fec0003800000 */
.L_x_326:
        /* <DEDUP_REMOVED lines=15> */
[----:B--2--5:R-:W-:Y:S05]  /*21e0*/  CALL.ABS.NOINC R14 ;  /* 0x000000000e007343 */ /* 0x024fea0003c00000 */
.L_x_354:
[----:B------:R-:W-:Y:S01]  /*21f0*/  PRMT R18, RZ, 0x7610, R18 ;  /* 0x00007610ff127816 */ /* 0x000fe20000000012 */
[----:B------:R-:W-:Y:S06]  /*2200*/  BRA `(.L_x_327) ;  /* 0x0000000000247947 */ /* 0x000fec0003800000 */
.L_x_351:
[----:B------:R-:W2:Y:S02]  /*2210*/  LDG.E.64 R4, desc[UR36][R4.64] ;  /* 0x0000002404047981 */ /* 0x000ea4000c1e1b00 */
[----:B--2---:R-:W0:Y:S02]  /*2220*/  I2F.U64 R0, R4 ;  /* 0x0000000400007312 */ /* 0x004e240000301000 */
[----:B0-----:R-:W-:-:S04]  /*2230*/  F2FP.BF16.F32.PACK_AB R0, RZ, R0 ;  /* 0x00000000ff00723e */ /* 0x001fc800000010ff */
[----:B------:R-:W-:Y:S01]  /*2240*/  PRMT R18, R0, 0x7610, R18 ;  /* 0x0000761000127816 */ /* 0x000fe20000000012 */
[----:B------:R-:W-:Y:S06]  /*2250*/  BRA `(.L_x_327) ;  /* 0x0000000000107947 */ /* 0x000fec0003800000 */
.L_x_350:
[----:B------:R-:W2:Y:S02]  /*2260*/  LDG.E R4, desc[UR36][R4.64] ;  /* 0x0000002404047981 */ /* 0x000ea4000c1e1900 */
[----:B--2---:R-:W-:-:S04]  /*2270*/  I2FP.F32.U32 R0, R4 ;  /* 0x0000000400007245 */ /* 0x004fc80000201000 */
[----:B------:R-:W-:-:S04]  /*2280*/  F2FP.BF16.F32.PACK_AB R0, RZ, R0 ;  /* 0x00000000ff00723e */ /* 0x000fc800000010ff */
[----:B------:R-:W-:-:S07]  /*2290*/  PRMT R18, R0, 0x7610, R18 ;  /* 0x0000761000127816 */ /* 0x000fce0000000012 */
.L_x_327:
[----:B------:R-:W-:-:S07]  /*22a0*/  VIADD R17, R17, 0x80 ;  /* 0x0000008011117836 */ /* 0x000fce0000000000 */
.L_x_321:
[----:B------:R-:W-:Y:S05]  /*22b0*/  BSYNC.RECONVERGENT B6 ;  /* 0x0000000000067941 */ /* 0x000fea0003800200 */
.L_x_320:
        /* <DEDUP_REMOVED lines=26> */
.L_x_360:
[----:B------:R-:W2:Y:S02]  /*2460*/  LDG.E.U8 R4, desc[UR36][R4.64] ;  /* 0x0000002404047981 */ /* 0x000ea4000c1e1100 */
[----:B--2---:R-:W-:-:S04]  /*2470*/  I2FP.F32.U32 R0, R4 ;  /* 0x0000000400007245 */ /* 0x004fc80000201000 */
[----:B------:R-:W-:-:S04]  /*2480*/  F2FP.BF16.F32.PACK_AB R0, RZ, R0 ;  /* 0x00000000ff00723e */ /* 0x000fc800000010ff */
[----:B------:R-:W-:Y:S01]  /*2490*/  PRMT R24, R0, 0x7610, R24 ;  /* 0x0000761000187816 */ /* 0x000fe20000000018 */
[----:B------:R-:W-:Y:S06]  /*24a0*/  BRA `(.L_x_362) ;  /* 0x0000000c00c47947 */ /* 0x000fec0003800000 */
.L_x_359:
        /* <DEDUP_REMOVED lines=11> */
.L_x_364:
[----:B------:R-:W2:Y:S02]  /*2560*/  LDG.E R4, desc[UR36][R4.64] ;  /* 0x0000002404047981 */ /* 0x000ea4000c1e1900 */
[----:B--2---:R-:W-:-:S04]  /*2570*/  I2FP.F32.S32 R0, R4 ;  /* 0x0000000400007245 */ /* 0x004fc80000201400 */
[----:B------:R-:W-:-:S04]  /*2580*/  F2FP.BF16.F32.PACK_AB R0, RZ, R0 ;  /* 0x00000000ff00723e */ /* 0x000fc800000010ff */
[----:B------:R-:W-:Y:S01]  /*2590*/  PRMT R24, R0, 0x7610, R24 ;  /* 0x0000761000187816 */ /* 0x000fe20000000018 */
[----:B------:R-:W-:Y:S06]  /*25a0*/  BRA `(.L_x_362) ;  /* 0x0000000c00847947 */ /* 0x000fec0003800000 */
.L_x_363:
[----:B------:R-:W2:Y:S02]  /*25b0*/  LDG.E.U16 R4, desc[UR36][R4.64] ;  /* 0x0000002404047981 */ /* 0x000ea4000c1e1500 */
[----:B--2---:R-:W0:Y:S02]  /*25c0*/  I2F.S16 R0, R4 ;  /* 0x0000000400007306 */ /* 0x004e240000101400 */
[----:B0-----:R-:W-:-:S04]  /*25d0*/  F2FP.BF16.F32.PACK_AB R0, RZ, R0 ;  /* 0x00000000ff00723e */ /* 0x001fc800000010ff */
[----:B------:R-:W-:Y:S01]  /*25e0*/  PRMT R24, R0, 0x7610, R24 ;  /* 0x0000761000187816 */ /* 0x000fe20000000018 */
[----:B------:R-:W-:Y:S06]  /*25f0*/  BRA `(.L_x_362) ;  /* 0x0000000c00707947 */ /* 0x000fec0003800000 */
.L_x_358:
        /* <DEDUP_REMOVED lines=9> */
.L_x_366:
[----:B------:R-:W2:Y:S02]  /*2690*/  LDG.E.U16 R0, desc[UR36][R4.64] ;  /* 0x0000002404007981 */ /* 0x000ea4000c1e1500 */
[----:B--2---:R-:W-:-:S05]  /*26a0*/  HADD2.F32 R0, -RZ, R0.H0_H0 ;  /* 0x20000000ff007230 */ /* 0x004fca0000004100 */
[----:B------:R-:W-:-:S04]  /*26b0*/  F2FP.BF16.F32.PACK_AB R0, RZ, R0 ;  /* 0x00000000ff00723e */ /* 0x000fc800000010ff */
[----:B------:R-:W-:Y:S01]  /*26c0*/  PRMT R24, R0, 0x7610, R24 ;  /* 0x0000761000187816 */ /* 0x000fe20000000018 */
[----:B------:R-:W-:Y:S06]  /*26d0*/  BRA `(.L_x_362) ;  /* 0x0000000c00387947 */ /* 0x000fec0003800000 */
.L_x_365:
        /* <DEDUP_REMOVED lines=9> */
.L_x_368:
[----:B------:R-:W2:Y:S02]  /*2770*/  LDG.E.U16 R4, desc[UR36][R4.64] ;  /* 0x0000002404047981 */ /* 0x000ea4000c1e1500 */
[----:B--2---:R-:W-:-:S05]  /*2780*/  HADD2.F32 R0, -RZ, R4.H0_H0 ;  /* 0x20000004ff007230 */ /* 0x004fca0000004100 */
[----:B------:R-:W-:-:S04]  /*2790*/  F2FP.BF16.F32.PACK_AB R0, RZ, R0 ;  /* 0x00000000ff00723e */ /* 0x000fc800000010ff */
[----:B------:R-:W-:Y:S01]  /*27a0*/  PRMT R24, R0, 0x7610, R24 ;  /* 0x0000761000187816 */ /* 0x000fe20000000018 */
[----:B------:R-:W-:Y:S06]  /*27b0*/  BRA `(.L_x_362) ;  /* 0x0000000c00007947 */ /* 0x000fec0003800000 */
.L_x_367:
        /* <DEDUP_REMOVED lines=9> */
.L_x_357:
        /* <DEDUP_REMOVED lines=14> */
.L_x_371:
        /* <DEDUP_REMOVED lines=9> */
.L_x_370:
        /* <DEDUP_REMOVED lines=27> */
.L_x_373:
        /* <DEDUP_REMOVED lines=15> */
.L_x_372:
[----:B------:R0:W5:Y:S01]  /*2c60*/  LDG.E.U16 R24, desc[UR36][R4.64] ;  /* 0x0000002404187981 */ /* 0x000162000c1e1500 */
[----:B------:R-:W-:Y:S05]  /*2c70*/  BRA `(.L_x_362) ;  /* 0x0000000400d07947 */ /* 0x000fea0003800000 */
.L_x_369:
        /* <DEDUP_REMOVED lines=13> */
.L_x_376:
        /* <DEDUP_REMOVED lines=21> */
.L_x_380:
[----:B------:R-:W-:Y:S05]  /*2ea0*/  BSYNC.RECONVERGENT B1 ;  /* 0x0000000000017941 */ /* 0x000fea0003800200 */
.L_x_379:
[----:B------:R-:W-:Y:S01]  /*2eb0*/  IMAD.SHL.U32 R0, R0, 0x100000, RZ ;  /* 0x0010000000007824 */ /* 0x000fe200078e00ff */
[----:B------:R-:W-:-:S04]  /*2ec0*/  LEA R3, R3, 0x3b800000, 0x17 ;  /* 0x3b80000003037811 */ /* 0x000fc800078eb8ff */
[----:B------:R-:W-:-:S07]  /*2ed0*/  LOP3.LUT R0, R3, R0, R7, 0xfe, !PT ;  /* 0x0000000003007212 */ /* 0x000fce00078efe07 */
.L_x_378:
[----:B------:R-:W-:Y:S05]  /*2ee0*/  BSYNC.RECONVERGENT B0 ;  /* 0x0000000000007941 */ /* 0x000fea0003800200 */
.L_x_377:
[----:B------:R-:W-:-:S04]  /*2ef0*/  F2FP.BF16.F32.PACK_AB R0, RZ, R0 ;  /* 0x00000000ff00723e */ /* 0x000fc800000010ff */
[----:B------:R-:W-:Y:S01]  /*2f00*/  PRMT R24, R0, 0x7610, R24 ;  /* 0x0000761000187816 */ /* 0x000fe20000000018 */
[----:B------:R-:W-:Y:S06]  /*2f10*/  BRA `(.L_x_362) ;  /* 0x0000000400287947 */ /* 0x000fec0003800000 */
.L_x_375:
        /* <DEDUP_REMOVED lines=21> */
.L_x_384:
[----:B------:R-:W-:Y:S05]  /*3070*/  BSYNC.RECONVERGENT B1 ;  /* 0x0000000000017941 */ /* 0x000fea0003800200 */
.L_x_383:
[----:B------:R-:W-:Y:S01]  /*3080*/  IMAD.SHL.U32 R0, R0, 0x200000, RZ ;  /* 0x0020000000007824 */ /* 0x000fe200078e00ff */
[----:B------:R-:W-:-:S04]  /*3090*/  LEA R3, R3, 0x37800000, 0x17 ;  /* 0x3780000003037811 */ /* 0x000fc800078eb8ff */
[----:B------:R-:W-:-:S07]  /*30a0*/  LOP3.LUT R0, R3, R0, R7, 0xfe, !PT ;  /* 0x0000000003007212 */ /* 0x000fce00078efe07 */
.L_x_382:
[----:B------:R-:W-:Y:S05]  /*30b0*/  BSYNC.RECONVERGENT B0 ;  /* 0x0000000000007941 */ /* 0x000fea0003800200 */
.L_x_381:
[----:B------:R-:W-:-:S04]  /*30c0*/  F2FP.BF16.F32.PACK_AB R0, RZ, R0 ;  /* 0x00000000ff00723e */ /* 0x000fc800000010ff */
[----:B------:R-:W-:Y:S01]  /*30d0*/  PRMT R24, R0, 0x7610, R24 ;  /* 0x0000761000187816 */ /* 0x000fe20000000018 */
[----:B------:R-:W-:Y:S06]  /*30e0*/  BRA `(.L_x_362) ;  /* 0x0000000000b47947 */ /* 0x000fec0003800000 */
.L_x_374:
        /* <DEDUP_REMOVED lines=14> */
.L_x_388:
[----:B------:R-:W-:Y:S05]  /*31d0*/  BSYNC.RECONVERGENT B0 ;  /* 0x0000000000007941 */ /* 0x000fea0003800200 */
.L_x_387:
[----:B------:R-:W-:-:S04]  /*31e0*/  F2FP.BF16.F32.PACK_AB R0, RZ, R0 ;  /* 0x00000000ff00723e */ /* 0x000fc800000010ff */
[----:B------:R-:W-:Y:S01]  /*31f0*/  PRMT R24, R0, 0x7610, R24 ;  /* 0x0000761000187816 */ /* 0x000fe20000000018 */
[----:B------:R-:W-:Y:S06]  /*3200*/  BRA `(.L_x_362) ;  /* 0x00000000006c7947 */ /* 0x000fec0003800000 */
.L_x_361:
        /* <DEDUP_REMOVED lines=16> */
.L_x_389:
[----:B------:R-:W-:Y:S01]  /*3310*/  PRMT R24, RZ, 0x7610, R24 ;  /* 0x00007610ff187816 */ /* 0x000fe20000000018 */
[----:B------:R-:W-:Y:S06]  /*3320*/  BRA `(.L_x_362) ;  /* 0x0000000000247947 */ /* 0x000fec0003800000 */
.L_x_386:
[----:B------:R-:W2:Y:S02]  /*3330*/  LDG.E.64 R4, desc[UR36][R4.64] ;  /* 0x0000002404047981 */ /* 0x000ea4000c1e1b00 */
[----:B--2---:R-:W0:Y:S02]  /*3340*/  I2F.U64 R0, R4 ;  /* 0x0000000400007312 */ /* 0x004e240000301000 */
[----:B0-----:R-:W-:-:S04]  /*3350*/  F2FP.BF16.F32.PACK_AB R0, RZ, R0 ;  /* 0x00000000ff00723e */ /* 0x001fc800000010ff */
[----:B------:R-:W-:Y:S01]  /*3360*/  PRMT R24, R0, 0x7610, R24 ;  /* 0x0000761000187816 */ /* 0x000fe20000000018 */
[----:B------:R-:W-:Y:S06]  /*3370*/  BRA `(.L_x_362) ;  /* 0x0000000000107947 */ /* 0x000fec0003800000 */
.L_x_385:
[----:B------:R-:W2:Y:S02]  /*3380*/  LDG.E R4, desc[UR36][R4.64] ;  /* 0x0000002404047981 */ /* 0x000ea4000c1e1900 */
[----:B--2---:R-:W-:-:S04]  /*3390*/  I2FP.F32.U32 R0, R4 ;  /* 0x0000000400007245 */ /* 0x004fc80000201000 */
[----:B------:R-:W-:-:S04]  /*33a0*/  F2FP.BF16.F32.PACK_AB R0, RZ, R0 ;  /* 0x00000000ff00723e */ /* 0x000fc800000010ff */
[----:B------:R-:W-:-:S07]  /*33b0*/  PRMT R24, R0, 0x7610, R24 ;  /* 0x0000761000187816 */ /* 0x000fce0000000018 */
.L_x_362:
[----:B------:R-:W-:-:S07]  /*33c0*/  VIADD R17, R17, 0x80 ;  /* 0x0000008011117836 */ /* 0x000fce0000000000 */
.L_x_356:
[----:B------:R-:W-:Y:S05]  /*33d0*/  BSYNC.RECONVERGENT B6 ;  /* 0x0000000000067941 */ /* 0x000fea0003800200 */
.L_x_355:
        /* <DEDUP_REMOVED lines=25> */
.L_x_395:
[----:B------:R-:W2:Y:S02]  /*3570*/  LDG.E.U8 R4, desc[UR36][R4.64] ;  /* 0x0000002404047981 */ /* 0x000ea4000c1e1100 */
[----:B--2---:R-:W-:-:S04]  /*3580*/  I2FP.F32.U32 R0, R4 ;  /* 0x0000000400007245 */ /* 0x004fc80000201000 */
[----:B------:R-:W-:Y:S01]  /*3590*/  F2FP.BF16.F32.PACK_AB R0, RZ, R0 ;  /* 0x00000000ff00723e */ /* 0x000fe200000010ff */
[----:B------:R-:W-:Y:S06]  /*35a0*/  BRA `(.L_x_391) ;  /* 0x0000000c00887947 */ /* 0x000fec0003800000 */
.L_x_394:
        /* <DEDUP_REMOVED lines=10> */
.L_x_398:
[----:B------:R-:W2:Y:S02]  /*3650*/  LDG.E R4, desc[UR36][R4.64] ;  /* 0x0000002404047981 */ /* 0x000ea4000c1e1900 */
[----:B--2---:R-:W-:-:S04]  /*3660*/  I2FP.F32.S32 R0, R4 ;  /* 0x0000000400007245 */ /* 0x004fc80000201400 */
[----:B------:R-:W-:Y:S01]  /*3670*/  F2FP.BF16.F32.PACK_AB R0, RZ, R0 ;  /* 0x00000000ff00723e */ /* 0x000fe200000010ff */
[----:B------:R-:W-:Y:S06]  /*3680*/  BRA `(.L_x_391) ;  /* 0x0000000c00507947 */ /* 0x000fec0003800000 */
.L_x_397:
[----:B------:R-:W2:Y:S02]  /*3690*/  LDG.E.U16 R4, desc[UR36][R4.64] ;  /* 0x0000002404047981 */ /* 0x000ea4000c1e1500 */
[----:B--2---:R-:W0:Y:S02]  /*36a0*/  I2F.S16 R0, R4 ;  /* 0x0000000400007306 */ /* 0x004e240000101400 */
[----:B0-----:R-:W-:Y:S01]  /*36b0*/  F2FP.BF16.F32.PACK_AB R0, RZ, R0 ;  /* 0x00000000ff00723e */ /* 0x001fe200000010ff */
[----:B------:R-:W-:Y:S06]  /*36c0*/  BRA `(.L_x_391) ;  /* 0x0000000c00407947 */ /* 0x000fec0003800000 */
.L_x_393:
        /* <DEDUP_REMOVED lines=9> */
.L_x_400:
[----:B------:R-:W2:Y:S02]  /*3760*/  LDG.E.U16 R0, desc[UR36][R4.64] ;  /* 0x0000002404007981 */ /* 0x000ea4000c1e1500 */
[----:B--2---:R-:W-:-:S05]  /*3770*/  HADD2.F32 R0, -RZ, R0.H0_H0 ;  /* 0x20000000ff007230 */ /* 0x004fca0000004100 */
[----:B------:R-:W-:Y:S01]  /*3780*/  F2FP.BF16.F32.PACK_AB R0, RZ, R0 ;  /* 0x00000000ff00723e */ /* 0x000fe200000010ff */
[----:B------:R-:W-:Y:S06]  /*3790*/  BRA `(.L_x_391) ;  /* 0x0000000c000c7947 */ /* 0x000fec0003800000 */
.L_x_399:
        /* <DEDUP_REMOVED lines=9> */
.L_x_402:
[----:B------:R-:W2:Y:S02]  /*3830*/  LDG.E.U16 R4, desc[UR36][R4.64] ;  /* 0x0000002404047981 */ /* 0x000ea4000c1e1500 */
[----:B--2---:R-:W-:-:S05]  /*3840*/  HADD2.F32 R0, -RZ, R4.H0_H0 ;  /* 0x20000004ff007230 */ /* 0x004fca0000004100 */
[----:B------:R-:W-:Y:S01]  /*3850*/  F2FP.BF16.F32.PACK_AB R0, RZ, R0 ;  /* 0x00000000ff00723e */ /* 0x000fe200000010ff */
[----:B------:R-:W-:Y:S06]  /*3860*/  BRA `(.L_x_391) ;  /* 0x0000000800d87947 */ /* 0x000fec0003800000 */
.L_x_401:
        /* <DEDUP_REMOVED lines=8> */
.L_x_392:
        /* <DEDUP_REMOVED lines=13> */
.L_x_405:
        /* <DEDUP_REMOVED lines=8> */
.L_x_404:
        /* <DEDUP_REMOVED lines=27> */
.L_x_407:
        /* <DEDUP_REMOVED lines=12> */
[----:B------:R-:W-:Y:S01]  /*3cb0*/  F2FP.BF16.F32.PACK_AB R0, RZ, R0 ;  /* 0x00000000ff00723e */ /* 0x000fe200000010ff */
[----:B------:R-:W-:Y:S06]  /*3cc0*/  BRA `(.L_x_391) ;  /* 0x0000000400c07947 */ /* 0x000fec0003800000 */
.L_x_406:
[----:B------:R1:W5:Y:S01]  /*3cd0*/  LDG.E.U16 R0, desc[UR36][R4.64] ;  /* 0x0000002404007981 */ /* 0x000362000c1e1500 */
[----:B------:R-:W-:Y:S05]  /*3ce0*/  BRA `(.L_x_391) ;  /* 0x0000000400b87947 */ /* 0x000fea0003800000 */
.L_x_403:
        /* <DEDUP_REMOVED lines=12> */
.L_x_410:
        /* <DEDUP_REMOVED lines=21> */
.L_x_414:
[----:B------:R-:W-:Y:S05]  /*3f00*/  BSYNC.RECONVERGENT B1 ;  /* 0x0000000000017941 */ /* 0x000fea0003800200 */
.L_x_413:
[----:B------:R-:W-:Y:S01]  /*3f10*/  IMAD.SHL.U32 R0, R0, 0x100000, RZ ;  /* 0x0010000000007824 */ /* 0x000fe200078e00ff */
[----:B------:R-:W-:-:S04]  /*3f20*/  LEA R3, R3, 0x3b800000, 0x17 ;  /* 0x3b80000003037811 */ /* 0x000fc800078eb8ff */
[----:B------:R-:W-:-:S07]  /*3f30*/  LOP3.LUT R0, R3, R0, R7, 0xfe, !PT ;  /* 0x0000000003007212 */ /* 0x000fce00078efe07 */
.L_x_412:
[----:B------:R-:W-:Y:S05]  /*3f40*/  BSYNC.RECONVERGENT B0 ;  /* 0x0000000000007941 */ /* 0x000fea0003800200 */
.L_x_411:
[----:B------:R-:W-:Y:S01]  /*3f50*/  F2FP.BF16.F32.PACK_AB R0, RZ, R0 ;  /* 0x00000000ff00723e */ /* 0x000fe200000010ff */
[----:B------:R-:W-:Y:S06]  /*3f60*/  BRA `(.L_x_391) ;  /* 0x0000000400187947 */ /* 0x000fec0003800000 */
.L_x_409:
        /* <DEDUP_REMOVED lines=21> */
.L_x_418:
[----:B------:R-:W-:Y:S05]  /*40c0*/  BSYNC.RECONVERGENT B1 ;  /* 0x0000000000017941 */ /* 0x000fea0003800200 */
.L_x_417:
[----:B------:R-:W-:Y:S01]  /*40d0*/  IMAD.SHL.U32 R0, R0, 0x200000, RZ ;  /* 0x0020000000007824 */ /* 0x000fe200078e00ff */
[----:B------:R-:W-:-:S04]  /*40e0*/  LEA R3, R3, 0x37800000, 0x17 ;  /* 0x3780000003037811 */ /* 0x000fc800078eb8ff */
[----:B------:R-:W-:-:S07]  /*40f0*/  LOP3.LUT R0, R3, R0, R7, 0xfe, !PT ;  /* 0x0000000003007212 */ /* 0x000fce00078efe07 */
.L_x_416:
[----:B------:R-:W-:Y:S05]  /*4100*/  BSYNC.RECONVERGENT B0 ;  /* 0x0000000000007941 */ /* 0x000fea0003800200 */
.L_x_415:
[----:B------:R-:W-:Y:S01]  /*4110*/  F2FP.BF16.F32.PACK_AB R0, RZ, R0 ;  /* 0x00000000ff00723e */ /* 0x000fe200000010ff */
[----:B------:R-:W-:Y:S06]  /*4120*/  BRA `(.L_x_391) ;  /* 0x0000000000a87947 */ /* 0x000fec0003800000 */
.L_x_408:
        /* <DEDUP_REMOVED lines=14> */
.L_x_422:
[----:B------:R-:W-:Y:S05]  /*4210*/  BSYNC.RECONVERGENT B0 ;  /* 0x0000000000007941 */ /* 0x000fea0003800200 */
.L_x_421:
[----:B------:R-:W-:Y:S01]  /*4220*/  F2FP.BF16.F32.PACK_AB R0, RZ, R0 ;  /* 0x00000000ff00723e */ /* 0x000fe200000010ff */
[----:B------:R-:W-:Y:S06]  /*4230*/  BRA `(.L_x_391) ;  /* 0x0000000000647947 */ /* 0x000fec0003800000 */
.L_x_396:
        /* <DEDUP_REMOVED lines=16> */
.L_x_423:
[----:B------:R-:W-:Y:S01]  /*4340*/  PRMT R0, RZ, 0x7610, R0 ;  /* 0x00007610ff007816 */ /* 0x000fe20000000000 */
[----:B------:R-:W-:Y:S06]  /*4350*/  BRA `(.L_x_391) ;  /* 0x00000000001c7947 */ /* 0x000fec0003800000 */
.L_x_420:
[----:B------:R-:W2:Y:S02]  /*4360*/  LDG.E.64 R4, desc[UR36][R4.64] ;  /* 0x0000002404047981 */ /* 0x000ea4000c1e1b00 */
[----:B--2---:R-:W0:Y:S02]  /*4370*/  I2F.U64 R0, R4 ;  /* 0x0000000400007312 */ /* 0x004e240000301000 */
[----:B0-----:R-:W-:Y:S01]  /*4380*/  F2FP.BF16.F32.PACK_AB R0, RZ, R0 ;  /* 0x00000000ff00723e */ /* 0x001fe200000010ff */
[----:B------:R-:W-:Y:S06]  /*4390*/  BRA `(.L_x_391) ;  /* 0x00000000000c7947 */ /* 0x000fec0003800000 */
.L_x_419:
[----:B------:R-:W2:Y:S02]  /*43a0*/  LDG.E R4, desc[UR36][R4.64] ;  /* 0x0000002404047981 */ /* 0x000ea4000c1e1900 */
[----:B--2---:R-:W-:-:S04]  /*43b0*/  I2FP.F32.U32 R0, R4 ;  /* 0x0000000400007245 */ /* 0x004fc80000201000 */
[----:B------:R-:W-:-:S07]  /*43c0*/  F2FP.BF16.F32.PACK_AB R0, RZ, R0 ;  /* 0x00000000ff00723e */ /* 0x000fce00000010ff */
.L_x_391:
[----:B------:R-:W-:Y:S05]  /*43d0*/  BSYNC.RECONVERGENT B6 ;  /* 0x0000000000067941 */ /* 0x000fea0003800200 */
.L_x_390:
[----:B------:R-:W2:Y:S01]  /*43e0*/  LDC.U8 R17, c[0x0][0x3a4] ;  /* 0x0000e900ff117b82 */ /* 0x000ea20000000000 */
[CC--:B------:R-:W-:Y:S01]  /*43f0*/  ISETP.GE.AND P2, PT, R25.reuse, R16.reuse, PT ;  /* 0x000000101900720c */ /* 0x0c0fe20003f46270 */
[C---:B------:R-:W-:Y:S01]  /*4400*/  VIADD R3, R25.reuse, 0x100 ;  /* 0x0000010019037836 */ /* 0x040fe20000000000 */
[----:B------:R-:W-:Y:S01]  /*4410*/  BSSY.RECONVERGENT B0, `(.L_x_424) ;  /* 0x0000026000007945 */ /* 0x000fe20003800200 */
[C---:B01----:R-:W-:Y:S02]  /*4420*/  VIADD R5, R25.reuse, 0x180 ;  /* 0x0000018019057836 */ /* 0x043fe40000000000 */
[----:B------:R-:W-:Y:S01]  /*4430*/  VIADD R23, R25, 0x80 ;  /* 0x0000008019177836 */ /* 0x000fe20000000000 */
[-C--:B------:R-:W-:Y:S02]  /*4440*/  ISETP.GE.AND P0, PT, R3, R16.reuse, PT ;  /* 0x000000100300720c */ /* 0x080fe40003f06270 */
[-C--:B------:R-:W-:Y:S02]  /*4450*/  ISETP.GE.AND P1, PT, R5, R16.reuse, PT ;  /* 0x000000100500720c */ /* 0x080fe40003f26270 */
[----:B------:R-:W-:-:S03]  /*4460*/  ISETP.GE.AND P4, PT, R23, R16, PT ;  /* 0x000000101700720c */ /* 0x000fc60003f86270 */
[----:B------:R-:W-:Y:S10]  /*4470*/  @P2 BRA `(.L_x_425) ;  /* 0x00000000007c2947 */ /* 0x000ff40003800000 */
[----:B-----5:R-:W-:Y:S02]  /*4480*/  IMAD.U32 R19, R19, 0x10000, RZ ;  /* 0x0001000013137824 */ /* 0x020fe400078e00ff */
[----:B------:R-:W-:Y:S02]  /*4490*/  IMAD.MOV.U32 R4, RZ, RZ, 0x38eb4c3a ;  /* 0x38eb4c3aff047424 */ /* 0x000fe400078e00ff */
[----:B------:R-:W-:Y:S01]  /*44a0*/  IMAD.MOV.U32 R6, RZ, RZ, 0x3aae005b ;  /* 0x3aae005bff067424 */ /* 0x000fe200078e00ff */
[C---:B------:R-:W-:Y:S01]  /*44b0*/  FSETP.GE.FTZ.AND P3, PT, |R19|.reuse, 1.0029599666595458984, PT ;  /* 0x3f8060fe1300780b */ /* 0x040fe20003f76200 */
[----:B------:R-:W-:Y:S02]  /*44c0*/  IMAD.MOV.U32 R5, RZ, RZ, 0x3c09919f ;  /* 0x3c09919fff057424 */ /* 0x000fe400078e00ff */
[----:B------:R-:W-:Y:S01]  /*44d0*/  FADD.FTZ R3, |R19|, -RZ ;  /* 0x800000ff13037221 */ /* 0x000fe20000010200 */
[----:B------:R-:W-:Y:S01]  /*44e0*/  IMAD.MOV.U32 R7, RZ, RZ, 0x3d24d99a ;  /* 0x3d24d99aff077424 */ /* 0x000fe200078e00ff */
[----:B------:R-:W-:Y:S01]  /*44f0*/  FSEL R4, R4, 8.4834944573231041431e-05, P3 ;  /* 0x38b1e96a04047808 */ /* 0x000fe20001800000 */
[----:B------:R-:W-:Y:S01]  /*4500*/  IMAD.MOV.U32 R8, RZ, RZ, 0x3f69b4f9 ;  /* 0x3f69b4f9ff087424 */ /* 0x000fe200078e00ff */
[----:B------:R-:W-:Y:S01]  /*4510*/  FSEL R6, -R6, -0.00082130916416645050049, P3 ;  /* 0xba574d2006067808 */ /* 0x000fe20001800100 */
[----:B------:R-:W-:Y:S01]  /*4520*/  IMAD.MOV.U32 R9, RZ, RZ, 0x3f210a14 ;  /* 0x3f210a14ff097424 */ /* 0x000fe200078e00ff */
[----:B------:R-:W-:-:S02]  /*4530*/  FSEL R5, R5, 0.0052134888246655464172, P3 ;  /* 0x3baad5ea05057808 */ /* 0x000fc40001800000 */
[----:B------:R-:W-:Y:S02]  /*4540*/  FSEL R7, -R7, -0.026868773624300956726, P3 ;  /* 0xbcdc1be707077808 */ /* 0x000fe40001800100 */
        /* <DEDUP_REMOVED lines=9> */
[----:B------:R-:W-:-:S03]  /*45e0*/  FSEL R5, R9, 0.12837915122509002686, P3 ;  /* 0x3e0375d309057808 */ /* 0x000fc60001800000 */
[----:B------:R-:W-:Y:S01]  /*45f0*/  FFMA.FTZ R4, R3, R4, R7 ;  /* 0x0000000403047223 */ /* 0x000fe20000010007 */
[----:B------:R-:W-:-:S03]  /*4600*/  FSEL R7, R6, R19, P3 ;  /* 0x0000001306077208 */ /* 0x000fc60001800000 */
[----:B------:R-:W-:-:S04]  /*4610*/  FFMA.FTZ R4, R3, R4, R5 ;  /* 0x0000000403047223 */ /* 0x000fc80000010005 */
[----:B------:R-:W-:-:S04]  /*4620*/  FFMA.FTZ R4, R4, R7, R7 ;  /* 0x0000000704047223 */ /* 0x000fc80000010007 */
[----:B------:R-:W0:Y:S02]  /*4630*/  @P3 MUFU.EX2 R3, R4 ;  /* 0x0000000400033308 */ /* 0x000e240000000800 */
[----:B0-----:R-:W-:-:S05]  /*4640*/  @P3 FADD.FTZ R6, -R3, 1 ;  /* 0x3f80000003063421 */ /* 0x001fca0000010100 */
[----:B------:R-:W-:-:S04]  /*4650*/  @P3 LOP3.LUT R4, R6, 0x80000000, R19, 0xb8, !PT ;  /* 0x8000000006043812 */ /* 0x000fc800078eb813 */
[----:B------:R0:W1:Y:S03]  /*4660*/  F2F.BF16.F32 R3, R4 ;  /* 0x0000000400037304 */ /* 0x0000660000202000 */
.L_x_425:
[----:B------:R-:W-:Y:S05]  /*4670*/  BSYNC.RECONVERGENT B0 ;  /* 0x0000000000007941 */ /* 0x000fea0003800200 */
.L_x_424:
[----:B------:R-:W-:Y:S04]  /*4680*/  BSSY.RECONVERGENT B0, `(.L_x_426) ;  /* 0x0000021000007945 */ /* 0x000fe80003800200 */
[----:B------:R-:W-:Y:S05]  /*4690*/  @P4 BRA `(.L_x_427) ;  /* 0x00000000007c4947 */ /* 0x000fea0003800000 */
[----:B-----5:R-:W-:Y:S02]  /*46a0*/  IMAD.U32 R18, R18, 0x10000, RZ ;  /* 0x0001000012127824 */ /* 0x020fe400078e00ff */
[----:B------:R-:W-:Y:S02]  /*46b0*/  IMAD.MOV.U32 R5, RZ, RZ, 0x38eb4c3a ;  /* 0x38eb4c3aff057424 */ /* 0x000fe400078e00ff */
[----:B------:R-:W-:Y:S01]  /*46c0*/  IMAD.MOV.U32 R7, RZ, RZ, 0x3aae005b ;  /* 0x3aae005bff077424 */ /* 0x000fe200078e00ff */
[C---:B------:R-:W-:Y:S01]  /*46d0*/  FSETP.GE.FTZ.AND P3, PT, |R18|.reuse, 1.0029599666595458984, PT ;  /* 0x3f8060fe1200780b */ /* 0x040fe20003f76200 */
[----:B------:R-:W-:Y:S02]  /*46e0*/  IMAD.MOV.U32 R6, RZ, RZ, 0x3c09919f ;  /* 0x3c09919fff067424 */ /* 0x000fe400078e00ff */
[----:B0-----:R-:W-:Y:S01]  /*46f0*/  FADD.FTZ R4, |R18|, -RZ ;  /* 0x800000ff12047221 */ /* 0x001fe20000010200 */
        /* <DEDUP_REMOVED lines=24> */
[----:B------:R3:W4:Y:S03]  /*4880*/  F2F.BF16.F32 R22, R5 ;  /* 0x0000000500167304 */ /* 0x0007260000202000 */
.L_x_427:
[----:B------:R-:W-:Y:S05]  /*4890*/  BSYNC.RECONVERGENT B0 ;  /* 0x0000000000007941 */ /* 0x000fea0003800200 */
.L_x_426:
[----:B------:R-:W-:Y:S04]  /*48a0*/  BSSY.RECONVERGENT B0, `(.L_x_428) ;  /* 0x0000021000007945 */ /* 0x000fe80003800200 */
[----:B------:R-:W-:Y:S05]  /*48b0*/  @P0 BRA `(.L_x_429) ;  /* 0x00000000007c0947 */ /* 0x000fea0003800000 */
[----:B-----5:R-:W-:Y:S02]  /*48c0*/  IMAD.U32 R24, R24, 0x10000, RZ ;  /* 0x0001000018187824 */ /* 0x020fe400078e00ff */
[----:B---3--:R-:W-:Y:S02]  /*48d0*/  IMAD.MOV.U32 R5, RZ, RZ, 0x38eb4c3a ;  /* 0x38eb4c3aff057424 */ /* 0x008fe400078e00ff */
        /* <DEDUP_REMOVED lines=28> */
[----:B------:R0:W3:Y:S03]  /*4aa0*/  F2F.BF16.F32 R18, R5 ;  /* 0x0000000500127304 */ /* 0x0000e60000202000 */
.L_x_429:
[----:B------:R-:W-:Y:S05]  /*4ab0*/  BSYNC.RECONVERGENT B0 ;  /* 0x0000000000007941 */ /* 0x000fea0003800200 */
.L_x_428:
[----:B------:R-:W-:Y:S04]  /*4ac0*/  BSSY.RECONVERGENT B0, `(.L_x_430) ;  /* 0x0000021000007945 */ /* 0x000fe80003800200 */
[----:B------:R-:W-:Y:S05]  /*4ad0*/  @P1 BRA `(.L_x_431) ;  /* 0x00000000007c1947 */ /* 0x000fea0003800000 */
[----:B-----5:R-:W-:Y:S02]  /*4ae0*/  IMAD.U32 R0, R0, 0x10000, RZ ;  /* 0x0001000000007824 */ /* 0x020fe400078e00ff */
[----:B0--3--:R-:W-:Y:S02]  /*4af0*/  IMAD.MOV.U32 R5, RZ, RZ, 0x38eb4c3a ;  /* 0x38eb4c3aff057424 */ /* 0x009fe400078e00ff */
        /* <DEDUP_REMOVED lines=29> */
.L_x_431:
[----:B------:R-:W-:Y:S05]  /*4cd0*/  BSYNC.RECONVERGENT B0 ;  /* 0x0000000000007941 */ /* 0x000fea0003800200 */
.L_x_430:
[----:B------:R-:W-:Y:S04]  /*4ce0*/  BSSY.RECONVERGENT B6, `(.L_x_432) ;  /* 0x000010e000067945 */ /* 0x000fe80003800200 */
[----:B------:R-:W-:Y:S05]  /*4cf0*/  @P2 BRA `(.L_x_433) ;  /* 0x0000001000302947 */ /* 0x000fea0003800000 */
[----:B------:R-:W3:Y:S01]  /*4d00*/  LDCU UR4, c[0x0][0x3a8] ;  /* 0x00007500ff0477ac */ /* 0x000ee20008000800 */
[----:B------:R-:W1:Y:S01]  /*4d10*/  LDC.64 R8, c[0x0][0x388] ;  /* 0x0000e200ff087b82 */ /* 0x000e620000000a00 */
[----:B-----5:R-:W-:Y:S01]  /*4d20*/  IMAD R0, R2, 0x200, R25 ;  /* 0x0000020002007824 */ /* 0x020fe200078e0219 */
[----:B0-2---:R-:W-:-:S03]  /*4d30*/  PRMT R4, R17, 0x9910, RZ ;  /* 0x0000991011047816 */ /* 0x005fc600000000ff */
[----:B---3--:R-:W-:Y:S02]  /*4d40*/  IMAD R5, R0, UR4, RZ ;  /* 0x0000000400057c24 */ /* 0x008fe4000f8e02ff */
[----:B------:R-:W-:-:S05]  /*4d50*/  IMAD.MOV.U32 R0, RZ, RZ, R4 ;  /* 0x000000ffff007224 */ /* 0x000fca00078e0004 */
[----:B------:R-:W-:Y:S02]  /*4d60*/  ISETP.GT.AND P0, PT, R0, 0x9, PT ;  /* 0x000000090000780c */ /* 0x000fe40003f04270 */
[----:B-1----:R-:W-:-:S05]  /*4d70*/  IADD3 R8, P1, PT, R5, R8, RZ ;  /* 0x0000000805087210 */ /* 0x002fca0007f3e0ff */
[----:B------:R-:W-:-:S06]  /*4d80*/  IMAD.X R9, RZ, RZ, R9, P1 ;  /* 0x000000ffff097224 */ /* 0x000fcc00008e0609 */
[----:B------:R-:W-:Y:S05]  /*4d90*/  @P0 BRA `(.L_x_434) ;  /* 0x0000000400340947 */ /* 0x000fea0003800000 */
[----:B------:R-:W-:-:S13]  /*4da0*/  ISETP.GT.AND P0, PT, R0, 0x4, PT ;  /* 0x000000040000780c */ /* 0x000fda0003f04270 */
[----:B------:R-:W-:Y:S05]  /*4db0*/  @P0 BRA `(.L_x_435) ;  /* 0x0000000000940947 */ /* 0x000fea0003800000 */
[----:B------:R-:W-:-:S13]  /*4dc0*/  ISETP.GT.AND P0, PT, R0, 0x1, PT ;  /* 0x000000010000780c */ /* 0x000fda0003f04270 */
[----:B------:R-:W-:Y:S05]  /*4dd0*/  @P0 BRA `(.L_x_436) ;  /* 0x0000000000380947 */ /* 0x000fea0003800000 */
[----:B------:R-:W-:-:S13]  /*4de0*/  ISETP.NE.AND P0, PT, R17, RZ, PT ;  /* 0x000000ff1100720c */ /* 0x000fda0003f05270 */
[----:B------:R-:W-:Y:S05]  /*4df0*/  @!P0 BRA `(.L_x_437) ;  /* 0x00000000001c8947 */ /* 0x000fea0003800000 */
[----:B------:R-:W-:-:S13]  /*4e00*/  ISETP.NE.AND P0, PT, R0, 0x1, PT ;  /* 0x000000010000780c */ /* 0x000fda0003f05270 */
[----:B------:R-:W-:Y:S05]  /*4e10*/  @P0 BRA `(.L_x_438) ;  /* 0x0000000c00380947 */ /* 0x000fea0003800000 */
[----:B------:R-:W-:Y:S02]  /*4e20*/  IMAD.U32 R3, R3, 0x10000, RZ ;  /* 0x0001000003037824 */ /* 0x000fe400078e00ff */
[----:B------:R-:W-:-:S04]  /*4e30*/  IMAD.MOV.U32 R25, RZ, RZ, R23 ;  /* 0x000000ffff197224 */ /* 0x000fc800078e0017 */
[----:B------:R-:W0:Y:S02]  /*4e40*/  F2I.FTZ.TRUNC.NTZ R3, R3 ;  /* 0x0000000300037305 */ /* 0x000e24000021f100 */
[----:B0-----:R0:W-:Y:S01]  /*4e50*/  STG.E.U8 desc[UR36][R8.64], R3 ;  /* 0x0000000308007986 */ /* 0x0011e2000c101124 */
[----:B------:R-:W-:Y:S05]  /*4e60*/  BRA `(.L_x_433) ;  /* 0x0000000c00d47947 */ /* 0x000fea0003800000 */
.L_x_437:
[----:B------:R-:W-:Y:S02]  /*4e70*/  IMAD.U32 R5, R3, 0x10000, RZ ;  /* 0x0001000003057824 */ /* 0x000fe400078e00ff */
[----:B------:R-:W-:-:S04]  /*4e80*/  IMAD.MOV.U32 R25, RZ, RZ, R23 ;  /* 0x000000ffff197224 */ /* 0x000fc800078e0017 */
[----:B------:R-:W0:Y:S02]  /*4e90*/  F2I.S64.TRUNC R4, R5 ;  /* 0x0000000500047311 */ /* 0x000e24000020d900 */
[----:B0-----:R0:W-:Y:S01]  /*4ea0*/  STG.E.U8 desc[UR36][R8.64], R4 ;  /* 0x0000000408007986 */ /* 0x0011e2000c101124 */
[----:B------:R-:W-:Y:S05]  /*4eb0*/  BRA `(.L_x_433) ;  /* 0x0000000c00c07947 */ /* 0x000fea0003800000 */
.L_x_436:
[----:B------:R-:W-:-:S13]  /*4ec0*/  ISETP.NE.AND P0, PT, R0, 0x2, PT ;  /* 0x000000020000780c */ /* 0x000fda0003f05270 */
[----:B------:R-:W-:Y:S05]  /*4ed0*/  @!P0 BRA `(.L_x_439) ;  /* 0x0000000000388947 */ /* 0x000fea0003800000 */
[----:B------:R-:W-:-:S13]  /*4ee0*/  ISETP.NE.AND P0, PT, R0, 0x3, PT ;  /* 0x000000030000780c */ /* 0x000fda0003f05270 */
[----:B------:R-:W-:Y:S05]  /*4ef0*/  @!P0 BRA `(.L_x_440) ;  /* 0x00000000001c8947 */ /* 0x000fea0003800000 */
[----:B------:R-:W-:-:S13]  /*4f00*/  ISETP.NE.AND P0, PT, R0, 0x4, PT ;  /* 0x000000040000780c */ /* 0x000fda0003f05270 */
[----:B------:R-:W-:Y:S05]  /*4f10*/  @P0 BRA `(.L_x_438) ;  /* 0x0000000800f80947 */ /* 0x000fea0003800000 */
[----:B------:R-:W-:Y:S02]  /*4f20*/  IMAD.U32 R4, R3, 0x10000, RZ ;  /* 0x0001000003047824 */ /* 0x000fe400078e00ff */
[----:B------:R-:W-:-:S04]  /*4f30*/  IMAD.MOV.U32 R25, RZ, RZ, R23 ;  /* 0x000000ffff197224 */ /* 0x000fc800078e0017 */
[----:B------:R-:W0:Y:S02]  /*4f40*/  F2I.S64.TRUNC R4, R4 ;  /* 0x0000000400047311 */ /* 0x000e24000020d900 */
[----:B0-----:R0:W-:Y:S01]  /*4f50*/  STG.E.64 desc[UR36][R8.64], R4 ;  /* 0x0000000408007986 */ /* 0x0011e2000c101b24 */
[----:B------:R-:W-:Y:S05]  /*4f60*/  BRA `(.L_x_433) ;  /* 0x0000000c00947947 */ /* 0x000fea0003800000 */
.L_x_440:
[----:B------:R-:W-:Y:S02]  /*4f70*/  IMAD.U32 R3, R3, 0x10000, RZ ;  /* 0x0001000003037824 */ /* 0x000fe400078e00ff */
[----:B------:R-:W-:-:S04]  /*4f80*/  IMAD.MOV.U32 R25, RZ, RZ, R23 ;  /* 0x000000ffff197224 */ /* 0x000fc800078e0017 */
[----:B------:R-:W0:Y:S02]  /*4f90*/  F2I.FTZ.TRUNC.NTZ R3, R3 ;  /* 0x0000000300037305 */ /* 0x000e24000021f100 */
[----:B0-----:R0:W-:Y:S01]  /*4fa0*/  STG.E desc[UR36][R8.64], R3 ;  /* 0x0000000308007986 */ /* 0x0011e2000c101924 */
[----:B------:R-:W-:Y:S05]  /*4fb0*/  BRA `(.L_x_433) ;  /* 0x0000000c00807947 */ /* 0x000fea0003800000 */
.L_x_439:
[----:B------:R-:W-:Y:S02]  /*4fc0*/  IMAD.U32 R3, R3, 0x10000, RZ ;  /* 0x0001000003037824 */ /* 0x000fe400078e00ff */
[----:B------:R-:W-:-:S04]  /*4fd0*/  IMAD.MOV.U32 R25, RZ, RZ, R23 ;  /* 0x000000ffff197224 */ /* 0x000fc800078e0017 */
[----:B------:R-:W0:Y:S02]  /*4fe0*/  F2I.FTZ.TRUNC.NTZ R3, R3 ;  /* 0x0000000300037305 */ /* 0x000e24000021f100 */
[----:B0-----:R0:W-:Y:S01]  /*4ff0*/  STG.E.U16 desc[UR36][R8.64], R3 ;  /* 0x0000000308007986 */ /* 0x0011e2000c101524 */
[----:B------:R-:W-:Y:S05]  /*5000*/  BRA `(.L_x_433) ;  /* 0x0000000c006c7947 */ /* 0x000fea0003800000 */
.L_x_435:
[----:B------:R-:W-:-:S13]  /*5010*/  ISETP.GT.AND P0, PT, R0, 0x6, PT ;  /* 0x000000060000780c */ /* 0x000fda0003f04270 */
[----:B------:R-:W-:Y:S05]  /*5020*/  @P0 BRA `(.L_x_441) ;  /* 0x0000000000340947 */ /* 0x000fea0003800000 */
[----:B------:R-:W-:-:S13]  /*5030*/  ISETP.NE.AND P0, PT, R0, 0x5, PT ;  /* 0x000000050000780c */ /* 0x000fda0003f05270 */
[----:B------:R-:W-:Y:S05]  /*5040*/  @!P0 BRA `(.L_x_442) ;  /* 0x0000000000188947 */ /* 0x000fea0003800000 */
[----:B------:R-:W-:-:S13]  /*5050*/  ISETP.NE.AND P0, PT, R0, 0x6, PT ;  /* 0x000000060000780c */ /* 0x000fda0003f05270 */
[----:B------:R-:W-:Y:S05]  /*5060*/  @P0 BRA `(.L_x_438) ;  /* 0x0000000800a40947 */ /* 0x000fea0003800000 */
[----:B------:R-:W-:Y:S02]  /*5070*/  IMAD.U32 R3, R3, 0x10000, RZ ;  /* 0x0001000003037824 */ /* 0x000fe400078e00ff */
[----:B------:R-:W-:-:S03]  /*5080*/  IMAD.MOV.U32 R25, RZ, RZ, R23 ;  /* 0x000000ffff197224 */ /* 0x000fc600078e0017 */
[----:B------:R0:W-:Y:S01]  /*5090*/  STG.E desc[UR36][R8.64], R3 ;  /* 0x0000000308007986 */ /* 0x0001e2000c101924 */
[----:B------:R-:W-:Y:S05]  /*50a0*/  BRA `(.L_x_433) ;  /* 0x0000000c00447947 */ /* 0x000fea0003800000 */
.L_x_442:
[----:B------:R-:W-:Y:S02]  /*50b0*/  IMAD.U32 R0, R3, 0x10000, RZ ;  /* 0x0001000003007824 */ /* 0x000fe400078e00ff */
[----:B------:R-:W-:-:S03]  /*50c0*/  IMAD.MOV.U32 R25, RZ, RZ, R23 ;  /* 0x000000ffff197224 */ /* 0x000fc600078e0017 */
[----:B------:R-:W-:-:S05]  /*50d0*/  F2FP.F16.F32.PACK_AB R0, RZ, R0 ;  /* 0x00000000ff00723e */ /* 0x000fca00000000ff */
[----:B------:R0:W-:Y:S01]  /*50e0*/  STG.E.U16 desc[UR36][R8.64], R0 ;  /* 0x0000000008007986 */ /* 0x0001e2000c101524 */
[----:B------:R-:W-:Y:S05]  /*50f0*/  BRA `(.L_x_433) ;  /* 0x0000000c00307947 */ /* 0x000fea0003800000 */
.L_x_441:
[----:B------:R-:W-:-:S13]  /*5100*/  ISETP.NE.AND P0, PT, R0, 0x7, PT ;  /* 0x000000070000780c */ /* 0x000fda0003f05270 */
[----:B------:R-:W-:Y:S05]  /*5110*/  @!P0 BRA `(.L_x_443) ;  /* 0x00000000003c8947 */ /* 0x000fea0003800000 */
[----:B------:R-:W-:-:S13]  /*5120*/  ISETP.NE.AND P0, PT, R0, 0x8, PT ;  /* 0x000000080000780c */ /* 0x000fda0003f05270 */
[----:B------:R-:W-:Y:S05]  /*5130*/  @!P0 BRA `(.L_x_444) ;  /* 0x00000000001c8947 */ /* 0x000fea0003800000 */
[----:B------:R-:W-:-:S13]  /*5140*/  ISETP.NE.AND P0, PT, R0, 0x9, PT ;  /* 0x000000090000780c */ /* 0x000fda0003f05270 */
[----:B------:R-:W-:Y:S05]  /*5150*/  @P0 BRA `(.L_x_438) ;  /* 0x0000000800680947 */ /* 0x000fea0003800000 */
[----:B------:R-:W-:Y:S02]  /*5160*/  IMAD.U32 R4, R3, 0x10000, RZ ;  /* 0x0001000003047824 */ /* 0x000fe400078e00ff */
[----:B------:R-:W-:Y:S02]  /*5170*/  IMAD.MOV.U32 R5, RZ, RZ, RZ ;  /* 0x000000ffff057224 */ /* 0x000fe400078e00ff */
[----:B------:R-:W-:-:S03]  /*5180*/  IMAD.MOV.U32 R25, RZ, RZ, R23 ;  /* 0x000000ffff197224 */ /* 0x000fc600078e0017 */
[----:B------:R0:W-:Y:S01]  /*5190*/  STG.E.64 desc[UR36][R8.64], R4 ;  /* 0x0000000408007986 */ /* 0x0001e2000c101b24 */
[----:B------:R-:W-:Y:S05]  /*51a0*/  BRA `(.L_x_433) ;  /* 0x0000000c00047947 */ /* 0x000fea0003800000 */
.L_x_444:
[----:B------:R-:W-:Y:S02]  /*51b0*/  IMAD.U32 R3, R3, 0x10000, RZ ;  /* 0x0001000003037824 */ /* 0x000fe400078e00ff */
[----:B------:R-:W-:-:S03]  /*51c0*/  IMAD.MOV.U32 R25, RZ, RZ, R23 ;  /* 0x000000ffff197224 */ /* 0x000fc600078e0017 */
[----:B------:R-:W-:-:S04]  /*51d0*/  F2FP.F16.F32.PACK_AB R3, RZ, R3 ;  /* 0x00000003ff03723e */ /* 0x000fc800000000ff */
[----:B------:R-:W-:-:S05]  /*51e0*/  PRMT R3, R3, 0x5410, RZ ;  /* 0x0000541003037816 */ /* 0x000fca00000000ff */
[----:B------:R0:W-:Y:S01]  /*51f0*/  STG.E desc[UR36][R8.64], R3 ;  /* 0x0000000308007986 */ /* 0x0001e2000c101924 */
[----:B------:R-:W-:Y:S05]  /*5200*/  BRA `(.L_x_433) ;  /* 0x0000000800ec7947 */ /* 0x000fea0003800000 */
.L_x_443:
[----:B------:R-:W-:Y:S02]  /*5210*/  IMAD.U32 R4, R3, 0x10000, RZ ;  /* 0x0001000003047824 */ /* 0x000fe400078e00ff */
[----:B------:R-:W-:Y:S02]  /*5220*/  IMAD.MOV.U32 R25, RZ, RZ, R23 ;  /* 0x000000ffff197224 */ /* 0x000fe400078e0017 */
[----:B------:R-:W-:-:S06]  /*5230*/  FMUL.FTZ R4, R4, 1 ;  /* 0x3f80000004047820 */ /* 0x000fcc0000410000 */
[----:B------:R-:W0:Y:S02]  /*5240*/  F2F.F64.F32 R4, R4 ;  /* 0x0000000400047310 */ /* 0x000e240000201800 */
[----:B0-----:R0:W-:Y:S01]  /*5250*/  STG.E.64 desc[UR36][R8.64], R4 ;  /* 0x0000000408007986 */ /* 0x0011e2000c101b24 */
[----:B------:R-:W-:Y:S05]  /*5260*/  BRA `(.L_x_433) ;  /* 0x0000000800d47947 */ /* 0x000fea0003800000 */
.L_x_434:
[----:B------:R-:W-:-:S13]  /*5270*/  ISETP.GT.AND P0, PT, R0, 0x18, PT ;  /* 0x000000180000780c */ /* 0x000fda0003f04270 */
[----:B------:R-:W-:Y:S05]  /*5280*/  @P0 BRA `(.L_x_445) ;  /* 0x0000000400080947 */ /* 0x000fea0003800000 */
        /* <DEDUP_REMOVED lines=8> */
[----:B------:R-:W-:-:S04]  /*5310*/  FSETP.NEU.FTZ.AND P0, PT, R3, RZ, PT ;  /* 0x000000ff0300720b */ /* 0x000fc80003f1d000 */
[----:B------:R-:W-:-:S05]  /*5320*/  SEL R3, RZ, 0x1, !P0 ;  /* 0x00000001ff037807 */ /* 0x000fca0004000000 */
[----:B------:R0:W-:Y:S01]  /*5330*/  STG.E.U8 desc[UR36][R8.64], R3 ;  /* 0x0000000308007986 */ /* 0x0001e2000c101124 */
[----:B------:R-:W-:Y:S05]  /*5340*/  BRA `(.L_x_433) ;  /* 0x00000008009c7947 */ /* 0x000fea0003800000 */
.L_x_447:
[----:B------:R-:W-:Y:S01]  /*5350*/  IMAD.U32 R3, R3, 0x10000, RZ ;  /* 0x0001000003037824 */ /* 0x000fe200078e00ff */
[----:B------:R-:W-:Y:S01]  /*5360*/  CS2R R6, SRZ ;  /* 0x0000000000067805 */ /* 0x000fe2000001ff00 */
[----:B------:R-:W-:Y:S02]  /*5370*/  IMAD.MOV.U32 R25, RZ, RZ, R23 ;  /* 0x000000ffff197224 */ /* 0x000fe400078e0017 */
[----:B------:R-:W-:-:S04]  /*5380*/  FMUL.FTZ R3, R3, 1 ;  /* 0x3f80000003037820 */ /* 0x000fc80000410000 */
[----:B------:R-:W0:Y:S02]  /*5390*/  F2F.F64.F32 R4, R3 ;  /* 0x0000000300047310 */ /* 0x000e240000201800 */
[----:B0-----:R0:W-:Y:S01]  /*53a0*/  STG.E.128 desc[UR36][R8.64], R4 ;  /* 0x0000000408007986 */ /* 0x0011e2000c101d24 */
[----:B------:R-:W-:Y:S05]  /*53b0*/  BRA `(.L_x_433) ;  /* 0x0000000800807947 */ /* 0x000fea0003800000 */
.L_x_446:
[----:B------:R-:W-:-:S13]  /*53c0*/  ISETP.NE.AND P0, PT, R0, 0xf, PT ;  /* 0x0000000f0000780c */ /* 0x000fda0003f05270 */
[----:B------:R-:W-:Y:S05]  /*53d0*/  @!P0 BRA `(.L_x_448) ;  /* 0x0000000000a88947 */ /* 0x000fea0003800000 */
[----:B------:R-:W-:-:S13]  /*53e0*/  ISETP.NE.AND P0, PT, R0, 0x17, PT ;  /* 0x000000170000780c */ /* 0x000fda0003f05270 */
[----:B------:R-:W-:Y:S05]  /*53f0*/  @!P0 BRA `(.L_x_449) ;  /* 0x0000000000508947 */ /* 0x000fea0003800000 */
[----:B------:R-:W-:-:S13]  /*5400*/  ISETP.NE.AND P0, PT, R0, 0x18, PT ;  /* 0x000000180000780c */ /* 0x000fda0003f05270 */
[----:B------:R-:W-:Y:S05]  /*5410*/  @P0 BRA `(.L_x_438) ;  /* 0x0000000400b80947 */ /* 0x000fea0003800000 */
[----:B------:R-:W-:Y:S01]  /*5420*/  IMAD.U32 R6, R3, 0x10000, RZ ;  /* 0x0001000003067824 */ /* 0x000fe200078e00ff */
[----:B------:R-:W-:Y:S01]  /*5430*/  BSSY.RECONVERGENT B0, `(.L_x_450) ;  /* 0x000000c000007945 */ /* 0x000fe20003800200 */
[----:B------:R-:W-:-:S03]  /*5440*/  IMAD.MOV.U32 R0, RZ, RZ, 0x7f ;  /* 0x0000007fff007424 */ /* 0x000fc600078e00ff */
[----:B------:R-:W-:Y:S02]  /*5450*/  LOP3.LUT R4, R6, 0x7fffffff, RZ, 0xc0, !PT ;  /* 0x7fffffff06047812 */ /* 0x000fe400078ec0ff */
[----:B------:R-:W-:Y:S02]  /*5460*/  SHF.R.U32.HI R5, RZ, 0x18, R6 ;  /* 0x00000018ff057819 */ /* 0x000fe40000011606 */
        /* <DEDUP_REMOVED lines=8> */
.L_x_451:
[----:B------:R-:W-:Y:S05]  /*54f0*/  BSYNC.RECONVERGENT B0 ;  /* 0x0000000000007941 */ /* 0x000fea0003800200 */
.L_x_450:
[----:B------:R-:W-:Y:S01]  /*5500*/  LOP3.LUT R5, R0, 0x80, R5, 0xf8, !PT ;  /* 0x0000008000057812 */ /* 0x000fe200078ef805 */
[----:B------:R-:W-:-:S04]  /*5510*/  IMAD.MOV.U32 R25, RZ, RZ, R23 ;  /* 0x000000ffff197224 */ /* 0x000fc800078e0017 */
[----:B------:R0:W-:Y:S01]  /*5520*/  STG.E.U8 desc[UR36][R8.64], R5 ;  /* 0x0000000508007986 */ /* 0x0001e2000c101124 */
[----:B------:R-:W-:Y:S05]  /*5530*/  BRA `(.L_x_433) ;  /* 0x0000000800207947 */ /* 0x000fea0003800000 */
.L_x_449:
[----:B------:R-:W-:Y:S01]  /*5540*/  IMAD.U32 R6, R3, 0x10000, RZ ;  /* 0x0001000003067824 */ /* 0x000fe200078e00ff */
[----:B------:R-:W-:Y:S04]  /*5550*/  BSSY.RECONVERGENT B0, `(.L_x_452) ;  /* 0x000000e000007945 */ /* 0x000fe80003800200 */
[----:B------:R-:W-:Y:S02]  /*5560*/  LOP3.LUT R4, R6, 0x7fffffff, RZ, 0xc0, !PT ;  /* 0x7fffffff06047812 */ /* 0x000fe400078ec0ff */
[----:B------:R-:W-:Y:S02]  /*5570*/  SHF.R.U32.HI R5, RZ, 0x18, R6 ;  /* 0x00000018ff057819 */ /* 0x000fe40000011606 */
[----:B------:R-:W-:-:S13]  /*5580*/  ISETP.GE.U32.AND P1, PT, R4, 0x47800000, PT ;  /* 0x478000000400780c */ /* 0x000fda0003f26070 */
[----:B------:R-:W-:Y:S01]  /*5590*/  @P1 IMAD.MOV.U32 R0, RZ, RZ, 0x7f ;  /* 0x0000007fff001424 */ /* 0x000fe200078e00ff */
[----:B------:R-:W-:-:S04]  /*55a0*/  @P1 ISETP.GT.U32.AND P0, PT, R4, 0x7f800000, PT ;  /* 0x7f8000000400180c */ /* 0x000fc80003f04070 */
[----:B------:R-:W-:Y:S01]  /*55b0*/  @P1 SEL R0, R0, 0x7c, P0 ;  /* 0x0000007c00001807 */ /* 0x000fe20000000000 */
[----:B------:R-:W-:Y:S08]  /*55c0*/  @P1 BRA `(.L_x_453) ;  /* 0x0000000000181947 */ /* 0x000ff00003800000 */
[----:B------:R-:W-:-:S13]  /*55d0*/  ISETP.GT.U32.AND P0, PT, R4, 0x387fffff, PT ;  /* 0x387fffff0400780c */ /* 0x000fda0003f04070 */
[----:B------:R-:W-:-:S04]  /*55e0*/  @P0 SHF.R.U32.HI R0, RZ, 0x15, R6 ;  /* 0x00000015ff000819 */ /* 0x000fc80000011606 */
[----:B------:R-:W-:Y:S01]  /*55f0*/  @P0 LOP3.LUT R3, R0, 0x1, RZ, 0xc0, !PT ;  /* 0x0000000100030812 */ /* 0x000fe200078ec0ff */
[----:B------:R-:W-:-:S03]  /*5600*/  @!P0 FADD.FTZ R0, R4, 128 ;  /* 0x4300000004008421 */ /* 0x000fc60000010000 */
[----:B------:R-:W-:-:S04]  /*5610*/  @P0 IADD3 R3, PT, PT, R6, 0x80fffff, R3 ;  /* 0x080fffff06030810 */ /* 0x000fc80007ffe003 */
[----:B------:R-:W-:-:S07]  /*5620*/  @P0 SHF.R.U32.HI R0, RZ, 0x15, R3 ;  /* 0x00000015ff000819 */ /* 0x000fce0000011603 */
.L_x_453:
[----:B------:R-:W-:Y:S05]  /*5630*/  BSYNC.RECONVERGENT B0 ;  /* 0x0000000000007941 */ /* 0x000fea0003800200 */
.L_x_452:
[----:B------:R-:W-:Y:S01]  /*5640*/  LOP3.LUT R5, R0, 0x80, R5, 0xf8, !PT ;  /* 0x0000008000057812 */ /* 0x000fe200078ef805 */
[----:B------:R-:W-:-:S04]  /*5650*/  IMAD.MOV.U32 R25, RZ, RZ, R23 ;  /* 0x000000ffff197224 */ /* 0x000fc800078e0017 */
[----:B------:R0:W-:Y:S01]  /*5660*/  STG.E.U8 desc[UR36][R8.64], R5 ;  /* 0x0000000508007986 */ /* 0x0001e2000c101124 */
[----:B------:R-:W-:Y:S05]  /*5670*/  BRA `(.L_x_433) ;  /* 0x0000000400d07947 */ /* 0x000fea0003800000 */
.L_x_448:
[----:B------:R0:W-:Y:S01]  /*5680*/  STG.E.U16 desc[UR36][R8.64], R3 ;  /* 0x0000000308007986 */ /* 0x0001e2000c101524 */
[----:B------:R-:W-:Y:S01]  /*5690*/  IMAD.MOV.U32 R25, RZ, RZ, R23 ;  /* 0x000000ffff197224 */ /* 0x000fe200078e0017 */
[----:B------:R-:W-:Y:S06]  /*56a0*/  BRA `(.L_x_433) ;  /* 0x0000000400c47947 */ /* 0x000fec0003800000 */
.L_x_445:
[----:B------:R-:W-:-:S13]  /*56b0*/  ISETP.GT.AND P0, PT, R0, 0x1b, PT ;  /* 0x0000001b0000780c */ /* 0x000fda0003f04270 */
[----:B------:R-:W-:Y:S05]  /*56c0*/  @P0 BRA `(.L_x_454) ;  /* 0x0000000000f40947 */ /* 0x000fea0003800000 */
        /* <DEDUP_REMOVED lines=8> */
[----:B------:R-:W0:Y:S02]  /*5750*/  F2I.FTZ.U32.TRUNC.NTZ R3, R3 ;  /* 0x0000000300037305 */ /* 0x000e24000021f000 */
[----:B0-----:R0:W-:Y:S01]  /*5760*/  STG.E.U16 desc[UR36][R8.64], R3 ;  /* 0x0000000308007986 */ /* 0x0011e2000c101524 */
[----:B------:R-:W-:Y:S05]  /*5770*/  BRA `(.L_x_433) ;  /* 0x0000000400907947 */ /* 0x000fea0003800000 */
.L_x_456:
[----:B------:R-:W-:Y:S01]  /*5780*/  IMAD.U32 R3, R3, 0x10000, RZ ;  /* 0x0001000003037824 */ /* 0x000fe200078e00ff */
[----:B------:R-:W-:Y:S01]  /*5790*/  BSSY.RECONVERGENT B0, `(.L_x_457) ;  /* 0x0000014000007945 */ /* 0x000fe20003800200 */
[----:B------:R-:W-:-:S03]  /*57a0*/  IMAD.MOV.U32 R4, RZ, RZ, 0x80 ;  /* 0x00000080ff047424 */ /* 0x000fc600078e00ff */
[----:B------:R-:W-:-:S04]  /*57b0*/  LOP3.LUT R0, R3, 0x7fffffff, RZ, 0xc0, !PT ;  /* 0x7fffffff03007812 */ /* 0x000fc800078ec0ff */
[----:B------:R-:W-:-:S13]  /*57c0*/  ISETP.GT.U32.AND P0, PT, R0, 0x437fffff, PT ;  /* 0x437fffff0000780c */ /* 0x000fda0003f04070 */
[----:B------:R-:W-:Y:S05]  /*57d0*/  @P0 BRA `(.L_x_458) ;  /* 0x00000000003c0947 */ /* 0x000fea0003800000 */
[----:B------:R-:W-:-:S13]  /*57e0*/  ISETP.GT.U32.AND P0, PT, R0, 0x3bffffff, PT ;  /* 0x3bffffff0000780c */ /* 0x000fda0003f04070 */
[----:B------:R-:W-:Y:S05]  /*57f0*/  @P0 BRA `(.L_x_459) ;  /* 0x0000000000140947 */ /* 0x000fea0003800000 */
[----:B------:R-:W-:Y:S01]  /*5800*/  FADD.FTZ R0, R0, 8192 ;  /* 0x4600000000007421 */ /* 0x000fe20000010000 */
[----:B------:R-:W-:-:S04]  /*5810*/  PRMT R4, RZ, 0x7610, R4 ;  /* 0x00007610ff047816 */ /* 0x000fc80000000004 */
[----:B------:R-:W-:-:S13]  /*5820*/  LOP3.LUT P0, R0, R0, 0xff, RZ, 0xc0, !PT ;  /* 0x000000ff00007812 */ /* 0x000fda000780c0ff */
[----:B------:R-:W-:Y:S05]  /*5830*/  @!P0 BRA `(.L_x_458) ;  /* 0x0000000000248947 */ /* 0x000fea0003800000 */
[----:B------:R-:W-:Y:S05]  /*5840*/  BRA `(.L_x_460) ;  /* 0x0000000000147947 */ /* 0x000fea0003800000 */
.L_x_459:
[----:B------:R-:W-:-:S04]  /*5850*/  SHF.R.U32.HI R0, RZ, 0x14, R3 ;  /* 0x00000014ff007819 */ /* 0x000fc80000011603 */
[----:B------:R-:W-:-:S04]  /*5860*/  LOP3.LUT R0, R0, 0x1, RZ, 0xc0, !PT ;  /* 0x0000000100007812 */ /* 0x000fc800078ec0ff */
[----:B------:R-:W-:-:S04]  /*5870*/  IADD3 R0, PT, PT, R3, 0x487ffff, R0 ;  /* 0x0487ffff03007810 */ /* 0x000fc80007ffe000 */
[----:B------:R-:W-:-:S04]  /*5880*/  SHF.R.U32.HI R0, RZ, 0x14, R0 ;  /* 0x00000014ff007819 */ /* 0x000fc80000011600 */
[----:B------:R-:W-:-:S07]  /*5890*/  LOP3.LUT R0, R0, 0xff, RZ, 0xc0, !PT ;  /* 0x000000ff00007812 */ /* 0x000fce00078ec0ff */
.L_x_460:
[----:B------:R-:W-:-:S04]  /*58a0*/  SHF.R.U32.HI R3, RZ, 0x18, R3 ;  /* 0x00000018ff037819 */ /* 0x000fc80000011603 */
[----:B------:R-:W-:-:S04]  /*58b0*/  LOP3.LUT R0, R0, 0x80, R3, 0xf8, !PT ;  /* 0x0000008000007812 */ /* 0x000fc800078ef803 */
[----:B------:R-:W-:-:S07]  /*58c0*/  PRMT R4, R0, 0x7610, R4 ;  /* 0x0000761000047816 */ /* 0x000fce0000000004 */
.L_x_458:
[----:B------:R-:W-:Y:S05]  /*58d0*/  BSYNC.RECONVERGENT B0 ;  /* 0x0000000000007941 */ /* 0x000fea0003800200 */
.L_x_457:
[----:B------:R0:W-:Y:S01]  /*58e0*/  STG.E.U8 desc[UR36][R8.64], R4 ;  /* 0x0000000408007986 */ /* 0x0001e2000c101124 */
[----:B------:R-:W-:Y:S01]  /*58f0*/  IMAD.MOV.U32 R25, RZ, RZ, R23 ;  /* 0x000000ffff197224 */ /* 0x000fe200078e0017 */
[----:B------:R-:W-:Y:S06]  /*5900*/  BRA `(.L_x_433) ;  /* 0x00000004002c7947 */ /* 0x000fec0003800000 */
.L_x_455:
        /* <DEDUP_REMOVED lines=13> */
.L_x_463:
[----:B------:R-:W-:-:S04]  /*59e0*/  SHF.R.U32.HI R0, RZ, 0x15, R3 ;  /* 0x00000015ff007819 */ /* 0x000fc80000011603 */
[----:B------:R-:W-:-:S04]  /*59f0*/  LOP3.LUT R0, R0, 0x1, RZ, 0xc0, !PT ;  /* 0x0000000100007812 */ /* 0x000fc800078ec0ff */
[----:B------:R-:W-:-:S04]  /*5a00*/  IADD3 R0, PT, PT, R3, 0x88fffff, R0 ;  /* 0x088fffff03007810 */ /* 0x000fc80007ffe000 */
[----:B------:R-:W-:-:S04]  /*5a10*/  SHF.R.U32.HI R0, RZ, 0x15, R0 ;  /* 0x00000015ff007819 */ /* 0x000fc80000011600 */
[----:B------:R-:W-:-:S07]  /*5a20*/  LOP3.LUT R0, R0, 0xff, RZ, 0xc0, !PT ;  /* 0x000000ff00007812 */ /* 0x000fce00078ec0ff */
.L_x_464:
[----:B------:R-:W-:-:S04]  /*5a30*/  SHF.R.U32.HI R3, RZ, 0x18, R3 ;  /* 0x00000018ff037819 */ /* 0x000fc80000011603 */
[----:B------:R-:W-:-:S04]  /*5a40*/  LOP3.LUT R0, R0, 0x80, R3, 0xf8, !PT ;  /* 0x0000008000007812 */ /* 0x000fc800078ef803 */
[----:B------:R-:W-:-:S07]  /*5a50*/  PRMT R4, R0, 0x7610, R4 ;  /* 0x0000761000047816 */ /* 0x000fce0000000004 */
.L_x_462:
[----:B------:R-:W-:Y:S05]  /*5a60*/  BSYNC.RECONVERGENT B0 ;  /* 0x0000000000007941 */ /* 0x000fea0003800200 */
.L_x_461:
[----:B------:R0:W-:Y:S01]  /*5a70*/  STG.E.U8 desc[UR36][R8.64], R4 ;  /* 0x0000000408007986 */ /* 0x0001e2000c101124 */
[----:B------:R-:W-:Y:S01]  /*5a80*/  IMAD.MOV.U32 R25, RZ, RZ, R23 ;  /* 0x000000ffff197224 */ /* 0x000fe200078e0017 */
[----:B------:R-:W-:Y:S06]  /*5a90*/  BRA `(.L_x_433) ;  /* 0x0000000000c87947 */ /* 0x000fec0003800000 */
.L_x_454:
[----:B------:R-:W-:-:S13]  /*5aa0*/  ISETP.NE.AND P0, PT, R0, 0x1c, PT ;  /* 0x0000001c0000780c */ /* 0x000fda0003f05270 */
[----:B------:R-:W-:Y:S05]  /*5ab0*/  @!P0 BRA `(.L_x_465) ;  /* 0x0000000000b08947 */ /* 0x000fea0003800000 */
[----:B------:R-:W-:-:S13]  /*5ac0*/  ISETP.NE.AND P0, PT, R0, 0x1d, PT ;  /* 0x0000001d0000780c */ /* 0x000fda0003f05270 */
[----:B------:R-:W-:Y:S05]  /*5ad0*/  @!P0 BRA `(.L_x_466) ;  /* 0x0000000000948947 */ /* 0x000fea0003800000 */
[----:B------:R-:W-:-:S13]  /*5ae0*/  ISETP.NE.AND P0, PT, R0, 0x2c, PT ;  /* 0x0000002c0000780c */ /* 0x000fda0003f05270 */
[----:B------:R-:W-:Y:S05]  /*5af0*/  @!P0 BRA `(.L_x_467) ;  /* 0x0000000000488947 */ /* 0x000fea0003800000 */
.L_x_438:
        /* <DEDUP_REMOVED lines=15> */
[----:B--2-4-:R-:W-:Y:S05]  /*5bf0*/  CALL.ABS.NOINC R14 ;  /* 0x000000000e007343 */ /* 0x014fea0003c00000 */
.L_x_468:
[----:B------:R-:W-:Y:S01]  /*5c00*/  IMAD.MOV.U32 R25, RZ, RZ, R23 ;  /* 0x000000ffff197224 */ /* 0x000fe200078e0017 */
[----:B------:R-:W-:Y:S06]  /*5c10*/  BRA `(.L_x_433) ;  /* 0x0000000000687947 */ /* 0x000fec0003800000 */
.L_x_467:
[----:B------:R-:W-:Y:S02]  /*5c20*/  IMAD.U32 R4, R3, 0x10000, RZ ;  /* 0x0001000003047824 */ /* 0x000fe400078e00ff */
[----:B------:R-:W-:-:S03]  /*5c30*/  IMAD.MOV.U32 R25, RZ, RZ, R23 ;  /* 0x000000ffff197224 */ /* 0x000fc600078e0017 */
[----:B------:R-:W-:-:S04]  /*5c40*/  SHF.R.U32.HI R5, RZ, 0x17, R4 ;  /* 0x00000017ff057819 */ /* 0x000fc80000011604 */
[----:B------:R-:W-:-:S04]  /*5c50*/  LOP3.LUT R3, R5, 0xff, RZ, 0xc0, !PT ;  /* 0x000000ff05037812 */ /* 0x000fc800078ec0ff */
[----:B------:R-:W-:-:S13]  /*5c60*/  ISETP.NE.AND P2, PT, R3, 0xff, PT ;  /* 0x000000ff0300780c */ /* 0x000fda0003f45270 */
[--C-:B------:R-:W-:Y:S02]  /*5c70*/  @P2 SHF.R.U32.HI R0, RZ, 0x16, R4.reuse ;  /* 0x00000016ff002819 */ /* 0x100fe40000011604 */
[----:B------:R-:W-:Y:S01]  /*5c80*/  @P2 LOP3.LUT P0, RZ, R3, 0x3fffff, R4, 0xf8, !PT ;  /* 0x003fffff03ff2812 */ /* 0x000fe2000780f804 */
[----:B------:R-:W-:Y:S01]  /*5c90*/  IMAD.MOV.U32 R3, RZ, RZ, 0xff ;  /* 0x000000ffff037424 */ /* 0x000fe200078e00ff */
[----:B------:R-:W-:-:S04]  /*5ca0*/  @P2 LOP3.LUT R0, R0, 0x1, RZ, 0xc0, !PT ;  /* 0x0000000100002812 */ /* 0x000fc800078ec0ff */
[----:B------:R-:W-:Y:S01]  /*5cb0*/  @P2 ISETP.EQ.U32.AND P1, PT, R0, 0x1, P0 ;  /* 0x000000010000280c */ /* 0x000fe20000722070 */
[----:B------:R-:W-:Y:S01]  /*5cc0*/  @P2 VIADD R0, R5, 0x1 ;  /* 0x0000000105002836 */ /* 0x000fe20000000000 */
[----:B------:R-:W-:Y:S02]  /*5cd0*/  PLOP3.LUT P0, PT, PT, PT, PT, 0x80, 0x8 ;  /* 0x000000000008781c */ /* 0x000fe40003f0f070 */
[----:B------:R-:W-:-:S13]  /*5ce0*/  @P2 PLOP3.LUT P0, PT, P1, PT, PT, 0x80, 0x8 ;  /* 0x000000000008281c */ /* 0x000fda0000f0f070 */
[----:B------:R-:W-:-:S04]  /*5cf0*/  @!P0 IMAD.MOV R0, RZ, RZ, R5 ;  /* 0x000000ffff008224 */ /* 0x000fc800078e0205 */
[----:B------:R-:W-:-:S05]  /*5d00*/  @P2 IMAD.MOV.U32 R3, RZ, RZ, R0 ;  /* 0x000000ffff032224 */ /* 0x000fca00078e0000 */
[----:B------:R0:W-:Y:S01]  /*5d10*/  STG.E.U8 desc[UR36][R8.64], R3 ;  /* 0x0000000308007986 */ /* 0x0001e2000c101124 */
[----:B------:R-:W-:Y:S05]  /*5d20*/  BRA `(.L_x_433) ;  /* 0x0000000000247947 */ /* 0x000fea0003800000 */
.L_x_466:
[----:B------:R-:W-:Y:S02]  /*5d30*/  IMAD.U32 R4, R3, 0x10000, RZ ;  /* 0x0001000003047824 */ /* 0x000fe400078e00ff */
[----:B------:R-:W-:-:S04]  /*5d40*/  IMAD.MOV.U32 R25, RZ, RZ, R23 ;  /* 0x000000ffff197224 */ /* 0x000fc800078e0017 */
[----:B------:R-:W0:Y:S02]  /*5d50*/  F2I.U64.TRUNC R4, R4 ;  /* 0x0000000400047311 */ /* 0x000e24000020d800 */
[----:B0-----:R0:W-:Y:S01]  /*5d60*/  STG.E.64 desc[UR36][R8.64], R4 ;  /* 0x0000000408007986 */ /* 0x0011e2000c101b24 */
[----:B------:R-:W-:Y:S05]  /*5d70*/  BRA `(.L_x_433) ;  /* 0x0000000000107947 */ /* 0x000fea0003800000 */
.L_x_465:
[----:B------:R-:W-:Y:S02]  /*5d80*/  IMAD.U32 R3, R3, 0x10000, RZ ;  /* 0x0001000003037824 */ /* 0x000fe400078e00ff */
[----:B------:R-:W-:-:S04]  /*5d90*/  IMAD.MOV.U32 R25, RZ, RZ, R23 ;  /* 0x000000ffff197224 */ /* 0x000fc800078e0017 */
[----:B------:R-:W0:Y:S02]  /*5da0*/  F2I.FTZ.U32.TRUNC.NTZ R3, R3 ;  /* 0x0000000300037305 */ /* 0x000e24000021f000 */
[----:B0-----:R0:W-:Y:S02]  /*5db0*/  STG.E desc[UR36][R8.64], R3 ;  /* 0x0000000308007986 */ /* 0x0011e4000c101924 */
.L_x_433:
[----:B------:R-:W-:Y:S05]  /*5dc0*/  BSYNC.RECONVERGENT B6 ;  /* 0x0000000000067941 */ /* 0x000fea0003800200 */
.L_x_432:
[----:B------:R-:W-:Y:S01]  /*5dd0*/  ISETP.GE.AND P0, PT, R25, R16, PT ;  /* 0x000000101900720c */ /* 0x000fe20003f06270 */
[----:B------:R-:W-:-:S12]  /*5de0*/  BSSY.RECONVERGENT B6, `(.L_x_469) ;  /* 0x00001f0000067945 */ /* 0x000fd80003800200 */
[----:B------:R-:W-:Y:S05]  /*5df0*/  @P0 BRA `(.L_x_470) ;  /* 0x0000001c00b80947 */ /* 0x000fea0003800000 */
[----:B------:R-:W1:Y:S01]  /*5e00*/  LDCU UR4, c[0x0][0x3a8] ;  /* 0x00007500ff0477ac */ /* 0x000e620008000800 */
[----:B0-----:R-:W0:Y:S01]  /*5e10*/  LDC.64 R8, c[0x0][0x388] ;  /* 0x0000e200ff087b82 */ /* 0x001e220000000a00 */
[----:B-----5:R-:W-:Y:S01]  /*5e20*/  IMAD R0, R2, 0x200, R25 ;  /* 0x0000020002007824 */ /* 0x020fe200078e0219 */
[----:B--2---:R-:W-:-:S03]  /*5e30*/  PRMT R4, R17, 0x9910, RZ ;  /* 0x0000991011047816 */ /* 0x004fc600000000ff */
[----:B-1----:R-:W-:Y:S02]  /*5e40*/  IMAD R3, R0, UR4, RZ ;  /* 0x0000000400037c24 */ /* 0x002fe4000f8e02ff */
[----:B------:R-:W-:-:S05]  /*5e50*/  IMAD.MOV.U32 R0, RZ, RZ, R4 ;  /* 0x000000ffff007224 */ /* 0x000fca00078e0004 */
[----:B------:R-:W-:Y:S02]  /*5e60*/  ISETP.GT.AND P1, PT, R0, 0x9, PT ;  /* 0x000000090000780c */ /* 0x000fe40003f24270 */
[----:B0-----:R-:W-:-:S05]  /*5e70*/  IADD3 R8, P0, PT, R3, R8, RZ ;  /* 0x0000000803087210 */ /* 0x001fca0007f1e0ff */
        /* <DEDUP_REMOVED lines=10> */
[----:B----4-:R-:W-:-:S04]  /*5f20*/  IMAD.U32 R22, R22, 0x10000, RZ ;  /* 0x0001000016167824 */ /* 0x010fc800078e00ff */
[----:B------:R-:W0:Y:S02]  /*5f30*/  F2I.FTZ.TRUNC.NTZ R3, R22 ;  /* 0x0000001600037305 */ /* 0x000e24000021f100 */
[----:B0-----:R0:W-:Y:S01]  /*5f40*/  STG.E.U8 desc[UR36][R8.64], R3 ;  /* 0x0000000308007986 */ /* 0x0011e2000c101124 */
[----:B------:R-:W-:Y:S05]  /*5f50*/  BRA `(.L_x_476) ;  /* 0x0000000c007c7947 */ /* 0x000fea0003800000 */
.L_x_474:
[----:B---34-:R-:W-:-:S06]  /*5f60*/  IMAD.U32 R5, R22, 0x10000, RZ ;  /* 0x0001000016057824 */ /* 0x018fcc00078e00ff */
[----:B------:R-:W0:Y:S02]  /*5f70*/  F2I.S64.TRUNC R4, R5 ;  /* 0x0000000500047311 */ /* 0x000e24000020d900 */
[----:B0-----:R4:W-:Y:S01]  /*5f80*/  STG.E.U8 desc[UR36][R8.64], R4 ;  /* 0x0000000408007986 */ /* 0x0019e2000c101124 */
[----:B------:R-:W-:Y:S05]  /*5f90*/  BRA `(.L_x_476) ;  /* 0x0000000c006c7947 */ /* 0x000fea0003800000 */
.L_x_473:
[----:B------:R-:W-:-:S13]  /*5fa0*/  ISETP.NE.AND P0, PT, R0, 0x2, PT ;  /* 0x000000020000780c */ /* 0x000fda0003f05270 */
[----:B------:R-:W-:Y:S05]  /*5fb0*/  @!P0 BRA `(.L_x_477) ;  /* 0x0000000000308947 */ /* 0x000fea0003800000 */
[----:B------:R-:W-:-:S13]  /*5fc0*/  ISETP.NE.AND P0, PT, R0, 0x3, PT ;  /* 0x000000030000780c */ /* 0x000fda0003f05270 */
[----:B------:R-:W-:Y:S05]  /*5fd0*/  @!P0 BRA `(.L_x_478) ;  /* 0x0000000000188947 */ /* 0x000fea0003800000 */
[----:B------:R-:W-:-:S13]  /*5fe0*/  ISETP.NE.AND P0, PT, R0, 0x4, PT ;  /* 0x000000040000780c */ /* 0x000fda0003f05270 */
[----:B------:R-:W-:Y:S05]  /*5ff0*/  @P0 BRA `(.L_x_475) ;  /* 0x0000000800780947 */ /* 0x000fea0003800000 */
[----:B----4-:R-:W-:-:S06]  /*6000*/  IMAD.U32 R4, R22, 0x10000, RZ ;  /* 0x0001000016047824 */ /* 0x010fcc00078e00ff */
[----:B---3--:R-:W0:Y:S02]  /*6010*/  F2I.S64.TRUNC R4, R4 ;  /* 0x0000000400047311 */ /* 0x008e24000020d900 */
[----:B0-----:R1:W-:Y:S01]  /*6020*/  STG.E.64 desc[UR36][R8.64], R4 ;  /* 0x0000000408007986 */ /* 0x0013e2000c101b24 */
[----:B------:R-:W-:Y:S05]  /*6030*/  BRA `(.L_x_476) ;  /* 0x0000000c00447947 */ /* 0x000fea0003800000 */
.L_x_478:
[----:B----4-:R-:W-:-:S04]  /*6040*/  IMAD.U32 R22, R22, 0x10000, RZ ;  /* 0x0001000016167824 */ /* 0x010fc800078e00ff */
[----:B------:R-:W0:Y:S02]  /*6050*/  F2I.FTZ.TRUNC.NTZ R3, R22 ;  /* 0x0000001600037305 */ /* 0x000e24000021f100 */
[----:B0-----:R2:W-:Y:S01]  /*6060*/  STG.E desc[UR36][R8.64], R3 ;  /* 0x0000000308007986 */ /* 0x0015e2000c101924 */
[----:B------:R-:W-:Y:S05]  /*6070*/  BRA `(.L_x_476) ;  /* 0x0000000c00347947 */ /* 0x000fea0003800000 */
.L_x_477:
[----:B----4-:R-:W-:-:S04]  /*6080*/  IMAD.U32 R22, R22, 0x10000, RZ ;  /* 0x0001000016167824 */ /* 0x010fc800078e00ff */
[----:B------:R-:W0:Y:S02]  /*6090*/  F2I.FTZ.TRUNC.NTZ R3, R22 ;  /* 0x0000001600037305 */ /* 0x000e24000021f100 */
[----:B0-----:R0:W-:Y:S01]  /*60a0*/  STG.E.U16 desc[UR36][R8.64], R3 ;  /* 0x0000000308007986 */ /* 0x0011e2000c101524 */
[----:B------:R-:W-:Y:S05]  /*60b0*/  BRA `(.L_x_476) ;  /* 0x0000000c00247947 */ /* 0x000fea0003800000 */
.L_x_472:
[----:B------:R-:W-:-:S13]  /*60c0*/  ISETP.GT.AND P0, PT, R0, 0x6, PT ;  /* 0x000000060000780c */ /* 0x000fda0003f04270 */
[----:B------:R-:W-:Y:S05]  /*60d0*/  @P0 BRA `(.L_x_479) ;  /* 0x00000000002c0947 */ /* 0x000fea0003800000 */
[----:B------:R-:W-:-:S13]  /*60e0*/  ISETP.NE.AND P0, PT, R0, 0x5, PT ;  /* 0x000000050000780c */ /* 0x000fda0003f05270 */
[----:B------:R-:W-:Y:S05]  /*60f0*/  @!P0 BRA `(.L_x_480) ;  /* 0x0000000000148947 */ /* 0x000fea0003800000 */
[----:B------:R-:W-:-:S13]  /*6100*/  ISETP.NE.AND P0, PT, R0, 0x6, PT ;  /* 0x000000060000780c */ /* 0x000fda0003f05270 */
[----:B------:R-:W-:Y:S05]  /*6110*/  @P0 BRA `(.L_x_475) ;  /* 0x0000000800300947 */ /* 0x000fea0003800000 */
[----:B----4-:R-:W-:-:S05]  /*6120*/  IMAD.U32 R3, R22, 0x10000, RZ ;  /* 0x0001000016037824 */ /* 0x010fca00078e00ff */
[----:B------:R0:W-:Y:S01]  /*6130*/  STG.E desc[UR36][R8.64], R3 ;  /* 0x0000000308007986 */ /* 0x0001e2000c101924 */
[----:B------:R-:W-:Y:S05]  /*6140*/  BRA `(.L_x_476) ;  /* 0x0000000c00007947 */ /* 0x000fea0003800000 */
.L_x_480:
[----:B----4-:R-:W-:-:S05]  /*6150*/  IMAD.U32 R0, R22, 0x10000, RZ ;  /* 0x0001000016007824 */ /* 0x010fca00078e00ff */
[----:B------:R-:W-:-:S05]  /*6160*/  F2FP.F16.F32.PACK_AB R0, RZ, R0 ;  /* 0x00000000ff00723e */ /* 0x000fca00000000ff */
[----:B------:R0:W-:Y:S01]  /*6170*/  STG.E.U16 desc[UR36][R8.64], R0 ;  /* 0x0000000008007986 */ /* 0x0001e2000c101524 */
[----:B------:R-:W-:Y:S05]  /*6180*/  BRA `(.L_x_476) ;  /* 0x0000000800f07947 */ /* 0x000fea0003800000 */
.L_x_479:
[----:B------:R-:W-:-:S13]  /*6190*/  ISETP.NE.AND P0, PT, R0, 0x7, PT ;  /* 0x000000070000780c */ /* 0x000fda0003f05270 */
[----:B------:R-:W-:Y:S05]  /*61a0*/  @!P0 BRA `(.L_x_481) ;  /* 0x0000000000348947 */ /* 0x000fea0003800000 */
[----:B------:R-:W-:-:S13]  /*61b0*/  ISETP.NE.AND P0, PT, R0, 0x8, PT ;  /* 0x000000080000780c */ /* 0x000fda0003f05270 */
[----:B------:R-:W-:Y:S05]  /*61c0*/  @!P0 BRA `(.L_x_482) ;  /* 0x0000000000188947 */ /* 0x000fea0003800000 */
[----:B------:R-:W-:-:S13]  /*61d0*/  ISETP.NE.AND P0, PT, R0, 0x9, PT ;  /* 0x000000090000780c */ /* 0x000fda0003f05270 */
[----:B------:R-:W-:Y:S05]  /*61e0*/  @P0 BRA `(.L_x_475) ;  /* 0x0000000400fc0947 */ /* 0x000fea0003800000 */
[----:B----4-:R-:W-:Y:S02]  /*61f0*/  IMAD.U32 R22, R22, 0x10000, RZ ;  /* 0x0001000016167824 */ /* 0x010fe400078e00ff */
[----:B------:R-:W-:-:S05]  /*6200*/  IMAD.MOV.U32 R23, RZ, RZ, RZ ;  /* 0x000000ffff177224 */ /* 0x000fca00078e00ff */
[----:B------:R0:W-:Y:S01]  /*6210*/  STG.E.64 desc[UR36][R8.64], R22 ;  /* 0x0000001608007986 */ /* 0x0001e2000c101b24 */
[----:B------:R-:W-:Y:S05]  /*6220*/  BRA `(.L_x_476) ;  /* 0x0000000800c87947 */ /* 0x000fea0003800000 */
.L_x_482:
[----:B----4-:R-:W-:-:S05]  /*6230*/  IMAD.U32 R22, R22, 0x10000, RZ ;  /* 0x0001000016167824 */ /* 0x010fca00078e00ff */
[----:B------:R-:W-:-:S04]  /*6240*/  F2FP.F16.F32.PACK_AB R3, RZ, R22 ;  /* 0x00000016ff03723e */ /* 0x000fc800000000ff */
[----:B------:R-:W-:-:S05]  /*6250*/  PRMT R3, R3, 0x5410, RZ ;  /* 0x0000541003037816 */ /* 0x000fca00000000ff */
[----:B------:R0:W-:Y:S01]  /*6260*/  STG.E desc[UR36][R8.64], R3 ;  /* 0x0000000308007986 */ /* 0x0001e2000c101924 */
[----:B------:R-:W-:Y:S05]  /*6270*/  BRA `(.L_x_476) ;  /* 0x0000000800b47947 */ /* 0x000fea0003800000 */
.L_x_481:
[----:B----4-:R-:W-:-:S04]  /*6280*/  IMAD.U32 R4, R22, 0x10000, RZ ;  /* 0x0001000016047824 */ /* 0x010fc800078e00ff */
[----:B------:R-:W-:-:S06]  /*6290*/  FMUL.FTZ R4, R4, 1 ;  /* 0x3f80000004047820 */ /* 0x000fcc0000410000 */
[----:B---3--:R-:W0:Y:S02]  /*62a0*/  F2F.F64.F32 R4, R4 ;  /* 0x0000000400047310 */ /* 0x008e240000201800 */
[----:B0-----:R0:W-:Y:S01]  /*62b0*/  STG.E.64 desc[UR36][R8.64], R4 ;  /* 0x0000000408007986 */ /* 0x0011e2000c101b24 */
[----:B------:R-:W-:Y:S05]  /*62c0*/  BRA `(.L_x_476) ;  /* 0x0000000800a07947 */ /* 0x000fea0003800000 */
.L_x_471:
[----:B------:R-:W-:-:S13]  /*62d0*/  ISETP.GT.AND P0, PT, R0, 0x18, PT ;  /* 0x000000180000780c */ /* 0x000fda0003f04270 */
[----:B------:R-:W-:Y:S05]  /*62e0*/  @!P0 BRA `(.L_x_483) ;  /* 0x0000000400608947 */ /* 0x000fea0003800000 */
        /* <DEDUP_REMOVED lines=8> */
[----:B----4-:R-:W-:-:S06]  /*6370*/  IMAD.U32 R3, R22, 0x10000, RZ ;  /* 0x0001000016037824 */ /* 0x010fcc00078e00ff */
[----:B------:R-:W0:Y:S02]  /*6380*/  F2I.FTZ.U32.TRUNC.NTZ R3, R3 ;  /* 0x0000000300037305 */ /* 0x000e24000021f000 */
[----:B0-----:R0:W-:Y:S01]  /*6390*/  STG.E.U16 desc[UR36][R8.64], R3 ;  /* 0x0000000308007986 */ /* 0x0011e2000c101524 */
[----:B------:R-:W-:Y:S05]  /*63a0*/  BRA `(.L_x_476) ;  /* 0x0000000800687947 */ /* 0x000fea0003800000 */
.L_x_486:
[----:B---34-:R-:W-:Y:S01]  /*63b0*/  IMAD.U32 R5, R22, 0x10000, RZ ;  /* 0x0001000016057824 */ /* 0x018fe200078e00ff */
        /* <DEDUP_REMOVED lines=16> */
.L_x_489:
[----:B------:R-:W-:-:S04]  /*64c0*/  SHF.R.U32.HI R3, RZ, 0x18, R5 ;  /* 0x00000018ff037819 */ /* 0x000fc80000011605 */
[----:B------:R-:W-:-:S04]  /*64d0*/  LOP3.LUT R0, R0, 0x80, R3, 0xf8, !PT ;  /* 0x0000008000007812 */ /* 0x000fc800078ef803 */
[----:B------:R-:W-:-:S07]  /*64e0*/  PRMT R4, R0, 0x7610, R4 ;  /* 0x0000761000047816 */ /* 0x000fce0000000004 */
.L_x_488:
[----:B------:R-:W-:Y:S05]  /*64f0*/  BSYNC.RECONVERGENT B0 ;  /* 0x0000000000007941 */ /* 0x000fea0003800200 */
.L_x_487:
[----:B------:R0:W-:Y:S01]  /*6500*/  STG.E.U8 desc[UR36][R8.64], R4 ;  /* 0x0000000408007986 */ /* 0x0001e2000c101124 */
[----:B------:R-:W-:Y:S05]  /*6510*/  BRA `(.L_x_476) ;  /* 0x00000008000c7947 */ /* 0x000fea0003800000 */
.L_x_485:
        /* <DEDUP_REMOVED lines=17> */
.L_x_492:
[----:B------:R-:W-:-:S04]  /*6630*/  SHF.R.U32.HI R3, RZ, 0x18, R5 ;  /* 0x00000018ff037819 */ /* 0x000fc80000011605 */
[----:B------:R-:W-:-:S04]  /*6640*/  LOP3.LUT R0, R0, 0x80, R3, 0xf8, !PT ;  /* 0x0000008000007812 */ /* 0x000fc800078ef803 */
[----:B------:R-:W-:-:S07]  /*6650*/  PRMT R4, R0, 0x7610, R4 ;  /* 0x0000761000047816 */ /* 0x000fce0000000004 */
.L_x_491:
[----:B------:R-:W-:Y:S05]  /*6660*/  BSYNC.RECONVERGENT B0 ;  /* 0x0000000000007941 */ /* 0x000fea0003800200 */
.L_x_490:
[----:B------:R0:W-:Y:S01]  /*6670*/  STG.E.U8 desc[UR36][R8.64], R4 ;  /* 0x0000000408007986 */ /* 0x0001e2000c101124 */
[----:B------:R-:W-:Y:S05]  /*6680*/  BRA `(.L_x_476) ;  /* 0x0000000400b07947 */ /* 0x000fea0003800000 */
.L_x_484:
[----:B------:R-:W-:-:S13]  /*6690*/  ISETP.NE.AND P0, PT, R0, 0x1c, PT ;  /* 0x0000001c0000780c */ /* 0x000fda0003f05270 */
[----:B------:R-:W-:Y:S05]  /*66a0*/  @!P0 BRA `(.L_x_493) ;  /* 0x0000000000608947 */ /* 0x000fea0003800000 */
[----:B------:R-:W-:-:S13]  /*66b0*/  ISETP.NE.AND P0, PT, R0, 0x1d, PT ;  /* 0x0000001d0000780c */ /* 0x000fda0003f05270 */
[----:B------:R-:W-:Y:S05]  /*66c0*/  @!P0 BRA `(.L_x_494) ;  /* 0x0000000000488947 */ /* 0x000fea0003800000 */
[----:B------:R-:W-:-:S13]  /*66d0*/  ISETP.NE.AND P0, PT, R0, 0x2c, PT ;  /* 0x0000002c0000780c */ /* 0x000fda0003f05270 */
[----:B------:R-:W-:Y:S05]  /*66e0*/  @P0 BRA `(.L_x_475) ;  /* 0x0000000000bc0947 */ /* 0x000fea0003800000 */
[----:B----4-:R-:W-:-:S05]  /*66f0*/  IMAD.U32 R22, R22, 0x10000, RZ ;  /* 0x0001000016167824 */ /* 0x010fca00078e00ff */
        /* <DEDUP_REMOVED lines=15> */
.L_x_494:
[----:B----4-:R-:W-:-:S06]  /*67f0*/  IMAD.U32 R4, R22, 0x10000, RZ ;  /* 0x0001000016047824 */ /* 0x010fcc00078e00ff */
[----:B---3--:R-:W0:Y:S02]  /*6800*/  F2I.U64.TRUNC R4, R4 ;  /* 0x0000000400047311 */ /* 0x008e24000020d800 */
[----:B0-----:R0:W-:Y:S01]  /*6810*/  STG.E.64 desc[UR36][R8.64], R4 ;  /* 0x0000000408007986 */ /* 0x0011e2000c101b24 */
[----:B------:R-:W-:Y:S05]  /*6820*/  BRA `(.L_x_476) ;  /* 0x0000000400487947 */ /* 0x000fea0003800000 */
.L_x_493:
[----:B----4-:R-:W-:-:S04]  /*6830*/  IMAD.U32 R22, R22, 0x10000, RZ ;  /* 0x0001000016167824 */ /* 0x010fc800078e00ff */
[----:B------:R-:W0:Y:S02]  /*6840*/  F2I.FTZ.U32.TRUNC.NTZ R3, R22 ;  /* 0x0000001600037305 */ /* 0x000e24000021f000 */
[----:B0-----:R0:W-:Y:S01]  /*6850*/  STG.E desc[UR36][R8.64], R3 ;  /* 0x0000000308007986 */ /* 0x0011e2000c101924 */
[----:B------:R-:W-:Y:S05]  /*6860*/  BRA `(.L_x_476) ;  /* 0x0000000400387947 */ /* 0x000fea0003800000 */
.L_x_483:
[----:B------:R-:W-:-:S13]  /*6870*/  ISETP.GT.AND P0, PT, R0, 0xe, PT ;  /* 0x0000000e0000780c */ /* 0x000fda0003f04270 */
[----:B------:R-:W-:Y:S05]  /*6880*/  @P0 BRA `(.L_x_495) ;  /* 0x00000000003c0947 */ /* 0x000fea0003800000 */
[----:B------:R-:W-:-:S13]  /*6890*/  ISETP.NE.AND P0, PT, R0, 0xa, PT ;  /* 0x0000000a0000780c */ /* 0x000fda0003f05270 */
[----:B------:R-:W-:Y:S05]  /*68a0*/  @!P0 BRA `(.L_x_496) ;  /* 0x00000000001c8947 */ /* 0x000fea0003800000 */
[----:B------:R-:W-:-:S13]  /*68b0*/  ISETP.NE.AND P0, PT, R0, 0xb, PT ;  /* 0x0000000b0000780c */ /* 0x000fda0003f05270 */
[----:B------:R-:W-:Y:S05]  /*68c0*/  @P0 BRA `(.L_x_475) ;  /* 0x0000000000440947 */ /* 0x000fea0003800000 */
[----:B----4-:R-:W-:-:S05]  /*68d0*/  IMAD.U32 R22, R22, 0x10000, RZ ;  /* 0x0001000016167824 */ /* 0x010fca00078e00ff */
[----:B------:R-:W-:-:S04]  /*68e0*/  FSETP.NEU.FTZ.AND P0, PT, R22, RZ, PT ;  /* 0x000000ff1600720b */ /* 0x000fc80003f1d000 */
[----:B------:R-:W-:-:S05]  /*68f0*/  SEL R3, RZ, 0x1, !P0 ;  /* 0x00000001ff037807 */ /* 0x000fca0004000000 */
[----:B------:R0:W-:Y:S01]  /*6900*/  STG.E.U8 desc[UR36][R8.64], R3 ;  /* 0x0000000308007986 */ /* 0x0001e2000c101124 */
[----:B------:R-:W-:Y:S05]  /*6910*/  BRA `(.L_x_476) ;  /* 0x00000004000c7947 */ /* 0x000fea0003800000 */
.L_x_496:
[----:B----4-:R-:W-:Y:S01]  /*6920*/  IMAD.U32 R22, R22, 0x10000, RZ ;  /* 0x0001000016167824 */ /* 0x010fe200078e00ff */
[----:B------:R-:W-:-:S03]  /*6930*/  CS2R R6, SRZ ;  /* 0x0000000000067805 */ /* 0x000fc6000001ff00 */
[----:B------:R-:W-:-:S06]  /*6940*/  FMUL.FTZ R4, R22, 1 ;  /* 0x3f80000016047820 */ /* 0x000fcc0000410000 */
[----:B---3--:R-:W0:Y:S02]  /*6950*/  F2F.F64.F32 R4, R4 ;  /* 0x0000000400047310 */ /* 0x008e240000201800 */
[----:B0-----:R0:W-:Y:S01]  /*6960*/  STG.E.128 desc[UR36][R8.64], R4 ;  /* 0x0000000408007986 */ /* 0x0011e2000c101d24 */
[----:B------:R-:W-:Y:S05]  /*6970*/  BRA `(.L_x_476) ;  /* 0x0000000000f47947 */ /* 0x000fea0003800000 */
.L_x_495:
[----:B------:R-:W-:-:S13]  /*6980*/  ISETP.NE.AND P0, PT, R0, 0xf, PT ;  /* 0x0000000f0000780c */ /* 0x000fda0003f05270 */
[----:B------:R-:W-:Y:S05]  /*6990*/  @!P0 BRA `(.L_x_497) ;  /* 0x0000000000e88947 */ /* 0x000fea0003800000 */
[----:B------:R-:W-:-:S13]  /*69a0*/  ISETP.NE.AND P0, PT, R0, 0x17, PT ;  /* 0x000000170000780c */ /* 0x000fda0003f05270 */
[----:B------:R-:W-:Y:S05]  /*69b0*/  @!P0 BRA `(.L_x_498) ;  /* 0x0000000000908947 */ /* 0x000fea0003800000 */
[----:B------:R-:W-:-:S13]  /*69c0*/  ISETP.NE.AND P0, PT, R0, 0x18, PT ;  /* 0x000000180000780c */ /* 0x000fda0003f05270 */
[----:B------:R-:W-:Y:S05]  /*69d0*/  @!P0 BRA `(.L_x_499) ;  /* 0x0000000000448947 */ /* 0x000fea0003800000 */
.L_x_475:
[----:B------:R-:W-:Y:S01]  /*69e0*/  MOV R14, 0x0 ;  /* 0x00000000000e7802 */ /* 0x000fe20000000f00 */
[----:B------:R-:W0:Y:S01]  /*69f0*/  LDCU.64 UR4, c[0x4][0x128] ;  /* 0x01002500ff0477ac */ /* 0x000e220008000a00 */
[----:B------:R-:W-:Y:S02]  /*6a00*/  IMAD.MOV.U32 R8, RZ, RZ, 0x65 ;  /* 0x00000065ff087424 */ /* 0x000fe400078e00ff */
[----:B------:R-:W-:Y:S01]  /*6a10*/  IMAD.MOV.U32 R12, RZ, RZ, 0x1 ;  /* 0x00000001ff0c7424 */ /* 0x000fe200078e00ff */
[----:B------:R-:W1:Y:S01]  /*6a20*/  LDCU.64 UR6, c[0x4][0x130] ;  /* 0x01002600ff0677ac */ /* 0x000e620008000a00 */
[----:B------:R-:W2:Y:S01]  /*6a30*/  LDC.64 R14, c[0x4][R14] ;  /* 0x010000000e0e7b82 */ /* 0x000ea20000000a00 */
[----:B------:R-:W-:Y:S01]  /*6a40*/  IMAD.MOV.U32 R13, RZ, RZ, RZ ;  /* 0x000000ffff0d7224 */ /* 0x000fe200078e00ff */
[----:B------:R-:W5:Y:S01]  /*6a50*/  LDCU.64 UR8, c[0x4][0x40] ;  /* 0x01000800ff0877ac */ /* 0x000f620008000a00 */
[----:B0-----:R-:W-:Y:S02]  /*6a60*/  IMAD.U32 R4, RZ, RZ, UR4 ;  /* 0x00000004ff047e24 */ /* 0x001fe4000f8e00ff */
[----:B---3--:R-:W-:-:S02]  /*6a70*/  IMAD.U32 R5, RZ, RZ, UR5 ;  /* 0x00000005ff057e24 */ /* 0x008fc4000f8e00ff */
[----:B-1----:R-:W-:Y:S02]  /*6a80*/  IMAD.U32 R6, RZ, RZ, UR6 ;  /* 0x00000006ff067e24 */ /* 0x002fe4000f8e00ff */
[----:B------:R-:W-:Y:S02]  /*6a90*/  IMAD.U32 R7, RZ, RZ, UR7 ;  /* 0x00000007ff077e24 */ /* 0x000fe4000f8e00ff */
[----:B-----5:R-:W-:Y:S02]  /*6aa0*/  IMAD.U32 R10, RZ, RZ, UR8 ;  /* 0x00000008ff0a7e24 */ /* 0x020fe4000f8e00ff */
[----:B------:R-:W-:-:S07]  /*6ab0*/  IMAD.U32 R11, RZ, RZ, UR9 ;  /* 0x00000009ff0b7e24 */ /* 0x000fce000f8e00ff */
[----:B------:R-:W-:-:S07]  /*6ac0*/  LEPC R20, `(.L_x_500) ;  /* 0x000000001014794e */ /* 0x000fce0000000000 */
[----:B--2-4-:R-:W-:Y:S05]  /*6ad0*/  CALL.ABS.NOINC R14 ;  /* 0x000000000e007343 */ /* 0x014fea0003c00000 */
.L_x_500:
[----:B------:R-:W-:Y:S05]  /*6ae0*/  BRA `(.L_x_476) ;  /* 0x0000000000987947 */ /* 0x000fea0003800000 */
.L_x_499:
[----:B---34-:R-:W-:Y:S01]  /*6af0*/  IMAD.U32 R5, R22, 0x10000, RZ ;  /* 0x0001000016057824 */ /* 0x018fe200078e00ff */
[----:B------:R-:W-:Y:S01]  /*6b00*/  BSSY.RECONVERGENT B0, `(.L_x_501) ;  /* 0x000000c000007945 */ /* 0x000fe20003800200 */
[----:B------:R-:W-:-:S03]  /*6b10*/  IMAD.MOV.U32 R0, RZ, RZ, 0x7f ;  /* 0x0000007fff007424 */ /* 0x000fc600078e00ff */
[----:B------:R-:W-:Y:S02]  /*6b20*/  LOP3.LUT R4, R5, 0x7fffffff, RZ, 0xc0, !PT ;  /* 0x7fffffff05047812 */ /* 0x000fe400078ec0ff */
        /* <DEDUP_REMOVED lines=9> */
.L_x_502:
[----:B------:R-:W-:Y:S05]  /*6bc0*/  BSYNC.RECONVERGENT B0 ;  /* 0x0000000000007941 */ /* 0x000fea0003800200 */
.L_x_501:
[----:B------:R-:W-:-:S05]  /*6bd0*/  LOP3.LUT R3, R0, 0x80, R3, 0xf8, !PT ;  /* 0x0000008000037812 */ /* 0x000fca00078ef803 */
[----:B------:R0:W-:Y:S01]  /*6be0*/  STG.E.U8 desc[UR36][R8.64], R3 ;  /* 0x0000000308007986 */ /* 0x0001e2000c101124 */
[----:B------:R-:W-:Y:S05]  /*6bf0*/  BRA `(.L_x_476) ;  /* 0x0000000000547947 */ /* 0x000fea0003800000 */
.L_x_498:
[----:B----4-:R-:W-:Y:S01]  /*6c00*/  IMAD.U32 R3, R22, 0x10000, RZ ;  /* 0x0001000016037824 */ /* 0x010fe200078e00ff */
        /* <DEDUP_REMOVED lines=11> */
.L_x_504:
[----:B------:R-:W-:Y:S01]  /*6cc0*/  IMAD.MOV.U32 R0, RZ, RZ, 0x7f ;  /* 0x0000007fff007424 */ /* 0x000fe200078e00ff */
[----:B------:R-:W-:-:S04]  /*6cd0*/  ISETP.GT.U32.AND P0, PT, R4, 0x7f800000, PT ;  /* 0x7f8000000400780c */ /* 0x000fc80003f04070 */
[----:B------:R-:W-:-:S09]  /*6ce0*/  SEL R0, R0, 0x7c, P0 ;  /* 0x0000007c00007807 */ /* 0x000fd20000000000 */
.L_x_505:
[----:B------:R-:W-:Y:S05]  /*6cf0*/  BSYNC.RECONVERGENT B0 ;  /* 0x0000000000007941 */ /* 0x000fea0003800200 */
.L_x_503:
[----:B------:R-:W-:-:S04]  /*6d00*/  SHF.R.U32.HI R3, RZ, 0x18, R3 ;  /* 0x00000018ff037819 */ /* 0x000fc80000011603 */
[----:B------:R-:W-:-:S05]  /*6d10*/  LOP3.LUT R3, R0, 0x80, R3, 0xf8, !PT ;  /* 0x0000008000037812 */ /* 0x000fca00078ef803 */
[----:B------:R0:W-:Y:S01]  /*6d20*/  STG.E.U8 desc[UR36][R8.64], R3 ;  /* 0x0000000308007986 */ /* 0x0001e2000c101124 */
[----:B------:R-:W-:Y:S05]  /*6d30*/  BRA `(.L_x_476) ;  /* 0x0000000000047947 */ /* 0x000fea0003800000 */
.L_x_497:
[----:B----4-:R0:W-:Y:S02]  /*6d40*/  STG.E.U16 desc[UR36][R8.64], R22 ;  /* 0x0000001608007986 */ /* 0x0101e4000c101524 */
.L_x_476:
[----:B------:R-:W-:-:S05]  /*6d50*/  VIADD R25, R25, 0x80 ;  /* 0x0000008019197836 */ /* 0x000fca0000000000 */
[----:B------:R-:W-:-:S13]  /*6d60*/  ISETP.GE.AND P0, PT, R25, R16, PT ;  /* 0x000000101900720c */ /* 0x000fda0003f06270 */
[----:B------:R-:W-:Y:S05]  /*6d70*/  @P0 BRA `(.L_x_470) ;  /* 0x0000000c00d80947 */ /* 0x000fea0003800000 */
[----:B------:R-:W5:Y:S01]  /*6d80*/  LDCU UR4, c[0x0][0x3a8] ;  /* 0x00007500ff0477ac */ /* 0x000f620008000800 */
[----:B012-4-:R-:W0:Y:S01]  /*6d90*/  LDC.64 R8, c[0x0][0x388] ;  /* 0x0000e200ff087b82 */ /* 0x017e220000000a00 */
[----:B------:R-:W-:Y:S01]  /*6da0*/  IMAD R0, R2, 0x200, R25 ;  /* 0x0000020002007824 */ /* 0x000fe200078e0219 */
[----:B------:R-:W-:-:S03]  /*6db0*/  PRMT R4, R17, 0x9910, RZ ;  /* 0x0000991011047816 */ /* 0x000fc600000000ff */
[----:B-----5:R-:W-:Y:S02]  /*6dc0*/  IMAD R3, R0, UR4, RZ ;  /* 0x0000000400037c24 */ /* 0x020fe4000f8e02ff */
        /* <DEDUP_REMOVED lines=13> */
[----:B---3--:R-:W-:-:S04]  /*6ea0*/  IMAD.U32 R18, R18, 0x10000, RZ ;  /* 0x0001000012127824 */ /* 0x008fc800078e00ff */
[----:B------:R-:W0:Y:S02]  /*6eb0*/  F2I.FTZ.TRUNC.NTZ R3, R18 ;  /* 0x0000001200037305 */ /* 0x000e24000021f100 */
[----:B0-----:R0:W-:Y:S01]  /*6ec0*/  STG.E.U8 desc[UR36][R8.64], R3 ;  /* 0x0000000308007986 */ /* 0x0011e2000c101124 */
[----:B------:R-:W-:Y:S05]  /*6ed0*/  BRA `(.L_x_511) ;  /* 0x0000000c007c7947 */ /* 0x000fea0003800000 */
.L_x_509:
[----:B---3--:R-:W-:-:S06]  /*6ee0*/  IMAD.U32 R5, R18, 0x10000, RZ ;  /* 0x0001000012057824 */ /* 0x008fcc00078e00ff */
[----:B------:R-:W0:Y:S02]  /*6ef0*/  F2I.S64.TRUNC R4, R5 ;  /* 0x0000000500047311 */ /* 0x000e24000020d900 */
[----:B0-----:R0:W-:Y:S01]  /*6f00*/  STG.E.U8 desc[UR36][R8.64], R4 ;  /* 0x0000000408007986 */ /* 0x0011e2000c101124 */
[----:B------:R-:W-:Y:S05]  /*6f10*/  BRA `(.L_x_511) ;  /* 0x0000000c006c7947 */ /* 0x000fea0003800000 */
.L_x_508:
[----:B------:R-:W-:-:S13]  /*6f20*/  ISETP.NE.AND P0, PT, R0, 0x2, PT ;  /* 0x000000020000780c */ /* 0x000fda0003f05270 */
[----:B------:R-:W-:Y:S05]  /*6f30*/  @!P0 BRA `(.L_x_512) ;  /* 0x0000000000308947 */ /* 0x000fea0003800000 */
[----:B------:R-:W-:-:S13]  /*6f40*/  ISETP.NE.AND P0, PT, R0, 0x3, PT ;  /* 0x000000030000780c */ /* 0x000fda0003f05270 */
[----:B------:R-:W-:Y:S05]  /*6f50*/  @!P0 BRA `(.L_x_513) ;  /* 0x0000000000188947 */ /* 0x000fea0003800000 */
[----:B------:R-:W-:-:S13]  /*6f60*/  ISETP.NE.AND P0, PT, R0, 0x4, PT ;  /* 0x000000040000780c */ /* 0x000fda0003f05270 */
[----:B------:R-:W-:Y:S05]  /*6f70*/  @P0 BRA `(.L_x_510) ;  /* 0x0000000800780947 */ /* 0x000fea0003800000 */
[----:B---3--:R-:W-:-:S06]  /*6f80*/  IMAD.U32 R4, R18, 0x10000, RZ ;  /* 0x0001000012047824 */ /* 0x008fcc00078e00ff */
[----:B------:R-:W0:Y:S02]  /*6f90*/  F2I.S64.TRUNC R4, R4 ;  /* 0x0000000400047311 */ /* 0x000e24000020d900 */
[----:B0-----:R0:W-:Y:S01]  /*6fa0*/  STG.E.64 desc[UR36][R8.64], R4 ;  /* 0x0000000408007986 */ /* 0x0011e2000c101b24 */
[----:B------:R-:W-:Y:S05]  /*6fb0*/  BRA `(.L_x_511) ;  /* 0x0000000c00447947 */ /* 0x000fea0003800000 */
.L_x_513:
[----:B---3--:R-:W-:-:S04]  /*6fc0*/  IMAD.U32 R18, R18, 0x10000, RZ ;  /* 0x0001000012127824 */ /* 0x008fc800078e00ff */
[----:B------:R-:W0:Y:S02]  /*6fd0*/  F2I.FTZ.TRUNC.NTZ R3, R18 ;  /* 0x0000001200037305 */ /* 0x000e24000021f100 */
[----:B0-----:R0:W-:Y:S01]  /*6fe0*/  STG.E desc[UR36][R8.64], R3 ;  /* 0x0000000308007986 */ /* 0x0011e2000c101924 */
[----:B------:R-:W-:Y:S05]  /*6ff0*/  BRA `(.L_x_511) ;  /* 0x0000000c00347947 */ /* 0x000fea0003800000 */
.L_x_512:
[----:B---3--:R-:W-:-:S04]  /*7000*/  IMAD.U32 R18, R18, 0x10000, RZ ;  /* 0x0001000012127824 */ /* 0x008fc800078e00ff */
[----:B------:R-:W0:Y:S02]  /*7010*/  F2I.FTZ.TRUNC.NTZ R3, R18 ;  /* 0x0000001200037305 */ /* 0x000e24000021f100 */
[----:B0-----:R0:W-:Y:S01]  /*7020*/  STG.E.U16 desc[UR36][R8.64], R3 ;  /* 0x0000000308007986 */ /* 0x0011e2000c101524 */
[----:B------:R-:W-:Y:S05]  /*7030*/  BRA `(.L_x_511) ;  /* 0x0000000c00247947 */ /* 0x000fea0003800000 */
.L_x_507:
[----:B------:R-:W-:-:S13]  /*7040*/  ISETP.GT.AND P0, PT, R0, 0x6, PT ;  /* 0x000000060000780c */ /* 0x000fda0003f04270 */
[----:B------:R-:W-:Y:S05]  /*7050*/  @P0 BRA `(.L_x_514) ;  /* 0x00000000002c0947 */ /* 0x000fea0003800000 */
[----:B------:R-:W-:-:S13]  /*7060*/  ISETP.NE.AND P0, PT, R0, 0x5, PT ;  /* 0x000000050000780c */ /* 0x000fda0003f05270 */
[----:B------:R-:W-:Y:S05]  /*7070*/  @!P0 BRA `(.L_x_515) ;  /* 0x0000000000148947 */ /* 0x000fea0003800000 */
[----:B------:R-:W-:-:S13]  /*7080*/  ISETP.NE.AND P0, PT, R0, 0x6, PT ;  /* 0x000000060000780c */ /* 0x000fda0003f05270 */
[----:B------:R-:W-:Y:S05]  /*7090*/  @P0 BRA `(.L_x_510) ;  /* 0x0000000800300947 */ /* 0x000fea0003800000 */
[----:B---3--:R-:W-:-:S05]  /*70a0*/  IMAD.U32 R3, R18, 0x10000, RZ ;  /* 0x0001000012037824 */ /* 0x008fca00078e00ff */
[----:B------:R0:W-:Y:S01]  /*70b0*/  STG.E desc[UR36][R8.64], R3 ;  /* 0x0000000308007986 */ /* 0x0001e2000c101924 */
[----:B------:R-:W-:Y:S05]  /*70c0*/  BRA `(.L_x_511) ;  /* 0x0000000c00007947 */ /* 0x000fea0003800000 */
.L_x_515:
[----:B---3--:R-:W-:-:S05]  /*70d0*/  IMAD.U32 R0, R18, 0x10000, RZ ;  /* 0x0001000012007824 */ /* 0x008fca00078e00ff */
[----:B------:R-:W-:-:S05]  /*70e0*/  F2FP.F16.F32.PACK_AB R0, RZ, R0 ;  /* 0x00000000ff00723e */ /* 0x000fca00000000ff */
[----:B------:R0:W-:Y:S01]  /*70f0*/  STG.E.U16 desc[UR36][R8.64], R0 ;  /* 0x0000000008007986 */ /* 0x0001e2000c101524 */
[----:B------:R-:W-:Y:S05]  /*7100*/  BRA `(.L_x_511) ;  /* 0x0000000800f07947 */ /* 0x000fea0003800000 */
.L_x_514:
[----:B------:R-:W-:-:S13]  /*7110*/  ISETP.NE.AND P0, PT, R0, 0x7, PT ;  /* 0x000000070000780c */ /* 0x000fda0003f05270 */
[----:B------:R-:W-:Y:S05]  /*7120*/  @!P0 BRA `(.L_x_516) ;  /* 0x0000000000348947 */ /* 0x000fea0003800000 */
[----:B------:R-:W-:-:S13]  /*7130*/  ISETP.NE.AND P0, PT, R0, 0x8, PT ;  /* 0x000000080000780c */ /* 0x000fda0003f05270 */
[----:B------:R-:W-:Y:S05]  /*7140*/  @!P0 BRA `(.L_x_517) ;  /* 0x0000000000188947 */ /* 0x000fea0003800000 */
[----:B------:R-:W-:-:S13]  /*7150*/  ISETP.NE.AND P0, PT, R0, 0x9, PT ;  /* 0x000000090000780c */ /* 0x000fda0003f05270 */
[----:B------:R-:W-:Y:S05]  /*7160*/  @P0 BRA `(.L_x_510) ;  /* 0x0000000400fc0947 */ /* 0x000fea0003800000 */
[----:B---3--:R-:W-:Y:S02]  /*7170*/  IMAD.U32 R4, R18, 0x10000, RZ ;  /* 0x0001000012047824 */ /* 0x008fe400078e00ff */
[----:B------:R-:W-:-:S05]  /*7180*/  IMAD.MOV.U32 R5, RZ, RZ, RZ ;  /* 0x000000ffff057224 */ /* 0x000fca00078e00ff */
[----:B------:R0:W-:Y:S01]  /*7190*/  STG.E.64 desc[UR36][R8.64], R4 ;  /* 0x0000000408007986 */ /* 0x0001e2000c101b24 */
[----:B------:R-:W-:Y:S05]  /*71a0*/  BRA `(.L_x_511) ;  /* 0x0000000800c87947 */ /* 0x000fea0003800000 */
.L_x_517:
[----:B---3--:R-:W-:-:S05]  /*71b0*/  IMAD.U32 R18, R18, 0x10000, RZ ;  /* 0x0001000012127824 */ /* 0x008fca00078e00ff */
[----:B------:R-:W-:-:S04]  /*71c0*/  F2FP.F16.F32.PACK_AB R3, RZ, R18 ;  /* 0x00000012ff03723e */ /* 0x000fc800000000ff */
[----:B------:R-:W-:-:S05]  /*71d0*/  PRMT R3, R3, 0x5410, RZ ;  /* 0x0000541003037816 */ /* 0x000fca00000000ff */
[----:B------:R0:W-:Y:S01]  /*71e0*/  STG.E desc[UR36][R8.64], R3 ;  /* 0x0000000308007986 */ /* 0x0001e2000c101924 */
[----:B------:R-:W-:Y:S05]  /*71f0*/  BRA `(.L_x_511) ;  /* 0x0000000800b47947 */ /* 0x000fea0003800000 */
.L_x_516:
[----:B---3--:R-:W-:-:S04]  /*7200*/  IMAD.U32 R4, R18, 0x10000, RZ ;  /* 0x0001000012047824 */ /* 0x008fc800078e00ff */
[----:B------:R-:W-:-:S06]  /*7210*/  FMUL.FTZ R4, R4, 1 ;  /* 0x3f80000004047820 */ /* 0x000fcc0000410000 */
[----:B------:R-:W0:Y:S02]  /*7220*/  F2F.F64.F32 R4, R4 ;  /* 0x0000000400047310 */ /* 0x000e240000201800 */
[----:B0-----:R0:W-:Y:S01]  /*7230*/  STG.E.64 desc[UR36][R8.64], R4 ;  /* 0x0000000408007986 */ /* 0x0011e2000c101b24 */
[----:B------:R-:W-:Y:S05]  /*7240*/  BRA `(.L_x_511) ;  /* 0x0000000800a07947 */ /* 0x000fea0003800000 */
.L_x_506:
        /* <DEDUP_REMOVED lines=10> */
[----:B---3--:R-:W-:-:S06]  /*72f0*/  IMAD.U32 R3, R18, 0x10000, RZ ;  /* 0x0001000012037824 */ /* 0x008fcc00078e00ff */
[----:B------:R-:W0:Y:S02]  /*7300*/  F2I.FTZ.U32.TRUNC.NTZ R3, R3 ;  /* 0x0000000300037305 */ /* 0x000e24000021f000 */
[----:B0-----:R0:W-:Y:S01]  /*7310*/  STG.E.U16 desc[UR36][R8.64], R3 ;  /* 0x0000000308007986 */ /* 0x0011e2000c101524 */
[----:B------:R-:W-:Y:S05]  /*7320*/  BRA `(.L_x_511) ;  /* 0x0000000800687947 */ /* 0x000fea0003800000 */
.L_x_521:
[----:B---3--:R-:W-:Y:S01]  /*7330*/  IMAD.U32 R5, R18, 0x10000, RZ ;  /* 0x0001000012057824 */ /* 0x008fe200078e00ff */
        /* <DEDUP_REMOVED lines=16> */
.L_x_524:
[----:B------:R-:W-:-:S04]  /*7440*/  SHF.R.U32.HI R3, RZ, 0x18, R5 ;  /* 0x00000018ff037819 */ /* 0x000fc80000011605 */
[----:B------:R-:W-:-:S04]  /*7450*/  LOP3.LUT R0, R0, 0x80, R3, 0xf8, !PT ;  /* 0x0000008000007812 */ /* 0x000fc800078ef803 */
[----:B------:R-:W-:-:S07]  /*7460*/  PRMT R4, R0, 0x7610, R4 ;  /* 0x0000761000047816 */ /* 0x000fce0000000004 */
.L_x_523:
[----:B------:R-:W-:Y:S05]  /*7470*/  BSYNC.RECONVERGENT B0 ;  /* 0x0000000000007941 */ /* 0x000fea0003800200 */
.L_x_522:
[----:B------:R0:W-:Y:S01]  /*7480*/  STG.E.U8 desc[UR36][R8.64], R4 ;  /* 0x0000000408007986 */ /* 0x0001e2000c101124 */
[----:B------:R-:W-:Y:S05]  /*7490*/  BRA `(.L_x_511) ;  /* 0x00000008000c7947 */ /* 0x000fea0003800000 */
.L_x_520:
        /* <DEDUP_REMOVED lines=17> */
.L_x_527:
[----:B------:R-:W-:-:S04]  /*75b0*/  SHF.R.U32.HI R3, RZ, 0x18, R5 ;  /* 0x00000018ff037819 */ /* 0x000fc80000011605 */
[----:B------:R-:W-:-:S04]  /*75c0*/  LOP3.LUT R0, R0, 0x80, R3, 0xf8, !PT ;  /* 0x0000008000007812 */ /* 0x000fc800078ef803 */
[----:B------:R-:W-:-:S07]  /*75d0*/  PRMT R4, R0, 0x7610, R4 ;  /* 0x0000761000047816 */ /* 0x000fce0000000004 */
.L_x_526:
[----:B------:R-:W-:Y:S05]  /*75e0*/  BSYNC.RECONVERGENT B0 ;  /* 0x0000000000007941 */ /* 0x000fea0003800200 */
.L_x_525:
[----:B------:R0:W-:Y:S01]  /*75f0*/  STG.E.U8 desc[UR36][R8.64], R4 ;  /* 0x0000000408007986 */ /* 0x0001e2000c101124 */
[----:B------:R-:W-:Y:S05]  /*7600*/  BRA `(.L_x_511) ;  /* 0x0000000400b07947 */ /* 0x000fea0003800000 */
.L_x_519:
[----:B------:R-:W-:-:S13]  /*7610*/  ISETP.NE.AND P0, PT, R0, 0x1c, PT ;  /* 0x0000001c0000780c */ /* 0x000fda0003f05270 */
[----:B------:R-:W-:Y:S05]  /*7620*/  @!P0 BRA `(.L_x_528) ;  /* 0x0000000000608947 */ /* 0x000fea0003800000 */
[----:B------:R-:W-:-:S13]  /*7630*/  ISETP.NE.AND P0, PT, R0, 0x1d, PT ;  /* 0x0000001d0000780c */ /* 0x000fda0003f05270 */
[----:B------:R-:W-:Y:S05]  /*7640*/  @!P0 BRA `(.L_x_529) ;  /* 0x0000000000488947 */ /* 0x000fea0003800000 */
[----:B------:R-:W-:-:S13]  /*7650*/  ISETP.NE.AND P0, PT, R0, 0x2c, PT ;  /* 0x0000002c0000780c */ /* 0x000fda0003f05270 */
[----:B------:R-:W-:Y:S05]  /*7660*/  @P0 BRA `(.L_x_510) ;  /* 0x0000000000bc0947 */ /* 0x000fea0003800000 */
[----:B---3--:R-:W-:-:S05]  /*7670*/  IMAD.U32 R18, R18, 0x10000, RZ ;  /* 0x0001000012127824 */ /* 0x008fca00078e00ff */
        /* <DEDUP_REMOVED lines=15> */
.L_x_529:
[----:B---3--:R-:W-:-:S06]  /*7770*/  IMAD.U32 R4, R18, 0x10000, RZ ;  /* 0x0001000012047824 */ /* 0x008fcc00078e00ff */
[----:B------:R-:W0:Y:S02]  /*7780*/  F2I.U64.TRUNC R4, R4 ;  /* 0x0000000400047311 */ /* 0x000e24000020d800 */
[----:B0-----:R0:W-:Y:S01]  /*7790*/  STG.E.64 desc[UR36][R8.64], R4 ;  /* 0x0000000408007986 */ /* 0x0011e2000c101b24 */
[----:B------:R-:W-:Y:S05]  /*77a0*/  BRA `(.L_x_511) ;  /* 0x0000000400487947 */ /* 0x000fea0003800000 */
.L_x_528:
[----:B---3--:R-:W-:-:S04]  /*77b0*/  IMAD.U32 R18, R18, 0x10000, RZ ;  /* 0x0001000012127824 */ /* 0x008fc800078e00ff */
[----:B------:R-:W0:Y:S02]  /*77c0*/  F2I.FTZ.U32.TRUNC.NTZ R3, R18 ;  /* 0x0000001200037305 */ /* 0x000e24000021f000 */
[----:B0-----:R0:W-:Y:S01]  /*77d0*/  STG.E desc[UR36][R8.64], R3 ;  /* 0x0000000308007986 */ /* 0x0011e2000c101924 */
[----:B------:R-:W-:Y:S05]  /*77e0*/  BRA `(.L_x_511) ;  /* 0x0000000400387947 */ /* 0x000fea0003800000 */
.L_x_518:
[----:B------:R-:W-:-:S13]  /*77f0*/  ISETP.GT.AND P0, PT, R0, 0xe, PT ;  /* 0x0000000e0000780c */ /* 0x000fda0003f04270 */
[----:B------:R-:W-:Y:S05]  /*7800*/  @P0 BRA `(.L_x_530) ;  /* 0x00000000003c0947 */ /* 0x000fea0003800000 */
[----:B------:R-:W-:-:S13]  /*7810*/  ISETP.NE.AND P0, PT, R0, 0xa, PT ;  /* 0x0000000a0000780c */ /* 0x000fda0003f05270 */
[----:B------:R-:W-:Y:S05]  /*7820*/  @!P0 BRA `(.L_x_531) ;  /* 0x00000000001c8947 */ /* 0x000fea0003800000 */
[----:B------:R-:W-:-:S13]  /*7830*/  ISETP.NE.AND P0, PT, R0, 0xb, PT ;  /* 0x0000000b0000780c */ /* 0x000fda0003f05270 */
[----:B------:R-:W-:Y:S05]  /*7840*/  @P0 BRA `(.L_x_510) ;  /* 0x0000000000440947 */ /* 0x000fea0003800000 */
[----:B---3--:R-:W-:-:S05]  /*7850*/  IMAD.U32 R18, R18, 0x10000, RZ ;  /* 0x0001000012127824 */ /* 0x008fca00078e00ff */
[----:B------:R-:W-:-:S04]  /*7860*/  FSETP.NEU.FTZ.AND P0, PT, R18, RZ, PT ;  /* 0x000000ff1200720b */ /* 0x000fc80003f1d000 */
[----:B------:R-:W-:-:S05]  /*7870*/  SEL R3, RZ, 0x1, !P0 ;  /* 0x00000001ff037807 */ /* 0x000fca0004000000 */
[----:B------:R3:W-:Y:S01]  /*7880*/  STG.E.U8 desc[UR36][R8.64], R3 ;  /* 0x0000000308007986 */ /* 0x0007e2000c101124 */
[----:B------:R-:W-:Y:S05]  /*7890*/  BRA `(.L_x_511) ;  /* 0x00000004000c7947 */ /* 0x000fea0003800000 */
.L_x_531:
[----:B---3--:R-:W-:Y:S01]  /*78a0*/  IMAD.U32 R18, R18, 0x10000, RZ ;  /* 0x0001000012127824 */ /* 0x008fe200078e00ff */
[----:B------:R-:W-:-:S03]  /*78b0*/  CS2R R6, SRZ ;  /* 0x0000000000067805 */ /* 0x000fc6000001ff00 */
[----:B------:R-:W-:-:S06]  /*78c0*/  FMUL.FTZ R4, R18, 1 ;  /* 0x3f80000012047820 */ /* 0x000fcc0000410000 */
[----:B------:R-:W0:Y:S02]  /*78d0*/  F2F.F64.F32 R4, R4 ;  /* 0x0000000400047310 */ /* 0x000e240000201800 */
[----:B0-----:R4:W-:Y:S01]  /*78e0*/  STG.E.128 desc[UR36][R8.64], R4 ;  /* 0x0000000408007986 */ /* 0x0019e2000c101d24 */
[----:B------:R-:W-:Y:S05]  /*78f0*/  BRA `(.L_x_511) ;  /* 0x0000000000f47947 */ /* 0x000fea0003800000 */
.L_x_530:
[----:B------:R-:W-:-:S13]  /*7900*/  ISETP.NE.AND P0, PT, R0, 0xf, PT ;  /* 0x0000000f0000780c */ /* 0x000fda0003f05270 */
[----:B------:R-:W-:Y:S05]  /*7910*/  @!P0 BRA `(.L_x_532) ;  /* 0x0000000000e88947 */ /* 0x000fea0003800000 */
[----:B------:R-:W-:-:S13]  /*7920*/  ISETP.NE.AND P0, PT, R0, 0x17, PT ;  /* 0x000000170000780c */ /* 0x000fda0003f05270 */
[----:B------:R-:W-:Y:S05]  /*7930*/  @!P0 BRA `(.L_x_533) ;  /* 0x0000000000908947 */ /* 0x000fea0003800000 */
[----:B------:R-:W-:-:S13]  /*7940*/  ISETP.NE.AND P0, PT, R0, 0x18, PT ;  /* 0x000000180000780c */ /* 0x000fda0003f05270 */
[----:B------:R-:W-:Y:S05]  /*7950*/  @!P0 BRA `(.L_x_534) ;  /* 0x0000000000448947 */ /* 0x000fea0003800000 */
.L_x_510:
[----:B------:R-:W-:Y:S01]  /*7960*/  MOV R14, 0x0 ;  /* 0x00000000000e7802 */ /* 0x000fe20000000f00 */
[----:B------:R-:W0:Y:S01]  /*7970*/  LDCU.64 UR4, c[0x4][0x128] ;  /* 0x01002500ff0477ac */ /* 0x000e220008000a00 */
[----:B------:R-:W-:Y:S02]  /*7980*/  IMAD.MOV.U32 R8, RZ, RZ, 0x65 ;  /* 0x00000065ff087424 */ /* 0x000fe400078e00ff */
[----:B------:R-:W-:Y:S01]  /*7990*/  IMAD.MOV.U32 R12, RZ, RZ, 0x1 ;  /* 0x00000001ff0c7424 */ /* 0x000fe200078e00ff */
[----:B------:R-:W1:Y:S01]  /*79a0*/  LDCU.64 UR6, c[0x4][0x130] ;  /* 0x01002600ff0677ac */ /* 0x000e620008000a00 */
[----:B------:R-:W2:Y:S01]  /*79b0*/  LDC.64 R14, c[0x4][R14] ;  /* 0x010000000e0e7b82 */ /* 0x000ea20000000a00 */
[----:B------:R-:W-:Y:S01]  /*79c0*/  IMAD.MOV.U32 R13, RZ, RZ, RZ ;  /* 0x000000ffff0d7224 */ /* 0x000fe200078e00ff */
[----:B------:R-:W4:Y:S01]  /*79d0*/  LDCU.64 UR8, c[0x4][0x40] ;  /* 0x01000800ff0877ac */ /* 0x000f220008000a00 */
[----:B0-----:R-:W-:Y:S02]  /*79e0*/  IMAD.U32 R4, RZ, RZ, UR4 ;  /* 0x00000004ff047e24 */ /* 0x001fe4000f8e00ff */
[----:B---3--:R-:W-:-:S02]  /*79f0*/  IMAD.U32 R5, RZ, RZ, UR5 ;  /* 0x00000005ff057e24 */ /* 0x008fc4000f8e00ff */
[----:B-1----:R-:W-:Y:S02]  /*7a00*/  IMAD.U32 R6, RZ, RZ, UR6 ;  /* 0x00000006ff067e24 */ /* 0x002fe4000f8e00ff */
[----:B------:R-:W-:Y:S02]  /*7a10*/  IMAD.U32 R7, RZ, RZ, UR7 ;  /* 0x00000007ff077e24 */ /* 0x000fe4000f8e00ff */
[----:B----4-:R-:W-:Y:S02]  /*7a20*/  IMAD.U32 R10, RZ, RZ, UR8 ;  /* 0x00000008ff0a7e24 */ /* 0x010fe4000f8e00ff */
[----:B------:R-:W-:-:S07]  /*7a30*/  IMAD.U32 R11, RZ, RZ, UR9 ;  /* 0x00000009ff0b7e24 */ /* 0x000fce000f8e00ff */
[----:B------:R-:W-:-:S07]  /*7a40*/  LEPC R20, `(.L_x_535) ;  /* 0x000000001014794e */ /* 0x000fce0000000000 */
[----:B--2---:R-:W-:Y:S05]  /*7a50*/  CALL.ABS.NOINC R14 ;  /* 0x000000000e007343 */ /* 0x004fea0003c00000 */
.L_x_535:
[----:B------:R-:W-:Y:S05]  /*7a60*/  BRA `(.L_x_511) ;  /* 0x0000000000987947 */ /* 0x000fea0003800000 */
.L_x_534:
[----:B---3--:R-:W-:Y:S01]  /*7a70*/  IMAD.U32 R5, R18, 0x10000, RZ ;  /* 0x0001000012057824 */ /* 0x008fe200078e00ff */
        /* <DEDUP_REMOVED lines=12> */
.L_x_537:
[----:B------:R-:W-:Y:S05]  /*7b40*/  BSYNC.RECONVERGENT B0 ;  /* 0x0000000000007941 */ /* 0x000fea0003800200 */
.L_x_536:
[----:B------:R-:W-:-:S05]  /*7b50*/  LOP3.LUT R3, R0, 0x80, R3, 0xf8, !PT ;  /* 0x0000008000037812 */ /* 0x000fca00078ef803 */
[----:B------:R1:W-:Y:S01]  /*7b60*/  STG.E.U8 desc[UR36][R8.64], R3 ;  /* 0x0000000308007986 */ /* 0x0003e2000c101124 */
[----:B------:R-:W-:Y:S05]  /*7b70*/  BRA `(.L_x_511) ;  /* 0x0000000000547947 */ /* 0x000fea0003800000 */
.L_x_533:
[----:B---3--:R-:W-:Y:S01]  /*7b80*/  IMAD.U32 R3, R18, 0x10000, RZ ;  /* 0x0001000012037824 */ /* 0x008fe200078e00ff */
        /* <DEDUP_REMOVED lines=11> */
.L_x_539:
[----:B------:R-:W-:Y:S01]  /*7c40*/  IMAD.MOV.U32 R0, RZ, RZ, 0x7f ;  /* 0x0000007fff007424 */ /* 0x000fe200078e00ff */
[----:B------:R-:W-:-:S04]  /*7c50*/  ISETP.GT.U32.AND P0, PT, R4, 0x7f800000, PT ;  /* 0x7f8000000400780c */ /* 0x000fc80003f04070 */
[----:B------:R-:W-:-:S09]  /*7c60*/  SEL R0, R0, 0x7c, P0 ;  /* 0x0000007c00007807 */ /* 0x000fd20000000000 */
.L_x_540:
[----:B------:R-:W-:Y:S05]  /*7c70*/  BSYNC.RECONVERGENT B0 ;  /* 0x0000000000007941 */ /* 0x000fea0003800200 */
.L_x_538:
[----:B------:R-:W-:-:S04]  /*7c80*/  SHF.R.U32.HI R3, RZ, 0x18, R3 ;  /* 0x00000018ff037819 */ /* 0x000fc80000011603 */
[----:B------:R-:W-:-:S05]  /*7c90*/  LOP3.LUT R3, R0, 0x80, R3, 0xf8, !PT ;  /* 0x0000008000037812 */ /* 0x000fca00078ef803 */
[----:B------:R2:W-:Y:S01]  /*7ca0*/  STG.E.U8 desc[UR36][R8.64], R3 ;  /* 0x0000000308007986 */ /* 0x0005e2000c101124 */
[----:B------:R-:W-:Y:S05]  /*7cb0*/  BRA `(.L_x_511) ;  /* 0x0000000000047947 */ /* 0x000fea0003800000 */
.L_x_532:
[----:B---3--:R0:W-:Y:S02]  /*7cc0*/  STG.E.U16 desc[UR36][R8.64], R18 ;  /* 0x0000001208007986 */ /* 0x0081e4000c101524 */
.L_x_511:
[----:B------:R-:W-:-:S07]  /*7cd0*/  VIADD R25, R25, 0x80 ;  /* 0x0000008019197836 */ /* 0x000fce0000000000 */
.L_x_470:
[----:B------:R-:W-:Y:S05]  /*7ce0*/  BSYNC.RECONVERGENT B6 ;  /* 0x0000000000067941 */ /* 0x000fea0003800200 */
.L_x_469:
[----:B------:R-:W-:-:S13]  /*7cf0*/  ISETP.GE.AND P0, PT, R25, R16, PT ;  /* 0x000000101900720c */ /* 0x000fda0003f06270 */
[----:B------:R-:W-:Y:S05]  /*7d00*/  @P0 EXIT ;  /* 0x000000000000094d */ /* 0x000fea0003800000 */
[----:B01-34-:R-:W0:Y:S01]  /*7d10*/  LDC.64 R4, c[0x0][0x388] ;  /* 0x0000e200ff047b82 */ /* 0x01be220000000a00 */
[----:B------:R-:W1:Y:S01]  /*7d20*/  LDCU UR4, c[0x0][0x3a8] ;  /* 0x00007500ff0477ac */ /* 0x000e620008000800 */
[----:B--2--5:R-:W-:Y:S01]  /*7d30*/  PRMT R0, R17, 0x9910, RZ ;  /* 0x0000991011007816 */ /* 0x024fe200000000ff */
[----:B------:R-:W-:-:S03]  /*7d40*/  IMAD R2, R2, 0x200, R25 ;  /* 0x0000020002027824 */ /* 0x000fc600078e0219 */
[----:B------:R-:W-:Y:S01]  /*7d50*/  ISETP.GT.AND P1, PT, R0, 0x9, PT ;  /* 0x000000090000780c */ /* 0x000fe20003f24270 */
[----:B-1----:R-:W-:-:S05]  /*7d60*/  IMAD R3, R2, UR4, RZ ;  /* 0x0000000402037c24 */ /* 0x002fca000f8e02ff */
[----:B0-----:R-:W-:-:S05]  /*7d70*/  IADD3 R2, P0, PT, R3, R4, RZ ;  /* 0x0000000403027210 */ /* 0x001fca0007f1e0ff */
[----:B------:R-:W-:Y:S02]  /*7d80*/  IMAD.X R3, RZ, RZ, R5, P0 ;  /* 0x000000ffff037224 */ /* 0x000fe400000e0605 */
[----:B------:R-:W-:Y:S06]  /*7d90*/  @P1 BRA `(.L_x_541) ;  /* 0x00000004000c1947 */ /* 0x000fec0003800000 */
        /* <DEDUP_REMOVED lines=8> */
[----:B------:R-:W-:-:S06]  /*7e20*/  IMAD.U32 R19, R19, 0x10000, RZ ;  /* 0x0001000013137824 */ /* 0x000fcc00078e00ff */
[----:B------:R-:W0:Y:S02]  /*7e30*/  F2I.FTZ.TRUNC.NTZ R19, R19 ;  /* 0x0000001300137305 */ /* 0x000e24000021f100 */
[----:B0-----:R-:W-:Y:S01]  /*7e40*/  STG.E.U8 desc[UR36][R2.64], R19 ;  /* 0x0000001302007986 */ /* 0x001fe2000c101124 */
[----:B------:R-:W-:Y:S05]  /*7e50*/  EXIT ;  /* 0x000000000000794d */ /* 0x000fea0003800000 */
.L_x_544:
[----:B------:R-:W-:-:S06]  /*7e60*/  IMAD.U32 R5, R19, 0x10000, RZ ;  /* 0x0001000013057824 */ /* 0x000fcc00078e00ff */
[----:B------:R-:W0:Y:S02]  /*7e70*/  F2I.S64.TRUNC R4, R5 ;  /* 0x0000000500047311 */ /* 0x000e24000020d900 */
[----:B0-----:R-:W-:Y:S01]  /*7e80*/  STG.E.U8 desc[UR36][R2.64], R4 ;  /* 0x0000000402007986 */ /* 0x001fe2000c101124 */
[----:B------:R-:W-:Y:S05]  /*7e90*/  EXIT ;  /* 0x000000000000794d */ /* 0x000fea0003800000 */
.L_x_543:
[----:B------:R-:W-:-:S13]  /*7ea0*/  ISETP.NE.AND P0, PT, R0, 0x2, PT ;  /* 0x000000020000780c */ /* 0x000fda0003f05270 */
[----:B------:R-:W-:Y:S05]  /*7eb0*/  @!P0 BRA `(.L_x_546) ;  /* 0x0000000000308947 */ /* 0x000fea0003800000 */
[----:B------:R-:W-:-:S13]  /*7ec0*/  ISETP.NE.AND P0, PT, R0, 0x3, PT ;  /* 0x000000030000780c */ /* 0x000fda0003f05270 */
[----:B------:R-:W-:Y:S05]  /*7ed0*/  @!P0 BRA `(.L_x_547) ;  /* 0x0000000000188947 */ /* 0x000fea0003800000 */
[----:B------:R-:W-:-:S13]  /*7ee0*/  ISETP.NE.AND P0, PT, R0, 0x4, PT ;  /* 0x000000040000780c */ /* 0x000fda0003f05270 */
[----:B------:R-:W-:Y:S05]  /*7ef0*/  @P0 BRA `(.L_x_545) ;  /* 0x0000000800780947 */ /* 0x000fea0003800000 */
[----:B------:R-:W-:-:S06]  /*7f00*/  IMAD.U32 R4, R19, 0x10000, RZ ;  /* 0x0001000013047824 */ /* 0x000fcc00078e00ff */
[----:B------:R-:W0:Y:S02]  /*7f10*/  F2I.S64.TRUNC R4, R4 ;  /* 0x0000000400047311 */ /* 0x000e24000020d900 */
[----:B0-----:R-:W-:Y:S01]  /*7f20*/  STG.E.64 desc[UR36][R2.64], R4 ;  /* 0x0000000402007986 */ /* 0x001fe2000c101b24 */
[----:B------:R-:W-:Y:S05]  /*7f30*/  EXIT ;  /* 0x000000000000794d */ /* 0x000fea0003800000 */
.L_x_547:
[----:B------:R-:W-:-:S06]  /*7f40*/  IMAD.U32 R19, R19, 0x10000, RZ ;  /* 0x0001000013137824 */ /* 0x000fcc00078e00ff */
[----:B------:R-:W0:Y:S02]  /*7f50*/  F2I.FTZ.TRUNC.NTZ R19, R19 ;  /* 0x0000001300137305 */ /* 0x000e24000021f100 */
[----:B0-----:R-:W-:Y:S01]  /*7f60*/  STG.E desc[UR36][R2.64], R19 ;  /* 0x0000001302007986 */ /* 0x001fe2000c101924 */
[----:B------:R-:W-:Y:S05]  /*7f70*/  EXIT ;  /* 0x000000000000794d */ /* 0x000fea0003800000 */
.L_x_546:
[----:B------:R-:W-:-:S06]  /*7f80*/  IMAD.U32 R19, R19, 0x10000, RZ ;  /* 0x0001000013137824 */ /* 0x000fcc00078e00ff */
[----:B------:R-:W0:Y:S02]  /*7f90*/  F2I.FTZ.TRUNC.NTZ R19, R19 ;  /* 0x0000001300137305 */ /* 0x000e24000021f100 */
[----:B0-----:R-:W-:Y:S01]  /*7fa0*/  STG.E.U16 desc[UR36][R2.64], R19 ;  /* 0x0000001302007986 */ /* 0x001fe2000c101524 */
[----:B------:R-:W-:Y:S05]  /*7fb0*/  EXIT ;  /* 0x000000000000794d */ /* 0x000fea0003800000 */
.L_x_542:
[----:B------:R-:W-:-:S13]  /*7fc0*/  ISETP.GT.AND P0, PT, R0, 0x6, PT ;  /* 0x000000060000780c */ /* 0x000fda0003f04270 */
[----:B------:R-:W-:Y:S05]  /*7fd0*/  @P0 BRA `(.L_x_548) ;  /* 0x00000000002c0947 */ /* 0x000fea0003800000 */
[----:B------:R-:W-:-:S13]  /*7fe0*/  ISETP.NE.AND P0, PT, R0, 0x5, PT ;  /* 0x000000050000780c */ /* 0x000fda0003f05270 */
[----:B------:R-:W-:Y:S05]  /*7ff0*/  @!P0 BRA `(.L_x_549) ;  /* 0x0000000000148947 */ /* 0x000fea0003800000 */
[----:B------:R-:W-:-:S13]  /*8000*/  ISETP.NE.AND P0, PT, R0, 0x6, PT ;  /* 0x000000060000780c */ /* 0x000fda0003f05270 */
[----:B------:R-:W-:Y:S05]  /*8010*/  @P0 BRA `(.L_x_545) ;  /* 0x0000000800300947 */ /* 0x000fea0003800000 */
[----:B------:R-:W-:-:S05]  /*8020*/  IMAD.U32 R19, R19, 0x10000, RZ ;  /* 0x0001000013137824 */ /* 0x000fca00078e00ff */
[----:B------:R-:W-:Y:S01]  /*8030*/  STG.E desc[UR36][R2.64], R19 ;  /* 0x0000001302007986 */ /* 0x000fe2000c101924 */
[----:B------:R-:W-:Y:S05]  /*8040*/  EXIT ;  /* 0x000000000000794d */ /* 0x000fea0003800000 */
.L_x_549:
[----:B------:R-:W-:-:S05]  /*8050*/  IMAD.U32 R0, R19, 0x10000, RZ ;  /* 0x0001000013007824 */ /* 0x000fca00078e00ff */
[----:B------:R-:W-:-:S05]  /*8060*/  F2FP.F16.F32.PACK_AB R0, RZ, R0 ;  /* 0x00000000ff00723e */ /* 0x000fca00000000ff */
[----:B------:R-:W-:Y:S01]  /*8070*/  STG.E.U16 desc[UR36][R2.64], R0 ;  /* 0x0000000002007986 */ /* 0x000fe2000c101524 */
[----:B------:R-:W-:Y:S05]  /*8080*/  EXIT ;  /* 0x000000000000794d */ /* 0x000fea0003800000 */
.L_x_548:
[----:B------:R-:W-:-:S13]  /*8090*/  ISETP.NE.AND P0, PT, R0, 0x7, PT ;  /* 0x000000070000780c */ /* 0x000fda0003f05270 */
[----:B------:R-:W-:Y:S05]  /*80a0*/  @!P0 BRA `(.L_x_550) ;  /* 0x0000000000348947 */ /* 0x000fea0003800000 */
[----:B------:R-:W-:-:S13]  /*80b0*/  ISETP.NE.AND P0, PT, R0, 0x8, PT ;  /* 0x000000080000780c */ /* 0x000fda0003f05270 */
[----:B------:R-:W-:Y:S05]  /*80c0*/  @!P0 BRA `(.L_x_551) ;  /* 0x0000000000188947 */ /* 0x000fea0003800000 */
[----:B------:R-:W-:-:S13]  /*80d0*/  ISETP.NE.AND P0, PT, R0, 0x9, PT ;  /* 0x000000090000780c */ /* 0x000fda0003f05270 */
[----:B------:R-:W-:Y:S05]  /*80e0*/  @P0 BRA `(.L_x_545) ;  /* 0x0000000400fc0947 */ /* 0x000fea0003800000 */
[----:B------:R-:W-:Y:S02]  /*80f0*/  IMAD.U32 R4, R19, 0x10000, RZ ;  /* 0x0001000013047824 */ /* 0x000fe400078e00ff */
[----:B------:R-:W-:-:S05]  /*8100*/  IMAD.MOV.U32 R5, RZ, RZ, RZ ;  /* 0x000000ffff057224 */ /* 0x000fca00078e00ff */
[----:B------:R-:W-:Y:S01]  /*8110*/  STG.E.64 desc[UR36][R2.64], R4 ;  /* 0x0000000402007986 */ /* 0x000fe2000c101b24 */
[----:B------:R-:W-:Y:S05]  /*8120*/  EXIT ;  /* 0x000000000000794d */ /* 0x000fea0003800000 */
.L_x_551:
[----:B------:R-:W-:-:S05]  /*8130*/  IMAD.U32 R19, R19, 0x10000, RZ ;  /* 0x0001000013137824 */ /* 0x000fca00078e00ff */
[----:B------:R-:W-:-:S04]  /*8140*/  F2FP.F16.F32.PACK_AB R5, RZ, R19 ;  /* 0x00000013ff05723e */ /* 0x000fc800000000ff */
[----:B------:R-:W-:-:S05]  /*8150*/  PRMT R5, R5, 0x5410, RZ ;  /* 0x0000541005057816 */ /* 0x000fca00000000ff */
[----:B------:R-:W-:Y:S01]  /*8160*/  STG.E desc[UR36][R2.64], R5 ;  /* 0x0000000502007986 */ /* 0x000fe2000c101924 */
[----:B------:R-:W-:Y:S05]  /*8170*/  EXIT ;  /* 0x000000000000794d */ /* 0x000fea0003800000 */
.L_x_550:
[----:B------:R-:W-:-:S04]  /*8180*/  IMAD.U32 R4, R19, 0x10000, RZ ;  /* 0x0001000013047824 */ /* 0x000fc800078e00ff */
[----:B------:R-:W-:-:S06]  /*8190*/  FMUL.FTZ R4, R4, 1 ;  /* 0x3f80000004047820 */ /* 0x000fcc0000410000 */
[----:B------:R-:W0:Y:S02]  /*81a0*/  F2F.F64.F32 R4, R4 ;  /* 0x0000000400047310 */ /* 0x000e240000201800 */
[----:B0-----:R-:W-:Y:S01]  /*81b0*/  STG.E.64 desc[UR36][R2.64], R4 ;  /* 0x0000000402007986 */ /* 0x001fe2000c101b24 */
[----:B------:R-:W-:Y:S05]  /*81c0*/  EXIT ;  /* 0x000000000000794d */ /* 0x000fea0003800000 */
.L_x_541:
        /* <DEDUP_REMOVED lines=10> */
[----:B------:R-:W-:-:S06]  /*8270*/  IMAD.U32 R5, R19, 0x10000, RZ ;  /* 0x0001000013057824 */ /* 0x000fcc00078e00ff */
[----:B------:R-:W0:Y:S02]  /*8280*/  F2I.FTZ.U32.TRUNC.NTZ R5, R5 ;  /* 0x0000000500057305 */ /* 0x000e24000021f000 */
[----:B0-----:R-:W-:Y:S01]  /*8290*/  STG.E.U16 desc[UR36][R2.64], R5 ;  /* 0x0000000502007986 */ /* 0x001fe2000c101524 */
[----:B------:R-:W-:Y:S05]  /*82a0*/  EXIT ;  /* 0x000000000000794d */ /* 0x000fea0003800000 */
.L_x_555:
[----:B------:R-:W-:Y:S01]  /*82b0*/  IMAD.U32 R5, R19, 0x10000, RZ ;  /* 0x0001000013057824 */ /* 0x000fe200078e00ff */
        /* <DEDUP_REMOVED lines=17> */
.L_x_558:
[----:B------:R-:W-:-:S04]  /*83d0*/  SHF.R.U32.HI R5, RZ, 0x18, R5 ;  /* 0x00000018ff057819 */ /* 0x000fc80000011605 */
[----:B------:R-:W-:-:S07]  /*83e0*/  LOP3.LUT R0, R0, 0x80, R5, 0xf8, !PT ;  /* 0x0000008000007812 */ /* 0x000fce00078ef805 */
.L_x_557:
[----:B------:R-:W-:Y:S05]  /*83f0*/  BSYNC.RECONVERGENT B0 ;  /* 0x0000000000007941 */ /* 0x000fea0003800200 */
.L_x_556:
[----:B------:R-:W-:Y:S01]  /*8400*/  STG.E.U8 desc[UR36][R2.64], R0 ;  /* 0x0000000002007986 */ /* 0x000fe2000c101124 */
[----:B------:R-:W-:Y:S05]  /*8410*/  EXIT ;  /* 0x000000000000794d */ /* 0x000fea0003800000 */
.L_x_554:
        /* <DEDUP_REMOVED lines=18> */
.L_x_561:
[----:B------:R-:W-:-:S04]  /*8540*/  SHF.R.U32.HI R5, RZ, 0x18, R5 ;  /* 0x00000018ff057819 */ /* 0x000fc80000011605 */
[----:B------:R-:W-:-:S07]  /*8550*/  LOP3.LUT R0, R0, 0x80, R5, 0xf8, !PT ;  /* 0x0000008000007812 */ /* 0x000fce00078ef805 */
.L_x_560:
[----:B------:R-:W-:Y:S05]  /*8560*/  BSYNC.RECONVERGENT B0 ;  /* 0x0000000000007941 */ /* 0x000fea0003800200 */
.L_x_559:
[----:B------:R-:W-:Y:S01]  /*8570*/  STG.E.U8 desc[UR36][R2.64], R0 ;  /* 0x0000000002007986 */ /* 0x000fe2000c101124 */
[----:B------:R-:W-:Y:S05]  /*8580*/  EXIT ;  /* 0x000000000000794d */ /* 0x000fea0003800000 */
.L_x_553:
[----:B------:R-:W-:-:S13]  /*8590*/  ISETP.NE.AND P0, PT, R0, 0x1c, PT ;  /* 0x0000001c0000780c */ /* 0x000fda0003f05270 */
[----:B------:R-:W-:Y:S05]  /*85a0*/  @!P0 BRA `(.L_x_562) ;  /* 0x0000000000608947 */ /* 0x000fea0003800000 */
[----:B------:R-:W-:-:S13]  /*85b0*/  ISETP.NE.AND P0, PT, R0, 0x1d, PT ;  /* 0x0000001d0000780c */ /* 0x000fda0003f05270 */
[----:B------:R-:W-:Y:S05]  /*85c0*/  @!P0 BRA `(.L_x_563) ;  /* 0x0000000000488947 */ /* 0x000fea0003800000 */
[----:B------:R-:W-:-:S13]  /*85d0*/  ISETP.NE.AND P0, PT, R0, 0x2c, PT ;  /* 0x0000002c0000780c */ /* 0x000fda0003f05270 */
[----:B------:R-:W-:Y:S05]  /*85e0*/  @P0 BRA `(.L_x_545) ;  /* 0x0000000000bc0947 */ /* 0x000fea0003800000 */
[----:B------:R-:W-:Y:S02]  /*85f0*/  IMAD.U32 R19, R19, 0x10000, RZ ;  /* 0x0001000013137824 */ /* 0x000fe400078e00ff */
[----:B------:R-:W-:-:S03]  /*8600*/  IMAD.MOV.U32 R5, RZ, RZ, 0xff ;  /* 0x000000ffff057424 */ /* 0x000fc600078e00ff */
        /* <DEDUP_REMOVED lines=10> */
[----:B------:R-:W-:-:S04]  /*86b0*/  @!P0 IMAD.MOV R0, RZ, RZ, R6 ;  /* 0x000000ffff008224 */ /* 0x000fc800078e0206 */
[----:B------:R-:W-:-:S05]  /*86c0*/  @P2 IMAD.MOV.U32 R5, RZ, RZ, R0 ;  /* 0x000000ffff052224 */ /* 0x000fca00078e0000 */
[----:B------:R-:W-:Y:S01]  /*86d0*/  STG.E.U8 desc[UR36][R2.64], R5 ;  /* 0x0000000502007986 */ /* 0x000fe2000c101124 */
[----:B------:R-:W-:Y:S05]  /*86e0*/  EXIT ;  /* 0x000000000000794d */ /* 0x000fea0003800000 */
.L_x_563:
[----:B------:R-:W-:-:S06]  /*86f0*/  IMAD.U32 R4, R19, 0x10000, RZ ;  /* 0x0001000013047824 */ /* 0x000fcc00078e00ff */
[----:B------:R-:W0:Y:S02]  /*8700*/  F2I.U64.TRUNC R4, R4 ;  /* 0x0000000400047311 */ /* 0x000e24000020d800 */
[----:B0-----:R-:W-:Y:S01]  /*8710*/  STG.E.64 desc[UR36][R2.64], R4 ;  /* 0x0000000402007986 */ /* 0x001fe2000c101b24 */
[----:B------:R-:W-:Y:S05]  /*8720*/  EXIT ;  /* 0x000000000000794d */ /* 0x000fea0003800000 */
.L_x_562:
[----:B------:R-:W-:-:S06]  /*8730*/  IMAD.U32 R19, R19, 0x10000, RZ ;  /* 0x0001000013137824 */ /* 0x000fcc00078e00ff */
[----:B------:R-:W0:Y:S02]  /*8740*/  F2I.FTZ.U32.TRUNC.NTZ R19, R19 ;  /* 0x0000001300137305 */ /* 0x000e24000021f000 */
[----:B0-----:R-:W-:Y:S01]  /*8750*/  STG.E desc[UR36][R2.64], R19 ;  /* 0x0000001302007986 */ /* 0x001fe2000c101924 */
[----:B------:R-:W-:Y:S05]  /*8760*/  EXIT ;  /* 0x000000000000794d */ /* 0x000fea0003800000 */
.L_x_552:
[----:B------:R-:W-:-:S13]  /*8770*/  ISETP.GT.AND P0, PT, R0, 0xe, PT ;  /* 0x0000000e0000780c */ /* 0x000fda0003f04270 */
[----:B------:R-:W-:Y:S05]  /*8780*/  @P0 BRA `(.L_x_564) ;  /* 0x00000000003c0947 */ /* 0x000fea0003800000 */
[----:B------:R-:W-:-:S13]  /*8790*/  ISETP.NE.AND P0, PT, R0, 0xa, PT ;  /* 0x0000000a0000780c */ /* 0x000fda0003f05270 */
[----:B------:R-:W-:Y:S05]  /*87a0*/  @!P0 BRA `(.L_x_565) ;  /* 0x00000000001c8947 */ /* 0x000fea0003800000 */
[----:B------:R-:W-:-:S13]  /*87b0*/  ISETP.NE.AND P0, PT, R0, 0xb, PT ;  /* 0x0000000b0000780c */ /* 0x000fda0003f05270 */
[----:B------:R-:W-:Y:S05]  /*87c0*/  @P0 BRA `(.L_x_545) ;  /* 0x0000000000440947 */ /* 0x000fea0003800000 */
[----:B------:R-:W-:-:S05]  /*87d0*/  IMAD.U32 R19, R19, 0x10000, RZ ;  /* 0x0001000013137824 */ /* 0x000fca00078e00ff */
[----:B------:R-:W-:-:S04]  /*87e0*/  FSETP.NEU.FTZ.AND P0, PT, R19, RZ, PT ;  /* 0x000000ff1300720b */ /* 0x000fc80003f1d000 */
[----:B------:R-:W-:-:S05]  /*87f0*/  SEL R5, RZ, 0x1, !P0 ;  /* 0x00000001ff057807 */ /* 0x000fca0004000000 */
[----:B------:R-:W-:Y:S01]  /*8800*/  STG.E.U8 desc[UR36][R2.64], R5 ;  /* 0x0000000502007986 */ /* 0x000fe2000c101124 */
[----:B------:R-:W-:Y:S05]  /*8810*/  EXIT ;  /* 0x000000000000794d */ /* 0x000fea0003800000 */
.L_x_565:
[----:B------:R-:W-:Y:S01]  /*8820*/  IMAD.U32 R19, R19, 0x10000, RZ ;  /* 0x0001000013137824 */ /* 0x000fe200078e00ff */
[----:B------:R-:W-:-:S03]  /*8830*/  CS2R R6, SRZ ;  /* 0x0000000000067805 */ /* 0x000fc6000001ff00 */
[----:B------:R-:W-:-:S06]  /*8840*/  FMUL.FTZ R4, R19, 1 ;  /* 0x3f80000013047820 */ /* 0x000fcc0000410000 */
[----:B------:R-:W0:Y:S02]  /*8850*/  F2F.F64.F32 R4, R4 ;  /* 0x0000000400047310 */ /* 0x000e240000201800 */
[----:B0-----:R-:W-:Y:S01]  /*8860*/  STG.E.128 desc[UR36][R2.64], R4 ;  /* 0x0000000402007986 */ /* 0x001fe2000c101d24 */
[----:B------:R-:W-:Y:S05]  /*8870*/  EXIT ;  /* 0x000000000000794d */ /* 0x000fea0003800000 */
.L_x_564:
[----:B------:R-:W-:-:S13]  /*8880*/  ISETP.NE.AND P0, PT, R0, 0xf, PT ;  /* 0x0000000f0000780c */ /* 0x000fda0003f05270 */
[----:B------:R-:W-:Y:S05]  /*8890*/  @!P0 BRA `(.L_x_566) ;  /* 0x0000000000e88947 */ /* 0x000fea0003800000 */
[----:B------:R-:W-:-:S13]  /*88a0*/  ISETP.NE.AND P0, PT, R0, 0x17, PT ;  /* 0x000000170000780c */ /* 0x000fda0003f05270 */
[----:B------:R-:W-:Y:S05]  /*88b0*/  @!P0 BRA `(.L_x_567) ;  /* 0x0000000000908947 */ /* 0x000fea0003800000 */
[----:B------:R-:W-:-:S13]  /*88c0*/  ISETP.NE.AND P0, PT, R0, 0x18, PT ;  /* 0x000000180000780c */ /* 0x000fda0003f05270 */
[----:B------:R-:W-:Y:S05]  /*88d0*/  @!P0 BRA `(.L_x_568) ;  /* 0x0000000000448947 */ /* 0x000fea0003800000 */
.L_x_545:
[----:B------:R-:W-:Y:S01]  /*88e0*/  MOV R0, 0x0 ;  /* 0x0000000000007802 */ /* 0x000fe20000000f00 */
[----:B------:R-:W0:Y:S01]  /*88f0*/  LDCU.64 UR4, c[0x4][0x128] ;  /* 0x01002500ff0477ac */ /* 0x000e220008000a00 */
[----:B------:R-:W-:Y:S02]  /*8900*/  IMAD.MOV.U32 R8, RZ, RZ, 0x65 ;  /* 0x00000065ff087424 */ /* 0x000fe400078e00ff */
[----:B------:R1:W2:Y:S01]  /*8910*/  LDC.64 R2, c[0x4][R0] ;  /* 0x0100000000027b82 */ /* 0x0002a20000000a00 */
[----:B------:R-:W3:Y:S01]  /*8920*/  LDCU.64 UR6, c[0x4][0x130] ;  /* 0x01002600ff0677ac */ /* 0x000ee20008000a00 */
[----:B------:R-:W-:Y:S02]  /*8930*/  IMAD.MOV.U32 R12, RZ, RZ, 0x1 ;  /* 0x00000001ff0c7424 */ /* 0x000fe400078e00ff */
[----:B------:R-:W-:Y:S01]  /*8940*/  IMAD.MOV.U32 R13, RZ, RZ, RZ ;  /* 0x000000ffff0d7224 */ /* 0x000fe200078e00ff */
[----:B------:R-:W4:Y:S01]  /*8950*/  LDCU.64 UR8, c[0x4][0x40] ;  /* 0x01000800ff0877ac */ /* 0x000f220008000a00 */
[----:B0-----:R-:W-:-:S02]  /*8960*/  IMAD.U32 R4, RZ, RZ, UR4 ;  /* 0x00000004ff047e24 */ /* 0x001fc4000f8e00ff */
[----:B------:R-:W-:Y:S02]  /*8970*/  IMAD.U32 R5, RZ, RZ, UR5 ;  /* 0x00000005ff057e24 */ /* 0x000fe4000f8e00ff */
[----:B---3--:R-:W-:Y:S02]  /*8980*/  IMAD.U32 R6, RZ, RZ, UR6 ;  /* 0x00000006ff067e24 */ /* 0x008fe4000f8e00ff */
[----:B------:R-:W-:Y:S02]  /*8990*/  IMAD.U32 R7, RZ, RZ, UR7 ;  /* 0x00000007ff077e24 */ /* 0x000fe4000f8e00ff */
[----:B----4-:R-:W-:Y:S02]  /*89a0*/  IMAD.U32 R10, RZ, RZ, UR8 ;  /* 0x00000008ff0a7e24 */ /* 0x010fe4000f8e00ff */
[----:B-1----:R-:W-:-:S07]  /*89b0*/  IMAD.U32 R11, RZ, RZ, UR9 ;  /* 0x00000009ff0b7e24 */ /* 0x002fce000f8e00ff */
[----:B------:R-:W-:-:S07]  /*89c0*/  LEPC R20, `(.L_x_569) ;  /* 0x000000001014794e */ /* 0x000fce0000000000 */
[----:B--2---:R-:W-:Y:S05]  /*89d0*/  CALL.ABS.NOINC R2 ;  /* 0x0000000002007343 */ /* 0x004fea0003c00000 */
.L_x_569:
[----:B------:R-:W-:Y:S05]  /*89e0*/  EXIT ;  /* 0x000000000000794d */ /* 0x000fea0003800000 */
.L_x_568:
[----:B------:R-:W-:Y:S01]  /*89f0*/  IMAD.U32 R19, R19, 0x10000, RZ ;  /* 0x0001000013137824 */ /* 0x000fe200078e00ff */
        /* <DEDUP_REMOVED lines=12> */
.L_x_571:
[----:B------:R-:W-:Y:S05]  /*8ac0*/  BSYNC.RECONVERGENT B0 ;  /* 0x0000000000007941 */ /* 0x000fea0003800200 */
.L_x_570:
[----:B------:R-:W-:-:S05]  /*8ad0*/  LOP3.LUT R5, R0, 0x80, R5, 0xf8, !PT ;  /* 0x0000008000057812 */ /* 0x000fca00078ef805 */
[----:B------:R-:W-:Y:S01]  /*8ae0*/  STG.E.U8 desc[UR36][R2.64], R5 ;  /* 0x0000000502007986 */ /* 0x000fe2000c101124 */
[----:B------:R-:W-:Y:S05]  /*8af0*/  EXIT ;  /* 0x000000000000794d */ /* 0x000fea0003800000 */
.L_x_567:
[----:B------:R-:W-:Y:S01]  /*8b00*/  IMAD.U32 R5, R19, 0x10000, RZ ;  /* 0x0001000013057824 */ /* 0x000fe200078e00ff */
        /* <DEDUP_REMOVED lines=11> */
.L_x_573:
[----:B------:R-:W-:Y:S01]  /*8bc0*/  IMAD.MOV.U32 R0, RZ, RZ, 0x7f ;  /* 0x0000007fff007424 */ /* 0x000fe200078e00ff */
[----:B------:R-:W-:-:S04]  /*8bd0*/  ISETP.GT.U32.AND P0, PT, R4, 0x7f800000, PT ;  /* 0x7f8000000400780c */ /* 0x000fc80003f04070 */
[----:B------:R-:W-:-:S09]  /*8be0*/  SEL R0, R0, 0x7c, P0 ;  /* 0x0000007c00007807 */ /* 0x000fd20000000000 */
.L_x_574:
[----:B------:R-:W-:Y:S05]  /*8bf0*/  BSYNC.RECONVERGENT B0 ;  /* 0x0000000000007941 */ /* 0x000fea0003800200 */
.L_x_572:
[----:B------:R-:W-:-:S04]  /*8c00*/  SHF.R.U32.HI R5, RZ, 0x18, R5 ;  /* 0x00000018ff057819 */ /* 0x000fc80000011605 */
[----:B------:R-:W-:-:S05]  /*8c10*/  LOP3.LUT R5, R0, 0x80, R5, 0xf8, !PT ;  /* 0x0000008000057812 */ /* 0x000fca00078ef805 */
[----:B------:R-:W-:Y:S01]  /*8c20*/  STG.E.U8 desc[UR36][R2.64], R5 ;  /* 0x0000000502007986 */ /* 0x000fe2000c101124 */
[----:B------:R-:W-:Y:S05]  /*8c30*/  EXIT ;  /* 0x000000000000794d */ /* 0x000fea0003800000 */
.L_x_566:
[----:B------:R-:W-:Y:S01]  /*8c40*/  STG.E.U16 desc[UR36][R2.64], R19 ;  /* 0x0000001302007986 */ /* 0x000fe2000c101524 */
[----:B------:R-:W-:Y:S05]  /*8c50*/  EXIT ;  /* 0x000000000000794d */ /* 0x000fea0003800000 */
.L_x_575:
        /* <DEDUP_REMOVED lines=10> */
.L_x_11301:


//--------------------- .text._ZN2at6native18elementwise_kernelILi128ELi4EZNS0_22gpu_kernel_impl_nocastIZZZNS0_15erf_kernel_cudaERNS_18TensorIteratorBaseEENKUlvE_clEvENKUlvE2_clEvEUlN3c108BFloat16EE_EEvS4_RKT_EUliE_EEviT1_ --------------------------
	.section	.text._ZN2at6native18elementwise_kernelILi128ELi4EZNS0_22gpu_kernel_impl_nocastIZZZNS0_15erf_kernel_cudaERNS_18TensorIteratorBaseEENKUlvE_clEvENKUlvE2_clEvEUlN3c108BFloat16EE_EEvS4_RKT_EUliE_EEviT1_,"ax",@progbits
	.align	128
        .global         _ZN2at6native18elementwise_kernelILi128ELi4EZNS0_22gpu_kernel_impl_nocastIZZZNS0_15erf_kernel_cudaERNS_18TensorIteratorBaseEENKUlvE_clEvENKUlvE2_clEvEUlN3c108BFloat16EE_EEvS4_RKT_EUliE_EEviT1_
        .type           _ZN2at6native18elementwise_kernelILi128ELi4EZNS0_22gpu_kernel_impl_nocastIZZZNS0_15erf_kernel_cudaERNS_18TensorIteratorBaseEENKUlvE_clEvENKUlvE2_clEvEUlN3c108BFloat16EE_EEvS4_RKT_EUliE_EEviT1_,@function
        .size           _ZN2at6native18elementwise_kernelILi128ELi4EZNS0_22gpu_kernel_impl_nocastIZZZNS0_15erf_kernel_cudaERNS_18TensorIteratorBaseEENKUlvE_clEvENKUlvE2_clEvEUlN3c108BFloat16EE_EEvS4_RKT_EUliE_EEviT1_,(.L_x_11302 - _ZN2at6native18elementwise_kernelILi128ELi4EZNS0_22gpu_kernel_impl_nocastIZZZNS0_15erf_kernel_cudaERNS_18TensorIteratorBaseEENKUlvE_clEvENKUlvE2_clEvEUlN3c108BFloat16EE_EEvS4_RKT_EUliE_EEviT1_)
        .other          _ZN2at6native18elementwise_kernelILi128ELi4EZNS0_22gpu_kernel_impl_nocastIZZZNS0_15erf_kernel_cudaERNS_18TensorIteratorBaseEENKUlvE_clEvENKUlvE2_clEvEUlN3c108BFloat16EE_EEvS4_RKT_EUliE_EEviT1_,@"STO_CUDA_ENTRY STV_DEFAULT"
_ZN2at6native18elementwise_kernelILi128ELi4EZNS0_22gpu_kernel_impl_nocastIZZZNS0_15erf_kernel_cudaERNS_18TensorIteratorBaseEENKUlvE_clEvENKUlvE2_clEvEUlN3c108BFloat16EE_EEvS4_RKT_EUliE_EEviT1_:
.text._ZN2at6native18elementwise_kernelILi128ELi4EZNS0_22gpu_kernel_impl_nocastIZZZNS0_15erf_kernel_cudaERNS_18TensorIteratorBaseEENKUlvE_clEvENKUlvE2_clEvEUlN3c108BFloat16EE_EEvS4_RKT_EUliE_EEviT1_:
[----:B------:R-:W-:Y:S08]  /*0000*/  LDC R1, c[0x0][0x37c] ;  /* 0x0000df00ff017b82 */ /* 0x000ff00000000800 */
[----:B------:R-:W0:Y:S01]  /*0010*/  LDC R2, c[0x0][0x388] ;  /* 0x0000e200ff027b82 */ /* 0x000e220000000800 */
[----:B------:R-:W1:Y:S01]  /*0020*/  S2R R3, SR_TID.X ;  /* 0x0000000000037919 */ /* 0x000e620000002100 */
[----:B------:R-:W2:Y:S06]  /*0030*/  LDCU.64 UR6, c[0x0][0x358] ;  /* 0x00006b00ff0677ac */ /* 0x000eac0008000a00 */
[----:B------:R-:W3:Y:S01]  /*0040*/  S2UR UR4, SR_CTAID.X ;  /* 0x00000000000479c3 */ /* 0x000ee20000002500 */
[----:B0-----:R-:W-:Y:S01]  /*0050*/  ISETP.NE.AND P0, PT, R2, RZ, PT ;  /* 0x000000ff0200720c */ /* 0x001fe20003f05270 */
[----:B---3--:R-:W-:-:S06]  /*0060*/  USHF.L.U32 UR4, UR4, 0x9, URZ ;  /* 0x0000000904047899 */ /* 0x008fcc00080006ff */
[----:B-1----:R-:W-:-:S06]  /*0070*/  LOP3.LUT R3, R3, UR4, RZ, 0xfc, !PT ;  /* 0x0000000403037c12 */ /* 0x002fcc000f8efcff */
[----:B--2---:R-:W-:Y:S05]  /*0080*/  @P0 BRA `(.L_x_576) ;  /* 0x0000000800800947 */ /* 0x004fea0003800000 */
[----:B------:R-:W0:Y:S01]  /*0090*/  LDCU UR4, c[0x0][0x380] ;  /* 0x00007000ff0477ac */ /* 0x000e220008000800 */
[----:B------:R-:W-:Y:S04]  /*00a0*/  BSSY.RECONVERGENT B0, `(.L_x_577) ;  /* 0x0000077000007945 */ /* 0x000fe80003800200 */
[----:B------:R-:W-:Y:S01]  /*00b0*/  BSSY.RELIABLE B1, `(.L_x_578) ;  /* 0x0000051000017945 */ /* 0x000fe20003800100 */
[----:B0-----:R-:W-:-:S13]  /*00c0*/  ISETP.GE.AND P0, PT, R3, UR4, PT ;  /* 0x0000000403007c0c */ /* 0x001fda000bf06270 */
[----:B------:R-:W-:Y:S05]  /*00d0*/  @P0 BRA `(.L_x_579) ;  /* 0x00000004002c0947 */ /* 0x000fea0003800000 */
[----:B------:R-:W0:Y:S02]  /*00e0*/  LDC.64 R4, c[0x0][0x588] ;  /* 0x00016200ff047b82 */ /* 0x000e240000000a00 */
[----:B0-----:R0:W2:Y:S01]  /*00f0*/  LDG.E.U16 R0, desc[UR6][R4.64] ;  /* 0x0000000604007981 */ /* 0x0010a2000c1e1500 */
[----:B------:R-:W-:Y:S01]  /*0100*/  HFMA2 R7, -RZ, RZ, 0.61474609375, 16.90625 ;  /* 0x38eb4c3aff077431 */ /* 0x000fe200000001ff */
[----:B------:R-:W-:Y:S01]  /*0110*/  MOV R9, 0x3aae005b ;  /* 0x3aae005b00097802 */ /* 0x000fe20000000f00 */
[----:B------:R-:W-:Y:S02]  /*0120*/  HFMA2 R6, -RZ, RZ, 1.0087890625, -0.000686168670654296875 ;  /* 0x3c09919fff067431 */ /* 0x000fe400000001ff */
[----:B------:R-:W-:Y:S01]  /*0130*/  IMAD.MOV.U32 R8, RZ, RZ, 0x3d24d99a ;  /* 0x3d24d99aff087424 */ /* 0x000fe200078e00ff */
[----:B------:R-:W-:Y:S02]  /*0140*/  IADD3 R3, PT, PT, R3, 0x80, RZ ;  /* 0x0000008003037810 */ /* 0x000fe40007ffe0ff */
[----:B0-----:R-:W-:-:S02]  /*0150*/  MOV R5, 0x3e235519 ;  /* 0x3e23551900057802 */ /* 0x001fc40000000f00 */
[----:B--2---:R-:W-:-:S04]  /*0160*/  SHF.L.U32 R0, R0, 0x10, RZ ;  /* 0x0000001000007819 */ /* 0x004fc800000006ff */
[C---:B------:R-:W-:Y:S01]  /*0170*/  FSETP.GE.FTZ.AND P0, PT, |R0|.reuse, 1.0029599666595458984, PT ;  /* 0x3f8060fe0000780b */ /* 0x040fe20003f16200 */
[----:B------:R-:W-:-:S03]  /*0180*/  FADD.FTZ R2, |R0|, -RZ ;  /* 0x800000ff00027221 */ /* 0x000fc60000010200 */
[----:B------:R-:W-:Y:S02]  /*0190*/  FSEL R7, R7, 8.4834944573231041431e-05, P0 ;  /* 0x38b1e96a07077808 */ /* 0x000fe40000000000 */
[----:B------:R-:W-:Y:S02]  /*01a0*/  FSEL R9, -R9, -0.00082130916416645050049, P0 ;  /* 0xba574d2009097808 */ /* 0x000fe40000000100 */
[----:B------:R-:W-:Y:S02]  /*01b0*/  FSEL R4, R6, 0.0052134888246655464172, P0 ;  /* 0x3baad5ea06047808 */ /* 0x000fe40000000000 */
[----:B------:R-:W-:Y:S01]  /*01c0*/  FSEL R6, -R8, -0.026868773624300956726, P0 ;  /* 0xbcdc1be708067808 */ /* 0x000fe20000000100 */
[----:B------:R-:W-:Y:S02]  /*01d0*/  HFMA2 R8, -RZ, RZ, 1.8525390625, -0.310791015625 ;  /* 0x3f69b4f9ff087431 */ /* 0x000fe400000001ff */
[----:B------:R-:W-:-:S04]  /*01e0*/  @!P0 FMUL.FTZ R2, R0, R0 ;  /* 0x0000000000028220 */ /* 0x000fc80000410000 */
[----:B------:R-:W-:Y:S01]  /*01f0*/  FFMA.FTZ R7, R2, R7, R9 ;  /* 0x0000000702077223 */ /* 0x000fe20000010009 */
[----:B------:R-:W-:-:S03]  /*0200*/  MOV R9, 0x3f210a14 ;  /* 0x3f210a1400097802 */ /* 0x000fc60000000f00 */
[C---:B------:R-:W-:Y:S01]  /*0210*/  FFMA.FTZ R7, R2.reuse, R7, R4 ;  /* 0x0000000702077223 */ /* 0x040fe20000010004 */
[----:B------:R-:W-:Y:S01]  /*0220*/  FSEL R4, R5, 0.11284004896879196167, P0 ;  /* 0x3de718af05047808 */ /* 0x000fe20000000000 */
[C---:B------:R-:W-:Y:S02]  /*0230*/  FADD.FTZ R5, -R2.reuse, -RZ ;  /* 0x800000ff02057221 */ /* 0x040fe40000010100 */
[----:B------:R-:W-:Y:S01]  /*0240*/  FFMA.FTZ R7, R2, R7, R6 ;  /* 0x0000000702077223 */ /* 0x000fe20000010006 */
[----:B------:R-:W-:Y:S02]  /*0250*/  FSEL R6, R8, -0.37612664699554443359, P0 ;  /* 0xbec093ac08067808 */ /* 0x000fe40000000000 */
[----:B------:R-:W-:Y:S01]  /*0260*/  FSEL R5, R5, R0, P0 ;  /* 0x0000000005057208 */ /* 0x000fe20000000000 */
[----:B------:R-:W-:Y:S01]  /*0270*/  FFMA.FTZ R7, R2, R7, R4 ;  /* 0x0000000702077223 */ /* 0x000fe20000010004 */
[----:B------:R-:W-:-:S03]  /*0280*/  FSEL R4, R9, 0.12837915122509002686, P0 ;  /* 0x3e0375d309047808 */ /* 0x000fc60000000000 */
[----:B------:R-:W-:-:S04]  /*0290*/  FFMA.FTZ R7, R2, R7, R6 ;  /* 0x0000000702077223 */ /* 0x000fc80000010006 */
[----:B------:R-:W-:-:S04]  /*02a0*/  FFMA.FTZ R4, R2, R7, R4 ;  /* 0x0000000702047223 */ /* 0x000fc80000010004 */
[----:B------:R-:W-:Y:S02]  /*02b0*/  FFMA.FTZ R2, R4, R5, R5 ;  /* 0x0000000504027223 */ /* 0x000fe40000010005 */
[----:B------:R-:W0:Y:S02]  /*02c0*/  LDC.64 R4, c[0x0][0x580] ;  /* 0x00016000ff047b82 */ /* 0x000e240000000a00 */
[----:B------:R-:W1:Y:S02]  /*02d0*/  @P0 MUFU.EX2 R6, R2 ;  /* 0x0000000200060308 */ /* 0x000e640000000800 */
[----:B-1----:R-:W-:-:S05]  /*02e0*/  @P0 FADD.FTZ R7, -R6, 1 ;  /* 0x3f80000006070421 */ /* 0x002fca0000010100 */
[----:B------:R-:W-:Y:S02]  /*02f0*/  @P0 LOP3.LUT R2, R7, 0x80000000, R0, 0xb8, !PT ;  /* 0x8000000007020812 */ /* 0x000fe400078eb800 */
[----:B------:R-:W-:Y:S02]  /*0300*/  ISETP.GE.AND P0, PT, R3, UR4, PT ;  /* 0x0000000403007c0c */ /* 0x000fe4000bf06270 */
[----:B------:R-:W-:-:S05]  /*0310*/  F2FP.BF16.F32.PACK_AB R0, RZ, R2 ;  /* 0x00000002ff00723e */ /* 0x000fca00000010ff */
[----:B0-----:R0:W-:Y:S06]  /*0320*/  STG.E.U16 desc[UR6][R4.64], R0 ;  /* 0x0000000004007986 */ /* 0x0011ec000c101506 */
[----:B------:R-:W-:Y:S05]  /*0330*/  @P0 BREAK.RELIABLE B1 ;  /* 0x0000000000010942 */ /* 0x000fea0003800100 */
[----:B------:R-:W-:Y:S05]  /*0340*/  @P0 BRA `(.L_x_580) ;  /* 0x0000000400300947 */ /* 0x000fea0003800000 */
[----:B0-----:R-:W0:Y:S02]  /*0350*/  LDC.64 R4, c[0x0][0x588] ;  /* 0x00016200ff047b82 */ /* 0x001e240000000a00 */
[----:B0-----:R0:W2:Y:S01]  /*0360*/  LDG.E.U16 R0, desc[UR6][R4.64] ;  /* 0x0000000604007981 */ /* 0x0010a2000c1e1500 */
[----:B------:R-:W-:Y:S02]  /*0370*/  MOV R7, 0x38eb4c3a ;  /* 0x38eb4c3a00077802 */ /* 0x000fe40000000f00 */
[----:B------:R-:W-:Y:S02]  /*0380*/  MOV R9, 0x3aae005b ;  /* 0x3aae005b00097802 */ /* 0x000fe40000000f00 */
[----:B------:R-:W-:Y:S02]  /*0390*/  MOV R6, 0x3c09919f ;  /* 0x3c09919f00067802 */ /* 0x000fe40000000f00 */
[----:B------:R-:W-:Y:S02]  /*03a0*/  MOV R8, 0x3d24d99a ;  /* 0x3d24d99a00087802 */ /* 0x000fe40000000f00 */
[----:B------:R-:W-:Y:S01]  /*03b0*/  IADD3 R3, PT, PT, R3, 0x80, RZ ;  /* 0x0000008003037810 */ /* 0x000fe20007ffe0ff */
[----:B0-----:R-:W-:-:S02]  /*03c0*/  IMAD.MOV.U32 R5, RZ, RZ, 0x3e235519 ;  /* 0x3e235519ff057424 */ /* 0x001fc400078e00ff */
[----:B--2---:R-:W-:-:S04]  /*03d0*/  IMAD.U32 R0, R0, 0x10000, RZ ;  /* 0x0001000000007824 */ /* 0x004fc800078e00ff */
[C---:B------:R-:W-:Y:S01]  /*03e0*/  FADD.FTZ R2, |R0|.reuse, -RZ ;  /* 0x800000ff00027221 */ /* 0x040fe20000010200 */
[----:B------:R-:W-:-:S04]  /*03f0*/  FSETP.GE.FTZ.AND P0, PT, |R0|, 1.0029599666595458984, PT ;  /* 0x3f8060fe0000780b */ /* 0x000fc80003f16200 */
[----:B------:R-:W-:Y:S02]  /*0400*/  FSEL R7, R7, 8.4834944573231041431e-05, P0 ;  /* 0x38b1e96a07077808 */ /* 0x000fe40000000000 */
[----:B------:R-:W-:Y:S02]  /*0410*/  FSEL R9, -R9, -0.00082130916416645050049, P0 ;  /* 0xba574d2009097808 */ /* 0x000fe40000000100 */
[----:B------:R-:W-:Y:S02]  /*0420*/  FSEL R4, R6, 0.0052134888246655464172, P0 ;  /* 0x3baad5ea06047808 */ /* 0x000fe40000000000 */
[----:B------:R-:W-:Y:S02]  /*0430*/  FSEL R6, -R8, -0.026868773624300956726, P0 ;  /* 0xbcdc1be708067808 */ /* 0x000fe40000000100 */
[----:B------:R-:W-:Y:S01]  /*0440*/  MOV R8, 0x3f69b4f9 ;  /* 0x3f69b4f900087802 */ /* 0x000fe20000000f00 */
        /* <DEDUP_REMOVED lines=17> */
[----:B------:R-:W-:-:S04]  /*0560*/  @P0 LOP3.LUT R2, R7, 0x80000000, R0, 0xb8, !PT ;  /* 0x8000000007020812 */ /* 0x000fc800078eb800 */
[----:B------:R-:W-:-:S05]  /*0570*/  F2FP.BF16.F32.PACK_AB R0, RZ, R2 ;  /* 0x00000002ff00723e */ /* 0x000fca00000010ff */
[----:B0-----:R0:W-:Y:S02]  /*0580*/  STG.E.U16 desc[UR6][R4.64], R0 ;  /* 0x0000000004007986 */ /* 0x0011e4000c101506 */
.L_x_579:
[----:B------:R-:W-:-:S13]  /*0590*/  ISETP.GE.AND P0, PT, R3, UR4, PT ;  /* 0x0000000403007c0c */ /* 0x000fda000bf06270 */
[----:B------:R-:W-:Y:S05]  /*05a0*/  @P0 BREAK.RELIABLE B1 ;  /* 0x0000000000010942 */ /* 0x000fea0003800100 */
[----:B------:R-:W-:Y:S05]  /*05b0*/  @P0 BRA `(.L_x_580) ;  /* 0x0000000000940947 */ /* 0x000fea0003800000 */
[----:B------:R-:W-:Y:S05]  /*05c0*/  BSYNC.RELIABLE B1 ;  /* 0x0000000000017941 */ /* 0x000fea0003800100 */
.L_x_578:
[----:B0-----:R-:W0:Y:S02]  /*05d0*/  LDC.64 R4, c[0x0][0x588] ;  /* 0x00016200ff047b82 */ /* 0x001e240000000a00 */
[----:B0-----:R0:W2:Y:S01]  /*05e0*/  LDG.E.U16 R0, desc[UR6][R4.64] ;  /* 0x0000000604007981 */ /* 0x0010a2000c1e1500 */
[----:B------:R-:W-:Y:S02]  /*05f0*/  HFMA2 R9, -RZ, RZ, 0.8349609375, 5.424022674560546875e-06 ;  /* 0x3aae005bff097431 */ /* 0x000fe400000001ff */
[----:B------:R-:W-:Y:S02]  /*0600*/  IMAD.MOV.U32 R7, RZ, RZ, 0x38eb4c3a ;  /* 0x38eb4c3aff077424 */ /* 0x000fe400078e00ff */
[----:B------:R-:W-:Y:S01]  /*0610*/  HFMA2 R8, -RZ, RZ, 1.28515625, -179.25 ;  /* 0x3d24d99aff087431 */ /* 0x000fe200000001ff */
[----:B------:R-:W-:Y:S02]  /*0620*/  MOV R6, 0x3c09919f ;  /* 0x3c09919f00067802 */ /* 0x000fe40000000f00 */
[----:B------:R-:W-:-:S02]  /*0630*/  IADD3 R3, PT, PT, R3, 0x80, RZ ;  /* 0x0000008003037810 */ /* 0x000fc40007ffe0ff */
[----:B0-----:R-:W-:Y:S02]  /*0640*/  MOV R5, 0x3e235519 ;  /* 0x3e23551900057802 */ /* 0x001fe40000000f00 */
[----:B--2---:R-:W-:-:S04]  /*0650*/  SHF.L.U32 R0, R0, 0x10, RZ ;  /* 0x0000001000007819 */ /* 0x004fc800000006ff */
[C---:B------:R-:W-:Y:S01]  /*0660*/  FSETP.GE.FTZ.AND P0, PT, |R0|.reuse, 1.0029599666595458984, PT ;  /* 0x3f8060fe0000780b */ /* 0x040fe20003f16200 */
[----:B------:R-:W-:-:S03]  /*0670*/  FADD.FTZ R2, |R0|, -RZ ;  /* 0x800000ff00027221 */ /* 0x000fc60000010200 */
[----:B------:R-:W-:Y:S02]  /*0680*/  FSEL R7, R7, 8.4834944573231041431e-05, P0 ;  /* 0x38b1e96a07077808 */ /* 0x000fe40000000000 */
[----:B------:R-:W-:Y:S02]  /*0690*/  FSEL R9, -R9, -0.00082130916416645050049, P0 ;  /* 0xba574d2009097808 */ /* 0x000fe40000000100 */
[----:B------:R-:W-:Y:S02]  /*06a0*/  FSEL R4, R6, 0.0052134888246655464172, P0 ;  /* 0x3baad5ea06047808 */ /* 0x000fe40000000000 */
[----:B------:R-:W-:Y:S01]  /*06b0*/  FSEL R6, -R8, -0.026868773624300956726, P0 ;  /* 0xbcdc1be708067808 */ /* 0x000fe20000000100 */
[----:B------:R-:W-:Y:S02]  /*06c0*/  IMAD.MOV.U32 R8, RZ, RZ, 0x3f69b4f9 ;  /* 0x3f69b4f9ff087424 */ /* 0x000fe400078e00ff */
[----:B------:R-:W-:-:S04]  /*06d0*/  @!P0 FMUL.FTZ R2, R0, R0 ;  /* 0x0000000000028220 */ /* 0x000fc80000410000 */
[----:B------:R-:W-:Y:S01]  /*06e0*/  FFMA.FTZ R7, R2, R7, R9 ;  /* 0x0000000702077223 */ /* 0x000fe20000010009 */
[----:B------:R-:W-:-:S03]  /*06f0*/  HFMA2 R9, -RZ, RZ, 1.7822265625, 0.000185489654541015625 ;  /* 0x3f210a14ff097431 */ /* 0x000fc600000001ff */
        /* <DEDUP_REMOVED lines=17> */
.L_x_580:
[----:B------:R-:W-:Y:S05]  /*0810*/  BSYNC.RECONVERGENT B0 ;  /* 0x0000000000007941 */ /* 0x000fea0003800200 */
.L_x_577:
[----:B------:R-:W-:Y:S05]  /*0820*/  WARPSYNC.ALL ;  /* 0x0000000000007948 */ /* 0x000fea0003800000 */
[----:B------:R-:W-:-:S13]  /*0830*/  ISETP.GE.AND P0, PT, R3, UR4, PT ;  /* 0x0000000403007c0c */ /* 0x000fda000bf06270 */
[----:B------:R-:W-:Y:S05]  /*0840*/  @P0 EXIT ;  /* 0x000000000000094d */ /* 0x000fea0003800000 */
[----:B------:R-:W2:Y:S02]  /*0850*/  LDC.64 R2, c[0x0][0x588] ;  /* 0x00016200ff027b82 */ /* 0x000ea40000000a00 */
[----:B--2---:R2:W3:Y:S01]  /*0860*/  LDG.E.U16 R2, desc[UR6][R2.64] ;  /* 0x0000000602027981 */ /* 0x0044e2000c1e1500 */
[----:B01----:R-:W-:Y:S02]  /*0870*/  HFMA2 R5, -RZ, RZ, 0.61474609375, 16.90625 ;  /* 0x38eb4c3aff057431 */ /* 0x003fe400000001ff */
[----:B------:R-:W-:Y:S02]  /*0880*/  IMAD.MOV.U32 R7, RZ, RZ, 0x3aae005b ;  /* 0x3aae005bff077424 */ /* 0x000fe400078e00ff */
[----:B------:R-:W-:Y:S01]  /*0890*/  HFMA2 R8, -RZ, RZ, 1.28515625, -179.25 ;  /* 0x3d24d99aff087431 */ /* 0x000fe200000001ff */
[----:B------:R-:W-:Y:S02]  /*08a0*/  MOV R6, 0x3c09919f ;  /* 0x3c09919f00067802 */ /* 0x000fe40000000f00 */
[----:B--2---:R-:W-:-:S02]  /*08b0*/  MOV R3, 0x3e235519 ;  /* 0x3e23551900037802 */ /* 0x004fc40000000f00 */
[----:B---3--:R-:W-:-:S04]  /*08c0*/  SHF.L.U32 R0, R2, 0x10, RZ ;  /* 0x0000001002007819 */ /* 0x008fc800000006ff */
        /* <DEDUP_REMOVED lines=9> */
[----:B------:R-:W-:-:S03]  /*0960*/  HFMA2 R7, -RZ, RZ, 1.8525390625, -0.310791015625 ;  /* 0x3f69b4f9ff077431 */ /* 0x000fc600000001ff */
[C---:B------:R-:W-:Y:S01]  /*0970*/  FFMA.FTZ R5, R4.reuse, R5, R2 ;  /* 0x0000000504057223 */ /* 0x040fe20000010002 */
[----:B------:R-:W-:Y:S01]  /*0980*/  FSEL R2, R3, 0.11284004896879196167, P0 ;  /* 0x3de718af03027808 */ /* 0x000fe20000000000 */
[C---:B------:R-:W-:Y:S02]  /*0990*/  FADD.FTZ R3, -R4.reuse, -RZ ;  /* 0x800000ff04037221 */ /* 0x040fe40000010100 */
[----:B------:R-:W-:Y:S01]  /*09a0*/  FFMA.FTZ R5, R4, R5, R6 ;  /* 0x0000000504057223 */ /* 0x000fe20000010006 */
[----:B------:R-:W-:-:S03]  /*09b0*/  FSEL R6, R7, -0.37612664699554443359, P0 ;  /* 0xbec093ac07067808 */ /* 0x000fc60000000000 */
[----:B------:R-:W-:Y:S01]  /*09c0*/  FFMA.FTZ R5, R4, R5, R2 ;  /* 0x0000000504057223 */ /* 0x000fe20000010002 */
[----:B------:R-:W-:Y:S02]  /*09d0*/  FSEL R2, R8, 0.12837915122509002686, P0 ;  /* 0x3e0375d308027808 */ /* 0x000fe40000000000 */
[----:B------:R-:W-:Y:S01]  /*09e0*/  FSEL R3, R3, R0, P0 ;  /* 0x0000000003037208 */ /* 0x000fe20000000000 */
        /* <DEDUP_REMOVED lines=8> */
[----:B0-----:R-:W-:Y:S01]  /*0a70*/  STG.E.U16 desc[UR6][R2.64], R0 ;  /* 0x0000000002007986 */ /* 0x001fe2000c101506 */
[----:B------:R-:W-:Y:S05]  /*0a80*/  EXIT ;  /* 0x000000000000794d */ /* 0x000fea0003800000 */
.L_x_576:
[----:B------:R-:W0:Y:S01]  /*0a90*/  LDCU UR4, c[0x0][0x380] ;  /* 0x00007000ff0477ac */ /* 0x000e220008000800 */
[----:B------:R-:W-:Y:S01]  /*0aa0*/  IADD3 R2, PT, PT, R2, -0x1, RZ ;  /* 0xffffffff02027810 */ /* 0x000fe20007ffe0ff */
[----:B------:R-:W-:Y:S04]  /*0ab0*/  BSSY.RECONVERGENT B0, `(.L_x_581) ;  /* 0x0000403000007945 */ /* 0x000fe80003800200 */
[----:B------:R-:W-:Y:S01]  /*0ac0*/  BSSY.RELIABLE B1, `(.L_x_582) ;  /* 0x00002af000017945 */ /* 0x000fe20003800100 */
[----:B------:R-:W-:-:S04]  /*0ad0*/  VIMNMX.U32 R0, PT, PT, R2, 0x18, PT ;  /* 0x0000001802007848 */ /* 0x000fc80003fe0000 */
[----:B------:R-:W-:Y:S02]  /*0ae0*/  IADD3 R0, PT, PT, R0, 0x1, RZ ;  /* 0x0000000100007810 */ /* 0x000fe40007ffe0ff */
[----:B0-----:R-:W-:-:S13]  /*0af0*/  ISETP.GE.AND P0, PT, R3, UR4, PT ;  /* 0x0000000403007c0c */ /* 0x001fda000bf06270 */
[----:B------:R-:W-:Y:S05]  /*0b00*/  @P0 BRA `(.L_x_583) ;  /* 0x00000028009c0947 */ /* 0x000fea0003800000 */
[----:B------:R-:W0:Y:S01]  /*0b10*/  LDCU.64 UR8, c[0x0][0x390] ;  /* 0x00007200ff0877ac */ /* 0x000e220008000a00 */
[----:B------:R-:W-:Y:S01]  /*0b20*/  HFMA2 R4, -RZ, RZ, 0, 0 ;  /* 0x00000000ff047431 */ /* 0x000fe200000001ff */
[----:B------:R-:W-:Y:S01]  /*0b30*/  MOV R5, R3 ;  /* 0x0000000300057202 */ /* 0x000fe20000000f00 */
[----:B------:R-:W1:Y:S01]  /*0b40*/  LDCU UR5, c[0x0][0x38c] ;  /* 0x00007180ff0577ac */ /* 0x000e620008000800 */
[----:B------:R-:W-:Y:S01]  /*0b50*/  ISETP.NE.AND P0, PT, R2, RZ, PT ;  /* 0x000000ff0200720c */ /* 0x000fe20003f05270 */
[----:B------:R-:W2:Y:S01]  /*0b60*/  LDCU.64 UR10, c[0x0][0x4b8] ;  /* 0x00009700ff0a77ac */ /* 0x000ea20008000a00 */
[----:B0-----:R-:W-:-:S05]  /*0b70*/  IMAD.HI.U32 R6, R3, UR8, R4 ;  /* 0x0000000803067c27 */ /* 0x001fca000f8e0004 */
[----:B------:R-:W-:-:S05]  /*0b80*/  SHF.R.U32.HI R7, RZ, UR9, R6 ;  /* 0x00000009ff077c19 */ /* 0x000fca0008011606 */
[----:B------:R-:W-:-:S04]  /*0b90*/  IMAD.MOV R4, RZ, RZ, -R7 ;  /* 0x000000ffff047224 */ /* 0x000fc800078e0a07 */
[----:B-1----:R-:W-:-:S04]  /*0ba0*/  IMAD R4, R4, UR5, R3 ;  /* 0x0000000504047c24 */ /* 0x002fc8000f8e0203 */
[C---:B--2---:R-:W-:Y:S02]  /*0bb0*/  IMAD R5, R4.reuse, UR10, RZ ;  /* 0x0000000a04057c24 */ /* 0x044fe4000f8e02ff */
[----:B------:R-:W-:Y:S01]  /*0bc0*/  IMAD R4, R4, UR11, RZ ;  /* 0x0000000b04047c24 */ /* 0x000fe2000f8e02ff */
[----:B------:R-:W-:Y:S06]  /*0bd0*/  @!P0 BRA `(.L_x_584) ;  /* 0x0000001000748947 */ /* 0x000fec0003800000 */
[----:B------:R-:W0:Y:S01]  /*0be0*/  LDCU.64 UR8, c[0x0][0x398] ;  /* 0x00007300ff0877ac */ /* 0x000e220008000a00 */
[----:B------:R-:W-:Y:S02]  /*0bf0*/  MOV R6, RZ ;  /* 0x000000ff00067202 */ /* 0x000fe40000000f00 */
[----:B------:R-:W-:Y:S01]  /*0c00*/  ISETP.NE.AND P0, PT, R0, 0x2, PT ;  /* 0x000000020000780c */ /* 0x000fe20003f05270 */
[----:B------:R-:W1:Y:S01]  /*0c10*/  LDCU UR5, c[0x0][0x3a0] ;  /* 0x00007400ff0577ac */ /* 0x000e620008000800 */
[----:B------:R-:W2:Y:S01]  /*0c20*/  LDCU.64 UR10, c[0x0][0x4c0] ;  /* 0x00009800ff0a77ac */ /* 0x000ea20008000a00 */
[----:B0-----:R-:W-:-:S05]  /*0c30*/  IMAD.HI.U32 R8, R7, UR9, R6 ;  /* 0x0000000907087c27 */ /* 0x001fca000f8e0006 */
[----:B-1----:R-:W-:-:S04]  /*0c40*/  SHF.R.U32.HI R9, RZ, UR5, R8 ;  /* 0x00000005ff097c19 */ /* 0x002fc80008011608 */
[----:B------:R-:W-:-:S05]  /*0c50*/  IADD3 R6, PT, PT, -R9, RZ, RZ ;  /* 0x000000ff09067210 */ /* 0x000fca0007ffe1ff */
[----:B------:R-:W-:-:S04]  /*0c60*/  IMAD R6, R6, UR8, R7 ;  /* 0x0000000806067c24 */ /* 0x000fc8000f8e0207 */
[C---:B--2---:R-:W-:Y:S02]  /*0c70*/  IMAD R5, R6.reuse, UR10, R5 ;  /* 0x0000000a06057c24 */ /* 0x044fe4000f8e0205 */
[----:B------:R-:W-:Y:S01]  /*0c80*/  IMAD R4, R6, UR11, R4 ;  /* 0x0000000b06047c24 */ /* 0x000fe2000f8e0204 */
[----:B------:R-:W-:Y:S06]  /*0c90*/  @!P0 BRA `(.L_x_584) ;  /* 0x0000001000448947 */ /* 0x000fec0003800000 */
[----:B------:R-:W0:Y:S01]  /*0ca0*/  LDCU.64 UR8, c[0x0][0x3a8] ;  /* 0x00007500ff0877ac */ /* 0x000e220008000a00 */
[----:B------:R-:W-:Y:S01]  /*0cb0*/  HFMA2 R8, -RZ, RZ, 0, 0 ;  /* 0x00000000ff087431 */ /* 0x000fe200000001ff */
[----:B------:R-:W-:Y:S01]  /*0cc0*/  ISETP.NE.AND P0, PT, R0, 0x3, PT ;  /* 0x000000030000780c */ /* 0x000fe20003f05270 */
[----:B------:R-:W1:Y:S01]  /*0cd0*/  LDCU UR5, c[0x0][0x3a4] ;  /* 0x00007480ff0577ac */ /* 0x000e620008000800 */
[----:B------:R-:W2:Y:S02]  /*0ce0*/  LDCU.64 UR10, c[0x0][0x4c8] ;  /* 0x00009900ff0a77ac */ /* 0x000ea40008000a00 */
[----:B0-----:R-:W-:-:S05]  /*0cf0*/  IMAD.HI.U32 R6, R9, UR8, R8 ;  /* 0x0000000809067c27 */ /* 0x001fca000f8e0008 */
[----:B------:R-:W-:-:S04]  /*0d00*/  SHF.R.U32.HI R7, RZ, UR9, R6 ;  /* 0x00000009ff077c19 */ /* 0x000fc80008011606 */
[----:B------:R-:W-:-:S05]  /*0d10*/  IADD3 R8, PT, PT, -R7, RZ, RZ ;  /* 0x000000ff07087210 */ /* 0x000fca0007ffe1ff */
[----:B-1----:R-:W-:-:S04]  /*0d20*/  IMAD R8, R8, UR5, R9 ;  /* 0x0000000508087c24 */ /* 0x002fc8000f8e0209 */
[C---:B--2---:R-:W-:Y:S02]  /*0d30*/  IMAD R5, R8.reuse, UR10, R5 ;  /* 0x0000000a08057c24 */ /* 0x044fe4000f8e0205 */
[----:B------:R-:W-:Y:S01]  /*0d40*/  IMAD R4, R8, UR11, R4 ;  /* 0x0000000b08047c24 */ /* 0x000fe2000f8e0204 */
[----:B------:R-:W-:Y:S06]  /*0d50*/  @!P0 BRA `(.L_x_584) ;  /* 0x0000001000148947 */ /* 0x000fec0003800000 */
[----:B------:R-:W0:Y:S01]  /*0d60*/  LDCU.64 UR8, c[0x0][0x3b0] ;  /* 0x00007600ff0877ac */ /* 0x000e220008000a00 */
[----:B------:R-:W-:Y:S01]  /*0d70*/  IMAD.MOV.U32 R6, RZ, RZ, RZ ;  /* 0x000000ffff067224 */ /* 0x000fe200078e00ff */
        /* <DEDUP_REMOVED lines=11> */
[----:B------:R-:W-:Y:S02]  /*0e30*/  MOV R8, RZ ;  /* 0x000000ff00087202 */ /* 0x000fe40000000f00 */
[----:B------:R-:W-:Y:S01]  /*0e40*/  ISETP.NE.AND P0, PT, R0, 0x5, PT ;  /* 0x000000050000780c */ /* 0x000fe20003f05270 */
[----:B------:R-:W1:Y:S01]  /*0e50*/  LDCU UR5, c[0x0][0x3bc] ;  /* 0x00007780ff0577ac */ /* 0x000e620008000800 */
[----:B------:R-:W2:Y:S01]  /*0e60*/  LDCU.64 UR10, c[0x0][0x4d8] ;  /* 0x00009b00ff0a77ac */ /* 0x000ea20008000a00 */
        /* <DEDUP_REMOVED lines=13> */
[----:B-1----:R-:W-:-:S05]  /*0f40*/  SHF.R.U32.HI R9, RZ, UR5, R8 ;  /* 0x00000005ff097c19 */ /* 0x002fca0008011608 */
[----:B------:R-:W-:-:S04]  /*0f50*/  IMAD.MOV R6, RZ, RZ, -R9 ;  /* 0x000000ffff067224 */ /* 0x000fc800078e0a09 */
        /* <DEDUP_REMOVED lines=58> */
[----:B------:R-:W-:-:S05]  /*1300*/  SHF.R.U32.HI R7, RZ, UR9, R6 ;  /* 0x00000009ff077c19 */ /* 0x000fca0008011606 */
[----:B------:R-:W-:-:S04]  /*1310*/  IMAD.MOV R8, RZ, RZ, -R7 ;  /* 0x000000ffff087224 */ /* 0x000fc800078e0a07 */
        /* <DEDUP_REMOVED lines=148> */
[----:B------:R-:W-:Y:S01]  /*1c60*/  ISETP.NE.AND P0, PT, R0, 0x18, PT ;  /* 0x000000180000780c */ /* 0x000fe20003f05270 */
[----:B------:R-:W0:Y:S01]  /*1c70*/  LDCU.64 UR8, c[0x0][0x4a0] ;  /* 0x00009400ff0877ac */ /* 0x000e220008000a00 */
[----:B------:R-:W-:Y:S01]  /*1c80*/  HFMA2 R6, -RZ, RZ, 0, 0 ;  /* 0x00000000ff067431 */ /* 0x000fe200000001ff */
[----:B------:R-:W1:Y:S01]  /*1c90*/  LDCU UR5, c[0x0][0x4a8] ;  /* 0x00009500ff0577ac */ /* 0x000e620008000800 */
[----:B------:R-:W2:Y:S09]  /*1ca0*/  LDCU.64 UR10, c[0x0][0x570] ;  /* 0x0000ae00ff0a77ac */ /* 0x000eb20008000a00 */
[----:B------:R-:W3:Y:S01]  /*1cb0*/  @P0 LDC.64 R14, c[0x0][0x4b0] ;  /* 0x00012c00ff0e0b82 */ /* 0x000ee20000000a00 */
[----:B0-----:R-:W-:-:S07]  /*1cc0*/  IMAD.HI.U32 R10, R7, UR9, R6 ;  /* 0x00000009070a7c27 */ /* 0x001fce000f8e0006 */
[----:B------:R-:W0:Y:S01]  /*1cd0*/  @P0 LDC R17, c[0x0][0x4ac] ;  /* 0x00012b00ff110b82 */ /* 0x000e220000000800 */
[----:B-1----:R-:W-:Y:S02]  /*1ce0*/  SHF.R.U32.HI R11, RZ, UR5, R10 ;  /* 0x00000005ff0b7c19 */ /* 0x002fe4000801160a */
[----:B------:R-:W-:-:S05]  /*1cf0*/  @P0 MOV R10, RZ ;  /* 0x000000ff000a0202 */ /* 0x000fca0000000f00 */
[----:B------:R-:W1:Y:S01]  /*1d00*/  @P0 LDC.64 R8, c[0x0][0x578] ;  /* 0x00015e00ff080b82 */ /* 0x000e620000000a00 */
[--C-:B------:R-:W-:Y:S02]  /*1d10*/  IMAD.MOV R13, RZ, RZ, -R11.reuse ;  /* 0x000000ffff0d7224 */ /* 0x100fe400078e0a0b */
[----:B---3--:R-:W-:-:S05]  /*1d20*/  @P0 IMAD.HI.U32 R6, R11, R14, R10 ;  /* 0x0000000e0b060227 */ /* 0x008fca00078e000a */
[----:B------:R-:W-:Y:S01]  /*1d30*/  @P0 SHF.R.U32.HI R10, RZ, R15, R6 ;  /* 0x0000000fff0a0219 */ /* 0x000fe20000011606 */
[----:B------:R-:W-:-:S03]  /*1d40*/  IMAD R6, R13, UR8, R7 ;  /* 0x000000080d067c24 */ /* 0x000fc6000f8e0207 */
[----:B------:R-:W-:Y:S01]  /*1d50*/  @P0 IADD3 R10, PT, PT, -R10, RZ, RZ ;  /* 0x000000ff0a0a0210 */ /* 0x000fe20007ffe1ff */
[C---:B--2---:R-:W-:Y:S02]  /*1d60*/  IMAD R5, R6.reuse, UR10, R5 ;  /* 0x0000000a06057c24 */ /* 0x044fe4000f8e0205 */
[----:B------:R-:W-:Y:S02]  /*1d70*/  IMAD R4, R6, UR11, R4 ;  /* 0x0000000b06047c24 */ /* 0x000fe4000f8e0204 */
[----:B0-----:R-:W-:-:S04]  /*1d80*/  @P0 IMAD R10, R10, R17, R11 ;  /* 0x000000110a0a0224 */ /* 0x001fc800078e020b */
[C---:B-1----:R-:W-:Y:S02]  /*1d90*/  @P0 IMAD R5, R10.reuse, R8, R5 ;  /* 0x000000080a050224 */ /* 0x042fe400078e0205 */
[----:B------:R-:W-:-:S07]  /*1da0*/  @P0 IMAD R4, R10, R9, R4 ;  /* 0x000000090a040224 */ /* 0x000fce00078e0204 */
.L_x_584:
[----:B------:R-:W0:Y:S02]  /*1db0*/  LDCU.64 UR8, c[0x0][0x588] ;  /* 0x0000b100ff0877ac */ /* 0x000e240008000a00 */
[----:B0-----:R-:W-:-:S04]  /*1dc0*/  IADD3 R6, P0, PT, R4, UR8, RZ ;  /* 0x0000000804067c10 */ /* 0x001fc8000ff1e0ff */
[----:B------:R-:W-:Y:S02]  /*1dd0*/  IADD3.X R7, PT, PT, RZ, UR9, RZ, P0, !PT ;  /* 0x00000009ff077c10 */ /* 0x000fe400087fe4ff */
[----:B------:R-:W-:Y:S02]  /*1de0*/  MOV R9, 0x38eb4c3a ;  /* 0x38eb4c3a00097802 */ /* 0x000fe40000000f00 */
[----:B------:R-:W-:Y:S01]  /*1df0*/  MOV R11, 0x3aae005b ;  /* 0x3aae005b000b7802 */ /* 0x000fe20000000f00 */
[----:B------:R0:W2:Y:S01]  /*1e00*/  LDG.E.U16 R4, desc[UR6][R6.64] ;  /* 0x0000000606047981 */ /* 0x0000a2000c1e1500 */
[----:B------:R-:W-:Y:S01]  /*1e10*/  IMAD.MOV.U32 R10, RZ, RZ, 0x3c09919f ;  /* 0x3c09919fff0a7424 */ /* 0x000fe200078e00ff */
[----:B------:R-:W-:Y:S01]  /*1e20*/  MOV R12, 0x3d24d99a ;  /* 0x3d24d99a000c7802 */ /* 0x000fe20000000f00 */
[----:B------:R-:W1:Y:S01]  /*1e30*/  LDCU.64 UR8, c[0x0][0x580] ;  /* 0x0000b000ff0877ac */ /* 0x000e620008000a00 */
[----:B------:R-:W-:Y:S01]  /*1e40*/  VIADD R3, R3, 0x80 ;  /* 0x0000008003037836 */ /* 0x000fe20000000000 */
[----:B0-----:R-:W-:-:S02]  /*1e50*/  MOV R7, 0x3e235519 ;  /* 0x3e23551900077802 */ /* 0x001fc40000000f00 */
[----:B--2---:R-:W-:-:S04]  /*1e60*/  SHF.L.U32 R4, R4, 0x10, RZ ;  /* 0x0000001004047819 */ /* 0x004fc800000006ff */
[C---:B------:R-:W-:Y:S01]  /*1e70*/  FSETP.GE.FTZ.AND P0, PT, |R4|.reuse, 1.0029599666595458984, PT ;  /* 0x3f8060fe0400780b */ /* 0x040fe20003f16200 */
[----:B------:R-:W-:-:S03]  /*1e80*/  FADD.FTZ R8, |R4|, -RZ ;  /* 0x800000ff04087221 */ /* 0x000fc60000010200 */
        /* <DEDUP_REMOVED lines=21> */
[----:B------:R-:W-:Y:S02]  /*1fe0*/  @P0 LOP3.LUT R6, R7, 0x80000000, R4, 0xb8, !PT ;  /* 0x8000000007060812 */ /* 0x000fe400078eb804 */
[----:B-1----:R-:W-:Y:S02]  /*1ff0*/  IADD3 R4, P0, PT, R5, UR8, RZ ;  /* 0x0000000805047c10 */ /* 0x002fe4000ff1e0ff */
[----:B------:R-:W-:Y:S02]  /*2000*/  F2FP.BF16.F32.PACK_AB R7, RZ, R6 ;  /* 0x00000006ff07723e */ /* 0x000fe400000010ff */
[----:B------:R-:W-:Y:S02]  /*2010*/  IADD3.X R5, PT, PT, RZ, UR9, RZ, P0, !PT ;  /* 0x00000009ff057c10 */ /* 0x000fe400087fe4ff */
[----:B------:R-:W-:-:S03]  /*2020*/  ISETP.GE.AND P0, PT, R3, UR4, PT ;  /* 0x0000000403007c0c */ /* 0x000fc6000bf06270 */
[----:B------:R0:W-:Y:S10]  /*2030*/  STG.E.U16 desc[UR6][R4.64], R7 ;  /* 0x0000000704007986 */ /* 0x0001f4000c101506 */
[----:B------:R-:W-:Y:S05]  /*2040*/  @P0 BREAK.RELIABLE B1 ;  /* 0x0000000000010942 */ /* 0x000fea0003800100 */
[----:B------:R-:W-:Y:S05]  /*2050*/  @P0 BRA `(.L_x_585) ;  /* 0x0000002800a00947 */ /* 0x000fea0003800000 */
[----:B------:R-:W1:Y:S01]  /*2060*/  LDCU.64 UR8, c[0x0][0x390] ;  /* 0x00007200ff0877ac */ /* 0x000e620008000a00 */
[----:B0-----:R-:W-:Y:S01]  /*2070*/  HFMA2 R4, -RZ, RZ, 0, 0 ;  /* 0x00000000ff047431 */ /* 0x001fe200000001ff */
[----:B------:R-:W-:Y:S01]  /*2080*/  MOV R5, R3 ;  /* 0x0000000300057202 */ /* 0x000fe20000000f00 */
[----:B------:R-:W0:Y:S01]  /*2090*/  LDCU UR5, c[0x0][0x38c] ;  /* 0x00007180ff0577ac */ /* 0x000e220008000800 */
[----:B------:R-:W-:Y:S01]  /*20a0*/  ISETP.NE.AND P0, PT, R2, RZ, PT ;  /* 0x000000ff0200720c */ /* 0x000fe20003f05270 */
[----:B------:R-:W2:Y:S01]  /*20b0*/  LDCU.64 UR10, c[0x0][0x4b8] ;  /* 0x00009700ff0a77ac */ /* 0x000ea20008000a00 */
[----:B-1----:R-:W-:-:S05]  /*20c0*/  IMAD.HI.U32 R6, R3, UR8, R4 ;  /* 0x0000000803067c27 */ /* 0x002fca000f8e0004 */
[----:B------:R-:W-:-:S04]  /*20d0*/  SHF.R.U32.HI R7, RZ, UR9, R6 ;  /* 0x00000009ff077c19 */ /* 0x000fc80008011606 */
[----:B------:R-:W-:-:S05]  /*20e0*/  IADD3 R4, PT, PT, -R7, RZ, RZ ;  /* 0x000000ff07047210 */ /* 0x000fca0007ffe1ff */
[----:B0-----:R-:W-:-:S04]  /*20f0*/  IMAD R4, R4, UR5, R3 ;  /* 0x0000000504047c24 */ /* 0x001fc8000f8e0203 */
        /* <DEDUP_REMOVED lines=269> */
[----:B------:R-:W-:Y:S01]  /*31d0*/  IMAD.MOV.U32 R6, RZ, RZ, RZ ;  /* 0x000000ffff067224 */ /* 0x000fe200078e00ff */
[----:B------:R-:W1:Y:S01]  /*31e0*/  LDCU UR5, c[0x0][0x4a8] ;  /* 0x00009500ff0577ac */ /* 0x000e620008000800 */
[----:B------:R-:W2:Y:S09]  /*31f0*/  LDCU.64 UR10, c[0x0][0x570] ;  /* 0x0000ae00ff0a77ac */ /* 0x000eb20008000a00 */
[----:B------:R-:W3:Y:S01]  /*3200*/  @P0 LDC.64 R14, c[0x0][0x4b0] ;  /* 0x00012c00ff0e0b82 */ /* 0x000ee20000000a00 */
[----:B0-----:R-:W-:-:S07]  /*3210*/  IMAD.HI.U32 R10, R7, UR9, R6 ;  /* 0x00000009070a7c27 */ /* 0x001fce000f8e0006 */
[----:B------:R-:W0:Y:S01]  /*3220*/  @P0 LDC R17, c[0x0][0x4ac] ;  /* 0x00012b00ff110b82 */ /* 0x000e220000000800 */
[----:B-1----:R-:W-:Y:S02]  /*3230*/  SHF.R.U32.HI R11, RZ, UR5, R10 ;  /* 0x00000005ff0b7c19 */ /* 0x002fe4000801160a */
[----:B------:R-:W-:Y:S02]  /*3240*/  @P0 MOV R10, RZ ;  /* 0x000000ff000a0202 */ /* 0x000fe40000000f00 */
[----:B------:R-:W-:-:S03]  /*3250*/  IADD3 R13, PT, PT, -R11, RZ, RZ ;  /* 0x000000ff0b0d7210 */ /* 0x000fc60007ffe1ff */
[----:B------:R-:W1:Y:S01]  /*3260*/  @P0 LDC.64 R8, c[0x0][0x578] ;  /* 0x00015e00ff080b82 */ /* 0x000e620000000a00 */
        /* <DEDUP_REMOVED lines=9> */
.L_x_586:
[----:B------:R-:W0:Y:S02]  /*3300*/  LDCU.64 UR8, c[0x0][0x588] ;  /* 0x0000b100ff0877ac */ /* 0x000e240008000a00 */
[----:B0-----:R-:W-:-:S04]  /*3310*/  IADD3 R6, P0, PT, R4, UR8, RZ ;  /* 0x0000000804067c10 */ /* 0x001fc8000ff1e0ff */
[----:B------:R-:W-:Y:S01]  /*3320*/  IADD3.X R7, PT, PT, RZ, UR9, RZ, P0, !PT ;  /* 0x00000009ff077c10 */ /* 0x000fe200087fe4ff */
[----:B------:R-:W-:Y:S01]  /*3330*/  IMAD.MOV.U32 R9, RZ, RZ, 0x38eb4c3a ;  /* 0x38eb4c3aff097424 */ /* 0x000fe200078e00ff */
[----:B------:R-:W-:Y:S01]  /*3340*/  MOV R11, 0x3aae005b ;  /* 0x3aae005b000b7802 */ /* 0x000fe20000000f00 */
[----:B------:R-:W0:Y:S02]  /*3350*/  LDCU.64 UR8, c[0x0][0x580] ;  /* 0x0000b000ff0877ac */ /* 0x000e240008000a00 */
[----:B------:R1:W2:Y:S01]  /*3360*/  LDG.E.U16 R4, desc[UR6][R6.64] ;  /* 0x0000000606047981 */ /* 0x0002a2000c1e1500 */
[----:B------:R-:W-:Y:S02]  /*3370*/  MOV R10, 0x3c09919f ;  /* 0x3c09919f000a7802 */ /* 0x000fe40000000f00 */
[----:B------:R-:W-:Y:S02]  /*3380*/  MOV R12, 0x3d24d99a ;  /* 0x3d24d99a000c7802 */ /* 0x000fe40000000f00 */
[----:B------:R-:W-:-:S02]  /*3390*/  IADD3 R3, PT, PT, R3, 0x80, RZ ;  /* 0x0000008003037810 */ /* 0x000fc40007ffe0ff */
[----:B-1----:R-:W-:Y:S02]  /*33a0*/  MOV R7, 0x3e235519 ;  /* 0x3e23551900077802 */ /* 0x002fe40000000f00 */
        /* <DEDUP_REMOVED lines=26> */
[----:B------:R-:W-:Y:S02]  /*3550*/  F2FP.BF16.F32.PACK_AB R7, RZ, R6 ;  /* 0x00000006ff07723e */ /* 0x000fe400000010ff */
[----:B------:R-:W-:-:S05]  /*3560*/  IADD3.X R5, PT, PT, RZ, UR9, RZ, P0, !PT ;  /* 0x00000009ff057c10 */ /* 0x000fca00087fe4ff */
[----:B------:R0:W-:Y:S04]  /*3570*/  STG.E.U16 desc[UR6][R4.64], R7 ;  /* 0x0000000704007986 */ /* 0x0001e8000c101506 */
.L_x_583:
[----:B------:R-:W-:-:S13]  /*3580*/  ISETP.GE.AND P0, PT, R3, UR4, PT ;  /* 0x0000000403007c0c */ /* 0x000fda000bf06270 */
[----:B------:R-:W-:Y:S05]  /*3590*/  @P0 BREAK.RELIABLE B1 ;  /* 0x0000000000010942 */ /* 0x000fea0003800100 */
[----:B------:R-:W-:Y:S05]  /*35a0*/  @P0 BRA `(.L_x_585) ;  /* 0x00000014004c0947 */ /* 0x000fea0003800000 */
[----:B------:R-:W-:Y:S05]  /*35b0*/  BSYNC.RELIABLE B1 ;  /* 0x0000000000017941 */ /* 0x000fea0003800100 */
.L_x_582:
[----:B------:R-:W1:Y:S01]  /*35c0*/  LDCU.64 UR8, c[0x0][0x390] ;  /* 0x00007200ff0877ac */ /* 0x000e620008000a00 */
[----:B0-----:R-:W-:Y:S02]  /*35d0*/  MOV R4, RZ ;  /* 0x000000ff00047202 */ /* 0x001fe40000000f00 */
        /* <DEDUP_REMOVED lines=277> */
[----:B------:R-:W-:Y:S01]  /*4730*/  MOV R6, RZ ;  /* 0x000000ff00067202 */ /* 0x000fe20000000f00 */
        /* <DEDUP_REMOVED lines=18> */
.L_x_587:
[----:B------:R-:W0:Y:S02]  /*4860*/  LDCU.64 UR8, c[0x0][0x588] ;  /* 0x0000b100ff0877ac */ /* 0x000e240008000a00 */
[----:B0-----:R-:W-:-:S05]  /*4870*/  IADD3 R6, P0, PT, R4, UR8, RZ ;  /* 0x0000000804067c10 */ /* 0x001fca000ff1e0ff */
[----:B------:R-:W-:Y:S01]  /*4880*/  IMAD.X R7, RZ, RZ, UR9, P0 ;  /* 0x00000009ff077e24 */ /* 0x000fe200080e06ff */
[----:B------:R-:W-:Y:S01]  /*4890*/  MOV R9, 0x38eb4c3a ;  /* 0x38eb4c3a00097802 */ /* 0x000fe20000000f00 */
[----:B------:R-:W0:Y:S03]  /*48a0*/  LDCU.64 UR8, c[0x0][0x580] ;  /* 0x0000b000ff0877ac */ /* 0x000e260008000a00 */
[----:B------:R1:W2:Y:S01]  /*48b0*/  LDG.E.U16 R4, desc[UR6][R6.64] ;  /* 0x0000000606047981 */ /* 0x0002a2000c1e1500 */
[----:B------:R-:W-:Y:S02]  /*48c0*/  MOV R11, 0x3aae005b ;  /* 0x3aae005b000b7802 */ /* 0x000fe40000000f00 */
[----:B------:R-:W-:Y:S02]  /*48d0*/  MOV R10, 0x3c09919f ;  /* 0x3c09919f000a7802 */ /* 0x000fe40000000f00 */
[----:B------:R-:W-:-:S02]  /*48e0*/  MOV R12, 0x3d24d99a ;  /* 0x3d24d99a000c7802 */ /* 0x000fc40000000f00 */
[----:B------:R-:W-:Y:S01]  /*48f0*/  IADD3 R3, PT, PT, R3, 0x80, RZ ;  /* 0x0000008003037810 */ /* 0x000fe20007ffe0ff */
[----:B-1----:R-:W-:Y:S01]  /*4900*/  IMAD.MOV.U32 R7, RZ, RZ, 0x3e235519 ;  /* 0x3e235519ff077424 */ /* 0x002fe200078e00ff */
        /* <DEDUP_REMOVED lines=29> */
.L_x_585:
[----:B------:R-:W-:Y:S05]  /*4ae0*/  BSYNC.RECONVERGENT B0 ;  /* 0x0000000000007941 */ /* 0x000fea0003800200 */
.L_x_581:
[----:B------:R-:W-:Y:S05]  /*4af0*/  WARPSYNC.ALL ;  /* 0x0000000000007948 */ /* 0x000fea0003800000 */
[----:B------:R-:W-:-:S13]  /*4b00*/  ISETP.GE.AND P0, PT, R3, UR4, PT ;  /* 0x0000000403007c0c */ /* 0x000fda000bf06270 */
[----:B------:R-:W-:Y:S05]  /*4b10*/  @P0 EXIT ;  /* 0x000000000000094d */ /* 0x000fea0003800000 */
[----:B------:R-:W2:Y:S01]  /*4b20*/  LDCU.64 UR4, c[0x0][0x390] ;  /* 0x00007200ff0477ac */ /* 0x000ea20008000a00 */
[----:B01----:R-:W-:Y:S02]  /*4b30*/  HFMA2 R4, -RZ, RZ, 0, 0 ;  /* 0x00000000ff047431 */ /* 0x003fe400000001ff */
[----:B------:R-:W-:Y:S01]  /*4b40*/  IMAD.MOV.U32 R5, RZ, RZ, R3 ;  /* 0x000000ffff057224 */ /* 0x000fe200078e0003 */
[----:B------:R-:W-:Y:S01]  /*4b50*/  ISETP.NE.AND P0, PT, R2, RZ, PT ;  /* 0x000000ff0200720c */ /* 0x000fe20003f05270 */
[----:B------:R-:W0:Y:S01]  /*4b60*/  LDCU UR8, c[0x0][0x38c] ;  /* 0x00007180ff0877ac */ /* 0x000e220008000800 */
[----:B------:R-:W1:Y:S01]  /*4b70*/  LDCU.64 UR10, c[0x0][0x4b8] ;  /* 0x00009700ff0a77ac */ /* 0x000e620008000a00 */
[----:B--2---:R-:W-:-:S05]  /*4b80*/  IMAD.HI.U32 R4, R3, UR4, R4 ;  /* 0x0000000403047c27 */ /* 0x004fca000f8e0004 */
[----:B------:R-:W-:-:S04]  /*4b90*/  SHF.R.U32.HI R5, RZ, UR5, R4 ;  /* 0x00000005ff057c19 */ /* 0x000fc80008011604 */
[----:B------:R-:W-:-:S05]  /*4ba0*/  IADD3 R6, PT, PT, -R5, RZ, RZ ;  /* 0x000000ff05067210 */ /* 0x000fca0007ffe1ff */
[----:B0-----:R-:W-:-:S04]  /*4bb0*/  IMAD R2, R6, UR8, R3 ;  /* 0x0000000806027c24 */ /* 0x001fc8000f8e0203 */
[C---:B-1----:R-:W-:Y:S02]  /*4bc0*/  IMAD R3, R2.reuse, UR10, RZ ;  /* 0x0000000a02037c24 */ /* 0x042fe4000f8e02ff */
        /* <DEDUP_REMOVED lines=269> */
[----:B------:R-:W1:Y:S10]  /*5ca0*/  LDCU UR4, c[0x0][0x4a8] ;  /* 0x00009500ff0477ac */ /* 0x000e740008000800 */
[----:B------:R-:W2:Y:S01]  /*5cb0*/  @P0 LDC.64 R8, c[0x0][0x4b0] ;  /* 0x00012c00ff080b82 */ /* 0x000ea20000000a00 */
[----:B0-----:R-:W-:-:S07]  /*5cc0*/  IMAD.HI.U32 R6, R5, UR9, R4 ;  /* 0x0000000905067c27 */ /* 0x001fce000f8e0004 */
[----:B------:R-:W0:Y:S01]  /*5cd0*/  @P0 LDC R11, c[0x0][0x4ac] ;  /* 0x00012b00ff0b0b82 */ /* 0x000e220000000800 */
[----:B-1----:R-:W-:Y:S01]  /*5ce0*/  SHF.R.U32.HI R7, RZ, UR4, R6 ;  /* 0x00000004ff077c19 */ /* 0x002fe20008011606 */
[----:B------:R-:W1:Y:S01]  /*5cf0*/  LDCU.64 UR4, c[0x0][0x570] ;  /* 0x0000ae00ff0477ac */ /* 0x000e620008000a00 */
[----:B------:R-:W-:-:S05]  /*5d00*/  @P0 MOV R6, RZ ;  /* 0x000000ff00060202 */ /* 0x000fca0000000f00 */
[----:B------:R-:W3:Y:S01]  /*5d10*/  @P0 LDC.64 R12, c[0x0][0x578] ;  /* 0x00015e00ff0c0b82 */ /* 0x000ee20000000a00 */
[----:B------:R-:W-:-:S04]  /*5d20*/  IMAD.MOV R4, RZ, RZ, -R7 ;  /* 0x000000ffff047224 */ /* 0x000fc800078e0a07 */
[----:B------:R-:W-:Y:S02]  /*5d30*/  IMAD R4, R4, UR8, R5 ;  /* 0x0000000804047c24 */ /* 0x000fe4000f8e0205 */
[----:B--2---:R-:W-:-:S05]  /*5d40*/  @P0 IMAD.HI.U32 R0, R7, R8, R6 ;  /* 0x0000000807000227 */ /* 0x004fca00078e0006 */
[----:B------:R-:W-:Y:S01]  /*5d50*/  @P0 SHF.R.U32.HI R0, RZ, R9, R0 ;  /* 0x00000009ff000219 */ /* 0x000fe20000011600 */
[C---:B-1----:R-:W-:Y:S02]  /*5d60*/  IMAD R3, R4.reuse, UR4, R3 ;  /* 0x0000000404037c24 */ /* 0x042fe4000f8e0203 */
[----:B------:R-:W-:Y:S01]  /*5d70*/  IMAD R2, R4, UR5, R2 ;  /* 0x0000000504027c24 */ /* 0x000fe2000f8e0202 */
[----:B------:R-:W-:-:S05]  /*5d80*/  @P0 IADD3 R6, PT, PT, -R0, RZ, RZ ;  /* 0x000000ff00060210 */ /* 0x000fca0007ffe1ff */
[----:B0-----:R-:W-:-:S04]  /*5d90*/  @P0 IMAD R6, R11, R6, R7 ;  /* 0x000000060b060224 */ /* 0x001fc800078e0207 */
[C---:B---3--:R-:W-:Y:S02]  /*5da0*/  @P0 IMAD R3, R6.reuse, R12, R3 ;  /* 0x0000000c06030224 */ /* 0x048fe400078e0203 */
[----:B------:R-:W-:-:S07]  /*5db0*/  @P0 IMAD R2, R6, R13, R2 ;  /* 0x0000000d06020224 */ /* 0x000fce00078e0202 */
.L_x_588:
[----:B------:R-:W0:Y:S02]  /*5dc0*/  LDCU.128 UR8, c[0x0][0x580] ;  /* 0x0000b000ff0877ac */ /* 0x000e240008000c00 */
[----:B0-----:R-:W-:-:S04]  /*5dd0*/  IADD3 R4, P0, PT, R2, UR10, RZ ;  /* 0x0000000a02047c10 */ /* 0x001fc8000ff1e0ff */
[----:B------:R-:W-:-:S05]  /*5de0*/  IADD3.X R5, PT, PT, RZ, UR11, RZ, P0, !PT ;  /* 0x0000000bff057c10 */ /* 0x000fca00087fe4ff */
[----:B------:R0:W2:Y:S01]  /*5df0*/  LDG.E.U16 R4, desc[UR6][R4.64] ;  /* 0x0000000604047981 */ /* 0x0000a2000c1e1500 */
[----:B------:R-:W-:Y:S01]  /*5e00*/  MOV R7, 0x38eb4c3a ;  /* 0x38eb4c3a00077802 */ /* 0x000fe20000000f00 */
[----:B------:R-:W-:Y:S01]  /*5e10*/  IMAD.MOV.U32 R2, RZ, RZ, 0x3c09919f ;  /* 0x3c09919fff027424 */ /* 0x000fe200078e00ff */
[----:B------:R-:W-:Y:S02]  /*5e20*/  MOV R9, 0x3aae005b ;  /* 0x3aae005b00097802 */ /* 0x000fe40000000f00 */
[----:B------:R-:W-:Y:S02]  /*5e30*/  MOV R8, 0x3d24d99a ;  /* 0x3d24d99a00087802 */ /* 0x000fe40000000f00 */
[----:B0-----:R-:W-:Y:S02]  /*5e40*/  MOV R5, 0x3e235519 ;  /* 0x3e23551900057802 */ /* 0x001fe40000000f00 */
        /* <DEDUP_REMOVED lines=25> */
[----:B------:R-:W-:Y:S02]  /*5fe0*/  IADD3 R2, P0, PT, R3, UR8, RZ ;  /* 0x0000000803027c10 */ /* 0x000fe4000ff1e0ff */
[----:B------:R-:W-:Y:S02]  /*5ff0*/  F2FP.BF16.F32.PACK_AB R0, RZ, R5 ;  /* 0x00000005ff00723e */ /* 0x000fe400000010ff */
[----:B------:R-:W-:-:S05]  /*6000*/  IADD3.X R3, PT, PT, RZ, UR9, RZ, P0, !PT ;  /* 0x00000009ff037c10 */ /* 0x000fca00087fe4ff */
[----:B------:R-:W-:Y:S01]  /*6010*/  STG.E.U16 desc[UR6][R2.64], R0 ;  /* 0x0000000002007986 */ /* 0x000fe2000c101506 */
[----:B------:R-:W-:Y:S05]  /*6020*/  EXIT ;  /* 0x000000000000794d */ /* 0x000fea0003800000 */
.L_x_589:
        /* <DEDUP_REMOVED lines=13> */
.L_x_11302:


//--------------------- .text._ZN2at6native27unrolled_elementwise_kernelIZZZNS0_15erf_kernel_cudaERNS_18TensorIteratorBaseEENKUlvE_clEvENKUlvE2_clEvEUlN3c108BFloat16EE_St5arrayIPcLm2EELi4E23TrivialOffsetCalculatorILi1EjESD_NS0_6memory15LoadWithoutCastENSE_16StoreWithoutCastEEEviT_T0_T2_T3_T4_T5_ --------------------------
	.section	.text._ZN2at6native27unrolled_elementwise_kernelIZZZNS0_15erf_kernel_cudaERNS_18TensorIteratorBaseEENKUlvE_clEvENKUlvE2_clEvEUlN3c108BFloat16EE_St5arrayIPcLm2EELi4E23TrivialOffsetCalculatorILi1EjESD_NS0_6memory15LoadWithoutCastENSE_16StoreWithoutCastEEEviT_T0_T2_T3_T4_T5_,"ax",@progbits
	.align	128
        .global         _ZN2at6native27unrolled_elementwise_kernelIZZZNS0_15erf_kernel_cudaERNS_18TensorIteratorBaseEENKUlvE_clEvENKUlvE2_clEvEUlN3c108BFloat16EE_St5arrayIPcLm2EELi4E23TrivialOffsetCalculatorILi1EjESD_NS0_6memory15LoadWithoutCastENSE_16StoreWithoutCastEEEviT_T0_T2_T3_T4_T5_
        .type           _ZN2at6native27unrolled_elementwise_kernelIZZZNS0_15erf_kernel_cudaERNS_18TensorIteratorBaseEENKUlvE_clEvENKUlvE2_clEvEUlN3c108BFloat16EE_St5arrayIPcLm2EELi4E23TrivialOffsetCalculatorILi1EjESD_NS0_6memory15LoadWithoutCastENSE_16StoreWithoutCastEEEviT_T0_T2_T3_T4_T5_,@function
        .size           _ZN2at6native27unrolled_elementwise_kernelIZZZNS0_15erf_kernel_cudaERNS_18TensorIteratorBaseEENKUlvE_clEvENKUlvE2_clEvEUlN3c108BFloat16EE_St5arrayIPcLm2EELi4E23TrivialOffsetCalculatorILi1EjESD_NS0_6memory15LoadWithoutCastENSE_16StoreWithoutCastEEEviT_T0_T2_T3_T4_T5_,(.L_x_11303 - _ZN2at6native27unrolled_elementwise_kernelIZZZNS0_15erf_kernel_cudaERNS_18TensorIteratorBaseEENKUlvE_clEvENKUlvE2_clEvEUlN3c108BFloat16EE_St5arrayIPcLm2EELi4E23TrivialOffsetCalculatorILi1EjESD_NS0_6memory15LoadWithoutCastENSE_16StoreWithoutCastEEEviT_T0_T2_T3_T4_T5_)
        .other          _ZN2at6native27unrolled_elementwise_kernelIZZZNS0_15erf_kernel_cudaERNS_18TensorIteratorBaseEENKUlvE_clEvENKUlvE2_clEvEUlN3c108BFloat16EE_St5arrayIPcLm2EELi4E23TrivialOffsetCalculatorILi1EjESD_NS0_6memory15LoadWithoutCastENSE_16StoreWithoutCastEEEviT_T0_T2_T3_T4_T5_,@"STO_CUDA_ENTRY STV_DEFAULT"
_ZN2at6native27unrolled_elementwise_kernelIZZZNS0_15erf_kernel_cudaERNS_18TensorIteratorBaseEENKUlvE_clEvENKUlvE2_clEvEUlN3c108BFloat16EE_St5arrayIPcLm2EELi4E23TrivialOffsetCalculatorILi1EjESD_NS0_6memory15LoadWithoutCastENSE_16StoreWithoutCastEEEviT_T0_T2_T3_T4_T5_:
.text._ZN2at6native27unrolled_elementwise_kernelIZZZNS0_15erf_kernel_cudaERNS_18TensorIteratorBaseEENKUlvE_clEvENKUlvE2_clEvEUlN3c108BFloat16EE_St5arrayIPcLm2EELi4E23TrivialOffsetCalculatorILi1EjESD_NS0_6memory15LoadWithoutCastENSE_16StoreWithoutCastEEEviT_T0_T2_T3_T4_T5_:
[----:B------:R-:W-:Y:S01]  /*0000*/  LDC R1, c[0x0][0x37c] ;  /* 0x0000df00ff017b82 */ /* 0x000fe20000000800 */
[----:B------:R-:W0:Y:S07]  /*0010*/  S2R R0, SR_CTAID.X ;  /* 0x0000000000007919 */ /* 0x000e2e0000002500 */
[----:B------:R-:W0:Y:S01]  /*0020*/  LDC R3, c[0x0][0x380] ;  /* 0x0000e000ff037b82 */ /* 0x000e220000000800 */
[----:B------:R-:W1:Y:S01]  /*0030*/  LDCU.64 UR4, c[0x0][0x358] ;  /* 0x00006b00ff0477ac */ /* 0x000e620008000a00 */
[----:B------:R-:W-:Y:S01]  /*0040*/  PRMT R8, RZ, 0x7610, R8 ;  /* 0x00007610ff087816 */ /* 0x000fe20000000008 */
[----:B------:R-:W2:Y:S01]  /*0050*/  S2R R7, SR_TID.X ;  /* 0x0000000000077919 */ /* 0x000ea20000002100 */
[----:B------:R-:W-:Y:S01]  /*0060*/  PRMT R6, RZ, 0x7610, R6 ;  /* 0x00007610ff067816 */ /* 0x000fe20000000006 */
[----:B0-----:R-:W-:-:S02]  /*0070*/  IMAD R4, R0, -0x200, R3 ;  /* 0xfffffe0000047824 */ /* 0x001fc400078e0203 */
[----:B--2---:R-:W-:-:S03]  /*0080*/  IMAD.MOV.U32 R5, RZ, RZ, R7 ;  /* 0x000000ffff057224 */ /* 0x004fc600078e0007 */
[----:B------:R-:W-:-:S13]  /*0090*/  ISETP.GE.AND P0, PT, R7, R4, PT ;  /* 0x000000040700720c */ /* 0x000fda0003f06270 */
[----:B------:R-:W-:-:S05]  /*00a0*/  @!P0 VIADD R7, R5, 0x80 ;  /* 0x0000008005078836 */ /* 0x000fca0000000000 */
[----:B------:R-:W-:-:S13]  /*00b0*/  ISETP.GE.AND P1, PT, R7, R4, PT ;  /* 0x000000040700720c */ /* 0x000fda0003f26270 */
[----:B------:R-:W-:Y:S01]  /*00c0*/  @!P1 LEA R9, R0, R7, 0x9 ;  /* 0x0000000700099211 */ /* 0x000fe200078e48ff */
[----:B------:R-:W-:Y:S01]  /*00d0*/  @!P1 VIADD R7, R7, 0x80 ;  /* 0x0000008007079836 */ /* 0x000fe20000000000 */
[----:B------:R-:W0:Y:S04]  /*00e0*/  @!P1 LDC.64 R10, c[0x0][0x390] ;  /* 0x0000e400ff0a9b82 */ /* 0x000e280000000a00 */
[----:B------:R-:W-:-:S13]  /*00f0*/  ISETP.GE.AND P3, PT, R7, R4, PT ;  /* 0x000000040700720c */ /* 0x000fda0003f66270 */
[----:B------:R-:W2:Y:S01]  /*0100*/  @!P3 LDC.64 R2, c[0x0][0x390] ;  /* 0x0000e400ff02bb82 */ /* 0x000ea20000000a00 */
[----:B------:R-:W-:Y:S01]  /*0110*/  @!P3 IMAD R17, R0, 0x200, R7 ;  /* 0x000002000011b824 */ /* 0x000fe200078e0207 */
[----:B------:R-:W-:-:S04]  /*0120*/  @!P3 IADD3 R7, PT, PT, R7, 0x80, RZ ;  /* 0x000000800707b810 */ /* 0x000fc80007ffe0ff */
[----:B------:R-:W-:Y:S01]  /*0130*/  ISETP.GE.AND P2, PT, R7, R4, PT ;  /* 0x000000040700720c */ /* 0x000fe20003f46270 */
[----:B0-----:R-:W-:-:S04]  /*0140*/  @!P1 IMAD.WIDE.U32 R10, R9, 0x2, R10 ;  /* 0x00000002090a9825 */ /* 0x001fc800078e000a */
[----:B--2---:R-:W-:-:S08]  /*0150*/  @!P3 IMAD.WIDE.U32 R16, R17, 0x2, R2 ;  /* 0x000000021110b825 */ /* 0x004fd000078e0002 */
[----:B------:R-:W0:Y:S01]  /*0160*/  @!P2 LDC.64 R12, c[0x0][0x390] ;  /* 0x0000e400ff0cab82 */ /* 0x000e220000000a00 */
[----:B------:R-:W-:Y:S01]  /*0170*/  IADD3 R19, PT, PT, R5, 0x80, RZ ;  /* 0x0000008005137810 */ /* 0x000fe20007ffe0ff */
[----:B-1----:R1:W5:Y:S01]  /*0180*/  @!P1 LDG.E.U16 R8, desc[UR4][R10.64] ;  /* 0x000000040a089981 */ /* 0x002362000c1e1500 */
[----:B------:R-:W-:-:S05]  /*0190*/  @!P2 IMAD R7, R0, 0x200, R7 ;  /* 0x000002000007a824 */ /* 0x000fca00078e0207 */
[----:B------:R-:W2:Y:S01]  /*01a0*/  @!P0 LDC.64 R2, c[0x0][0x390] ;  /* 0x0000e400ff028b82 */ /* 0x000ea20000000a00 */
[----:B------:R-:W-:Y:S02]  /*01b0*/  @!P0 IMAD R9, R0, 0x200, R5 ;  /* 0x0000020000098824 */ /* 0x000fe400078e0205 */
[----:B-1----:R-:W-:Y:S01]  /*01c0*/  VIADD R11, R5, 0x100 ;  /* 0x00000100050b7836 */ /* 0x002fe20000000000 */
[----:B------:R-:W-:Y:S01]  /*01d0*/  BSSY.RECONVERGENT B0, `(.L_x_590) ;  /* 0x0000032000007945 */ /* 0x000fe20003800200 */
[----:B0-----:R-:W-:Y:S01]  /*01e0*/  @!P2 IMAD.WIDE.U32 R12, R7, 0x2, R12 ;  /* 0x00000002070ca825 */ /* 0x001fe200078e000c */
[----:B------:R-:W-:-:S04]  /*01f0*/  PRMT R7, RZ, 0x7610, R7 ;  /* 0x00007610ff077816 */ /* 0x000fc80000000007 */
[----:B------:R-:W5:Y:S01]  /*0200*/  @!P2 LDG.E.U16 R6, desc[UR4][R12.64] ;  /* 0x000000040c06a981 */ /* 0x000f62000c1e1500 */
[----:B--2---:R-:W-:Y:S01]  /*0210*/  @!P0 IMAD.WIDE.U32 R2, R9, 0x2, R2 ;  /* 0x0000000209028825 */ /* 0x004fe200078e0002 */
[----:B------:R-:W-:Y:S02]  /*0220*/  PRMT R9, RZ, 0x7610, R9 ;  /* 0x00007610ff097816 */ /* 0x000fe40000000009 */
[----:B------:R0:W5:Y:S04]  /*0230*/  @!P3 LDG.E.U16 R7, desc[UR4][R16.64] ;  /* 0x000000041007b981 */ /* 0x000168000c1e1500 */
[----:B------:R1:W5:Y:S01]  /*0240*/  @!P0 LDG.E.U16 R9, desc[UR4][R2.64] ;  /* 0x0000000402098981 */ /* 0x000362000c1e1500 */
[----:B------:R-:W-:-:S13]  /*0250*/  ISETP.GE.AND P0, PT, R5, R4, PT ;  /* 0x000000040500720c */ /* 0x000fda0003f06270 */
[----:B------:R-:W1:Y:S01]  /*0260*/  @!P0 LDC.64 R14, c[0x0][0x388] ;  /* 0x0000e200ff0e8b82 */ /* 0x000e620000000a00 */
[----:B0-----:R-:W-:Y:S01]  /*0270*/  VIADD R17, R5, 0x180 ;  /* 0x0000018005117836 */ /* 0x001fe20000000000 */
[----:B------:R-:W-:Y:S01]  /*0280*/  @!P0 LEA R13, R0, R5, 0x9 ;  /* 0x00000005000d8211 */ /* 0x000fe200078e48ff */
[----:B------:R-:W-:Y:S01]  /*0290*/  @!P0 IMAD.MOV.U32 R5, RZ, RZ, R19 ;  /* 0x000000ffff058224 */ /* 0x000fe200078e0013 */
[-C--:B------:R-:W-:Y:S02]  /*02a0*/  ISETP.GE.AND P5, PT, R19, R4.reuse, PT ;  /* 0x000000041300720c */ /* 0x080fe40003fa6270 */
[-C--:B------:R-:W-:Y:S02]  /*02b0*/  ISETP.GE.AND P1, PT, R11, R4.reuse, PT ;  /* 0x000000040b00720c */ /* 0x080fe40003f26270 */
[-C--:B------:R-:W-:Y:S02]  /*02c0*/  ISETP.GE.AND P2, PT, R17, R4.reuse, PT ;  /* 0x000000041100720c */ /* 0x080fe40003f46270 */
[----:B------:R-:W-:Y:S01]  /*02d0*/  ISETP.GE.AND P3, PT, R5, R4, PT ;  /* 0x000000040500720c */ /* 0x000fe20003f66270 */
[----:B-1----:R-:W-:Y:S01]  /*02e0*/  @!P0 IMAD.WIDE.U32 R2, R13, 0x2, R14 ;  /* 0x000000020d028825 */ /* 0x002fe200078e000e */
[----:B------:R-:W-:Y:S11]  /*02f0*/  @P0 BRA `(.L_x_591) ;  /* 0x00000000007c0947 */ /* 0x000ff60003800000 */
[----:B-----5:R-:W-:Y:S01]  /*0300*/  SHF.L.U32 R9, R9, 0x10, RZ ;  /* 0x0000001009097819 */ /* 0x020fe200000006ff */
[----:B------:R-:W-:Y:S02]  /*0310*/  HFMA2 R13, -RZ, RZ, 0.8349609375, 5.424022674560546875e-06 ;  /* 0x3aae005bff0d7431 */ /* 0x000fe400000001ff */
[----:B------:R-:W-:Y:S01]  /*0320*/  IMAD.MOV.U32 R11, RZ, RZ, 0x38eb4c3a ;  /* 0x38eb4c3aff0b7424 */ /* 0x000fe200078e00ff */
[----:B------:R-:W-:Y:S01]  /*0330*/  MOV R14, 0x3d24d99a ;  /* 0x3d24d99a000e7802 */ /* 0x000fe20000000f00 */
[----:B------:R-:W-:Y:S01]  /*0340*/  IMAD.MOV.U32 R12, RZ, RZ, 0x3c09919f ;  /* 0x3c09919fff0c7424 */ /* 0x000fe200078e00ff */
[C---:B------:R-:W-:Y:S01]  /*0350*/  FSETP.GE.FTZ.AND P4, PT, |R9|.reuse, 1.0029599666595458984, PT ;  /* 0x3f8060fe0900780b */ /* 0x040fe20003f96200 */
[----:B------:R-:W-:Y:S01]  /*0360*/  FADD.FTZ R10, |R9|, -RZ ;  /* 0x800000ff090a7221 */ /* 0x000fe20000010200 */
[----:B------:R-:W-:Y:S02]  /*0370*/  HFMA2 R15, -RZ, RZ, 1.8525390625, -0.310791015625 ;  /* 0x3f69b4f9ff0f7431 */ /* 0x000fe400000001ff */
[----:B------:R-:W-:-:S02]  /*0380*/  FSEL R11, R11, 8.4834944573231041431e-05, P4 ;  /* 0x38b1e96a0b0b7808 */ /* 0x000fc40002000000 */
[----:B------:R-:W-:Y:S02]  /*0390*/  FSEL R13, -R13, -0.00082130916416645050049, P4 ;  /* 0xba574d200d0d7808 */ /* 0x000fe40002000100 */
[----:B------:R-:W-:Y:S02]  /*03a0*/  FSEL R12, R12, 0.0052134888246655464172, P4 ;  /* 0x3baad5ea0c0c7808 */ /* 0x000fe40002000000 */
[----:B------:R-:W-:-:S03]  /*03b0*/  FSEL R14, -R14, -0.026868773624300956726, P4 ;  /* 0xbcdc1be70e0e7808 */ /* 0x000fc60002000100 */
[----:B------:R-:W-:-:S04]  /*03c0*/  @!P4 FMUL.FTZ R10, R9, R9 ;  /* 0x00000009090ac220 */ /* 0x000fc80000410000 */
[C---:B------:R-:W-:Y:S01]  /*03d0*/  FFMA.FTZ R11, R10.reuse, R11, R13 ;  /* 0x0000000b0a0b7223 */ /* 0x040fe2000001000d */
[----:B------:R-:W-:Y:S02]  /*03e0*/  IMAD.MOV.U32 R13, RZ, RZ, 0x3e235519 ;  /* 0x3e235519ff0d7424 */ /* 0x000fe400078e00ff */
[C---:B------:R-:W-:Y:S01]  /*03f0*/  FADD.FTZ R16, -R10.reuse, -RZ ;  /* 0x800000ff0a107221 */ /* 0x040fe20000010100 */
[C---:B------:R-:W-:Y:S02]  /*0400*/  FFMA.FTZ R11, R10.reuse, R11, R12 ;  /* 0x0000000b0a0b7223 */ /* 0x040fe4000001000c */
[----:B------:R-:W-:Y:S01]  /*0410*/  FSEL R12, R13, 0.11284004896879196167, P4 ;  /* 0x3de718af0d0c7808 */ /* 0x000fe20002000000 */
[----:B------:R-:W-:Y:S02]  /*0420*/  IMAD.MOV.U32 R13, RZ, RZ, 0x3f210a14 ;  /* 0x3f210a14ff0d7424 */ /* 0x000fe400078e00ff */
[----:B------:R-:W-:Y:S01]  /*0430*/  FFMA.FTZ R11, R10, R11, R14 ;  /* 0x0000000b0a0b7223 */ /* 0x000fe2000001000e */
[----:B------:R-:W-:-:S02]  /*0440*/  FSEL R14, R15, -0.37612664699554443359, P4 ;  /* 0xbec093ac0f0e7808 */ /* 0x000fc40002000000 */
        /* <DEDUP_REMOVED lines=9> */
[----:B------:R-:W-:-:S07]  /*04e0*/  F2FP.BF16.F32.PACK_AB R9, RZ, R11 ;  /* 0x0000000bff09723e */ /* 0x000fce00000010ff */
.L_x_591:
[----:B------:R-:W-:Y:S05]  /*04f0*/  BSYNC.RECONVERGENT B0 ;  /* 0x0000000000007941 */ /* 0x000fea0003800200 */
.L_x_590:
[----:B------:R-:W-:Y:S04]  /*0500*/  BSSY.RECONVERGENT B0, `(.L_x_592) ;  /* 0x0000021000007945 */ /* 0x000fe80003800200 */
[----:B------:R-:W-:Y:S05]  /*0510*/  @P5 BRA `(.L_x_593) ;  /* 0x00000000007c5947 */ /* 0x000fea0003800000 */
[----:B-----5:R-:W-:Y:S01]  /*0520*/  SHF.L.U32 R8, R8, 0x10, RZ ;  /* 0x0000001008087819 */ /* 0x020fe200000006ff */
[----:B------:R-:W-:Y:S01]  /*0530*/  IMAD.MOV.U32 R11, RZ, RZ, 0x38eb4c3a ;  /* 0x38eb4c3aff0b7424 */ /* 0x000fe200078e00ff */
[----:B------:R-:W-:Y:S01]  /*0540*/  MOV R13, 0x3aae005b ;  /* 0x3aae005b000d7802 */ /* 0x000fe20000000f00 */
[----:B------:R-:W-:Y:S01]  /*0550*/  HFMA2 R14, -RZ, RZ, 1.28515625, -179.25 ;  /* 0x3d24d99aff0e7431 */ /* 0x000fe200000001ff */
[C---:B------:R-:W-:Y:S01]  /*0560*/  FSETP.GE.FTZ.AND P4, PT, |R8|.reuse, 1.0029599666595458984, PT ;  /* 0x3f8060fe0800780b */ /* 0x040fe20003f96200 */
[----:B------:R-:W-:Y:S02]  /*0570*/  IMAD.MOV.U32 R12, RZ, RZ, 0x3c09919f ;  /* 0x3c09919fff0c7424 */ /* 0x000fe400078e00ff */
[----:B------:R-:W-:Y:S01]  /*0580*/  FADD.FTZ R10, |R8|, -RZ ;  /* 0x800000ff080a7221 */ /* 0x000fe20000010200 */
[----:B------:R-:W-:Y:S01]  /*0590*/  MOV R15, 0x3f69b4f9 ;  /* 0x3f69b4f9000f7802 */ /* 0x000fe20000000f00 */
[----:B------:R-:W-:Y:S01]  /*05a0*/  IMAD.MOV.U32 R16, RZ, RZ, 0x3f210a14 ;  /* 0x3f210a14ff107424 */ /* 0x000fe200078e00ff */
[----:B------:R-:W-:-:S02]  /*05b0*/  FSEL R11, R11, 8.4834944573231041431e-05, P4 ;  /* 0x38b1e96a0b0b7808 */ /* 0x000fc40002000000 */
[----:B------:R-:W-:Y:S02]  /*05c0*/  FSEL R13, -R13, -0.00082130916416645050049, P4 ;  /* 0xba574d200d0d7808 */ /* 0x000fe40002000100 */
[----:B------:R-:W-:Y:S02]  /*05d0*/  FSEL R12, R12, 0.0052134888246655464172, P4 ;  /* 0x3baad5ea0c0c7808 */ /* 0x000fe40002000000 */
[----:B------:R-:W-:Y:S01]  /*05e0*/  FSEL R14, -R14, -0.026868773624300956726, P4 ;  /* 0xbcdc1be70e0e7808 */ /* 0x000fe20002000100 */
        /* <DEDUP_REMOVED lines=17> */
[----:B------:R-:W-:-:S07]  /*0700*/  F2FP.BF16.F32.PACK_AB R8, RZ, R11 ;  /* 0x0000000bff08723e */ /* 0x000fce00000010ff */
.L_x_593:
[----:B------:R-:W-:Y:S05]  /*0710*/  BSYNC.RECONVERGENT B0 ;  /* 0x0000000000007941 */ /* 0x000fea0003800200 */
.L_x_592:
[----:B------:R-:W-:Y:S04]  /*0720*/  BSSY.RECONVERGENT B0, `(.L_x_594) ;  /* 0x0000021000007945 */ /* 0x000fe80003800200 */
[----:B------:R-:W-:Y:S05]  /*0730*/  @P1 BRA `(.L_x_595) ;  /* 0x00000000007c1947 */ /* 0x000fea0003800000 */
        /* <DEDUP_REMOVED lines=31> */
.L_x_595:
[----:B------:R-:W-:Y:S05]  /*0930*/  BSYNC.RECONVERGENT B0 ;  /* 0x0000000000007941 */ /* 0x000fea0003800200 */
.L_x_594:
        /* <DEDUP_REMOVED lines=33> */
.L_x_597:
[----:B------:R-:W-:Y:S05]  /*0b50*/  BSYNC.RECONVERGENT B0 ;  /* 0x0000000000007941 */ /* 0x000fea0003800200 */
.L_x_596:
[----:B-----5:R0:W-:Y:S01]  /*0b60*/  @!P0 STG.E.U16 desc[UR4][R2.64], R9 ;  /* 0x0000000902008986 */ /* 0x0201e2000c101504 */
[----:B------:R-:W-:Y:S04]  /*0b70*/  BSSY.RECONVERGENT B0, `(.L_x_598) ;  /* 0x000000d000007945 */ /* 0x000fe80003800200 */
[----:B------:R-:W-:Y:S05]  /*0b80*/  @P3 BRA `(.L_x_599) ;  /* 0x00000000002c3947 */ /* 0x000fea0003800000 */
[----:B0-----:R-:W0:Y:S01]  /*0b90*/  LDC.64 R2, c[0x0][0x388] ;  /* 0x0000e200ff027b82 */ /* 0x001e220000000a00 */
[----:B------:R-:W-:Y:S01]  /*0ba0*/  LEA R9, R0, R5, 0x9 ;  /* 0x0000000500097211 */ /* 0x000fe200078e48ff */
[----:B------:R-:W-:Y:S01]  /*0bb0*/  VIADD R5, R5, 0x80 ;  /* 0x0000008005057836 */ /* 0x000fe20000000000 */
[----:B------:R-:W-:-:S04]  /*0bc0*/  PRMT R10, R8, 0x7610, R10 ;  /* 0x00007610080a7816 */ /* 0x000fc8000000000a */
[----:B------:R-:W-:-:S13]  /*0bd0*/  ISETP.GE.AND P0, PT, R5, R4, PT ;  /* 0x000000040500720c */ /* 0x000fda0003f06270 */
[----:B------:R-:W-:Y:S01]  /*0be0*/  @!P0 LEA R11, R0, R5, 0x9 ;  /* 0x00000005000b8211 */ /* 0x000fe200078e48ff */
[----:B------:R-:W-:Y:S02]  /*0bf0*/  @!P0 VIADD R5, R5, 0x80 ;  /* 0x0000008005058836 */ /* 0x000fe40000000000 */
[----:B0-----:R-:W-:-:S04]  /*0c00*/  IMAD.WIDE.U32 R8, R9, 0x2, R2 ;  /* 0x0000000209087825 */ /* 0x001fc800078e0002 */
[----:B------:R-:W-:Y:S01]  /*0c10*/  @!P0 IMAD.WIDE.U32 R2, R11, 0x2, R2 ;  /* 0x000000020b028825 */ /* 0x000fe200078e0002 */
[----:B------:R1:W-:Y:S04]  /*0c20*/  STG.E.U16 desc[UR4][R8.64], R10 ;  /* 0x0000000a08007986 */ /* 0x0003e8000c101504 */
[----:B------:R1:W-:Y:S02]  /*0c30*/  @!P0 STG.E.U16 desc[UR4][R2.64], R7 ;  /* 0x0000000702008986 */ /* 0x0003e4000c101504 */
.L_x_599:
[----:B------:R-:W-:Y:S05]  /*0c40*/  BSYNC.RECONVERGENT B0 ;  /* 0x0000000000007941 */ /* 0x000fea0003800200 */
.L_x_598:
[----:B------:R-:W-:-:S13]  /*0c50*/  ISETP.GE.AND P0, PT, R5, R4, PT ;  /* 0x000000040500720c */ /* 0x000fda0003f06270 */
[----:B------:R-:W-:Y:S05]  /*0c60*/  @P0 EXIT ;  /* 0x000000000000094d */ /* 0x000fea0003800000 */
[----:B01----:R-:W0:Y:S01]  /*0c70*/  LDC.64 R2, c[0x0][0x388] ;  /* 0x0000e200ff027b82 */ /* 0x003e220000000a00 */
[----:B------:R-:W-:-:S05]  /*0c80*/  LEA R5, R0, R5, 0x9 ;  /* 0x0000000500057211 */ /* 0x000fca00078e48ff */
[----:B0-----:R-:W-:-:S05]  /*0c90*/  IMAD.WIDE.U32 R2, R5, 0x2, R2 ;  /* 0x0000000205027825 */ /* 0x001fca00078e0002 */
[----:B------:R-:W-:Y:S01]  /*0ca0*/  STG.E.U16 desc[UR4][R2.64], R6 ;  /* 0x0000000602007986 */ /* 0x000fe2000c101504 */
[----:B------:R-:W-:Y:S05]  /*0cb0*/  EXIT ;  /* 0x000000000000794d */ /* 0x000fea0003800000 */
.L_x_600:
        /* <DEDUP_REMOVED lines=12> */
.L_x_11303:


//--------------------- .text._ZN2at6native29vectorized_elementwise_kernelILi2EZZZNS0_15erf_kernel_cudaERNS_18TensorIteratorBaseEENKUlvE_clEvENKUlvE2_clEvEUlN3c108BFloat16EE_St5arrayIPcLm2EEEEviT0_T1_ --------------------------
	.section	.text._ZN2at6native29vectorized_elementwise_kernelILi2EZZZNS0_15erf_kernel_cudaERNS_18TensorIteratorBaseEENKUlvE_clEvENKUlvE2_clEvEUlN3c108BFloat16EE_St5arrayIPcLm2EEEEviT0_T1_,"ax",@progbits
	.align	128
        .global         _ZN2at6native29vectorized_elementwise_kernelILi2EZZZNS0_15erf_kernel_cudaERNS_18TensorIteratorBaseEENKUlvE_clEvENKUlvE2_clEvEUlN3c108BFloat16EE_St5arrayIPcLm2EEEEviT0_T1_
        .type           _ZN2at6native29vectorized_elementwise_kernelILi2EZZZNS0_15erf_kernel_cudaERNS_18TensorIteratorBaseEENKUlvE_clEvENKUlvE2_clEvEUlN3c108BFloat16EE_St5arrayIPcLm2EEEEviT0_T1_,@function
        .size           _ZN2at6native29vectorized_elementwise_kernelILi2EZZZNS0_15erf_kernel_cudaERNS_18TensorIteratorBaseEENKUlvE_clEvENKUlvE2_clEvEUlN3c108BFloat16EE_St5arrayIPcLm2EEEEviT0_T1_,(.L_x_11304 - _ZN2at6native29vectorized_elementwise_kernelILi2EZZZNS0_15erf_kernel_cudaERNS_18TensorIteratorBaseEENKUlvE_clEvENKUlvE2_clEvEUlN3c108BFloat16EE_St5arrayIPcLm2EEEEviT0_T1_)
        .other          _ZN2at6native29vectorized_elementwise_kernelILi2EZZZNS0_15erf_kernel_cudaERNS_18TensorIteratorBaseEENKUlvE_clEvENKUlvE2_clEvEUlN3c108BFloat16EE_St5arrayIPcLm2EEEEviT0_T1_,@"STO_CUDA_ENTRY STV_DEFAULT"
_ZN2at6native29vectorized_elementwise_kernelILi2EZZZNS0_15erf_kernel_cudaERNS_18TensorIteratorBaseEENKUlvE_clEvENKUlvE2_clEvEUlN3c108BFloat16EE_St5arrayIPcLm2EEEEviT0_T1_:
.text._ZN2at6native29vectorized_elementwise_kernelILi2EZZZNS0_15erf_kernel_cudaERNS_18TensorIteratorBaseEENKUlvE_clEvENKUlvE2_clEvEUlN3c108BFloat16EE_St5arrayIPcLm2EEEEviT0_T1_:
[----:B------:R-:W-:Y:S01]  /*0000*/  LDC R1, c[0x0][0x37c] ;  /* 0x0000df00ff017b82 */ /* 0x000fe20000000800 */
[----:B------:R-:W0:Y:S01]  /*0010*/  S2R R0, SR_CTAID.X ;  /* 0x0000000000007919 */ /* 0x000e220000002500 */
[----:B------:R-:W1:Y:S01]  /*0020*/  LDCU UR6, c[0x0][0x380] ;  /* 0x00007000ff0677ac */ /* 0x000e620008000800 */
[----:B------:R-:W2:Y:S01]  /*0030*/  LDCU.64 UR4, c[0x0][0x358] ;  /* 0x00006b00ff0477ac */ /* 0x000ea20008000a00 */
[----:B0-----:R-:W-:-:S05]  /*0040*/  IMAD.SHL.U32 R0, R0, 0x400, RZ ;  /* 0x0000040000007824 */ /* 0x001fca00078e00ff */
[----:B-1----:R-:W-:-:S04]  /*0050*/  IADD3 R8, PT, PT, -R0, UR6, RZ ;  /* 0x0000000600087c10 */ /* 0x002fc8000fffe1ff */
[----:B------:R-:W-:-:S13]  /*0060*/  ISETP.GT.U32.AND P0, PT, R8, 0x3ff, PT ;  /* 0x000003ff0800780c */ /* 0x000fda0003f04070 */
[----:B--2---:R-:W-:Y:S05]  /*0070*/  @P0 BRA `(.L_x_601) ;  /* 0x00000018004c0947 */ /* 0x004fea0003800000 */
[----:B------:R-:W0:Y:S01]  /*0080*/  S2R R27, SR_TID.X ;  /* 0x00000000001b7919 */ /* 0x000e220000002100 */
[----:B------:R-:W-:Y:S02]  /*0090*/  PRMT R9, RZ, 0x7610, R9 ;  /* 0x00007610ff097816 */ /* 0x000fe40000000009 */
[----:B0-----:R-:W-:Y:S01]  /*00a0*/  ISETP.GE.U32.AND P0, PT, R27, R8, PT ;  /* 0x000000081b00720c */ /* 0x001fe20003f06070 */
[----:B------:R-:W-:-:S12]  /*00b0*/  IMAD.MOV.U32 R7, RZ, RZ, R27 ;  /* 0x000000ffff077224 */ /* 0x000fd800078e001b */
[----:B------:R-:W-:-:S04]  /*00c0*/  @!P0 IADD3 R27, PT, PT, R7, 0x80, RZ ;  /* 0x00000080071b8810 */ /* 0x000fc80007ffe0ff */
[----:B------:R-:W-:-:S13]  /*00d0*/  ISETP.GE.U32.AND P6, PT, R27, R8, PT ;  /* 0x000000081b00720c */ /* 0x000fda0003fc6070 */
[----:B------:R-:W-:Y:S01]  /*00e0*/  @!P6 IMAD.IADD R3, R0, 0x1, R27 ;  /* 0x000000010003e824 */ /* 0x000fe200078e021b */
[----:B------:R-:W0:Y:S01]  /*00f0*/  @!P6 LDC.64 R28, c[0x0][0x390] ;  /* 0x0000e400ff1ceb82 */ /* 0x000e220000000a00 */
[----:B------:R-:W-:-:S05]  /*0100*/  @!P6 VIADD R27, R27, 0x80 ;  /* 0x000000801b1be836 */ /* 0x000fca0000000000 */
[----:B------:R-:W-:-:S13]  /*0110*/  ISETP.GE.U32.AND P5, PT, R27, R8, PT ;  /* 0x000000081b00720c */ /* 0x000fda0003fa6070 */
[----:B------:R-:W-:Y:S01]  /*0120*/  @!P5 IADD3 R6, PT, PT, R0, R27, RZ ;  /* 0x0000001b0006d210 */ /* 0x000fe20007ffe0ff */
[----:B------:R-:W-:Y:S01]  /*0130*/  @!P5 VIADD R27, R27, 0x80 ;  /* 0x000000801b1bd836 */ /* 0x000fe20000000000 */
[----:B------:R-:W1:Y:S01]  /*0140*/  @!P5 LDC.64 R20, c[0x0][0x390] ;  /* 0x0000e400ff14db82 */ /* 0x000e620000000a00 */
[----:B0-----:R-:W-:-:S03]  /*0150*/  @!P6 IMAD.WIDE.U32 R28, R3, 0x2, R28 ;  /* 0x00000002031ce825 */ /* 0x001fc600078e001c */
[CC--:B------:R-:W-:Y:S02]  /*0160*/  ISETP.GE.U32.AND P4, PT, R27.reuse, R8.reuse, PT ;  /* 0x000000081b00720c */ /* 0x0c0fe40003f86070 */
[----:B------:R-:W5:Y:S11]  /*0170*/  @!P6 LDG.E.U16 R9, desc[UR4][R28.64] ;  /* 0x000000041c09e981 */ /* 0x000f76000c1e1500 */
[----:B------:R-:W-:Y:S01]  /*0180*/  @!P4 IMAD.IADD R25, R0, 0x1, R27 ;  /* 0x000000010019c824 */ /* 0x000fe200078e021b */
[----:B------:R-:W-:Y:S01]  /*0190*/  @!P4 IADD3 R27, PT, PT, R27, 0x80, RZ ;  /* 0x000000801b1bc810 */ /* 0x000fe20007ffe0ff */
[----:B------:R-:W0:Y:S03]  /*01a0*/  @!P4 LDC.64 R2, c[0x0][0x390] ;  /* 0x0000e400ff02cb82 */ /* 0x000e260000000a00 */
[----:B------:R-:W-:-:S13]  /*01b0*/  ISETP.GE.U32.AND P3, PT, R27, R8, PT ;  /* 0x000000081b00720c */ /* 0x000fda0003f66070 */
[----:B------:R-:W-:Y:S01]  /*01c0*/  @!P3 IMAD.IADD R23, R0, 0x1, R27 ;  /* 0x000000010017b824 */ /* 0x000fe200078e021b */
[----:B------:R-:W2:Y:S01]  /*01d0*/  @!P3 LDC.64 R4, c[0x0][0x390] ;  /* 0x0000e400ff04bb82 */ /* 0x000ea20000000a00 */
[----:B------:R-:W-:-:S05]  /*01e0*/  @!P3 VIADD R27, R27, 0x80 ;  /* 0x000000801b1bb836 */ /* 0x000fca0000000000 */
[----:B------:R-:W-:Y:S01]  /*01f0*/  ISETP.GE.U32.AND P2, PT, R27, R8, PT ;  /* 0x000000081b00720c */ /* 0x000fe20003f46070 */
[----:B-1----:R-:W-:Y:S01]  /*0200*/  @!P5 IMAD.WIDE.U32 R20, R6, 0x2, R20 ;  /* 0x000000020614d825 */ /* 0x002fe200078e0014 */
[----:B------:R-:W-:-:S06]  /*0210*/  PRMT R6, RZ, 0x7610, R6 ;  /* 0x00007610ff067816 */ /* 0x000fcc0000000006 */
[----:B------:R1:W5:Y:S05]  /*0220*/  @!P5 LDG.E.U16 R6, desc[UR4][R20.64] ;  /* 0x000000041406d981 */ /* 0x00036a000c1e1500 */
[----:B------:R-:W-:Y:S01]  /*0230*/  @!P2 IADD3 R19, PT, PT, R0, R27, RZ ;  /* 0x0000001b0013a210 */ /* 0x000fe20007ffe0ff */
[----:B------:R-:W-:Y:S01]  /*0240*/  @!P2 VIADD R27, R27, 0x80 ;  /* 0x000000801b1ba836 */ /* 0x000fe20000000000 */
[----:B------:R-:W3:Y:S04]  /*0250*/  @!P2 LDC.64 R10, c[0x0][0x390] ;  /* 0x0000e400ff0aab82 */ /* 0x000ee80000000a00 */
[----:B------:R-:W-:-:S04]  /*0260*/  ISETP.GE.U32.AND P1, PT, R27, R8, PT ;  /* 0x000000081b00720c */ /* 0x000fc80003f26070 */
[----:B-1----:R-:W1:Y:S01]  /*0270*/  @!P0 LDC.64 R20, c[0x0][0x390] ;  /* 0x0000e400ff148b82 */ /* 0x002e620000000a00 */
[----:B--2---:R-:W-:-:S08]  /*0280*/  @!P3 IMAD.WIDE.U32 R4, R23, 0x2, R4 ;  /* 0x000000021704b825 */ /* 0x004fd000078e0004 */
[C---:B------:R-:W-:Y:S01]  /*0290*/  @!P1 IMAD.IADD R17, R0.reuse, 0x1, R27 ;  /* 0x0000000100119824 */ /* 0x040fe200078e021b */
[----:B------:R-:W-:Y:S01]  /*02a0*/  @!P1 IADD3 R27, PT, PT, R27, 0x80, RZ ;  /* 0x000000801b1b9810 */ /* 0x000fe20007ffe0ff */
[----:B------:R-:W-:Y:S01]  /*02b0*/  @!P0 IMAD.IADD R23, R0, 0x1, R7 ;  /* 0x0000000100178824 */ /* 0x000fe200078e0207 */
[----:B------:R-:W2:Y:S02]  /*02c0*/  @!P1 LDC.64 R14, c[0x0][0x390] ;  /* 0x0000e400ff0e9b82 */ /* 0x000ea40000000a00 */
[----:B------:R-:W-:Y:S01]  /*02d0*/  ISETP.GE.U32.AND P6, PT, R27, R8, PT ;  /* 0x000000081b00720c */ /* 0x000fe20003fc6070 */
[----:B-1----:R-:W-:Y:S01]  /*02e0*/  @!P0 IMAD.WIDE.U32 R20, R23, 0x2, R20 ;  /* 0x0000000217148825 */ /* 0x002fe200078e0014 */
[----:B------:R-:W-:-:S11]  /*02f0*/  PRMT R23, RZ, 0x7610, R23 ;  /* 0x00007610ff177816 */ /* 0x000fd60000000017 */
[----:B------:R-:W1:Y:S01]  /*0300*/  @!P6 LDC.64 R12, c[0x0][0x390] ;  /* 0x0000e400ff0ceb82 */ /* 0x000e620000000a00 */
[----:B------:R-:W5:Y:S01]  /*0310*/  @!P0 LDG.E.U16 R23, desc[UR4][R20.64] ;  /* 0x0000000414178981 */ /* 0x000f62000c1e1500 */
[----:B------:R-:W-:Y:S01]  /*0320*/  ISETP.GE.U32.AND P0, PT, R7, R8, PT ;  /* 0x000000080700720c */ /* 0x000fe20003f06070 */
[----:B0-----:R-:W-:Y:S01]  /*0330*/  @!P4 IMAD.WIDE.U32 R2, R25, 0x2, R2 ;  /* 0x000000021902c825 */ /* 0x001fe200078e0002 */
[----:B------:R-:W-:-:S06]  /*0340*/  PRMT R22, RZ, 0x7610, R22 ;  /* 0x00007610ff167816 */ /* 0x000fcc0000000016 */
[----:B------:R0:W5:Y:S01]  /*0350*/  @!P4 LDG.E.U16 R22, desc[UR4][R2.64] ;  /* 0x000000040216c981 */ /* 0x000162000c1e1500 */
[----:B------:R-:W-:Y:S01]  /*0360*/  @!P6 IMAD.IADD R27, R0, 0x1, R27 ;  /* 0x00000001001be824 */ /* 0x000fe200078e021b */
[----:B------:R-:W-:Y:S01]  /*0370*/  PRMT R18, RZ, 0x7610, R18 ;  /* 0x00007610ff127816 */ /* 0x000fe20000000012 */
[----:B---3--:R-:W-:Y:S02]  /*0380*/  @!P2 IMAD.WIDE.U32 R10, R19, 0x2, R10 ;  /* 0x00000002130aa825 */ /* 0x008fe400078e000a */
[----:B0-----:R-:W0:Y:S02]  /*0390*/  @!P0 LDC.64 R2, c[0x0][0x388] ;  /* 0x0000e200ff028b82 */ /* 0x001e240000000a00 */
[----:B--2---:R-:W-:Y:S01]  /*03a0*/  @!P1 IMAD.WIDE.U32 R14, R17, 0x2, R14 ;  /* 0x00000002110e9825 */ /* 0x004fe200078e000e */
[----:B------:R-:W-:Y:S01]  /*03b0*/  PRMT R19, RZ, 0x7610, R19 ;  /* 0x00007610ff137816 */ /* 0x000fe20000000013 */
[----:B------:R2:W5:Y:S01]  /*03c0*/  @!P2 LDG.E.U16 R18, desc[UR4][R10.64] ;  /* 0x000000040a12a981 */ /* 0x000562000c1e1500 */
[----:B------:R-:W-:Y:S01]  /*03d0*/  PRMT R17, RZ, 0x7610, R17 ;  /* 0x00007610ff117816 */ /* 0x000fe20000000011 */
[----:B-1----:R-:W-:Y:S01]  /*03e0*/  @!P6 IMAD.WIDE.U32 R12, R27, 0x2, R12 ;  /* 0x000000021b0ce825 */ /* 0x002fe200078e000c */
[----:B------:R-:W-:-:S02]  /*03f0*/  PRMT R16, RZ, 0x7610, R16 ;  /* 0x00007610ff107816 */ /* 0x000fc40000000010 */
[----:B------:R1:W5:Y:S01]  /*0400*/  @!P3 LDG.E.U16 R19, desc[UR4][R4.64] ;  /* 0x000000040413b981 */ /* 0x000362000c1e1500 */
[----:B------:R-:W-:Y:S03]  /*0410*/  BSSY.RECONVERGENT B0, `(.L_x_602) ;  /* 0x000002d000007945 */ /* 0x000fe60003800200 */
[----:B------:R3:W5:Y:S01]  /*0420*/  @!P1 LDG.E.U16 R17, desc[UR4][R14.64] ;  /* 0x000000040e119981 */ /* 0x000762000c1e1500 */
[----:B--2---:R-:W-:-:S03]  /*0430*/  VIADD R11, R7, 0x180 ;  /* 0x00000180070b7836 */ /* 0x004fc60000000000 */
[----:B------:R2:W5:Y:S01]  /*0440*/  @!P6 LDG.E.U16 R16, desc[UR4][R12.64] ;  /* 0x000000040c10e981 */ /* 0x000562000c1e1500 */
[C---:B-1----:R-:W-:Y:S01]  /*0450*/  IADD3 R5, PT, PT, R7.reuse, 0x100, RZ ;  /* 0x0000010007057810 */ /* 0x042fe20007ffe0ff */
[----:B---3--:R-:W-:-:S03]  /*0460*/  VIADD R15, R7, 0x200 ;  /* 0x00000200070f7836 */ /* 0x008fc60000000000 */
[-C--:B------:R-:W-:Y:S02]  /*0470*/  ISETP.GE.U32.AND P1, PT, R5, R8.reuse, PT ;  /* 0x000000080500720c */ /* 0x080fe40003f26070 */
[C---:B--2---:R-:W-:Y:S01]  /*0480*/  IADD3 R13, PT, PT, R7.reuse, 0x280, RZ ;  /* 0x00000280070d7810 */ /* 0x044fe20007ffe0ff */
[----:B------:R-:W-:Y:S01]  /*0490*/  VIADD R5, R7, 0x80 ;  /* 0x0000008007057836 */ /* 0x000fe20000000000 */
[-C--:B------:R-:W-:Y:S01]  /*04a0*/  ISETP.GE.U32.AND P2, PT, R11, R8.reuse, PT ;  /* 0x000000080b00720c */ /* 0x080fe20003f46070 */
[----:B------:R-:W-:Y:S01]  /*04b0*/  VIADD R11, R7, 0x300 ;  /* 0x00000300070b7836 */ /* 0x000fe20000000000 */
[-C--:B------:R-:W-:Y:S02]  /*04c0*/  ISETP.GE.U32.AND P3, PT, R15, R8.reuse, PT ;  /* 0x000000080f00720c */ /* 0x080fe40003f66070 */
[----:B------:R-:W-:Y:S01]  /*04d0*/  ISETP.GE.U32.AND P4, PT, R13, R8, PT ;  /* 0x000000080d00720c */ /* 0x000fe20003f86070 */
[----:B0-----:R-:W-:-:S12]  /*04e0*/  @P0 BRA `(.L_x_603) ;  /* 0x00000000007c0947 */ /* 0x001fd80003800000 */
[----:B-----5:R-:W-:Y:S01]  /*04f0*/  SHF.L.U32 R4, R23, 0x10, RZ ;  /* 0x0000001017047819 */ /* 0x020fe200000006ff */
[----:B------:R-:W-:Y:S02]  /*0500*/  HFMA2 R12, -RZ, RZ, 1.0087890625, -0.000686168670654296875 ;  /* 0x3c09919fff0c7431 */ /* 0x000fe400000001ff */
[----:B------:R-:W-:Y:S01]  /*0510*/  IMAD.MOV.U32 R13, RZ, RZ, 0x38eb4c3a ;  /* 0x38eb4c3aff0d7424 */ /* 0x000fe200078e00ff */
[----:B------:R-:W-:Y:S01]  /*0520*/  MOV R20, 0x3f69b4f9 ;  /* 0x3f69b4f900147802 */ /* 0x000fe20000000f00 */
[----:B------:R-:W-:Y:S01]  /*0530*/  IMAD.MOV.U32 R15, RZ, RZ, 0x3aae005b ;  /* 0x3aae005bff0f7424 */ /* 0x000fe200078e00ff */
[C---:B------:R-:W-:Y:S01]  /*0540*/  FSETP.GE.FTZ.AND P5, PT, |R4|.reuse, 1.0029599666595458984, PT ;  /* 0x3f8060fe0400780b */ /* 0x040fe20003fb6200 */
[----:B------:R-:W-:Y:S01]  /*0550*/  FADD.FTZ R10, |R4|, -RZ ;  /* 0x800000ff040a7221 */ /* 0x000fe20000010200 */
[----:B------:R-:W-:Y:S02]  /*0560*/  IMAD.MOV.U32 R14, RZ, RZ, 0x3d24d99a ;  /* 0x3d24d99aff0e7424 */ /* 0x000fe400078e00ff */
[----:B------:R-:W-:Y:S01]  /*0570*/  FSEL R13, R13, 8.4834944573231041431e-05, P5 ;  /* 0x38b1e96a0d0d7808 */ /* 0x000fe20002800000 */
[----:B------:R-:W-:Y:S01]  /*0580*/  IMAD.MOV.U32 R21, RZ, RZ, 0x3f210a14 ;  /* 0x3f210a14ff157424 */ /* 0x000fe200078e00ff */
[----:B------:R-:W-:-:S02]  /*0590*/  FSEL R15, -R15, -0.00082130916416645050049, P5 ;  /* 0xba574d200f0f7808 */ /* 0x000fc40002800100 */
[----:B------:R-:W-:Y:S02]  /*05a0*/  FSEL R12, R12, 0.0052134888246655464172, P5 ;  /* 0x3baad5ea0c0c7808 */ /* 0x000fe40002800000 */
[----:B------:R-:W-:-:S03]  /*05b0*/  FSEL R14, -R14, -0.026868773624300956726, P5 ;  /* 0xbcdc1be70e0e7808 */ /* 0x000fc60002800100 */
        /* <DEDUP_REMOVED lines=14> */
[----:B------:R-:W0:Y:S02]  /*06a0*/  @P5 MUFU.EX2 R10, R12 ;  /* 0x0000000c000a5308 */ /* 0x000e240000000800 */
[----:B0-----:R-:W-:-:S05]  /*06b0*/  @P5 FADD.FTZ R13, -R10, 1 ;  /* 0x3f8000000a0d5421 */ /* 0x001fca0000010100 */
[----:B------:R-:W-:-:S04]  /*06c0*/  @P5 LOP3.LUT R12, R13, 0x80000000, R4, 0xb8, !PT ;  /* 0x800000000d0c5812 */ /* 0x000fc800078eb804 */
[----:B------:R-:W-:-:S07]  /*06d0*/  F2FP.BF16.F32.PACK_AB R4, RZ, R12 ;  /* 0x0000000cff04723e */ /* 0x000fce00000010ff */
.L_x_603:
[----:B------:R-:W-:Y:S05]  /*06e0*/  BSYNC.RECONVERGENT B0 ;  /* 0x0000000000007941 */ /* 0x000fea0003800200 */
.L_x_602:
[-C--:B------:R-:W-:Y:S01]  /*06f0*/  ISETP.GE.U32.AND P6, PT, R5, R8.reuse, PT ;  /* 0x000000080500720c */ /* 0x080fe20003fc6070 */
[----:B------:R-:W-:Y:S01]  /*0700*/  BSSY.RECONVERGENT B0, `(.L_x_604) ;  /* 0x0000023000007945 */ /* 0x000fe20003800200 */
[----:B------:R-:W-:Y:S02]  /*0710*/  ISETP.GE.U32.AND P5, PT, R11, R8, PT ;  /* 0x000000080b00720c */ /* 0x000fe40003fa6070 */
[----:B------:R-:W-:-:S09]  /*0720*/  IADD3 R11, PT, PT, R7, 0x380, RZ ;  /* 0x00000380070b7810 */ /* 0x000fd20007ffe0ff */
[----:B------:R-:W-:Y:S05]  /*0730*/  @P6 BRA `(.L_x_605) ;  /* 0x00000000007c6947 */ /* 0x000fea0003800000 */
[----:B-----5:R-:W-:Y:S02]  /*0740*/  IMAD.U32 R9, R9, 0x10000, RZ ;  /* 0x0001000009097824 */ /* 0x020fe400078e00ff */
[----:B------:R-:W-:Y:S02]  /*0750*/  HFMA2 R13, -RZ, RZ, 0.61474609375, 16.90625 ;  /* 0x38eb4c3aff0d7431 */ /* 0x000fe400000001ff */
[----:B------:R-:W-:Y:S01]  /*0760*/  IMAD.MOV.U32 R15, RZ, RZ, 0x3aae005b ;  /* 0x3aae005bff0f7424 */ /* 0x000fe200078e00ff */
[----:B------:R-:W-:Y:S01]  /*0770*/  MOV R12, 0x3c09919f ;  /* 0x3c09919f000c7802 */ /* 0x000fe20000000f00 */
[C---:B------:R-:W-:Y:S01]  /*0780*/  FADD.FTZ R10, |R9|.reuse, -RZ ;  /* 0x800000ff090a7221 */ /* 0x040fe20000010200 */
[----:B------:R-:W-:Y:S01]  /*0790*/  FSETP.GE.FTZ.AND P6, PT, |R9|, 1.0029599666595458984, PT ;  /* 0x3f8060fe0900780b */ /* 0x000fe20003fd6200 */
[----:B------:R-:W-:Y:S02]  /*07a0*/  IMAD.MOV.U32 R14, RZ, RZ, 0x3d24d99a ;  /* 0x3d24d99aff0e7424 */ /* 0x000fe400078e00ff */
[----:B------:R-:W-:Y:S01]  /*07b0*/  IMAD.MOV.U32 R20, RZ, RZ, 0x3f69b4f9 ;  /* 0x3f69b4f9ff147424 */ /* 0x000fe200078e00ff */
[----:B------:R-:W-:-:S02]  /*07c0*/  FSEL R15, -R15, -0.00082130916416645050049, P6 ;  /* 0xba574d200f0f7808 */ /* 0x000fc40003000100 */
[----:B------:R-:W-:Y:S02]  /*07d0*/  FSEL R13, R13, 8.4834944573231041431e-05, P6 ;  /* 0x38b1e96a0d0d7808 */ /* 0x000fe40003000000 */
[----:B------:R-:W-:Y:S02]  /*07e0*/  FSEL R12, R12, 0.0052134888246655464172, P6 ;  /* 0x3baad5ea0c0c7808 */ /* 0x000fe40003000000 */
[----:B------:R-:W-:-:S03]  /*07f0*/  FSEL R14, -R14, -0.026868773624300956726, P6 ;  /* 0xbcdc1be70e0e7808 */ /* 0x000fc60003000100 */
[----:B------:R-:W-:-:S04]  /*0800*/  @!P6 FMUL.FTZ R10, R9, R9 ;  /* 0x00000009090ae220 */ /* 0x000fc80000410000 */
[----:B------:R-:W-:Y:S01]  /*0810*/  FFMA.FTZ R13, R10, R13, R15 ;  /* 0x0000000d0a0d7223 */ /* 0x000fe2000001000f */
[----:B------:R-:W-:-:S03]  /*0820*/  HFMA2 R15, -RZ, RZ, 1.5341796875, 81.5625 ;  /* 0x3e235519ff0f7431 */ /* 0x000fc600000001ff */
[----:B------:R-:W-:-:S04]  /*0830*/  FFMA.FTZ R13, R10, R13, R12 ;  /* 0x0000000d0a0d7223 */ /* 0x000fc8000001000c */
[----:B------:R-:W-:Y:S01]  /*0840*/  FFMA.FTZ R13, R10, R13, R14 ;  /* 0x0000000d0a0d7223 */ /* 0x000fe2000001000e */
[----:B------:R-:W-:Y:S01]  /*0850*/  FSEL R14, R20, -0.37612664699554443359, P6 ;  /* 0xbec093ac140e7808 */ /* 0x000fe20003000000 */
[----:B------:R-:W-:Y:S01]  /*0860*/  FADD.FTZ R20, -R10, -RZ ;  /* 0x800000ff0a147221 */ /* 0x000fe20000010100 */
[----:B------:R-:W-:Y:S02]  /*0870*/  FSEL R12, R15, 0.11284004896879196167, P6 ;  /* 0x3de718af0f0c7808 */ /* 0x000fe40003000000 */
[----:B------:R-:W-:-:S03]  /*0880*/  MOV R15, 0x3f210a14 ;  /* 0x3f210a14000f7802 */ /* 0x000fc60000000f00 */
[----:B------:R-:W-:Y:S01]  /*0890*/  FFMA.FTZ R13, R10, R13, R12 ;  /* 0x0000000d0a0d7223 */ /* 0x000fe2000001000c */
        /* <DEDUP_REMOVED lines=9> */
.L_x_605:
[----:B------:R-:W-:Y:S05]  /*0930*/  BSYNC.RECONVERGENT B0 ;  /* 0x0000000000007941 */ /* 0x000fea0003800200 */
.L_x_604:
[----:B------:R-:W-:Y:S01]  /*0940*/  ISETP.GE.U32.AND P6, PT, R11, R8, PT ;  /* 0x000000080b00720c */ /* 0x000fe20003fc6070 */
[----:B------:R-:W-:Y:S01]  /*0950*/  @!P0 IMAD.IADD R11, R0, 0x1, R7 ;  /* 0x00000001000b8824 */ /* 0x000fe200078e0207 */
[----:B------:R-:W-:Y:S03]  /*0960*/  BSSY.RECONVERGENT B0, `(.L_x_606) ;  /* 0x0000022000007945 */ /* 0x000fe60003800200 */
[----:B------:R-:W-:Y:S01]  /*0970*/  @!P0 IMAD.WIDE.U32 R2, R11, 0x2, R2 ;  /* 0x000000020b028825 */ /* 0x000fe200078e0002 */
[----:B------:R-:W-:Y:S07]  /*0980*/  @P1 BRA `(.L_x_607) ;  /* 0x00000000007c1947 */ /* 0x000fee0003800000 */
        /* <DEDUP_REMOVED lines=8> */
[----:B------:R-:W-:Y:S01]  /*0a10*/  IMAD.MOV.U32 R20, RZ, RZ, 0x3f210a14 ;  /* 0x3f210a14ff147424 */ /* 0x000fe200078e00ff */
[----:B------:R-:W-:-:S02]  /*0a20*/  FSEL R11, R11, 8.4834944573231041431e-05, P1 ;  /* 0x38b1e96a0b0b7808 */ /* 0x000fc40000800000 */
[----:B------:R-:W-:Y:S02]  /*0a30*/  FSEL R13, -R13, -0.00082130916416645050049, P1 ;  /* 0xba574d200d0d7808 */ /* 0x000fe40000800100 */
[----:B------:R-:W-:Y:S02]  /*0a40*/  FSEL R12, R12, 0.0052134888246655464172, P1 ;  /* 0x3baad5ea0c0c7808 */ /* 0x000fe40000800000 */
        /* <DEDUP_REMOVED lines=19> */
.L_x_607:
[----:B------:R-:W-:Y:S05]  /*0b80*/  BSYNC.RECONVERGENT B0 ;  /* 0x0000000000007941 */ /* 0x000fea0003800200 */
.L_x_606:
        /* <DEDUP_REMOVED lines=33> */
.L_x_609:
[----:B------:R-:W-:Y:S05]  /*0da0*/  BSYNC.RECONVERGENT B0 ;  /* 0x0000000000007941 */ /* 0x000fea0003800200 */
.L_x_608:
        /* <DEDUP_REMOVED lines=33> */
.L_x_611:
[----:B------:R-:W-:Y:S05]  /*0fc0*/  BSYNC.RECONVERGENT B0 ;  /* 0x0000000000007941 */ /* 0x000fea0003800200 */
.L_x_610:
        /* <DEDUP_REMOVED lines=33> */
.L_x_613:
[----:B------:R-:W-:Y:S05]  /*11e0*/  BSYNC.RECONVERGENT B0 ;  /* 0x0000000000007941 */ /* 0x000fea0003800200 */
.L_x_612:
        /* <DEDUP_REMOVED lines=33> */
.L_x_615:
[----:B------:R-:W-:Y:S05]  /*1400*/  BSYNC.RECONVERGENT B0 ;  /* 0x0000000000007941 */ /* 0x000fea0003800200 */
.L_x_614:
        /* <DEDUP_REMOVED lines=33> */
.L_x_617:
[----:B------:R-:W-:Y:S05]  /*1620*/  BSYNC.RECONVERGENT B0 ;  /* 0x0000000000007941 */ /* 0x000fea0003800200 */
.L_x_616:
[----:B------:R-:W-:Y:S01]  /*1630*/  @!P0 MOV R7, R5 ;  /* 0x0000000500078202 */ /* 0x000fe20000000f00 */
[----:B------:R0:W-:Y:S01]  /*1640*/  @!P0 STG.E.U16 desc[UR4][R2.64], R4 ;  /* 0x0000000402008986 */ /* 0x0001e2000c101504 */
[----:B------:R-:W-:Y:S04]  /*1650*/  BSSY.RECONVERGENT B0, `(.L_x_618) ;  /* 0x000002d000007945 */ /* 0x000fe80003800200 */
[----:B------:R-:W-:Y:S01]  /*1660*/  BSSY.RELIABLE B1, `(.L_x_619) ;  /* 0x0000025000017945 */ /* 0x000fe20003800100 */
[----:B------:R-:W-:-:S13]  /*1670*/  ISETP.GE.U32.AND P0, PT, R7, R8, PT ;  /* 0x000000080700720c */ /* 0x000fda0003f06070 */
[----:B0-----:R-:W-:Y:S05]  /*1680*/  @P0 BRA `(.L_x_620) ;  /* 0x0000000000300947 */ /* 0x001fea0003800000 */
[----:B------:R-:W0:Y:S01]  /*1690*/  LDC.64 R2, c[0x0][0x388] ;  /* 0x0000e200ff027b82 */ /* 0x000e220000000a00 */
[----:B------:R-:W-:Y:S01]  /*16a0*/  IMAD.IADD R5, R0, 0x1, R7 ;  /* 0x0000000100057824 */ /* 0x000fe200078e0207 */
[----:B------:R-:W-:-:S04]  /*16b0*/  IADD3 R7, PT, PT, R7, 0x80, RZ ;  /* 0x0000008007077810 */ /* 0x000fc80007ffe0ff */
[----:B------:R-:W-:Y:S01]  /*16c0*/  ISETP.GE.U32.AND P0, PT, R7, R8, PT ;  /* 0x000000080700720c */ /* 0x000fe20003f06070 */
[----:B0-----:R-:W-:-:S05]  /*16d0*/  IMAD.WIDE.U32 R2, R5, 0x2, R2 ;  /* 0x0000000205027825 */ /* 0x001fca00078e0002 */
[----:B-----5:R0:W-:Y:S07]  /*16e0*/  STG.E.U16 desc[UR4][R2.64], R9 ;  /* 0x0000000902007986 */ /* 0x0201ee000c101504 */
[----:B------:R-:W-:Y:S05]  /*16f0*/  @P0 BRA `(.L_x_621) ;  /* 0x0000000000300947 */ /* 0x000fea0003800000 */
[----:B0-----:R-:W0:Y:S01]  /*1700*/  LDC.64 R2, c[0x0][0x388] ;  /* 0x0000e200ff027b82 */ /* 0x001e220000000a00 */
[----:B------:R-:W-:Y:S01]  /*1710*/  IMAD.IADD R5, R0, 0x1, R7 ;  /* 0x0000000100057824 */ /* 0x000fe200078e0207 */
[----:B------:R-:W-:-:S03]  /*1720*/  IADD3 R7, PT, PT, R7, 0x80, RZ ;  /* 0x0000008007077810 */ /* 0x000fc60007ffe0ff */
[----:B0-----:R-:W-:-:S05]  /*1730*/  IMAD.WIDE.U32 R2, R5, 0x2, R2 ;  /* 0x0000000205027825 */ /* 0x001fca00078e0002 */
[----:B------:R0:W-:Y:S02]  /*1740*/  STG.E.U16 desc[UR4][R2.64], R6 ;  /* 0x0000000602007986 */ /* 0x0001e4000c101504 */
.L_x_620:
[----:B------:R-:W-:-:S13]  /*1750*/  ISETP.GE.U32.AND P0, PT, R7, R8, PT ;  /* 0x000000080700720c */ /* 0x000fda0003f06070 */
[----:B------:R-:W-:Y:S05]  /*1760*/  @P0 BRA `(.L_x_622) ;  /* 0x0000000000300947 */ /* 0x000fea0003800000 */
[----:B0-----:R-:W0:Y:S01]  /*1770*/  LDC.64 R2, c[0x0][0x388] ;  /* 0x0000e200ff027b82 */ /* 0x001e220000000a00 */
[----:B------:R-:W-:Y:S01]  /*1780*/  IMAD.IADD R5, R0, 0x1, R7 ;  /* 0x0000000100057824 */ /* 0x000fe200078e0207 */
[----:B------:R-:W-:-:S03]  /*1790*/  IADD3 R7, PT, PT, R7, 0x80, RZ ;  /* 0x0000008007077810 */ /* 0x000fc60007ffe0ff */
[----:B0-----:R-:W-:-:S05]  /*17a0*/  IMAD.WIDE.U32 R2, R5, 0x2, R2 ;  /* 0x0000000205027825 */ /* 0x001fca00078e0002 */
[----:B------:R1:W-:Y:S02]  /*17b0*/  STG.E.U16 desc[UR4][R2.64], R10 ;  /* 0x0000000a02007986 */ /* 0x0003e4000c101504 */
.L_x_621:
[----:B------:R-:W-:-:S13]  /*17c0*/  ISETP.GE.U32.AND P0, PT, R7, R8, PT ;  /* 0x000000080700720c */ /* 0x000fda0003f06070 */
[----:B------:R-:W-:Y:S05]  /*17d0*/  @P0 BRA `(.L_x_623) ;  /* 0x0000000000340947 */ /* 0x000fea0003800000 */
[----:B01----:R-:W0:Y:S01]  /*17e0*/  LDC.64 R2, c[0x0][0x388] ;  /* 0x0000e200ff027b82 */ /* 0x003e220000000a00 */
[----:B------:R-:W-:Y:S01]  /*17f0*/  IMAD.IADD R5, R0, 0x1, R7 ;  /* 0x0000000100057824 */ /* 0x000fe200078e0207 */
[----:B------:R-:W-:-:S03]  /*1800*/  IADD3 R7, PT, PT, R7, 0x80, RZ ;  /* 0x0000008007077810 */ /* 0x000fc60007ffe0ff */
[----:B0-----:R-:W-:-:S05]  /*1810*/  IMAD.WIDE.U32 R2, R5, 0x2, R2 ;  /* 0x0000000205027825 */ /* 0x001fca00078e0002 */
[----:B------:R1:W-:Y:S02]  /*1820*/  STG.E.U16 desc[UR4][R2.64], R11 ;  /* 0x0000000b02007986 */ /* 0x0003e4000c101504 */
.L_x_622:
[----:B------:R-:W-:-:S13]  /*1830*/  ISETP.GE.U32.AND P0, PT, R7, R8, PT ;  /* 0x000000080700720c */ /* 0x000fda0003f06070 */
[----:B------:R-:W-:Y:S05]  /*1840*/  @P0 BREAK.RELIABLE B1 ;  /* 0x0000000000010942 */ /* 0x000fea0003800100 */
[----:B------:R-:W-:Y:S05]  /*1850*/  @P0 BRA `(.L_x_624) ;  /* 0x0000000000300947 */ /* 0x000fea0003800000 */
[----:B01----:R-:W0:Y:S01]  /*1860*/  LDC.64 R2, c[0x0][0x388] ;  /* 0x0000e200ff027b82 */ /* 0x003e220000000a00 */
[----:B------:R-:W-:Y:S01]  /*1870*/  IMAD.IADD R5, R0, 0x1, R7 ;  /* 0x0000000100057824 */ /* 0x000fe200078e0207 */
[----:B------:R-:W-:-:S03]  /*1880*/  IADD3 R7, PT, PT, R7, 0x80, RZ ;  /* 0x0000008007077810 */ /* 0x000fc60007ffe0ff */
[----:B0-----:R-:W-:-:S05]  /*1890*/  IMAD.WIDE.U32 R2, R5, 0x2, R2 ;  /* 0x0000000205027825 */ /* 0x001fca00078e0002 */
[----:B------:R2:W-:Y:S02]  /*18a0*/  STG.E.U16 desc[UR4][R2.64], R12 ;  /* 0x0000000c02007986 */ /* 0x0005e4000c101504 */
.L_x_623:
[----:B------:R-:W-:Y:S05]  /*18b0*/  BSYNC.RELIABLE B1 ;  /* 0x0000000000017941 */ /* 0x000fea0003800100 */
.L_x_619:
[----:B------:R-:W-:-:S13]  /*18c0*/  ISETP.GE.U32.AND P0, PT, R7, R8, PT ;  /* 0x000000080700720c */ /* 0x000fda0003f06070 */
[----:B012---:R-:W0:Y:S01]  /*18d0*/  @!P0 LDC.64 R2, c[0x0][0x388] ;  /* 0x0000e200ff028b82 */ /* 0x007e220000000a00 */
[----:B------:R-:W-:Y:S01]  /*18e0*/  @!P0 IMAD.IADD R5, R0, 0x1, R7 ;  /* 0x0000000100058824 */ /* 0x000fe200078e0207 */
[----:B------:R-:W-:-:S03]  /*18f0*/  @!P0 IADD3 R7, PT, PT, R7, 0x80, RZ ;  /* 0x0000008007078810 */ /* 0x000fc60007ffe0ff */
[----:B0-----:R-:W-:-:S05]  /*1900*/  @!P0 IMAD.WIDE.U32 R2, R5, 0x2, R2 ;  /* 0x0000000205028825 */ /* 0x001fca00078e0002 */
[----:B------:R2:W-:Y:S02]  /*1910*/  @!P0 STG.E.U16 desc[UR4][R2.64], R13 ;  /* 0x0000000d02008986 */ /* 0x0005e4000c101504 */
.L_x_624:
[----:B------:R-:W-:Y:S05]  /*1920*/  BSYNC.RECONVERGENT B0 ;  /* 0x0000000000007941 */ /* 0x000fea0003800200 */
.L_x_618:
[----:B------:R-:W-:Y:S05]  /*1930*/  WARPSYNC.ALL ;  /* 0x0000000000007948 */ /* 0x000fea0003800000 */
[----:B------:R-:W-:-:S13]  /*1940*/  ISETP.GE.U32.AND P0, PT, R7, R8, PT ;  /* 0x000000080700720c */ /* 0x000fda0003f06070 */
[----:B------:R-:W-:Y:S05]  /*1950*/  @P0 EXIT ;  /* 0x000000000000094d */ /* 0x000fea0003800000 */
[----:B012---:R-:W0:Y:S01]  /*1960*/  LDC.64 R2, c[0x0][0x388] ;  /* 0x0000e200ff027b82 */ /* 0x007e220000000a00 */
[----:B------:R-:W-:-:S04]  /*1970*/  IMAD.IADD R7, R0, 0x1, R7 ;  /* 0x0000000100077824 */ /* 0x000fc800078e0207 */
[----:B0-----:R-:W-:-:S05]  /*1980*/  IMAD.WIDE.U32 R2, R7, 0x2, R2 ;  /* 0x0000000207027825 */ /* 0x001fca00078e0002 */
[----:B------:R-:W-:Y:S01]  /*1990*/  STG.E.U16 desc[UR4][R2.64], R14 ;  /* 0x0000000e02007986 */ /* 0x000fe2000c101504 */
[----:B------:R-:W-:Y:S05]  /*19a0*/  EXIT ;  /* 0x000000000000794d */ /* 0x000fea0003800000 */
.L_x_601:
[----:B------:R-:W0:Y:S01]  /*19b0*/  S2R R2, SR_TID.X ;  /* 0x0000000000027919 */ /* 0x000e220000002100 */
[----:B------:R-:W1:Y:S02]  /*19c0*/  LDC.64 R4, c[0x0][0x390] ;  /* 0x0000e400ff047b82 */ /* 0x000e640000000a00 */
[----:B-1----:R-:W-:-:S04]  /*19d0*/  IMAD.WIDE.U32 R4, R0, 0x2, R4 ;  /* 0x0000000200047825 */ /* 0x002fc800078e0004 */
[----:B0-----:R-:W-:-:S05]  /*19e0*/  IMAD.WIDE.U32 R10, R2, 0x4, R4 ;  /* 0x00000004020a7825 */ /* 0x001fca00078e0004 */
[----:B------:R-:W2:Y:S04]  /*19f0*/  LDG.E R5, desc[UR4][R10.64] ;  /* 0x000000040a057981 */ /* 0x000ea8000c1e1900 */
[----:B------:R-:W3:Y:S04]  /*1a00*/  LDG.E R4, desc[UR4][R10.64+0x200] ;  /* 0x000200040a047981 */ /* 0x000ee8000c1e1900 */
[----:B------:R-:W4:Y:S04]  /*1a10*/  LDG.E R3, desc[UR4][R10.64+0x400] ;  /* 0x000400040a037981 */ /* 0x000f28000c1e1900 */
[----:B------:R0:W5:Y:S01]  /*1a20*/  LDG.E R12, desc[UR4][R10.64+0x600] ;  /* 0x000600040a0c7981 */ /* 0x000162000c1e1900 */
[----:B------:R-:W-:-:S02]  /*1a30*/  HFMA2 R22, -RZ, RZ, 0.8349609375, 5.424022674560546875e-06 ;  /* 0x3aae005bff167431 */ /* 0x000fc400000001ff */
[----:B------:R-:W-:Y:S01]  /*1a40*/  IMAD.MOV.U32 R21, RZ, RZ, 0x38eb4c3a ;  /* 0x38eb4c3aff157424 */ /* 0x000fe200078e00ff */
[----:B------:R-:W-:Y:S01]  /*1a50*/  MOV R19, 0x3d24d99a ;  /* 0x3d24d99a00137802 */ /* 0x000fe20000000f00 */
[----:B------:R-:W-:Y:S02]  /*1a60*/  IMAD.MOV.U32 R20, RZ, RZ, 0x3c09919f ;  /* 0x3c09919fff147424 */ /* 0x000fe400078e00ff */
[----:B------:R-:W-:Y:S02]  /*1a70*/  HFMA2 R14, -RZ, RZ, 1.7822265625, 0.000185489654541015625 ;  /* 0x3f210a14ff0e7431 */ /* 0x000fe400000001ff */
[----:B------:R-:W-:Y:S02]  /*1a80*/  IMAD.MOV.U32 R18, RZ, RZ, 0x3e235519 ;  /* 0x3e235519ff127424 */ /* 0x000fe400078e00ff */
[----:B------:R-:W-:Y:S01]  /*1a90*/  IMAD.MOV.U32 R17, RZ, RZ, 0x3f69b4f9 ;  /* 0x3f69b4f9ff117424 */ /* 0x000fe200078e00ff */
[C---:B--2---:R-:W-:Y:S02]  /*1aa0*/  SHF.L.U32 R8, R5.reuse, 0x10, RZ ;  /* 0x0000001005087819 */ /* 0x044fe400000006ff */
[----:B------:R-:W-:-:S02]  /*1ab0*/  PRMT R5, R5, 0x7632, R5 ;  /* 0x0000763205057816 */ /* 0x000fc40000000005 */
[C---:B------:R-:W-:Y:S01]  /*1ac0*/  FSETP.GE.FTZ.AND P2, PT, |R8|.reuse, 1.0029599666595458984, PT ;  /* 0x3f8060fe0800780b */ /* 0x040fe20003f56200 */
[----:B------:R-:W-:Y:S01]  /*1ad0*/  FADD.FTZ R6, |R8|, -RZ ;  /* 0x800000ff08067221 */ /* 0x000fe20000010200 */
[----:B------:R-:W-:Y:S02]  /*1ae0*/  SHF.L.U32 R5, R5, 0x10, RZ ;  /* 0x0000001005057819 */ /* 0x000fe400000006ff */
[----:B------:R-:W-:Y:S02]  /*1af0*/  FSEL R7, R21, 8.4834944573231041431e-05, P2 ;  /* 0x38b1e96a15077808 */ /* 0x000fe40001000000 */
[----:B------:R-:W-:Y:S02]  /*1b00*/  FSEL R9, -R22, -0.00082130916416645050049, P2 ;  /* 0xba574d2016097808 */ /* 0x000fe40001000100 */
[----:B0-----:R-:W-:Y:S02]  /*1b10*/  FSEL R11, R20, 0.0052134888246655464172, P2 ;  /* 0x3baad5ea140b7808 */ /* 0x001fe40001000000 */
[----:B------:R-:W-:-:S02]  /*1b20*/  FSETP.GE.FTZ.AND P3, PT, |R5|, 1.0029599666595458984, PT ;  /* 0x3f8060fe0500780b */ /* 0x000fc40003f76200 */
[----:B------:R-:W-:Y:S01]  /*1b30*/  FSEL R10, R18, 0.11284004896879196167, P2 ;  /* 0x3de718af120a7808 */ /* 0x000fe20001000000 */
[----:B------:R-:W-:Y:S01]  /*1b40*/  @!P2 FMUL.FTZ R6, R8, R8 ;  /* 0x000000080806a220 */ /* 0x000fe20000410000 */
[----:B------:R-:W-:Y:S02]  /*1b50*/  FSEL R16, R17, -0.37612664699554443359, P2 ;  /* 0xbec093ac11107808 */ /* 0x000fe40001000000 */
[----:B------:R-:W-:Y:S01]  /*1b60*/  FSEL R24, -R22, -0.00082130916416645050049, P3 ;  /* 0xba574d2016187808 */ /* 0x000fe20001800100 */
[C---:B------:R-:W-:Y:S01]  /*1b70*/  FFMA.FTZ R7, R6.reuse, R7, R9 ;  /* 0x0000000706077223 */ /* 0x040fe20000010009 */
[----:B------:R-:W-:Y:S01]  /*1b80*/  FSEL R9, -R19, -0.026868773624300956726, P2 ;  /* 0xbcdc1be713097808 */ /* 0x000fe20001000100 */
[----:B------:R-:W-:Y:S01]  /*1b90*/  FADD.FTZ R13, -R6, -RZ ;  /* 0x800000ff060d7221 */ /* 0x000fe20000010100 */
[----:B------:R-:W-:Y:S01]  /*1ba0*/  FSEL R15, R18, 0.11284004896879196167, P3 ;  /* 0x3de718af120f7808 */ /* 0x000fe20001800000 */
[----:B------:R-:W-:Y:S01]  /*1bb0*/  FFMA.FTZ R7, R6, R7, R11 ;  /* 0x0000000706077223 */ /* 0x000fe2000001000b */
[C---:B------:R-:W-:Y:S01]  /*1bc0*/  FADD.FTZ R11, |R5|.reuse, -RZ ;  /* 0x800000ff050b7221 */ /* 0x040fe20000010200 */
[----:B------:R-:W-:-:S02]  /*1bd0*/  @!P3 FMUL.FTZ R11, R5, R5 ;  /* 0x00000005050bb220 */ /* 0x000fc40000410000 */
[----:B------:R-:W-:Y:S01]  /*1be0*/  FFMA.FTZ R7, R6, R7, R9 ;  /* 0x0000000706077223 */ /* 0x000fe20000010009 */
[----:B------:R-:W-:-:S03]  /*1bf0*/  FSEL R9, R14, 0.12837915122509002686, P2 ;  /* 0x3e0375d30e097808 */ /* 0x000fc60001000000 */
[----:B------:R-:W-:Y:S01]  /*1c00*/  FFMA.FTZ R7, R6, R7, R10 ;  /* 0x0000000706077223 */ /* 0x000fe2000001000a */
[----:B------:R-:W-:-:S03]  /*1c10*/  FSEL R10, R13, R8, P2 ;  /* 0x000000080d0a7208 */ /* 0x000fc60001000000 */
[----:B------:R-:W-:Y:S01]  /*1c20*/  FFMA.FTZ R7, R6, R7, R16 ;  /* 0x0000000706077223 */ /* 0x000fe20000010010 */
[----:B------:R-:W-:-:S03]  /*1c30*/  FSEL R16, R21, 8.4834944573231041431e-05, P3 ;  /* 0x38b1e96a15107808 */ /* 0x000fc60001800000 */
[----:B------:R-:W-:Y:S01]  /*1c40*/  FFMA.FTZ R7, R6, R7, R9 ;  /* 0x0000000706077223 */ /* 0x000fe20000010009 */
[----:B------:R-:W-:Y:S01]  /*1c50*/  FSEL R9, R20, 0.0052134888246655464172, P3 ;  /* 0x3baad5ea14097808 */ /* 0x000fe20001800000 */
[----:B------:R-:W-:Y:S01]  /*1c60*/  FFMA.FTZ R16, R11, R16, R24 ;  /* 0x000000100b107223 */ /* 0x000fe20000010018 */
[----:B----4-:R-:W-:Y:S01]  /*1c70*/  SHF.L.U32 R6, R3, 0x10, RZ ;  /* 0x0000001003067819 */ /* 0x010fe200000006ff */
[----:B------:R-:W-:Y:S01]  /*1c80*/  FFMA.FTZ R10, R7, R10, R10 ;  /* 0x0000000a070a7223 */ /* 0x000fe2000001000a */
[----:B------:R-:W-:Y:S01]  /*1c90*/  FSEL R7, -R19, -0.026868773624300956726, P3 ;  /* 0xbcdc1be713077808 */ /* 0x000fe20001800100 */
[C---:B------:R-:W-:Y:S01]  /*1ca0*/  FFMA.FTZ R16, R11.reuse, R16, R9 ;  /* 0x000000100b107223 */ /* 0x040fe20000010009 */
[----:B---3--:R-:W-:Y:S01]  /*1cb0*/  IMAD.U32 R9, R4, 0x10000, RZ ;  /* 0x0001000004097824 */ /* 0x008fe200078e00ff */
[----:B------:R-:W0:Y:S01]  /*1cc0*/  @P2 MUFU.EX2 R13, R10 ;  /* 0x0000000a000d2308 */ /* 0x000e220000000800 */
[----:B------:R-:W-:Y:S01]  /*1cd0*/  FSETP.GE.FTZ.AND P0, PT, |R6|, 1.0029599666595458984, PT ;  /* 0x3f8060fe0600780b */ /* 0x000fe20003f16200 */
[----:B------:R-:W-:Y:S01]  /*1ce0*/  FFMA.FTZ R16, R11, R16, R7 ;  /* 0x000000100b107223 */ /* 0x000fe20000010007 */
[----:B------:R-:W-:-:S02]  /*1cf0*/  FSEL R7, R17, -0.37612664699554443359, P3 ;  /* 0xbec093ac11077808 */ /* 0x000fc40001800000 */
[----:B------:R-:W-:Y:S01]  /*1d00*/  FSETP.GE.FTZ.AND P1, PT, |R9|, 1.0029599666595458984, PT ;  /* 0x3f8060fe0900780b */ /* 0x000fe20003f36200 */
[----:B------:R-:W-:Y:S01]  /*1d10*/  FFMA.FTZ R16, R11, R16, R15 ;  /* 0x000000100b107223 */ /* 0x000fe2000001000f */
[----:B------:R-:W-:Y:S02]  /*1d20*/  FSEL R15, R14, 0.12837915122509002686, P3 ;  /* 0x3e0375d30e0f7808 */ /* 0x000fe40001800000 */
[----:B------:R-:W-:Y:S01]  /*1d30*/  FSEL R24, R21, 8.4834944573231041431e-05, P1 ;  /* 0x38b1e96a15187808 */ /* 0x000fe20000800000 */
[----:B------:R-:W-:Y:S01]  /*1d40*/  FFMA.FTZ R16, R11, R16, R7 ;  /* 0x000000100b107223 */ /* 0x000fe20000010007 */
[----:B------:R-:W-:Y:S01]  /*1d50*/  FADD.FTZ R7, |R9|, -RZ ;  /* 0x800000ff09077221 */ /* 0x000fe20000010200 */
[C---:B------:R-:W-:Y:S02]  /*1d60*/  FSEL R26, -R22.reuse, -0.00082130916416645050049, P1 ;  /* 0xba574d20161a7808 */ /* 0x040fe40000800100 */
[C---:B------:R-:W-:Y:S01]  /*1d70*/  FFMA.FTZ R15, R11.reuse, R16, R15 ;  /* 0x000000100b0f7223 */ /* 0x040fe2000001000f */
[----:B------:R-:W-:Y:S01]  /*1d80*/  FADD.FTZ R16, -R11, -RZ ;  /* 0x800000ff0b107221 */ /* 0x000fe20000010100 */
[----:B------:R-:W-:Y:S01]  /*1d90*/  FSEL R23, -R22, -0.00082130916416645050049, P0 ;  /* 0xba574d2016177808 */ /* 0x000fe20000000100 */
[----:B0-----:R-:W-:Y:S01]  /*1da0*/  @P2 FADD.FTZ R13, -R13, 1 ;  /* 0x3f8000000d0d2421 */ /* 0x001fe20000010100 */
[----:B------:R-:W-:Y:S01]  /*1db0*/  @!P1 FMUL.FTZ R7, R9, R9 ;  /* 0x0000000909079220 */ /* 0x000fe20000410000 */
[----:B------:R-:W-:-:S02]  /*1dc0*/  FSEL R25, R20, 0.0052134888246655464172, P0 ;  /* 0x3baad5ea14197808 */ /* 0x000fc40000000000 */
[----:B------:R-:W-:Y:S01]  /*1dd0*/  FSEL R16, R16, R5, P3 ;  /* 0x0000000510107208 */ /* 0x000fe20001800000 */
[----:B------:R-:W-:Y:S01]  /*1de0*/  FFMA.FTZ R24, R7, R24, R26 ;  /* 0x0000001807187223 */ /* 0x000fe2000001001a */
[----:B------:R-:W-:Y:S01]  /*1df0*/  @P2 LOP3.LUT R10, R13, 0x80000000, R8, 0xb8, !PT ;  /* 0x800000000d0a2812 */ /* 0x000fe200078eb808 */
[C---:B------:R-:W-:Y:S01]  /*1e00*/  FADD.FTZ R8, |R6|.reuse, -RZ ;  /* 0x800000ff06087221 */ /* 0x040fe20000010200 */
[----:B------:R-:W-:Y:S01]  /*1e10*/  FSEL R13, R21, 8.4834944573231041431e-05, P0 ;  /* 0x38b1e96a150d7808 */ /* 0x000fe20000000000 */
[----:B------:R-:W-:Y:S01]  /*1e20*/  @!P0 FMUL.FTZ R8, R6, R6 ;  /* 0x0000000606088220 */ /* 0x000fe20000410000 */
[----:B------:R-:W-:Y:S01]  /*1e30*/  FFMA.FTZ R11, R15, R16, R16 ;  /* 0x000000100f0b7223 */ /* 0x000fe20000010010 */
[----:B------:R-:W-:Y:S02]  /*1e40*/  FSEL R26, R20, 0.0052134888246655464172, P1 ;  /* 0x3baad5ea141a7808 */ /* 0x000fe40000800000 */
[C---:B------:R-:W-:Y:S01]  /*1e50*/  FFMA.FTZ R23, R8.reuse, R13, R23 ;  /* 0x0000000d08177223 */ /* 0x040fe20000010017 */
[----:B------:R-:W-:Y:S01]  /*1e60*/  FSEL R16, -R19, -0.026868773624300956726, P1 ;  /* 0xbcdc1be713107808 */ /* 0x000fe20000800100 */
[----:B------:R-:W0:Y:S01]  /*1e70*/  @P3 MUFU.EX2 R13, R11 ;  /* 0x0000000b000d3308 */ /* 0x000e220000000800 */
[----:B------:R-:W-:Y:S01]  /*1e80*/  FFMA.FTZ R24, R7, R24, R26 ;  /* 0x0000001807187223 */ /* 0x000fe2000001001a */
[----:B------:R-:W-:Y:S01]  /*1e90*/  FSEL R27, -R19, -0.026868773624300956726, P0 ;  /* 0xbcdc1be7131b7808 */ /* 0x000fe20000000100 */
[----:B------:R-:W-:Y:S01]  /*1ea0*/  FFMA.FTZ R23, R8, R23, R25 ;  /* 0x0000001708177223 */ /* 0x000fe20000010019 */
[C---:B------:R-:W-:Y:S01]  /*1eb0*/  FSEL R15, R18.reuse, 0.11284004896879196167, P1 ;  /* 0x3de718af120f7808 */ /* 0x040fe20000800000 */
[----:B------:R-:W-:Y:S01]  /*1ec0*/  FFMA.FTZ R16, R7, R24, R16 ;  /* 0x0000001807107223 */ /* 0x000fe20000010010 */
[----:B------:R-:W-:Y:S01]  /*1ed0*/  FSEL R26, R18, 0.11284004896879196167, P0 ;  /* 0x3de718af121a7808 */ /* 0x000fe20000000000 */
[----:B------:R-:W-:Y:S01]  /*1ee0*/  FFMA.FTZ R23, R8, R23, R27 ;  /* 0x0000001708177223 */ /* 0x000fe2000001001b */
[----:B------:R-:W-:Y:S01]  /*1ef0*/  FSEL R24, R17, -0.37612664699554443359, P1 ;  /* 0xbec093ac11187808 */ /* 0x000fe20000800000 */
[----:B------:R-:W-:Y:S01]  /*1f00*/  FFMA.FTZ R16, R7, R16, R15 ;  /* 0x0000001007107223 */ /* 0x000fe2000001000f */
[----:B------:R-:W-:Y:S01]  /*1f10*/  PRMT R3, R4, 0x7632, R3 ;  /* 0x0000763204037816 */ /* 0x000fe20000000003 */
[----:B------:R-:W-:Y:S01]  /*1f20*/  FFMA.FTZ R23, R8, R23, R26 ;  /* 0x0000001708177223 */ /* 0x000fe2000001001a */
[----:B------:R-:W-:Y:S01]  /*1f30*/  FSEL R15, R17, -0.37612664699554443359, P0 ;  /* 0xbec093ac110f7808 */ /* 0x000fe20000000000 */
[----:B------:R-:W-:Y:S01]  /*1f40*/  FFMA.FTZ R4, R7, R16, R24 ;  /* 0x0000001007047223 */ /* 0x000fe20000010018 */
[C---:B------:R-:W-:Y:S01]  /*1f50*/  PRMT R26, R3.reuse, 0x7632, R26 ;  /* 0x00007632031a7816 */ /* 0x040fe2000000001a */
[----:B------:R-:W-:Y:S01]  /*1f60*/  IMAD.U32 R3, R3, 0x10000, RZ ;  /* 0x0001000003037824 */ /* 0x000fe200078e00ff */
[C---:B------:R-:W-:Y:S01]  /*1f70*/  FSEL R24, R14.reuse, 0.12837915122509002686, P1 ;  /* 0x3e0375d30e187808 */ /* 0x040fe20000800000 */
[----:B0-----:R-:W-:Y:S01]  /*1f80*/  @P3 FADD.FTZ R16, -R13, 1 ;  /* 0x3f8000000d103421 */ /* 0x001fe20000010100 */
[----:B------:R-:W-:Y:S01]  /*1f90*/  FSEL R25, R14, 0.12837915122509002686, P0 ;  /* 0x3e0375d30e197808 */ /* 0x000fe20000000000 */
[----:B------:R-:W-:Y:S01]  /*1fa0*/  FFMA.FTZ R15, R8, R23, R15 ;  /* 0x00000017080f7223 */ /* 0x000fe2000001000f */
[----:B------:R-:W-:Y:S01]  /*1fb0*/  FSETP.GE.FTZ.AND P2, PT, |R3|, 1.0029599666595458984, PT ;  /* 0x3f8060fe0300780b */ /* 0x000fe20003f56200 */
[C---:B------:R-:W-:Y:S01]  /*1fc0*/  FFMA.FTZ R13, R7.reuse, R4, R24 ;  /* 0x00000004070d7223 */ /* 0x040fe20000010018 */
[----:B------:R-:W-:Y:S01]  /*1fd0*/  @P3 LOP3.LUT R11, R16, 0x80000000, R5, 0xb8, !PT ;  /* 0x80000000100b3812 */ /* 0x000fe200078eb805 */
[----:B------:R-:W-:Y:S01]  /*1fe0*/  FADD.FTZ R24, -R7, -RZ ;  /* 0x800000ff07187221 */ /* 0x000fe20000010100 */
[----:B------:R-:W-:Y:S01]  /*1ff0*/  SHF.L.U32 R5, R26, 0x10, RZ ;  /* 0x000000101a057819 */ /* 0x000fe200000006ff */
[----:B-----5:R-:W-:-:S02]  /*2000*/  IMAD.U32 R4, R12, 0x10000, RZ ;  /* 0x000100000c047824 */ /* 0x020fc400078e00ff */
[C---:B------:R-:W-:Y:S01]  /*2010*/  FADD.FTZ R7, -R8.reuse, -RZ ;  /* 0x800000ff08077221 */ /* 0x040fe20000010100 */
[----:B------:R-:W-:Y:S01]  /*2020*/  FFMA.FTZ R16, R8, R15, R25 ;  /* 0x0000000f08107223 */ /* 0x000fe20000010019 */
[----:B------:R-:W-:Y:S01]  /*2030*/  FSETP.GE.FTZ.AND P3, PT, |R5|, 1.0029599666595458984, PT ;  /* 0x3f8060fe0500780b */ /* 0x000fe20003f76200 */
[C---:B------:R-:W-:Y:S01]  /*2040*/  FADD.FTZ R15, |R3|.reuse, -RZ ;  /* 0x800000ff030f7221 */ /* 0x040fe20000010200 */
[----:B------:R-:W-:Y:S02]  /*2050*/  PRMT R12, R12, 0x7632, R12 ;  /* 0x000076320c0c7816 */ /* 0x000fe4000000000c */
[----:B------:R-:W-:Y:S01]  /*2060*/  FSEL R8, R24, R9, P1 ;  /* 0x0000000918087208 */ /* 0x000fe20000800000 */
[----:B------:R-:W-:Y:S01]  /*2070*/  @!P2 FMUL.FTZ R15, R3, R3 ;  /* 0x00000003030fa220 */ /* 0x000fe20000410000 */
[----:B------:R-:W-:Y:S02]  /*2080*/  FSEL R26, R21, 8.4834944573231041431e-05, P2 ;  /* 0x38b1e96a151a7808 */ /* 0x000fe40001000000 */
[----:B------:R-:W-:-:S02]  /*2090*/  FSEL R28, -R22, -0.00082130916416645050049, P2 ;  /* 0xba574d20161c7808 */ /* 0x000fc40001000100 */
[----:B------:R-:W-:Y:S01]  /*20a0*/  FSEL R23, R7, R6, P0 ;  /* 0x0000000607177208 */ /* 0x000fe20000000000 */
[----:B------:R-:W-:Y:S01]  /*20b0*/  FFMA.FTZ R7, R13, R8, R8 ;  /* 0x000000080d077223 */ /* 0x000fe20000010008 */
[----:B------:R-:W-:Y:S01]  /*20c0*/  FSETP.GE.FTZ.AND P4, PT, |R4|, 1.0029599666595458984, PT ;  /* 0x3f8060fe0400780b */ /* 0x000fe20003f96200 */
[----:B------:R-:W-:Y:S01]  /*20d0*/  FFMA.FTZ R24, R15, R26, R28 ;  /* 0x0000001a0f187223 */ /* 0x000fe2000001001c */
[----:B------:R-:W-:Y:S01]  /*20e0*/  SHF.L.U32 R12, R12, 0x10, RZ ;  /* 0x000000100c0c7819 */ /* 0x000fe200000006ff */
[----:B------:R-:W-:Y:S01]  /*20f0*/  FFMA.FTZ R8, R16, R23, R23 ;  /* 0x0000001710087223 */ /* 0x000fe20000010017 */
[----:B------:R-:W-:Y:S01]  /*2100*/  FADD.FTZ R13, |R5|, -RZ ;  /* 0x800000ff050d7221 */ /* 0x000fe20000010200 */
[----:B------:R-:W-:Y:S01]  /*2110*/  FSEL R28, R21, 8.4834944573231041431e-05, P3 ;  /* 0x38b1e96a151c7808 */ /* 0x000fe20001800000 */
[----:B------:R-:W-:Y:S01]  /*2120*/  @!P3 FMUL.FTZ R13, R5, R5 ;  /* 0x00000005050db220 */ /* 0x000fe20000410000 */
[----:B------:R-:W-:Y:S01]  /*2130*/  FSEL R16, -R22, -0.00082130916416645050049, P3 ;  /* 0xba574d2016107808 */ /* 0x000fe20001800100 */
[----:B------:R-:W-:Y:S01]  /*2140*/  FADD.FTZ R23, |R4|, -RZ ;  /* 0x800000ff04177221 */ /* 0x000fe20000010200 */
[----:B------:R-:W-:-:S02]  /*2150*/  FSETP.GE.FTZ.AND P5, PT, |R12|, 1.0029599666595458984, PT ;  /* 0x3f8060fe0c00780b */ /* 0x000fc40003fb6200 */
[----:B------:R-:W-:Y:S01]  /*2160*/  FSEL R26, R21, 8.4834944573231041431e-05, P4 ;  /* 0x38b1e96a151a7808 */ /* 0x000fe20002000000 */
[----:B------:R-:W-:Y:S01]  /*2170*/  FFMA.FTZ R28, R13, R28, R16 ;  /* 0x0000001c0d1c7223 */ /* 0x000fe20000010010 */
[----:B------:R-:W-:Y:S01]  /*2180*/  FSEL R16, -R22, -0.00082130916416645050049, P4 ;  /* 0xba574d2016107808 */ /* 0x000fe20002000100 */
[----:B------:R-:W-:Y:S01]  /*2190*/  @!P4 FMUL.FTZ R23, R4, R4 ;  /* 0x000000040417c220 */ /* 0x000fe20000410000 */
[----:B------:R-:W-:Y:S02]  /*21a0*/  FSEL R21, R21, 8.4834944573231041431e-05, P5 ;  /* 0x38b1e96a15157808 */ /* 0x000fe40002800000 */
[----:B------:R-:W-:Y:S01]  /*21b0*/  FSEL R25, -R22, -0.00082130916416645050049, P5 ;  /* 0xba574d2016197808 */ /* 0x000fe20002800100 */
[----:B------:R-:W-:Y:S01]  /*21c0*/  FFMA.FTZ R26, R23, R26, R16 ;  /* 0x0000001a171a7223 */ /* 0x000fe20000010010 */
[----:B------:R-:W-:Y:S01]  /*21d0*/  FADD.FTZ R16, |R12|, -RZ ;  /* 0x800000ff0c107221 */ /* 0x000fe20000010200 */
[----:B------:R-:W-:Y:S02]  /*21e0*/  FSEL R22, R20, 0.0052134888246655464172, P2 ;  /* 0x3baad5ea14167808 */ /* 0x000fe40001000000 */
[----:B------:R-:W-:Y:S01]  /*21f0*/  @!P5 FMUL.FTZ R16, R12, R12 ;  /* 0x0000000c0c10d220 */ /* 0x000fe20000410000 */
[----:B------:R-:W-:-:S02]  /*2200*/  FSEL R27, R17, -0.37612664699554443359, P5 ;  /* 0xbec093ac111b7808 */ /* 0x000fc40002800000 */
[----:B------:R-:W-:Y:S01]  /*2210*/  FFMA.FTZ R22, R15, R24, R22 ;  /* 0x000000180f167223 */ /* 0x000fe20000010016 */
[----:B------:R-:W-:Y:S01]  /*2220*/  FFMA.FTZ R21, R16, R21, R25 ;  /* 0x0000001510157223 */ /* 0x000fe20000010019 */
[----:B------:R-:W-:Y:S02]  /*2230*/  FSEL R25, -R19, -0.026868773624300956726, P2 ;  /* 0xbcdc1be713197808 */ /* 0x000fe40001000100 */
[----:B------:R-:W-:Y:S02]  /*2240*/  FSEL R24, R20, 0.0052134888246655464172, P3 ;  /* 0x3baad5ea14187808 */ /* 0x000fe40001800000 */
[----:B------:R-:W-:Y:S01]  /*2250*/  F2FP.BF16.F32.PACK_AB R10, R11, R10 ;  /* 0x0000000a0b0a723e */ /* 0x000fe200000010ff */
[----:B------:R-:W-:Y:S01]  /*2260*/  FFMA.FTZ R22, R15, R22, R25 ;  /* 0x000000160f167223 */ /* 0x000fe20000010019 */
[----:B------:R-:W-:Y:S01]  /*2270*/  FSEL R25, R18, 0.11284004896879196167, P2 ;  /* 0x3de718af12197808 */ /* 0x000fe20001000000 */
[----:B------:R-:W-:Y:S01]  /*2280*/  FFMA.FTZ R28, R13, R28, R24 ;  /* 0x0000001c0d1c7223 */ /* 0x000fe20000010018 */
[----:B------:R-:W-:-:S03]  /*2290*/  FSEL R24, R20, 0.0052134888246655464172, P4 ;  /* 0x3baad5ea14187808 */ /* 0x000fc60002000000 */
[----:B------:R-:W-:Y:S01]  /*22a0*/  FFMA.FTZ R22, R15, R22, R25 ;  /* 0x000000160f167223 */ /* 0x000fe20000010019 */
[----:B------:R-:W-:Y:S01]  /*22b0*/  FSEL R25, R17, -0.37612664699554443359, P2 ;  /* 0xbec093ac11197808 */ /* 0x000fe20001000000 */
[----:B------:R-:W-:Y:S01]  /*22c0*/  FFMA.FTZ R26, R23, R26, R24 ;  /* 0x0000001a171a7223 */ /* 0x000fe20000010018 */
[----:B------:R-:W-:-:S03]  /*22d0*/  FSEL R24, R14, 0.12837915122509002686, P2 ;  /* 0x3e0375d30e187808 */ /* 0x000fc60001000000 */
[----:B------:R-:W-:Y:S01]  /*22e0*/  FFMA.FTZ R22, R15, R22, R25 ;  /* 0x000000160f167223 */ /* 0x000fe20000010019 */
[----:B------:R-:W-:Y:S02]  /*22f0*/  FSEL R25, R20, 0.0052134888246655464172, P5 ;  /* 0x3baad5ea14197808 */ /* 0x000fe40002800000 */
[----:B------:R-:W-:Y:S01]  /*2300*/  FSEL R20, -R19, -0.026868773624300956726, P3 ;  /* 0xbcdc1be713147808 */ /* 0x000fe20001800100 */
[----:B------:R-:W-:Y:S01]  /*2310*/  FFMA.FTZ R22, R15, R22, R24 ;  /* 0x000000160f167223 */ /* 0x000fe20000010018 */
[----:B------:R-:W-:Y:S01]  /*2320*/  FSEL R24, R18, 0.11284004896879196167, P3 ;  /* 0x3de718af12187808 */ /* 0x000fe20001800000 */
[----:B------:R-:W-:Y:S01]  /*2330*/  FFMA.FTZ R21, R16, R21, R25 ;  /* 0x0000001510157223 */ /* 0x000fe20000010019 */
[C---:B------:R-:W-:Y:S01]  /*2340*/  FSEL R25, R18.reuse, 0.11284004896879196167, P5 ;  /* 0x3de718af12197808 */ /* 0x040fe20002800000 */
[----:B------:R-:W-:Y:S01]  /*2350*/  FFMA.FTZ R20, R13, R28, R20 ;  /* 0x0000001c0d147223 */ /* 0x000fe20000010014 */
[C---:B------:R-:W-:Y:S02]  /*2360*/  FSEL R28, -R19.reuse, -0.026868773624300956726, P4 ;  /* 0xbcdc1be7131c7808 */ /* 0x040fe40002000100 */
[----:B------:R-:W-:Y:S01]  /*2370*/  FSEL R19, -R19, -0.026868773624300956726, P5 ;  /* 0xbcdc1be713137808 */ /* 0x000fe20002800100 */
[----:B------:R-:W-:Y:S01]  /*2380*/  FFMA.FTZ R20, R13, R20, R24 ;  /* 0x000000140d147223 */ /* 0x000fe20000010018 */
[----:B------:R-:W-:Y:S01]  /*2390*/  FSEL R24, R17, -0.37612664699554443359, P3 ;  /* 0xbec093ac11187808 */ /* 0x000fe20001800000 */
[----:B------:R-:W-:Y:S01]  /*23a0*/  FFMA.FTZ R26, R23, R26, R28 ;  /* 0x0000001a171a7223 */ /* 0x000fe2000001001c */
[----:B------:R-:W-:Y:S01]  /*23b0*/  FSEL R28, R18, 0.11284004896879196167, P4 ;  /* 0x3de718af121c7808 */ /* 0x000fe20002000000 */
[----:B------:R-:W-:Y:S01]  /*23c0*/  FFMA.FTZ R19, R16, R21, R19 ;  /* 0x0000001510137223 */ /* 0x000fe20000010013 */
[----:B------:R-:W0:Y:S01]  /*23d0*/  @P1 MUFU.EX2 R18, R7 ;  /* 0x0000000700121308 */ /* 0x000e220000000800 */
[----:B------:R-:W-:Y:S01]  /*23e0*/  FFMA.FTZ R20, R13, R20, R24 ;  /* 0x000000140d147223 */ /* 0x000fe20000010018 */
[----:B------:R-:W-:Y:S01]  /*23f0*/  FSEL R24, R14, 0.12837915122509002686, P3 ;  /* 0x3e0375d30e187808 */ /* 0x000fe20001800000 */
[----:B------:R-:W-:Y:S01]  /*2400*/  FFMA.FTZ R26, R23, R26, R28 ;  /* 0x0000001a171a7223 */ /* 0x000fe2000001001c */
[----:B------:R-:W-:Y:S01]  /*2410*/  FSEL R28, R17, -0.37612664699554443359, P4 ;  /* 0xbec093ac111c7808 */ /* 0x000fe20002000000 */
[----:B------:R-:W-:-:S02]  /*2420*/  FFMA.FTZ R25, R16, R19, R25 ;  /* 0x0000001310197223 */ /* 0x000fc40000010019 */
[----:B------:R-:W-:Y:S01]  /*2430*/  FFMA.FTZ R21, R13, R20, R24 ;  /* 0x000000140d157223 */ /* 0x000fe20000010018 */
[----:B------:R-:W-:Y:S01]  /*2440*/  FADD.FTZ R24, -R15, -RZ ;  /* 0x800000ff0f187221 */ /* 0x000fe20000010100 */
[C---:B------:R-:W-:Y:S01]  /*2450*/  FFMA.FTZ R26, R23.reuse, R26, R28 ;  /* 0x0000001a171a7223 */ /* 0x040fe2000001001c */
[----:B------:R-:W-:Y:S01]  /*2460*/  FSEL R28, R14, 0.12837915122509002686, P4 ;  /* 0x3e0375d30e1c7808 */ /* 0x000fe20002000000 */
[----:B------:R-:W-:Y:S01]  /*2470*/  FFMA.FTZ R25, R16, R25, R27 ;  /* 0x0000001910197223 */ /* 0x000fe2000001001b */
[----:B------:R-:W1:Y:S01]  /*2480*/  @P0 MUFU.EX2 R17, R8 ;  /* 0x0000000800110308 */ /* 0x000e620000000800 */
[----:B------:R-:W-:Y:S02]  /*2490*/  FSEL R15, R24, R3, P2 ;  /* 0x00000003180f7208 */ /* 0x000fe40001000000 */
[C---:B------:R-:W-:Y:S01]  /*24a0*/  FFMA.FTZ R20, R23.reuse, R26, R28 ;  /* 0x0000001a17147223 */ /* 0x040fe2000001001c */
[----:B------:R-:W-:Y:S01]  /*24b0*/  FADD.FTZ R23, -R23, -RZ ;  /* 0x800000ff17177221 */ /* 0x000fe20000010100 */
[----:B0-----:R-:W-:Y:S01]  /*24c0*/  @P1 FADD.FTZ R18, -R18, 1 ;  /* 0x3f80000012121421 */ /* 0x001fe20000010100 */
[----:B------:R-:W-:-:S03]  /*24d0*/  FFMA.FTZ R22, R22, R15, R15 ;  /* 0x0000000f16167223 */ /* 0x000fc6000001000f */
[----:B------:R-:W-:Y:S01]  /*24e0*/  FSEL R23, R23, R4, P4 ;  /* 0x0000000417177208 */ /* 0x000fe20002000000 */
[----:B------:R-:W0:Y:S01]  /*24f0*/  @P2 MUFU.EX2 R24, R22 ;  /* 0x0000001600182308 */ /* 0x000e220000000800 */
[----:B------:R-:W-:-:S03]  /*2500*/  @P1 LOP3.LUT R7, R18, 0x80000000, R9, 0xb8, !PT ;  /* 0x8000000012071812 */ /* 0x000fc600078eb809 */
[----:B------:R-:W-:Y:S01]  /*2510*/  FFMA.FTZ R19, R20, R23, R23 ;  /* 0x0000001714137223 */ /* 0x000fe20000010017 */
[----:B------:R-:W-:Y:S01]  /*2520*/  FSEL R23, R14, 0.12837915122509002686, P5 ;  /* 0x3e0375d30e177808 */ /* 0x000fe20002800000 */
[----:B------:R-:W-:Y:S01]  /*2530*/  FADD.FTZ R14, -R13, -RZ ;  /* 0x800000ff0d0e7221 */ /* 0x000fe20000010100 */
[C---:B------:R-:W-:Y:S01]  /*2540*/  FADD.FTZ R13, -R16.reuse, -RZ ;  /* 0x800000ff100d7221 */ /* 0x040fe20000010100 */
[----:B------:R-:W2:Y:S01]  /*2550*/  @P4 MUFU.EX2 R20, R19 ;  /* 0x0000001300144308 */ /* 0x000ea20000000800 */
[----:B-1----:R-:W-:Y:S01]  /*2560*/  @P0 FADD.FTZ R17, -R17, 1 ;  /* 0x3f80000011110421 */ /* 0x002fe20000010100 */
[----:B------:R-:W-:Y:S01]  /*2570*/  FFMA.FTZ R25, R16, R25, R23 ;  /* 0x0000001910197223 */ /* 0x000fe20000010017 */
[----:B------:R-:W-:Y:S02]  /*2580*/  FSEL R26, R14, R5, P3 ;  /* 0x000000050e1a7208 */ /* 0x000fe40001800000 */
[----:B------:R-:W-:Y:S01]  /*2590*/  FSEL R16, R13, R12, P5 ;  /* 0x0000000c0d107208 */ /* 0x000fe20002800000 */
[----:B------:R-:W1:Y:S01]  /*25a0*/  LDC.64 R14, c[0x0][0x388] ;  /* 0x0000e200ff0e7b82 */ /* 0x000e620000000a00 */
[----:B------:R-:W-:Y:S01]  /*25b0*/  @P0 LOP3.LUT R8, R17, 0x80000000, R6, 0xb8, !PT ;  /* 0x8000000011080812 */ /* 0x000fe200078eb806 */
[----:B------:R-:W-:Y:S01]  /*25c0*/  FFMA.FTZ R21, R21, R26, R26 ;  /* 0x0000001a15157223 */ /* 0x000fe2000001001a */
[----:B0-----:R-:W-:Y:S01]  /*25d0*/  @P2 FADD.FTZ R24, -R24, 1 ;  /* 0x3f80000018182421 */ /* 0x001fe20000010100 */
[----:B------:R-:W-:-:S02]  /*25e0*/  FFMA.FTZ R16, R25, R16, R16 ;  /* 0x0000001019107223 */ /* 0x000fc40000010010 */
[----:B------:R-:W0:Y:S02]  /*25f0*/  @P3 MUFU.EX2 R23, R21 ;  /* 0x0000001500173308 */ /* 0x000e240000000800 */
[----:B------:R-:W-:Y:S01]  /*2600*/  @P2 LOP3.LUT R22, R24, 0x80000000, R3, 0xb8, !PT ;  /* 0x8000000018162812 */ /* 0x000fe200078eb803 */
[----:B--2---:R-:W-:-:S03]  /*2610*/  @P4 FADD.FTZ R9, -R20, 1 ;  /* 0x3f80000014094421 */ /* 0x004fc60000010100 */
[----:B------:R-:W-:Y:S02]  /*2620*/  F2FP.BF16.F32.PACK_AB R7, R22, R7 ;  /* 0x000000071607723e */ /* 0x000fe400000010ff */
[----:B------:R-:W2:Y:S01]  /*2630*/  @P5 MUFU.EX2 R13, R16 ;  /* 0x00000010000d5308 */ /* 0x000ea20000000800 */
[----:B------:R-:W-:Y:S01]  /*2640*/  @P4 LOP3.LUT R19, R9, 0x80000000, R4, 0xb8, !PT ;  /* 0x8000000009134812 */ /* 0x000fe200078eb804 */
[----:B-1----:R-:W-:-:S04]  /*2650*/  IMAD.WIDE.U32 R14, R0, 0x2, R14 ;  /* 0x00000002000e7825 */ /* 0x002fc800078e000e */
[----:B0-----:R-:W-:-:S05]  /*2660*/  @P3 FADD.FTZ R0, -R23, 1 ;  /* 0x3f80000017003421 */ /* 0x001fca0000010100 */
[----:B------:R-:W-:Y:S01]  /*2670*/  @P3 LOP3.LUT R21, R0, 0x80000000, R5, 0xb8, !PT ;  /* 0x8000000000153812 */ /* 0x000fe200078eb805 */
[----:B--2---:R-:W-:Y:S01]  /*2680*/  @P5 FADD.FTZ R13, -R13, 1 ;  /* 0x3f8000000d0d5421 */ /* 0x004fe20000010100 */
[----:B------:R-:W-:Y:S02]  /*2690*/  IMAD.WIDE.U32 R14, R2, 0x4, R14 ;  /* 0x00000004020e7825 */ /* 0x000fe400078e000e */
[----:B------:R-:W-:Y:S02]  /*26a0*/  F2FP.BF16.F32.PACK_AB R21, R21, R8 ;  /* 0x000000081515723e */ /* 0x000fe400000010ff */
[----:B------:R-:W-:Y:S01]  /*26b0*/  @P5 LOP3.LUT R16, R13, 0x80000000, R12, 0xb8, !PT ;  /* 0x800000000d105812 */ /* 0x000fe200078eb80c */
[----:B------:R-:W-:Y:S03]  /*26c0*/  STG.E desc[UR4][R14.64], R10 ;  /* 0x0000000a0e007986 */ /* 0x000fe6000c101904 */
[----:B------:R-:W-:Y:S01]  /*26d0*/  F2FP.BF16.F32.PACK_AB R19, R16, R19 ;  /* 0x000000131013723e */ /* 0x000fe200000010ff */
[----:B------:R-:W-:Y:S04]  /*26e0*/  STG.E desc[UR4][R14.64+0x200], R7 ;  /* 0x000200070e007986 */ /* 0x000fe8000c101904 */
[----:B------:R-:W-:Y:S04]  /*26f0*/  STG.E desc[UR4][R14.64+0x400], R21 ;  /* 0x000400150e007986 */ /* 0x000fe8000c101904 */
[----:B------:R-:W-:Y:S01]  /*2700*/  STG.E desc[UR4][R14.64+0x600], R19 ;  /* 0x000600130e007986 */ /* 0x000fe2000c101904 */
[----:B------:R-:W-:Y:S05]  /*2710*/  EXIT ;  /* 0x000000000000794d */ /* 0x000fea0003800000 */
.L_x_625:
        /* <DEDUP_REMOVED lines=14> */
.L_x_11304:


//--------------------- .text._ZN2at6native29vectorized_elementwise_kernelILi4EZZZNS0_15erf_kernel_cudaERNS_18TensorIteratorBaseEENKUlvE_clEvENKUlvE2_clEvEUlN3c108BFloat16EE_St5arrayIPcLm2EEEEviT0_T1_ --------------------------
	.section	.text._ZN2at6native29vectorized_elementwise_kernelILi4EZZZNS0_15erf_kernel_cudaERNS_18TensorIteratorBaseEENKUlvE_clEvENKUlvE2_clEvEUlN3c108BFloat16EE_St5arrayIPcLm2EEEEviT0_T1_,"ax",@progbits
	.align	128
        .global         _ZN2at6native29vectorized_elementwise_kernelILi4EZZZNS0_15erf_kernel_cudaERNS_18TensorIteratorBaseEENKUlvE_clEvENKUlvE2_clEvEUlN3c108BFloat16EE_St5arrayIPcLm2EEEEviT0_T1_
        .type           _ZN2at6native29vectorized_elementwise_kernelILi4EZZZNS0_15erf_kernel_cudaERNS_18TensorIteratorBaseEENKUlvE_clEvENKUlvE2_clEvEUlN3c108BFloat16EE_St5arrayIPcLm2EEEEviT0_T1_,@function
        .size           _ZN2at6native29vectorized_elementwise_kernelILi4EZZZNS0_15erf_kernel_cudaERNS_18TensorIteratorBaseEENKUlvE_clEvENKUlvE2_clEvEUlN3c108BFloat16EE_St5arrayIPcLm2EEEEviT0_T1_,(.L_x_11305 - _ZN2at6native29vectorized_elementwise_kernelILi4EZZZNS0_15erf_kernel_cudaERNS_18TensorIteratorBaseEENKUlvE_clEvENKUlvE2_clEvEUlN3c108BFloat16EE_St5arrayIPcLm2EEEEviT0_T1_)
        .other          _ZN2at6native29vectorized_elementwise_kernelILi4EZZZNS0_15erf_kernel_cudaERNS_18TensorIteratorBaseEENKUlvE_clEvENKUlvE2_clEvEUlN3c108BFloat16EE_St5arrayIPcLm2EEEEviT0_T1_,@"STO_CUDA_ENTRY STV_DEFAULT"
_ZN2at6native29vectorized_elementwise_kernelILi4EZZZNS0_15erf_kernel_cudaERNS_18TensorIteratorBaseEENKUlvE_clEvENKUlvE2_clEvEUlN3c108BFloat16EE_St5arrayIPcLm2EEEEviT0_T1_:
.text._ZN2at6native29vectorized_elementwise_kernelILi4EZZZNS0_15erf_kernel_cudaERNS_18TensorIteratorBaseEENKUlvE_clEvENKUlvE2_clEvEUlN3c108BFloat16EE_St5arrayIPcLm2EEEEviT0_T1_:
        /* <DEDUP_REMOVED lines=110> */
.L_x_628:
[----:B------:R-:W-:Y:S05]  /*06e0*/  BSYNC.RECONVERGENT B0 ;  /* 0x0000000000007941 */ /* 0x000fea0003800200 */
.L_x_627:
        /* <DEDUP_REMOVED lines=36> */
.L_x_630:
[----:B------:R-:W-:Y:S05]  /*0930*/  BSYNC.RECONVERGENT B0 ;  /* 0x0000000000007941 */ /* 0x000fea0003800200 */
.L_x_629:
        /* <DEDUP_REMOVED lines=36> */
.L_x_632:
[----:B------:R-:W-:Y:S05]  /*0b80*/  BSYNC.RECONVERGENT B0 ;  /* 0x0000000000007941 */ /* 0x000fea0003800200 */
.L_x_631:
        /* <DEDUP_REMOVED lines=33> */
.L_x_634:
[----:B------:R-:W-:Y:S05]  /*0da0*/  BSYNC.RECONVERGENT B0 ;  /* 0x0000000000007941 */ /* 0x000fea0003800200 */
.L_x_633:
        /* <DEDUP_REMOVED lines=33> */
.L_x_636:
[----:B------:R-:W-:Y:S05]  /*0fc0*/  BSYNC.RECONVERGENT B0 ;  /* 0x0000000000007941 */ /* 0x000fea0003800200 */
.L_x_635:
        /* <DEDUP_REMOVED lines=33> */
.L_x_638:
[----:B------:R-:W-:Y:S05]  /*11e0*/  BSYNC.RECONVERGENT B0 ;  /* 0x0000000000007941 */ /* 0x000fea0003800200 */
.L_x_637:
        /* <DEDUP_REMOVED lines=33> */
.L_x_640:
[----:B------:R-:W-:Y:S05]  /*1400*/  BSYNC.RECONVERGENT B0 ;  /* 0x0000000000007941 */ /* 0x000fea0003800200 */
.L_x_639:
        /* <DEDUP_REMOVED lines=33> */
.L_x_642:
[----:B------:R-:W-:Y:S05]  /*1620*/  BSYNC.RECONVERGENT B0 ;  /* 0x0000000000007941 */ /* 0x000fea0003800200 */
.L_x_641:
        /* <DEDUP_REMOVED lines=18> */
.L_x_645:
[----:B------:R-:W-:-:S13]  /*1750*/  ISETP.GE.U32.AND P0, PT, R7, R8, PT ;  /* 0x000000080700720c */ /* 0x000fda0003f06070 */
[----:B------:R-:W-:Y:S05]  /*1760*/  @P0 BRA `(.L_x_647) ;  /* 0x0000000000300947 */ /* 0x000fea0003800000 */
[----:B0-----:R-:W0:Y:S01]  /*1770*/  LDC.64 R2, c[0x0][0x388] ;  /* 0x0000e200ff027b82 */ /* 0x001e220000000a00 */
[----:B------:R-:W-:Y:S01]  /*1780*/  IMAD.IADD R5, R0, 0x1, R7 ;  /* 0x0000000100057824 */ /* 0x000fe200078e0207 */
[----:B------:R-:W-:-:S03]  /*1790*/  IADD3 R7, PT, PT, R7, 0x80, RZ ;  /* 0x0000008007077810 */ /* 0x000fc60007ffe0ff */
[----:B0-----:R-:W-:-:S05]  /*17a0*/  IMAD.WIDE.U32 R2, R5, 0x2, R2 ;  /* 0x0000000205027825 */ /* 0x001fca00078e0002 */
[----:B------:R1:W-:Y:S02]  /*17b0*/  STG.E.U16 desc[UR4][R2.64], R10 ;  /* 0x0000000a02007986 */ /* 0x0003e4000c101504 */
.L_x_646:
[----:B------:R-:W-:-:S13]  /*17c0*/  ISETP.GE.U32.AND P0, PT, R7, R8, PT ;  /* 0x000000080700720c */ /* 0x000fda0003f06070 */
[----:B------:R-:W-:Y:S05]  /*17d0*/  @P0 BRA `(.L_x_648) ;  /* 0x0000000000340947 */ /* 0x000fea0003800000 */
[----:B01----:R-:W0:Y:S01]  /*17e0*/  LDC.64 R2, c[0x0][0x388] ;  /* 0x0000e200ff027b82 */ /* 0x003e220000000a00 */
[----:B------:R-:W-:Y:S01]  /*17f0*/  IMAD.IADD R5, R0, 0x1, R7 ;  /* 0x0000000100057824 */ /* 0x000fe200078e0207 */
[----:B------:R-:W-:-:S03]  /*1800*/  IADD3 R7, PT, PT, R7, 0x80, RZ ;  /* 0x0000008007077810 */ /* 0x000fc60007ffe0ff */
[----:B0-----:R-:W-:-:S05]  /*1810*/  IMAD.WIDE.U32 R2, R5, 0x2, R2 ;  /* 0x0000000205027825 */ /* 0x001fca00078e0002 */
[----:B------:R1:W-:Y:S02]  /*1820*/  STG.E.U16 desc[UR4][R2.64], R11 ;  /* 0x0000000b02007986 */ /* 0x0003e4000c101504 */
.L_x_647:
        /* <DEDUP_REMOVED lines=8> */
.L_x_648:
[----:B------:R-:W-:Y:S05]  /*18b0*/  BSYNC.RELIABLE B1 ;  /* 0x0000000000017941 */ /* 0x000fea0003800100 */
.L_x_644:
[----:B------:R-:W-:-:S13]  /*18c0*/  ISETP.GE.U32.AND P0, PT, R7, R8, PT ;  /* 0x000000080700720c */ /* 0x000fda0003f06070 */
[----:B012---:R-:W0:Y:S01]  /*18d0*/  @!P0 LDC.64 R2, c[0x0][0x388] ;  /* 0x0000e200ff028b82 */ /* 0x007e220000000a00 */
[----:B------:R-:W-:Y:S01]  /*18e0*/  @!P0 IMAD.IADD R5, R0, 0x1, R7 ;  /* 0x0000000100058824 */ /* 0x000fe200078e0207 */
[----:B------:R-:W-:-:S03]  /*18f0*/  @!P0 IADD3 R7, PT, PT, R7, 0x80, RZ ;  /* 0x0000008007078810 */ /* 0x000fc60007ffe0ff */
[----:B0-----:R-:W-:-:S05]  /*1900*/  @!P0 IMAD.WIDE.U32 R2, R5, 0x2, R2 ;  /* 0x0000000205028825 */ /* 0x001fca00078e0002 */
[----:B------:R2:W-:Y:S02]  /*1910*/  @!P0 STG.E.U16 desc[UR4][R2.64], R13 ;  /* 0x0000000d02008986 */ /* 0x0005e4000c101504 */
.L_x_649:
[----:B------:R-:W-:Y:S05]  /*1920*/  BSYNC.RECONVERGENT B0 ;  /* 0x0000000000007941 */ /* 0x000fea0003800200 */
.L_x_643:
        /* <DEDUP_REMOVED lines=8> */
.L_x_626:
[----:B------:R-:W0:Y:S01]  /*19b0*/  S2R R4, SR_TID.X ;  /* 0x0000000000047919 */ /* 0x000e220000002100 */
[----:B------:R-:W1:Y:S02]  /*19c0*/  LDC.64 R2, c[0x0][0x390] ;  /* 0x0000e400ff027b82 */ /* 0x000e640000000a00 */
[----:B-1----:R-:W-:-:S04]  /*19d0*/  IMAD.WIDE.U32 R2, R0, 0x2, R2 ;  /* 0x0000000200027825 */ /* 0x002fc800078e0002 */
[----:B0-----:R-:W-:-:S05]  /*19e0*/  IMAD.WIDE.U32 R8, R4, 0x8, R2 ;  /* 0x0000000804087825 */ /* 0x001fca00078e0002 */
[----:B------:R-:W2:Y:S04]  /*19f0*/  LDG.E.64 R6, desc[UR4][R8.64] ;  /* 0x0000000408067981 */ /* 0x000ea8000c1e1b00 */
[----:B------:R0:W3:Y:S01]  /*1a00*/  LDG.E.64 R2, desc[UR4][R8.64+0x400] ;  /* 0x0004000408027981 */ /* 0x0000e2000c1e1b00 */
[----:B------:R-:W-:Y:S02]  /*1a10*/  HFMA2 R19, -RZ, RZ, 0.61474609375, 16.90625 ;  /* 0x38eb4c3aff137431 */ /* 0x000fe400000001ff */
[----:B------:R-:W-:Y:S01]  /*1a20*/  IMAD.MOV.U32 R22, RZ, RZ, 0x3aae005b ;  /* 0x3aae005bff167424 */ /* 0x000fe200078e00ff */
[----:B------:R-:W-:Y:S01]  /*1a30*/  MOV R21, 0x3c09919f ;  /* 0x3c09919f00157802 */ /* 0x000fe20000000f00 */
[----:B------:R-:W-:Y:S01]  /*1a40*/  IMAD.MOV.U32 R20, RZ, RZ, 0x3d24d99a ;  /* 0x3d24d99aff147424 */ /* 0x000fe200078e00ff */
[----:B--2---:R-:W-:Y:S01]  /*1a50*/  SHF.L.U32 R13, R6, 0x10, RZ ;  /* 0x00000010060d7819 */ /* 0x004fe200000006ff */
[C---:B------:R-:W-:Y:S01]  /*1a60*/  IMAD.U32 R14, R7.reuse, 0x10000, RZ ;  /* 0x00010000070e7824 */ /* 0x040fe200078e00ff */
[----:B------:R-:W-:-:S02]  /*1a70*/  PRMT R5, R7, 0x7632, R5 ;  /* 0x0000763207057816 */ /* 0x000fc40000000005 */
[C---:B------:R-:W-:Y:S01]  /*1a80*/  FSETP.GE.FTZ.AND P5, PT, |R13|.reuse, 1.0029599666595458984, PT ;  /* 0x3f8060fe0d00780b */ /* 0x040fe20003fb6200 */
[C---:B0-----:R-:W-:Y:S01]  /*1a90*/  FADD.FTZ R9, |R14|.reuse, -RZ ;  /* 0x800000ff0e097221 */ /* 0x041fe20000010200 */
[----:B------:R-:W-:Y:S02]  /*1aa0*/  FSETP.GE.FTZ.AND P4, PT, |R14|, 1.0029599666595458984, PT ;  /* 0x3f8060fe0e00780b */ /* 0x000fe40003f96200 */
[----:B------:R-:W-:Y:S01]  /*1ab0*/  PRMT R12, R6, 0x7632, R12 ;  /* 0x00007632060c7816 */ /* 0x000fe2000000000c */
[----:B------:R-:W-:Y:S01]  /*1ac0*/  FADD.FTZ R6, |R13|, -RZ ;  /* 0x800000ff0d067221 */ /* 0x000fe20000010200 */
[----:B------:R-:W-:Y:S02]  /*1ad0*/  SHF.L.U32 R5, R5, 0x10, RZ ;  /* 0x0000001005057819 */ /* 0x000fe400000006ff */
[----:B------:R-:W-:Y:S01]  /*1ae0*/  FSEL R7, R19, 8.4834944573231041431e-05, P5 ;  /* 0x38b1e96a13077808 */ /* 0x000fe20002800000 */
[----:B------:R-:W-:Y:S01]  /*1af0*/  IMAD.U32 R12, R12, 0x10000, RZ ;  /* 0x000100000c0c7824 */ /* 0x000fe200078e00ff */
[----:B------:R-:W-:-:S02]  /*1b00*/  FSETP.GE.FTZ.AND P2, PT, |R5|, 1.0029599666595458984, PT ;  /* 0x3f8060fe0500780b */ /* 0x000fc40003f56200 */
[----:B------:R-:W-:Y:S01]  /*1b10*/  FSEL R11, -R22, -0.00082130916416645050049, P5 ;  /* 0xba574d20160b7808 */ /* 0x000fe20002800100 */
[----:B------:R-:W-:Y:S01]  /*1b20*/  @!P5 FMUL.FTZ R6, R13, R13 ;  /* 0x0000000d0d06d220 */ /* 0x000fe20000410000 */
[----:B------:R-:W-:Y:S01]  /*1b30*/  FSETP.GE.FTZ.AND P3, PT, |R12|, 1.0029599666595458984, PT ;  /* 0x3f8060fe0c00780b */ /* 0x000fe20003f76200 */
[----:B------:R-:W-:Y:S01]  /*1b40*/  @!P4 FMUL.FTZ R9, R14, R14 ;  /* 0x0000000e0e09c220 */ /* 0x000fe20000410000 */
[----:B------:R-:W-:Y:S01]  /*1b50*/  FSEL R10, R21, 0.0052134888246655464172, P5 ;  /* 0x3baad5ea150a7808 */ /* 0x000fe20002800000 */
[----:B------:R-:W-:Y:S01]  /*1b60*/  FFMA.FTZ R11, R6, R7, R11 ;  /* 0x00000007060b7223 */ /* 0x000fe2000001000b */
[----:B------:R-:W-:Y:S01]  /*1b70*/  FSEL R8, R19, 8.4834944573231041431e-05, P4 ;  /* 0x38b1e96a13087808 */ /* 0x000fe20002000000 */
[----:B------:R-:W-:Y:S01]  /*1b80*/  FADD.FTZ R7, |R5|, -RZ ;  /* 0x800000ff05077221 */ /* 0x000fe20000010200 */
[----:B------:R-:W-:Y:S01]  /*1b90*/  FSEL R16, -R22, -0.00082130916416645050049, P4 ;  /* 0xba574d2016107808 */ /* 0x000fe20002000100 */
[----:B------:R-:W-:Y:S01]  /*1ba0*/  FFMA.FTZ R11, R6, R11, R10 ;  /* 0x0000000b060b7223 */ /* 0x000fe2000001000a */
[----:B------:R-:W-:Y:S01]  /*1bb0*/  FSEL R10, R21, 0.0052134888246655464172, P4 ;  /* 0x3baad5ea150a7808 */ /* 0x000fe20002000000 */
[----:B------:R-:W-:Y:S01]  /*1bc0*/  @!P2 FMUL.FTZ R7, R5, R5 ;  /* 0x000000050507a220 */ /* 0x000fe20000410000 */
[----:B------:R-:W-:Y:S01]  /*1bd0*/  FSEL R18, R19, 8.4834944573231041431e-05, P2 ;  /* 0x38b1e96a13127808 */ /* 0x000fe20001000000 */
[----:B------:R-:W-:Y:S01]  /*1be0*/  FFMA.FTZ R16, R9, R8, R16 ;  /* 0x0000000809107223 */ /* 0x000fe20000010010 */
[----:B------:R-:W-:Y:S01]  /*1bf0*/  FSEL R24, -R22, -0.00082130916416645050049, P2 ;  /* 0xba574d2016187808 */ /* 0x000fe20001000100 */
[----:B------:R-:W-:Y:S01]  /*1c00*/  FADD.FTZ R8, |R12|, -RZ ;  /* 0x800000ff0c087221 */ /* 0x000fe20000010200 */
[----:B------:R-:W-:Y:S01]  /*1c10*/  FSEL R15, R19, 8.4834944573231041431e-05, P3 ;  /* 0x38b1e96a130f7808 */ /* 0x000fe20001800000 */
[----:B------:R-:W-:Y:S01]  /*1c20*/  FFMA.FTZ R10, R9, R16, R10 ;  /* 0x00000010090a7223 */ /* 0x000fe2000001000a */
[----:B------:R-:W-:Y:S01]  /*1c30*/  FSEL R17, -R22, -0.00082130916416645050049, P3 ;  /* 0xba574d2016117808 */ /* 0x000fe20001800100 */
[----:B------:R-:W-:Y:S01]  /*1c40*/  FFMA.FTZ R16, R7, R18, R24 ;  /* 0x0000001207107223 */ /* 0x000fe20000010018 */
[----:B------:R-:W-:Y:S01]  /*1c50*/  @!P3 FMUL.FTZ R8, R12, R12 ;  /* 0x0000000c0c08b220 */ /* 0x000fe20000410000 */
[----:B------:R-:W-:Y:S01]  /*1c60*/  HFMA2 R18, -RZ, RZ, 1.5341796875, 81.5625 ;  /* 0x3e235519ff127431 */ /* 0x000fe200000001ff */
[----:B------:R-:W-:-:S02]  /*1c70*/  FSEL R23, R21, 0.0052134888246655464172, P3 ;  /* 0x3baad5ea15177808 */ /* 0x000fc40001800000 */
[----:B------:R-:W-:Y:S01]  /*1c80*/  FFMA.FTZ R15, R8, R15, R17 ;  /* 0x0000000f080f7223 */ /* 0x000fe20000010011 */
[C---:B------:R-:W-:Y:S02]  /*1c90*/  FSEL R17, -R20.reuse, -0.026868773624300956726, P5 ;  /* 0xbcdc1be714117808 */ /* 0x040fe40002800100 */
[----:B------:R-:W-:Y:S01]  /*1ca0*/  FSEL R24, -R20, -0.026868773624300956726, P4 ;  /* 0xbcdc1be714187808 */ /* 0x000fe20002000100 */
[----:B------:R-:W-:Y:S01]  /*1cb0*/  FFMA.FTZ R15, R8, R15, R23 ;  /* 0x0000000f080f7223 */ /* 0x000fe20000010017 */
[----:B------:R-:W-:Y:S01]  /*1cc0*/  FSEL R26, R21, 0.0052134888246655464172, P2 ;  /* 0x3baad5ea151a7808 */ /* 0x000fe20001000000 */
[----:B------:R-:W-:Y:S01]  /*1cd0*/  FFMA.FTZ R11, R6, R11, R17 ;  /* 0x0000000b060b7223 */ /* 0x000fe20000010011 */
[----:B------:R-:W-:Y:S01]  /*1ce0*/  FSEL R23, R18, 0.11284004896879196167, P5 ;  /* 0x3de718af12177808 */ /* 0x000fe20002800000 */
[----:B------:R-:W-:Y:S01]  /*1cf0*/  FFMA.FTZ R24, R9, R10, R24 ;  /* 0x0000000a09187223 */ /* 0x000fe20000010018 */
[----:B------:R-:W-:Y:S01]  /*1d00*/  FSEL R25, -R20, -0.026868773624300956726, P3 ;  /* 0xbcdc1be714197808 */ /* 0x000fe20001800100 */
[----:B------:R-:W-:-:S02]  /*1d10*/  IMAD.MOV.U32 R17, RZ, RZ, 0x3f69b4f9 ;  /* 0x3f69b4f9ff117424 */ /* 0x000fc400078e00ff */
[----:B------:R-:W-:Y:S01]  /*1d20*/  FFMA.FTZ R10, R7, R16, R26 ;  /* 0x00000010070a7223 */ /* 0x000fe2000001001a */
[----:B------:R-:W-:Y:S01]  /*1d30*/  FSEL R16, R18, 0.11284004896879196167, P4 ;  /* 0x3de718af12107808 */ /* 0x000fe20002000000 */
[----:B------:R-:W-:Y:S01]  /*1d40*/  FFMA.FTZ R11, R6, R11, R23 ;  /* 0x0000000b060b7223 */ /* 0x000fe20000010017 */
[----:B------:R-:W-:Y:S01]  /*1d50*/  FFMA.FTZ R15, R8, R15, R25 ;  /* 0x0000000f080f7223 */ /* 0x000fe20000010019 */
[----:B------:R-:W-:Y:S02]  /*1d60*/  FSEL R23, R17, -0.37612664699554443359, P5 ;  /* 0xbec093ac11177808 */ /* 0x000fe40002800000 */
[----:B------:R-:W-:Y:S01]  /*1d70*/  FSEL R25, R18, 0.11284004896879196167, P3 ;  /* 0x3de718af12197808 */ /* 0x000fe20001800000 */
[----:B------:R-:W-:Y:S01]  /*1d80*/  FFMA.FTZ R24, R9, R24, R16 ;  /* 0x0000001809187223 */ /* 0x000fe20000010010 */
[----:B------:R-:W-:Y:S01]  /*1d90*/  FSEL R26, -R20, -0.026868773624300956726, P2 ;  /* 0xbcdc1be7141a7808 */ /* 0x000fe20001000100 */
[----:B------:R-:W-:Y:S01]  /*1da0*/  FFMA.FTZ R23, R6, R11, R23 ;  /* 0x0000000b06177223 */ /* 0x000fe20000010017 */
[----:B------:R-:W-:Y:S01]  /*1db0*/  MOV R16, 0x3f210a14 ;  /* 0x3f210a1400107802 */ /* 0x000fe20000000f00 */
[----:B------:R-:W-:Y:S01]  /*1dc0*/  FFMA.FTZ R11, R8, R15, R25 ;  /* 0x0000000f080b7223 */ /* 0x000fe20000010019 */
[----:B------:R-:W-:Y:S01]  /*1dd0*/  FSEL R28, R17, -0.37612664699554443359, P2 ;  /* 0xbec093ac111c7808 */ /* 0x000fe20001000000 */
[----:B------:R-:W-:Y:S01]  /*1de0*/  FFMA.FTZ R10, R7, R10, R26 ;  /* 0x0000000a070a7223 */ /* 0x000fe2000001001a */
[----:B------:R-:W-:-:S02]  /*1df0*/  FSEL R15, R16, 0.12837915122509002686, P5 ;  /* 0x3e0375d3100f7808 */ /* 0x000fc40002800000 */
[----:B------:R-:W-:Y:S02]  /*1e00*/  FSEL R26, R17, -0.37612664699554443359, P4 ;  /* 0xbec093ac111a7808 */ /* 0x000fe40002000000 */
[----:B------:R-:W-:Y:S01]  /*1e10*/  FSEL R25, R16, 0.12837915122509002686, P3 ;  /* 0x3e0375d310197808 */ /* 0x000fe20001800000 */
[C---:B------:R-:W-:Y:S01]  /*1e20*/  FFMA.FTZ R23, R6.reuse, R23, R15 ;  /* 0x0000001706177223 */ /* 0x040fe2000001000f */
[----:B------:R-:W-:Y:S01]  /*1e30*/  FADD.FTZ R6, -R6, -RZ ;  /* 0x800000ff06067221 */ /* 0x000fe20000010100 */
[----:B------:R-:W-:Y:S01]  /*1e40*/  FFMA.FTZ R24, R9, R24, R26 ;  /* 0x0000001809187223 */ /* 0x000fe2000001001a */
[----:B------:R-:W-:Y:S02]  /*1e50*/  FSEL R26, R18, 0.11284004896879196167, P2 ;  /* 0x3de718af121a7808 */ /* 0x000fe40001000000 */
[----:B------:R-:W-:Y:S02]  /*1e60*/  FSEL R15, R17, -0.37612664699554443359, P3 ;  /* 0xbec093ac110f7808 */ /* 0x000fe40001800000 */
[----:B------:R-:W-:Y:S01]  /*1e70*/  FSEL R6, R6, R13, P5 ;  /* 0x0000000d06067208 */ /* 0x000fe20002800000 */
[----:B------:R-:W-:Y:S01]  /*1e80*/  FFMA.FTZ R10, R7, R10, R26 ;  /* 0x0000000a070a7223 */ /* 0x000fe2000001001a */
[----:B------:R-:W-:Y:S01]  /*1e90*/  FSEL R26, R16, 0.12837915122509002686, P4 ;  /* 0x3e0375d3101a7808 */ /* 0x000fe20002000000 */
[----:B------:R-:W-:Y:S01]  /*1ea0*/  FFMA.FTZ R11, R8, R11, R15 ;  /* 0x0000000b080b7223 */ /* 0x000fe2000001000f */
[----:B---3--:R-:W-:Y:S01]  /*1eb0*/  PRMT R27, R2, 0x7632, R27 ;  /* 0x00007632021b7816 */ /* 0x008fe2000000001b */
[----:B------:R-:W-:Y:S01]  /*1ec0*/  FFMA.FTZ R6, R23, R6, R6 ;  /* 0x0000000617067223 */ /* 0x000fe20000010006 */
[----:B------:R-:W-:Y:S01]  /*1ed0*/  FFMA.FTZ R10, R7, R10, R28 ;  /* 0x0000000a070a7223 */ /* 0x000fe2000001001c */
[----:B------:R-:W-:Y:S01]  /*1ee0*/  FFMA.FTZ R15, R9, R24, R26 ;  /* 0x00000018090f7223 */ /* 0x000fe2000001001a */
[----:B------:R-:W-:Y:S01]  /*1ef0*/  FSEL R26, R16, 0.12837915122509002686, P2 ;  /* 0x3e0375d3101a7808 */ /* 0x000fe20001000000 */
[----:B------:R-:W0:Y:S01]  /*1f00*/  @P5 MUFU.EX2 R24, R6 ;  /* 0x0000000600185308 */ /* 0x000e220000000800 */
[----:B------:R-:W-:Y:S01]  /*1f10*/  FFMA.FTZ R25, R8, R11, R25 ;  /* 0x0000000b08197223 */ /* 0x000fe20000010019 */
[----:B------:R-:W-:-:S02]  /*1f20*/  IMAD.U32 R11, R2, 0x10000, RZ ;  /* 0x00010000020b7824 */ /* 0x000fc400078e00ff */
[C---:B------:R-:W-:Y:S01]  /*1f30*/  FADD.FTZ R2, -R7.reuse, -RZ ;  /* 0x800000ff07027221 */ /* 0x040fe20000010100 */
[----:B------:R-:W-:Y:S01]  /*1f40*/  FFMA.FTZ R23, R7, R10, R26 ;  /* 0x0000000a07177223 */ /* 0x000fe2000001001a */
[----:B------:R-:W-:Y:S01]  /*1f50*/  SHF.L.U32 R10, R27, 0x10, RZ ;  /* 0x000000101b0a7819 */ /* 0x000fe200000006ff */
[----:B------:R-:W-:Y:S01]  /*1f60*/  FADD.FTZ R27, -R9, -RZ ;  /* 0x800000ff091b7221 */ /* 0x000fe20000010100 */
[----:B------:R-:W-:Y:S01]  /*1f70*/  FADD.FTZ R9, -R8, -RZ ;  /* 0x800000ff08097221 */ /* 0x000fe20000010100 */
[----:B------:R-:W-:Y:S02]  /*1f80*/  FSETP.GE.FTZ.AND P1, PT, |R11|, 1.0029599666595458984, PT ;  /* 0x3f8060fe0b00780b */ /* 0x000fe40003f36200 */
[----:B------:R-:W-:Y:S02]  /*1f90*/  FSETP.GE.FTZ.AND P0, PT, |R10|, 1.0029599666595458984, PT ;  /* 0x3f8060fe0a00780b */ /* 0x000fe40003f16200 */
[----:B------:R-:W-:Y:S02]  /*1fa0*/  FSEL R28, R2, R5, P2 ;  /* 0x00000005021c7208 */ /* 0x000fe40001000000 */
[----:B------:R-:W-:-:S02]  /*1fb0*/  FSEL R8, R9, R12, P3 ;  /* 0x0000000c09087208 */ /* 0x000fc40001800000 */
[----:B------:R-:W-:Y:S01]  /*1fc0*/  FSEL R26, R27, R14, P4 ;  /* 0x0000000e1b1a7208 */ /* 0x000fe20002000000 */
[----:B0-----:R-:W-:Y:S01]  /*1fd0*/  @P5 FADD.FTZ R2, -R24, 1 ;  /* 0x3f80000018025421 */ /* 0x001fe20000010100 */
[----:B------:R-:W-:Y:S01]  /*1fe0*/  FSEL R27, -R22, -0.00082130916416645050049, P0 ;  /* 0xba574d20161b7808 */ /* 0x000fe20000000100 */
[----:B------:R-:W-:Y:S01]  /*1ff0*/  FFMA.FTZ R7, R25, R8, R8 ;  /* 0x0000000819077223 */ /* 0x000fe20000010008 */
[----:B------:R-:W-:Y:S01]  /*2000*/  FSEL R25, R19, 8.4834944573231041431e-05, P0 ;  /* 0x38b1e96a13197808 */ /* 0x000fe20000000000 */
[----:B------:R-:W-:Y:S01]  /*2010*/  FFMA.FTZ R9, R15, R26, R26 ;  /* 0x0000001a0f097223 */ /* 0x000fe2000001001a */
[----:B------:R-:W-:Y:S01]  /*2020*/  @P5 LOP3.LUT R6, R2, 0x80000000, R13, 0xb8, !PT ;  /* 0x8000000002065812 */ /* 0x000fe200078eb80d */
[C---:B------:R-:W-:Y:S01]  /*2030*/  FADD.FTZ R2, |R10|.reuse, -RZ ;  /* 0x800000ff0a027221 */ /* 0x040fe20000010200 */
[----:B------:R-:W-:Y:S01]  /*2040*/  FFMA.FTZ R8, R23, R28, R28 ;  /* 0x0000001c17087223 */ /* 0x000fe2000001001c */
[----:B------:R-:W-:Y:S01]  /*2050*/  @!P0 FMUL.FTZ R2, R10, R10 ;  /* 0x0000000a0a028220 */ /* 0x000fe20000410000 */
[----:B------:R-:W-:Y:S01]  /*2060*/  FADD.FTZ R24, |R11|, -RZ ;  /* 0x800000ff0b187221 */ /* 0x000fe20000010200 */
[----:B------:R-:W-:Y:S01]  /*2070*/  FSEL R15, R19, 8.4834944573231041431e-05, P1 ;  /* 0x38b1e96a130f7808 */ /* 0x000fe20000800000 */
[----:B------:R-:W-:Y:S01]  /*2080*/  @!P1 FMUL.FTZ R24, R11, R11 ;  /* 0x0000000b0b189220 */ /* 0x000fe20000410000 */
[----:B------:R-:W-:Y:S01]  /*2090*/  FSEL R23, -R22, -0.00082130916416645050049, P1 ;  /* 0xba574d2016177808 */ /* 0x000fe20000800100 */
[----:B------:R-:W-:Y:S01]  /*20a0*/  FFMA.FTZ R25, R2, R25, R27 ;  /* 0x0000001902197223 */ /* 0x000fe2000001001b */
[----:B------:R-:W-:Y:S01]  /*20b0*/  FSEL R27, R21, 0.0052134888246655464172, P1 ;  /* 0x3baad5ea151b7808 */ /* 0x000fe20000800000 */
[----:B------:R-:W-:-:S02]  /*20c0*/  IMAD.U32 R13, R3, 0x10000, RZ ;  /* 0x00010000030d7824 */ /* 0x000fc400078e00ff */
[C---:B------:R-:W-:Y:S01]  /*20d0*/  FFMA.FTZ R15, R24.reuse, R15, R23 ;  /* 0x0000000f180f7223 */ /* 0x040fe20000010017 */
[----:B------:R-:W-:Y:S02]  /*20e0*/  FSEL R23, R21, 0.0052134888246655464172, P0 ;  /* 0x3baad5ea15177808 */ /* 0x000fe40000000000 */
[----:B------:R-:W-:Y:S01]  /*20f0*/  FSETP.GE.FTZ.AND P5, PT, |R13|, 1.0029599666595458984, PT ;  /* 0x3f8060fe0d00780b */ /* 0x000fe20003fb6200 */
[----:B------:R-:W-:Y:S01]  /*2100*/  FFMA.FTZ R27, R24, R15, R27 ;  /* 0x0000000f181b7223 */ /* 0x000fe2000001001b */
[----:B------:R-:W-:Y:S01]  /*2110*/  PRMT R15, R3, 0x7632, R15 ;  /* 0x00007632030f7816 */ /* 0x000fe2000000000f */
[----:B------:R-:W-:Y:S01]  /*2120*/  FFMA.FTZ R25, R2, R25, R23 ;  /* 0x0000001902197223 */ /* 0x000fe20000010017 */
[----:B------:R-:W-:Y:S01]  /*2130*/  FADD.FTZ R23, |R13|, -RZ ;  /* 0x800000ff0d177221 */ /* 0x000fe20000010200 */
[----:B------:R-:W-:Y:S02]  /*2140*/  FSEL R26, R19, 8.4834944573231041431e-05, P5 ;  /* 0x38b1e96a131a7808 */ /* 0x000fe40002800000 */
[----:B------:R-:W-:-:S02]  /*2150*/  SHF.L.U32 R15, R15, 0x10, RZ ;  /* 0x000000100f0f7819 */ /* 0x000fc400000006ff */
[C---:B------:R-:W-:Y:S02]  /*2160*/  FSEL R28, -R22.reuse, -0.00082130916416645050049, P5 ;  /* 0xba574d20161c7808 */ /* 0x040fe40002800100 */
[C---:B------:R-:W-:Y:S01]  /*2170*/  FSETP.GE.FTZ.AND P6, PT, |R15|.reuse, 1.0029599666595458984, PT ;  /* 0x3f8060fe0f00780b */ /* 0x040fe20003fd6200 */
[----:B------:R-:W-:Y:S01]  /*2180*/  FADD.FTZ R3, |R15|, -RZ ;  /* 0x800000ff0f037221 */ /* 0x000fe20000010200 */
[----:B------:R-:W-:Y:S02]  /*2190*/  @!P5 FMUL.FTZ R23, R13, R13 ;  /* 0x0000000d0d17d220 */ /* 0x000fe40000410000 */
[----:B------:R-:W-:Y:S02]  /*21a0*/  FSEL R22, -R22, -0.00082130916416645050049, P6 ;  /* 0xba574d2016167808 */ /* 0x000fe40003000100 */
[----:B------:R-:W-:Y:S01]  /*21b0*/  FFMA.FTZ R26, R23, R26, R28 ;  /* 0x0000001a171a7223 */ /* 0x000fe2000001001c */
[----:B------:R-:W-:Y:S02]  /*21c0*/  FSEL R28, R19, 8.4834944573231041431e-05, P6 ;  /* 0x38b1e96a131c7808 */ /* 0x000fe40003000000 */
[----:B------:R-:W-:-:S04]  /*21d0*/  FSEL R19, -R20, -0.026868773624300956726, P1 ;  /* 0xbcdc1be714137808 */ /* 0x000fc80000800100 */
[----:B------:R-:W-:Y:S01]  /*21e0*/  @!P6 FMUL.FTZ R3, R15, R15 ;  /* 0x0000000f0f03e220 */ /* 0x000fe20000410000 */
[----:B------:R-:W-:Y:S01]  /*21f0*/  FFMA.FTZ R19, R24, R27, R19 ;  /* 0x0000001b18137223 */ /* 0x000fe20000010013 */
[----:B------:R-:W-:Y:S02]  /*2200*/  FSEL R27, R18, 0.11284004896879196167, P0 ;  /* 0x3de718af121b7808 */ /* 0x000fe40000000000 */
[----:B------:R-:W-:Y:S01]  /*2210*/  FFMA.FTZ R28, R3, R28, R22 ;  /* 0x0000001c031c7223 */ /* 0x000fe20000010016 */
[----:B------:R-:W-:-:S05]  /*2220*/  FSEL R22, R21, 0.0052134888246655464172, P5 ;  /* 0x3baad5ea15167808 */ /* 0x000fca0002800000 */
[----:B------:R-:W-:Y:S01]  /*2230*/  FFMA.FTZ R26, R23, R26, R22 ;  /* 0x0000001a171a7223 */ /* 0x000fe20000010016 */
[----:B------:R-:W-:Y:S02]  /*2240*/  FSEL R22, R21, 0.0052134888246655464172, P6 ;  /* 0x3baad5ea15167808 */ /* 0x000fe40003000000 */
[----:B------:R-:W-:-:S03]  /*2250*/  FSEL R21, -R20, -0.026868773624300956726, P0 ;  /* 0xbcdc1be714157808 */ /* 0x000fc60000000100 */
[----:B------:R-:W-:Y:S01]  /*2260*/  FFMA.FTZ R22, R3, R28, R22 ;  /* 0x0000001c03167223 */ /* 0x000fe20000010016 */
[----:B------:R-:W-:Y:S01]  /*2270*/  FSEL R28, R18, 0.11284004896879196167, P1 ;  /* 0x3de718af121c7808 */ /* 0x000fe20000800000 */
[----:B------:R-:W-:Y:S01]  /*2280*/  FFMA.FTZ R25, R2, R25, R21 ;  /* 0x0000001902197223 */ /* 0x000fe20000010015 */
[----:B------:R-:W-:-:S03]  /*2290*/  FSEL R21, R17, -0.37612664699554443359, P1 ;  /* 0xbec093ac11157808 */ /* 0x000fc60000800000 */
[----:B------:R-:W-:Y:S01]  /*22a0*/  FFMA.FTZ R19, R24, R19, R28 ;  /* 0x0000001318137223 */ /* 0x000fe2000001001c */
[----:B------:R-:W-:Y:S01]  /*22b0*/  FSEL R28, -R20, -0.026868773624300956726, P5 ;  /* 0xbcdc1be7141c7808 */ /* 0x000fe20002800100 */
[----:B------:R-:W-:Y:S01]  /*22c0*/  FFMA.FTZ R25, R2, R25, R27 ;  /* 0x0000001902197223 */ /* 0x000fe2000001001b */
[----:B------:R-:W-:Y:S01]  /*22d0*/  FSEL R20, -R20, -0.026868773624300956726, P6 ;  /* 0xbcdc1be714147808 */ /* 0x000fe20003000100 */
[----:B------:R-:W-:Y:S01]  /*22e0*/  FFMA.FTZ R19, R24, R19, R21 ;  /* 0x0000001318137223 */ /* 0x000fe20000010015 */
[----:B------:R-:W-:Y:S01]  /*22f0*/  FSEL R21, R17, -0.37612664699554443359, P5 ;  /* 0xbec093ac11157808 */ /* 0x000fe20002800000 */
[----:B------:R-:W-:Y:S01]  /*2300*/  FFMA.FTZ R26, R23, R26, R28 ;  /* 0x0000001a171a7223 */ /* 0x000fe2000001001c */
[----:B------:R-:W-:Y:S01]  /*2310*/  FSEL R28, R18, 0.11284004896879196167, P5 ;  /* 0x3de718af121c7808 */ /* 0x000fe20002800000 */
[----:B------:R-:W-:Y:S01]  /*2320*/  FFMA.FTZ R22, R3, R22, R20 ;  /* 0x0000001603167223 */ /* 0x000fe20000010014 */
[----:B------:R-:W-:-:S03]  /*2330*/  FSEL R20, R16, 0.12837915122509002686, P1 ;  /* 0x3e0375d310147808 */ /* 0x000fc60000800000 */
[C---:B------:R-:W-:Y:S02]  /*2340*/  FFMA.FTZ R26, R23.reuse, R26, R28 ;  /* 0x0000001a171a7223 */ /* 0x040fe4000001001c */
[C---:B------:R-:W-:Y:S01]  /*2350*/  FFMA.FTZ R19, R24.reuse, R19, R20 ;  /* 0x0000001318137223 */ /* 0x040fe20000010014 */
[----:B------:R-:W-:Y:S01]  /*2360*/  FADD.FTZ R24, -R24, -RZ ;  /* 0x800000ff18187221 */ /* 0x000fe20000010100 */
[----:B------:R-:W-:Y:S01]  /*2370*/  FSEL R20, R16, 0.12837915122509002686, P5 ;  /* 0x3e0375d310147808 */ /* 0x000fe20002800000 */
[----:B------:R-:W-:-:S03]  /*2380*/  FFMA.FTZ R26, R23, R26, R21 ;  /* 0x0000001a171a7223 */ /* 0x000fc60000010015 */
[----:B------:R-:W-:Y:S01]  /*2390*/  FSEL R24, R24, R11, P1 ;  /* 0x0000000b18187208 */ /* 0x000fe20000800000 */
[----:B------:R-:W-:Y:S01]  /*23a0*/  FFMA.FTZ R21, R23, R26, R20 ;  /* 0x0000001a17157223 */ /* 0x000fe20000010014 */
[----:B------:R-:W-:Y:S01]  /*23b0*/  FSEL R26, R18, 0.11284004896879196167, P6 ;  /* 0x3de718af121a7808 */ /* 0x000fe20003000000 */
[----:B------:R-:W0:Y:S02]  /*23c0*/  @P4 MUFU.EX2 R20, R9 ;  /* 0x0000000900144308 */ /* 0x000e240000000800 */
[----:B------:R-:W-:Y:S01]  /*23d0*/  FFMA.FTZ R19, R19, R24, R24 ;  /* 0x0000001813137223 */ /* 0x000fe20000010018 */
[----:B------:R-:W-:Y:S01]  /*23e0*/  FADD.FTZ R24, -R23, -RZ ;  /* 0x800000ff17187221 */ /* 0x000fe20000010100 */
[----:B------:R-:W-:-:S04]  /*23f0*/  FSEL R23, R17, -0.37612664699554443359, P0 ;  /* 0xbec093ac11177808 */ /* 0x000fc80000000000 */
[----:B------:R-:W-:Y:S01]  /*2400*/  FSEL R18, R24, R13, P5 ;  /* 0x0000000d18127208 */ /* 0x000fe20002800000 */
[----:B------:R-:W-:Y:S01]  /*2410*/  FFMA.FTZ R23, R2, R25, R23 ;  /* 0x0000001902177223 */ /* 0x000fe20000010017 */
[----:B------:R-:W-:Y:S01]  /*2420*/  FSEL R25, R16, 0.12837915122509002686, P0 ;  /* 0x3e0375d310197808 */ /* 0x000fe20000000000 */
[----:B------:R-:W-:Y:S01]  /*2430*/  FFMA.FTZ R24, R3, R22, R26 ;  /* 0x0000001603187223 */ /* 0x000fe2000001001a */
[----:B------:R-:W-:Y:S01]  /*2440*/  FSEL R26, R17, -0.37612664699554443359, P6 ;  /* 0xbec093ac111a7808 */ /* 0x000fe20003000000 */
[----:B------:R-:W-:Y:S01]  /*2450*/  FFMA.FTZ R18, R21, R18, R18 ;  /* 0x0000001215127223 */ /* 0x000fe20000010012 */
[----:B------:R-:W1:Y:S01]  /*2460*/  @P1 MUFU.EX2 R22, R19 ;  /* 0x0000001300161308 */ /* 0x000e620000000800 */
[C---:B------:R-:W-:Y:S01]  /*2470*/  FFMA.FTZ R17, R2.reuse, R23, R25 ;  /* 0x0000001702117223 */ /* 0x040fe20000010019 */
[----:B------:R-:W-:Y:S01]  /*2480*/  FADD.FTZ R23, -R2, -RZ ;  /* 0x800000ff02177221 */ /* 0x000fe20000010100 */
[----:B------:R-:W-:Y:S01]  /*2490*/  FSEL R2, R16, 0.12837915122509002686, P6 ;  /* 0x3e0375d310027808 */ /* 0x000fe20003000000 */
[----:B------:R-:W-:Y:S01]  /*24a0*/  FFMA.FTZ R24, R3, R24, R26 ;  /* 0x0000001803187223 */ /* 0x000fe2000001001a */
[----:B0-----:R-:W-:-:S02]  /*24b0*/  @P4 FADD.FTZ R29, -R20, 1 ;  /* 0x3f800000141d4421 */ /* 0x001fc40000010100 */
[----:B------:R-:W-:Y:S01]  /*24c0*/  FSEL R16, R23, R10, P0 ;  /* 0x0000000a17107208 */ /* 0x000fe20000000000 */
[C---:B------:R-:W-:Y:S01]  /*24d0*/  FFMA.FTZ R25, R3.reuse, R24, R2 ;  /* 0x0000001803197223 */ /* 0x040fe20000010002 */
[----:B------:R-:W-:Y:S01]  /*24e0*/  FADD.FTZ R24, -R3, -RZ ;  /* 0x800000ff03187221 */ /* 0x000fe20000010100 */
[----:B------:R-:W0:Y:S01]  /*24f0*/  @P3 MUFU.EX2 R26, R7 ;  /* 0x00000007001a3308 */ /* 0x000e220000000800 */
[----:B------:R-:W2:Y:S01]  /*2500*/  LDC.64 R2, c[0x0][0x388] ;  /* 0x0000e200ff027b82 */ /* 0x000ea20000000a00 */
[----:B------:R-:W-:Y:S01]  /*2510*/  FFMA.FTZ R16, R17, R16, R16 ;  /* 0x0000001011107223 */ /* 0x000fe20000010010 */
[----:B------:R-:W-:Y:S02]  /*2520*/  @P4 LOP3.LUT R9, R29, 0x80000000, R14, 0xb8, !PT ;  /* 0x800000001d094812 */ /* 0x000fe400078eb80e */
[----:B------:R-:W-:Y:S01]  /*2530*/  FSEL R28, R24, R15, P6 ;  /* 0x0000000f181c7208 */ /* 0x000fe20003000000 */
[----:B-1----:R-:W-:Y:S02]  /*2540*/  @P1 FADD.FTZ R22, -R22, 1 ;  /* 0x3f80000016161421 */ /* 0x002fe40000010100 */
[----:B------:R-:W1:Y:S02]  /*2550*/  @P5 MUFU.EX2 R21, R18 ;  /* 0x0000001200155308 */ /* 0x000e640000000800 */
[----:B------:R-:W-:Y:S01]  /*2560*/  FFMA.FTZ R17, R25, R28, R28 ;  /* 0x0000001c19117223 */ /* 0x000fe2000001001c */
[----:B------:R-:W-:-:S05]  /*2570*/  @P1 LOP3.LUT R19, R22, 0x80000000, R11, 0xb8, !PT ;  /* 0x8000000016131812 */ /* 0x000fca00078eb80b */
[----:B------:R-:W3:Y:S01]  /*2580*/  @P2 MUFU.EX2 R23, R8 ;  /* 0x0000000800172308 */ /* 0x000ee20000000800 */
[----:B0-----:R-:W-:-:S05]  /*2590*/  @P3 FADD.FTZ R27, -R26, 1 ;  /* 0x3f8000001a1b3421 */ /* 0x001fca0000010100 */
[----:B------:R-:W-:Y:S02]  /*25a0*/  @P3 LOP3.LUT R7, R27, 0x80000000, R12, 0xb8, !PT ;  /* 0x800000001b073812 */ /* 0x000fe400078eb80c */
[----:B------:R-:W0:Y:S01]  /*25b0*/  @P0 MUFU.EX2 R24, R16 ;  /* 0x0000001000180308 */ /* 0x000e220000000800 */
[----:B--2---:R-:W-:-:S04]  /*25c0*/  IMAD.WIDE.U32 R2, R0, 0x2, R2 ;  /* 0x0000000200027825 */ /* 0x004fc800078e0002 */
[----:B-1----:R-:W-:Y:S01]  /*25d0*/  @P5 FADD.FTZ R12, -R21, 1 ;  /* 0x3f800000150c5421 */ /* 0x002fe20000010100 */
[----:B------:R-:W-:-:S04]  /*25e0*/  F2FP.BF16.F32.PACK_AB R6, R7, R6 ;  /* 0x000000060706723e */ /* 0x000fc800000010ff */
[----:B------:R-:W-:Y:S01]  /*25f0*/  @P5 LOP3.LUT R18, R12, 0x80000000, R13, 0xb8, !PT ;  /* 0x800000000c125812 */ /* 0x000fe200078eb80d */
[----:B------:R-:W1:Y:S01]  /*2600*/  @P6 MUFU.EX2 R25, R17 ;  /* 0x0000001100196308 */ /* 0x000e620000000800 */
[----:B---3--:R-:W-:Y:S01]  /*2610*/  @P2 FADD.FTZ R0, -R23, 1 ;  /* 0x3f80000017002421 */ /* 0x008fe20000010100 */
[----:B------:R-:W-:-:S04]  /*2620*/  IMAD.WIDE.U32 R2, R4, 0x8, R2 ;  /* 0x0000000804027825 */ /* 0x000fc800078e0002 */
[----:B------:R-:W-:Y:S01]  /*2630*/  @P2 LOP3.LUT R8, R0, 0x80000000, R5, 0xb8, !PT ;  /* 0x8000000000082812 */ /* 0x000fe200078eb805 */
[----:B0-----:R-:W-:-:S03]  /*2640*/  @P0 FADD.FTZ R21, -R24, 1 ;  /* 0x3f80000018150421 */ /* 0x001fc60000010100 */
[----:B------:R-:W-:Y:S02]  /*2650*/  F2FP.BF16.F32.PACK_AB R7, R8, R9 ;  /* 0x000000090807723e */ /* 0x000fe400000010ff */
[----:B------:R-:W-:-:S03]  /*2660*/  @P0 LOP3.LUT R16, R21, 0x80000000, R10, 0xb8, !PT ;  /* 0x8000000015100812 */ /* 0x000fc600078eb80a */
[----:B------:R-:W-:Y:S01]  /*2670*/  STG.E.64 desc[UR4][R2.64], R6 ;  /* 0x0000000602007986 */ /* 0x000fe2000c101b04 */
[----:B-1----:R-:W-:Y:S01]  /*2680*/  @P6 FADD.FTZ R14, -R25, 1 ;  /* 0x3f800000190e6421 */ /* 0x002fe20000010100 */
[----:B------:R-:W-:-:S04]  /*2690*/  F2FP.BF16.F32.PACK_AB R16, R16, R19 ;  /* 0x000000131010723e */ /* 0x000fc800000010ff */
[----:B------:R-:W-:-:S04]  /*26a0*/  @P6 LOP3.LUT R17, R14, 0x80000000, R15, 0xb8, !PT ;  /* 0x800000000e116812 */ /* 0x000fc800078eb80f */
[----:B------:R-:W-:-:S05]  /*26b0*/  F2FP.BF16.F32.PACK_AB R17, R17, R18 ;  /* 0x000000121111723e */ /* 0x000fca00000010ff */
[----:B------:R-:W-:Y:S01]  /*26c0*/  STG.E.64 desc[UR4][R2.64+0x400], R16 ;  /* 0x0004001002007986 */ /* 0x000fe2000c101b04 */
[----:B------:R-:W-:Y:S05]  /*26d0*/  EXIT ;  /* 0x000000000000794d */ /* 0x000fea0003800000 */
.L_x_650:
        /* <DEDUP_REMOVED lines=10> */
.L_x_11305:


//--------------------- .text._ZN2at6native29vectorized_elementwise_kernelILi8EZZZNS0_15erf_kernel_cudaERNS_18TensorIteratorBaseEENKUlvE_clEvENKUlvE2_clEvEUlN3c108BFloat16EE_St5arrayIPcLm2EEEEviT0_T1_ --------------------------
	.section	.text._ZN2at6native29vectorized_elementwise_kernelILi8EZZZNS0_15erf_kernel_cudaERNS_18TensorIteratorBaseEENKUlvE_clEvENKUlvE2_clEvEUlN3c108BFloat16EE_St5arrayIPcLm2EEEEviT0_T1_,"ax",@progbits
	.align	128
        .global         _ZN2at6native29vectorized_elementwise_kernelILi8EZZZNS0_15erf_kernel_cudaERNS_18TensorIteratorBaseEENKUlvE_clEvENKUlvE2_clEvEUlN3c108BFloat16EE_St5arrayIPcLm2EEEEviT0_T1_
        .type           _ZN2at6native29vectorized_elementwise_kernelILi8EZZZNS0_15erf_kernel_cudaERNS_18TensorIteratorBaseEENKUlvE_clEvENKUlvE2_clEvEUlN3c108BFloat16EE_St5arrayIPcLm2EEEEviT0_T1_,@function
        .size           _ZN2at6native29vectorized_elementwise_kernelILi8EZZZNS0_15erf_kernel_cudaERNS_18TensorIteratorBaseEENKUlvE_clEvENKUlvE2_clEvEUlN3c108BFloat16EE_St5arrayIPcLm2EEEEviT0_T1_,(.L_x_11306 - _ZN2at6native29vectorized_elementwise_kernelILi8EZZZNS0_15erf_kernel_cudaERNS_18TensorIteratorBaseEENKUlvE_clEvENKUlvE2_clEvEUlN3c108BFloat16EE_St5arrayIPcLm2EEEEviT0_T1_)
        .other          _ZN2at6native29vectorized_elementwise_kernelILi8EZZZNS0_15erf_kernel_cudaERNS_18TensorIteratorBaseEENKUlvE_clEvENKUlvE2_clEvEUlN3c108BFloat16EE_St5arrayIPcLm2EEEEviT0_T1_,@"STO_CUDA_ENTRY STV_DEFAULT"
_ZN2at6native29vectorized_elementwise_kernelILi8EZZZNS0_15erf_kernel_cudaERNS_18TensorIteratorBaseEENKUlvE_clEvENKUlvE2_clEvEUlN3c108BFloat16EE_St5arrayIPcLm2EEEEviT0_T1_:
.text._ZN2at6native29vectorized_elementwise_kernelILi8EZZZNS0_15erf_kernel_cudaERNS_18TensorIteratorBaseEENKUlvE_clEvENKUlvE2_clEvEUlN3c108BFloat16EE_St5arrayIPcLm2EEEEviT0_T1_:
        /* <DEDUP_REMOVED lines=21> */
[----:B------:R-:W-:Y:S01]  /*0150*/  PRMT R0, RZ, 0x7610, R0 ;  /* 0x00007610ff007816 */ /* 0x000fe20000000000 */
[----:B0-----:R-:W-:Y:S02]  /*0160*/  @!P6 IMAD.WIDE.U32 R26, R3, 0x2, R26 ;  /* 0x00000002031ae825 */ /* 0x001fe400078e001a */
[----:B------:R-:W-:-:S03]  /*0170*/  ISETP.GE.U32.AND P4, PT, R14, R7, PT ;  /* 0x000000070e00720c */ /* 0x000fc60003f86070 */
[----:B------:R-:W5:Y:S10]  /*0180*/  @!P6 LDG.E.U16 R10, desc[UR4][R26.64] ;  /* 0x000000041a0ae981 */ /* 0x000f74000c1e1500 */
        /* <DEDUP_REMOVED lines=8> */
[----:B-1----:R-:W-:-:S05]  /*0210*/  @!P5 IMAD.WIDE.U32 R20, R29, 0x2, R20 ;  /* 0x000000021d14d825 */ /* 0x002fca00078e0014 */
[----:B------:R1:W5:Y:S07]  /*0220*/  @!P5 LDG.E.U16 R0, desc[UR4][R20.64] ;  /* 0x000000041400d981 */ /* 0x00036e000c1e1500 */
        /* <DEDUP_REMOVED lines=75> */
.L_x_653:
[----:B------:R-:W-:Y:S05]  /*06e0*/  BSYNC.RECONVERGENT B0 ;  /* 0x0000000000007941 */ /* 0x000fea0003800200 */
.L_x_652:
        /* <DEDUP_REMOVED lines=11> */
[----:B------:R-:W-:Y:S01]  /*07a0*/  IMAD.MOV.U32 R20, RZ, RZ, 0x3d24d99a ;  /* 0x3d24d99aff147424 */ /* 0x000fe200078e00ff */
[----:B------:R-:W-:Y:S01]  /*07b0*/  MOV R21, 0x3f210a14 ;  /* 0x3f210a1400157802 */ /* 0x000fe20000000f00 */
        /* <DEDUP_REMOVED lines=9> */
[C---:B------:R-:W-:Y:S01]  /*0850*/  FFMA.FTZ R9, R8.reuse, R9, R20 ;  /* 0x0000000908097223 */ /* 0x040fe20000010014 */
[----:B------:R-:W-:Y:S02]  /*0860*/  FSEL R20, R17, -0.37612664699554443359, P6 ;  /* 0xbec093ac11147808 */ /* 0x000fe40003000000 */
[----:B------:R-:W-:Y:S01]  /*0870*/  FSEL R16, R13, 0.11284004896879196167, P6 ;  /* 0x3de718af0d107808 */ /* 0x000fe20003000000 */
[----:B------:R-:W-:-:S04]  /*0880*/  FADD.FTZ R13, -R8, -RZ ;  /* 0x800000ff080d7221 */ /* 0x000fc80000010100 */
        /* <DEDUP_REMOVED lines=10> */
.L_x_655:
[----:B------:R-:W-:Y:S05]  /*0930*/  BSYNC.RECONVERGENT B0 ;  /* 0x0000000000007941 */ /* 0x000fea0003800200 */
.L_x_654:
[----:B------:R-:W-:Y:S01]  /*0940*/  @!P0 IMAD.IADD R9, R15, 0x1, R6 ;  /* 0x000000010f098824 */ /* 0x000fe200078e0206 */
[----:B------:R-:W-:Y:S01]  /*0950*/  BSSY.RECONVERGENT B0, `(.L_x_656) ;  /* 0x0000023000007945 */ /* 0x000fe20003800200 */
[----:B------:R-:W-:Y:S02]  /*0960*/  ISETP.GE.U32.AND P6, PT, R12, R7, PT ;  /* 0x000000070c00720c */ /* 0x000fe40003fc6070 */
[----:B------:R-:W-:Y:S01]  /*0970*/  @!P0 IMAD.WIDE.U32 R2, R9, 0x2, R2 ;  /* 0x0000000209028825 */ /* 0x000fe200078e0002 */
[----:B------:R-:W-:Y:S10]  /*0980*/  @P1 BRA `(.L_x_657) ;  /* 0x00000000007c1947 */ /* 0x000ff40003800000 */
        /* <DEDUP_REMOVED lines=31> */
.L_x_657:
[----:B------:R-:W-:Y:S05]  /*0b80*/  BSYNC.RECONVERGENT B0 ;  /* 0x0000000000007941 */ /* 0x000fea0003800200 */
.L_x_656:
        /* <DEDUP_REMOVED lines=9> */
[----:B------:R-:W-:Y:S02]  /*0c20*/  MOV R16, 0x3f69b4f9 ;  /* 0x3f69b4f900107802 */ /* 0x000fe40000000f00 */
[----:B------:R-:W-:-:S02]  /*0c30*/  FSEL R10, R10, 8.4834944573231041431e-05, P1 ;  /* 0x38b1e96a0a0a7808 */ /* 0x000fc40000800000 */
[----:B------:R-:W-:Y:S02]  /*0c40*/  FSEL R12, -R12, -0.00082130916416645050049, P1 ;  /* 0xba574d200c0c7808 */ /* 0x000fe40000800100 */
[----:B------:R-:W-:Y:S02]  /*0c50*/  FSEL R13, R13, 0.0052134888246655464172, P1 ;  /* 0x3baad5ea0d0d7808 */ /* 0x000fe40000800000 */
[----:B------:R-:W-:Y:S01]  /*0c60*/  FSEL R17, -R17, -0.026868773624300956726, P1 ;  /* 0xbcdc1be711117808 */ /* 0x000fe20000800100 */
        /* <DEDUP_REMOVED lines=19> */
.L_x_659:
[----:B------:R-:W-:Y:S05]  /*0da0*/  BSYNC.RECONVERGENT B0 ;  /* 0x0000000000007941 */ /* 0x000fea0003800200 */
.L_x_658:
        /* <DEDUP_REMOVED lines=15> */
[----:B------:R-:W-:Y:S01]  /*0ea0*/  FFMA.FTZ R13, R10, R13, R17 ;  /* 0x0000000d0a0d7223 */ /* 0x000fe20000010011 */
[----:B------:R-:W-:-:S03]  /*0eb0*/  IMAD.MOV.U32 R17, RZ, RZ, 0x3e235519 ;  /* 0x3e235519ff117424 */ /* 0x000fc600078e00ff */
[C---:B------:R-:W-:Y:S02]  /*0ec0*/  FFMA.FTZ R13, R10.reuse, R13, R12 ;  /* 0x0000000d0a0d7223 */ /* 0x040fe4000001000c */
[----:B------:R-:W-:Y:S01]  /*0ed0*/  FSEL R12, R17, 0.11284004896879196167, P1 ;  /* 0x3de718af110c7808 */ /* 0x000fe20000800000 */
[----:B------:R-:W-:Y:S02]  /*0ee0*/  IMAD.MOV.U32 R17, RZ, RZ, 0x3f210a14 ;  /* 0x3f210a14ff117424 */ /* 0x000fe400078e00ff */
[----:B------:R-:W-:Y:S01]  /*0ef0*/  FFMA.FTZ R13, R10, R13, R16 ;  /* 0x0000000d0a0d7223 */ /* 0x000fe20000010010 */
[----:B------:R-:W-:Y:S01]  /*0f00*/  FSEL R16, R20, -0.37612664699554443359, P1 ;  /* 0xbec093ac14107808 */ /* 0x000fe20000800000 */
[C---:B------:R-:W-:Y:S02]  /*0f10*/  FADD.FTZ R20, -R10.reuse, -RZ ;  /* 0x800000ff0a147221 */ /* 0x040fe40000010100 */
[----:B------:R-:W-:Y:S01]  /*0f20*/  FFMA.FTZ R13, R10, R13, R12 ;  /* 0x0000000d0a0d7223 */ /* 0x000fe2000001000c */
[----:B------:R-:W-:-:S02]  /*0f30*/  FSEL R12, R17, 0.12837915122509002686, P1 ;  /* 0x3e0375d3110c7808 */ /* 0x000fc40000800000 */
        /* <DEDUP_REMOVED lines=8> */
.L_x_661:
[----:B------:R-:W-:Y:S05]  /*0fc0*/  BSYNC.RECONVERGENT B0 ;  /* 0x0000000000007941 */ /* 0x000fea0003800200 */
.L_x_660:
        /* <DEDUP_REMOVED lines=33> */
.L_x_663:
[----:B------:R-:W-:Y:S05]  /*11e0*/  BSYNC.RECONVERGENT B0 ;  /* 0x0000000000007941 */ /* 0x000fea0003800200 */
.L_x_662:
        /* <DEDUP_REMOVED lines=33> */
.L_x_665:
[----:B------:R-:W-:Y:S05]  /*1400*/  BSYNC.RECONVERGENT B0 ;  /* 0x0000000000007941 */ /* 0x000fea0003800200 */
.L_x_664:
        /* <DEDUP_REMOVED lines=33> */
.L_x_667:
[----:B------:R-:W-:Y:S05]  /*1620*/  BSYNC.RECONVERGENT B0 ;  /* 0x0000000000007941 */ /* 0x000fea0003800200 */
.L_x_666:
        /* <DEDUP_REMOVED lines=11> */
[----:B------:R0:W-:Y:S07]  /*16e0*/  STG.E.U16 desc[UR4][R2.64], R8 ;  /* 0x0000000802007986 */ /* 0x0001ee000c101504 */
[----:B------:R-:W-:Y:S05]  /*16f0*/  @P0 BRA `(.L_x_671) ;  /* 0x0000000000300947 */ /* 0x000fea0003800000 */
[----:B0-----:R-:W0:Y:S01]  /*1700*/  LDC.64 R2, c[0x0][0x388] ;  /* 0x0000e200ff027b82 */ /* 0x001e220000000a00 */
[----:B------:R-:W-:Y:S01]  /*1710*/  IMAD.IADD R5, R15, 0x1, R6 ;  /* 0x000000010f057824 */ /* 0x000fe200078e0206 */
[----:B------:R-:W-:-:S03]  /*1720*/  IADD3 R6, PT, PT, R6, 0x80, RZ ;  /* 0x0000008006067810 */ /* 0x000fc60007ffe0ff */
[----:B0-----:R-:W-:-:S05]  /*1730*/  IMAD.WIDE.U32 R2, R5, 0x2, R2 ;  /* 0x0000000205027825 */ /* 0x001fca00078e0002 */
[----:B-----5:R0:W-:Y:S02]  /*1740*/  STG.E.U16 desc[UR4][R2.64], R0 ;  /* 0x0000000002007986 */ /* 0x0201e4000c101504 */
.L_x_670:
[----:B------:R-:W-:-:S13]  /*1750*/  ISETP.GE.U32.AND P0, PT, R6, R7, PT ;  /* 0x000000070600720c */ /* 0x000fda0003f06070 */
[----:B------:R-:W-:Y:S05]  /*1760*/  @P0 BRA `(.L_x_672) ;  /* 0x0000000000300947 */ /* 0x000fea0003800000 */
[----:B0-----:R-:W0:Y:S01]  /*1770*/  LDC.64 R2, c[0x0][0x388] ;  /* 0x0000e200ff027b82 */ /* 0x001e220000000a00 */
[----:B------:R-:W-:Y:S01]  /*1780*/  IMAD.IADD R5, R15, 0x1, R6 ;  /* 0x000000010f057824 */ /* 0x000fe200078e0206 */
[----:B------:R-:W-:-:S03]  /*1790*/  IADD3 R6, PT, PT, R6, 0x80, RZ ;  /* 0x0000008006067810 */ /* 0x000fc60007ffe0ff */
[----:B0-----:R-:W-:-:S05]  /*17a0*/  IMAD.WIDE.U32 R2, R5, 0x2, R2 ;  /* 0x0000000205027825 */ /* 0x001fca00078e0002 */
[----:B------:R1:W-:Y:S02]  /*17b0*/  STG.E.U16 desc[UR4][R2.64], R9 ;  /* 0x0000000902007986 */ /* 0x0003e4000c101504 */
.L_x_671:
[----:B------:R-:W-:-:S13]  /*17c0*/  ISETP.GE.U32.AND P0, PT, R6, R7, PT ;  /* 0x000000070600720c */ /* 0x000fda0003f06070 */
[----:B------:R-:W-:Y:S05]  /*17d0*/  @P0 BRA `(.L_x_673) ;  /* 0x0000000000340947 */ /* 0x000fea0003800000 */
[----:B01----:R-:W0:Y:S01]  /*17e0*/  LDC.64 R2, c[0x0][0x388] ;  /* 0x0000e200ff027b82 */ /* 0x003e220000000a00 */
[----:B------:R-:W-:Y:S01]  /*17f0*/  IMAD.IADD R5, R15, 0x1, R6 ;  /* 0x000000010f057824 */ /* 0x000fe200078e0206 */
[----:B------:R-:W-:-:S03]  /*1800*/  IADD3 R6, PT, PT, R6, 0x80, RZ ;  /* 0x0000008006067810 */ /* 0x000fc60007ffe0ff */
[----:B0-----:R-:W-:-:S05]  /*1810*/  IMAD.WIDE.U32 R2, R5, 0x2, R2 ;  /* 0x0000000205027825 */ /* 0x001fca00078e0002 */
[----:B-----5:R1:W-:Y:S02]  /*1820*/  STG.E.U16 desc[UR4][R2.64], R10 ;  /* 0x0000000a02007986 */ /* 0x0203e4000c101504 */
.L_x_672:
        /* <DEDUP_REMOVED lines=8> */
.L_x_673:
[----:B------:R-:W-:Y:S05]  /*18b0*/  BSYNC.RELIABLE B1 ;  /* 0x0000000000017941 */ /* 0x000fea0003800100 */
.L_x_669:
[----:B------:R-:W-:-:S13]  /*18c0*/  ISETP.GE.U32.AND P0, PT, R6, R7, PT ;  /* 0x000000070600720c */ /* 0x000fda0003f06070 */
[----:B012---:R-:W0:Y:S01]  /*18d0*/  @!P0 LDC.64 R2, c[0x0][0x388] ;  /* 0x0000e200ff028b82 */ /* 0x007e220000000a00 */
[----:B------:R-:W-:Y:S01]  /*18e0*/  @!P0 IMAD.IADD R5, R15, 0x1, R6 ;  /* 0x000000010f058824 */ /* 0x000fe200078e0206 */
[----:B------:R-:W-:-:S03]  /*18f0*/  @!P0 IADD3 R6, PT, PT, R6, 0x80, RZ ;  /* 0x0000008006068810 */ /* 0x000fc60007ffe0ff */
[----:B0-----:R-:W-:-:S05]  /*1900*/  @!P0 IMAD.WIDE.U32 R2, R5, 0x2, R2 ;  /* 0x0000000205028825 */ /* 0x001fca00078e0002 */
[----:B------:R2:W-:Y:S02]  /*1910*/  @!P0 STG.E.U16 desc[UR4][R2.64], R13 ;  /* 0x0000000d02008986 */ /* 0x0005e4000c101504 */
.L_x_674:
[----:B------:R-:W-:Y:S05]  /*1920*/  BSYNC.RECONVERGENT B0 ;  /* 0x0000000000007941 */ /* 0x000fea0003800200 */
.L_x_668:
[----:B------:R-:W-:Y:S05]  /*1930*/  WARPSYNC.ALL ;  /* 0x0000000000007948 */ /* 0x000fea0003800000 */
[----:B------:R-:W-:-:S13]  /*1940*/  ISETP.GE.U32.AND P0, PT, R6, R7, PT ;  /* 0x000000070600720c */ /* 0x000fda0003f06070 */
[----:B------:R-:W-:Y:S05]  /*1950*/  @P0 EXIT ;  /* 0x000000000000094d */ /* 0x000fea0003800000 */
[----:B012---:R-:W0:Y:S01]  /*1960*/  LDC.64 R2, c[0x0][0x388] ;  /* 0x0000e200ff027b82 */ /* 0x007e220000000a00 */
[----:B------:R-:W-:-:S04]  /*1970*/  IMAD.IADD R15, R15, 0x1, R6 ;  /* 0x000000010f0f7824 */ /* 0x000fc800078e0206 */
[----:B0-----:R-:W-:-:S05]  /*1980*/  IMAD.WIDE.U32 R2, R15, 0x2, R2 ;  /* 0x000000020f027825 */ /* 0x001fca00078e0002 */
[----:B-----5:R-:W-:Y:S01]  /*1990*/  STG.E.U16 desc[UR4][R2.64], R11 ;  /* 0x0000000b02007986 */ /* 0x020fe2000c101504 */
[----:B------:R-:W-:Y:S05]  /*19a0*/  EXIT ;  /* 0x000000000000794d */ /* 0x000fea0003800000 */
.L_x_651:
[----:B------:R-:W0:Y:S01]  /*19b0*/  S2R R10, SR_TID.X ;  /* 0x00000000000a7919 */ /* 0x000e220000002100 */
[----:B------:R-:W1:Y:S02]  /*19c0*/  LDC.64 R2, c[0x0][0x390] ;  /* 0x0000e400ff027b82 */ /* 0x000e640000000a00 */
[----:B-1----:R-:W-:-:S04]  /*19d0*/  IMAD.WIDE.U32 R2, R15, 0x2, R2 ;  /* 0x000000020f027825 */ /* 0x002fc800078e0002 */
[----:B0-----:R-:W-:-:S06]  /*19e0*/  IMAD.WIDE.U32 R4, R10, 0x10, R2 ;  /* 0x000000100a047825 */ /* 0x001fcc00078e0002 */
[----:B------:R-:W2:Y:S01]  /*19f0*/  LDG.E.128 R4, desc[UR4][R4.64] ;  /* 0x0000000404047981 */ /* 0x000ea2000c1e1d00 */
[----:B------:R-:W-:Y:S02]  /*1a00*/  HFMA2 R13, -RZ, RZ, 0.8349609375, 5.424022674560546875e-06 ;  /* 0x3aae005bff0d7431 */ /* 0x000fe400000001ff */
[----:B------:R-:W-:Y:S02]  /*1a10*/  IMAD.MOV.U32 R2, RZ, RZ, 0x38eb4c3a ;  /* 0x38eb4c3aff027424 */ /* 0x000fe400078e00ff */
[----:B------:R-:W-:Y:S02]  /*1a20*/  IMAD.MOV.U32 R12, RZ, RZ, 0x3c09919f ;  /* 0x3c09919fff0c7424 */ /* 0x000fe400078e00ff */
[----:B------:R-:W-:Y:S02]  /*1a30*/  IMAD.MOV.U32 R16, RZ, RZ, 0x3d24d99a ;  /* 0x3d24d99aff107424 */ /* 0x000fe400078e00ff */
[----:B------:R-:W-:Y:S01]  /*1a40*/  IMAD.MOV.U32 R11, RZ, RZ, 0x3f69b4f9 ;  /* 0x3f69b4f9ff0b7424 */ /* 0x000fe200078e00ff */
[----:B--2---:R-:W-:-:S02]  /*1a50*/  SHF.L.U32 R21, R4, 0x10, RZ ;  /* 0x0000001004157819 */ /* 0x004fc400000006ff */
[----:B------:R-:W-:Y:S02]  /*1a60*/  SHF.L.U32 R14, R5, 0x10, RZ ;  /* 0x00000010050e7819 */ /* 0x000fe400000006ff */
[C---:B------:R-:W-:Y:S01]  /*1a70*/  FSETP.GE.FTZ.AND P4, PT, |R21|.reuse, 1.0029599666595458984, PT ;  /* 0x3f8060fe1500780b */ /* 0x040fe20003f96200 */
[----:B------:R-:W-:Y:S01]  /*1a80*/  FADD.FTZ R3, |R21|, -RZ ;  /* 0x800000ff15037221 */ /* 0x000fe20000010200 */
[C---:B------:R-:W-:Y:S01]  /*1a90*/  FSETP.GE.FTZ.AND P3, PT, |R14|.reuse, 1.0029599666595458984, PT ;  /* 0x3f8060fe0e00780b */ /* 0x040fe20003f76200 */
[----:B------:R-:W-:Y:S01]  /*1aa0*/  FADD.FTZ R20, |R14|, -RZ ;  /* 0x800000ff0e147221 */ /* 0x000fe20000010200 */
[----:B------:R-:W-:Y:S02]  /*1ab0*/  FSEL R0, R2, 8.4834944573231041431e-05, P4 ;  /* 0x38b1e96a02007808 */ /* 0x000fe40002000000 */
[----:B------:R-:W-:Y:S02]  /*1ac0*/  FSEL R8, -R13, -0.00082130916416645050049, P4 ;  /* 0xba574d200d087808 */ /* 0x000fe40002000100 */
[----:B------:R-:W-:-:S02]  /*1ad0*/  FSEL R9, R12, 0.0052134888246655464172, P4 ;  /* 0x3baad5ea0c097808 */ /* 0x000fc40002000000 */
[----:B------:R-:W-:Y:S02]  /*1ae0*/  FSEL R18, -R16, -0.026868773624300956726, P4 ;  /* 0xbcdc1be710127808 */ /* 0x000fe40002000100 */
[----:B------:R-:W-:Y:S01]  /*1af0*/  FSEL R17, -R13, -0.00082130916416645050049, P3 ;  /* 0xba574d200d117808 */ /* 0x000fe20001800100 */
[----:B------:R-:W-:Y:S01]  /*1b00*/  @!P4 FMUL.FTZ R3, R21, R21 ;  /* 0x000000151503c220 */ /* 0x000fe20000410000 */
[----:B------:R-:W-:Y:S01]  /*1b10*/  FSEL R24, R11, -0.37612664699554443359, P4 ;  /* 0xbec093ac0b187808 */ /* 0x000fe20002000000 */
[----:B------:R-:W-:Y:S01]  /*1b20*/  @!P3 FMUL.FTZ R20, R14, R14 ;  /* 0x0000000e0e14b220 */ /* 0x000fe20000410000 */
[----:B------:R-:W-:Y:S01]  /*1b30*/  FSEL R19, -R16, -0.026868773624300956726, P3 ;  /* 0xbcdc1be710137808 */ /* 0x000fe20001800100 */
[C---:B------:R-:W-:Y:S01]  /*1b40*/  FFMA.FTZ R0, R3.reuse, R0, R8 ;  /* 0x0000000003007223 */ /* 0x040fe20000010008 */
[----:B------:R-:W-:Y:S01]  /*1b50*/  MOV R8, 0x3e235519 ;  /* 0x3e23551900087802 */ /* 0x000fe20000000f00 */
[C---:B------:R-:W-:Y:S01]  /*1b60*/  FADD.FTZ R26, -R3.reuse, -RZ ;  /* 0x800000ff031a7221 */ /* 0x040fe20000010100 */
[----:B------:R-:W-:Y:S01]  /*1b70*/  FADD.FTZ R23, -R20, -RZ ;  /* 0x800000ff14177221 */ /* 0x000fe20000010100 */
[----:B------:R-:W-:Y:S01]  /*1b80*/  FFMA.FTZ R0, R3, R0, R9 ;  /* 0x0000000003007223 */ /* 0x000fe20000010009 */
[----:B------:R-:W-:-:S02]  /*1b90*/  FSEL R9, R2, 8.4834944573231041431e-05, P3 ;  /* 0x38b1e96a02097808 */ /* 0x000fc40001800000 */
[----:B------:R-:W-:Y:S01]  /*1ba0*/  FSEL R22, R8, 0.11284004896879196167, P4 ;  /* 0x3de718af08167808 */ /* 0x000fe20002000000 */
[C---:B------:R-:W-:Y:S01]  /*1bb0*/  FFMA.FTZ R18, R3.reuse, R0, R18 ;  /* 0x0000000003127223 */ /* 0x040fe20000010012 */
[----:B------:R-:W-:Y:S02]  /*1bc0*/  HFMA2 R0, -RZ, RZ, 1.7822265625, 0.000185489654541015625 ;  /* 0x3f210a14ff007431 */ /* 0x000fe400000001ff */
[----:B------:R-:W-:Y:S01]  /*1bd0*/  FFMA.FTZ R9, R20, R9, R17 ;  /* 0x0000000914097223 */ /* 0x000fe20000010011 */
[----:B------:R-:W-:Y:S01]  /*1be0*/  FSEL R17, R12, 0.0052134888246655464172, P3 ;  /* 0x3baad5ea0c117808 */ /* 0x000fe20001800000 */
[----:B------:R-:W-:-:S04]  /*1bf0*/  FFMA.FTZ R18, R3, R18, R22 ;  /* 0x0000001203127223 */ /* 0x000fc80000010016 */
[----:B------:R-:W-:Y:S01]  /*1c00*/  FFMA.FTZ R18, R3, R18, R24 ;  /* 0x0000001203127223 */ /* 0x000fe20000010018 */
[----:B------:R-:W-:Y:S01]  /*1c10*/  FFMA.FTZ R17, R20, R9, R17 ;  /* 0x0000000914117223 */ /* 0x000fe20000010011 */
[----:B------:R-:W-:Y:S02]  /*1c20*/  FSEL R9, R26, R21, P4 ;  /* 0x000000151a097208 */ /* 0x000fe40002000000 */
[----:B------:R-:W-:Y:S01]  /*1c30*/  FSEL R22, R0, 0.12837915122509002686, P4 ;  /* 0x3e0375d300167808 */ /* 0x000fe20002000000 */
[----:B------:R-:W-:Y:S01]  /*1c40*/  FFMA.FTZ R17, R20, R17, R19 ;  /* 0x0000001114117223 */ /* 0x000fe20000010013 */
[----:B------:R-:W-:Y:S02]  /*1c50*/  FSEL R19, R11, -0.37612664699554443359, P3 ;  /* 0xbec093ac0b137808 */ /* 0x000fe40001800000 */
[----:B------:R-:W-:Y:S01]  /*1c60*/  FSEL R24, R23, R14, P3 ;  /* 0x0000000e17187208 */ /* 0x000fe20001800000 */
[----:B------:R-:W-:Y:S01]  /*1c70*/  FFMA.FTZ R18, R3, R18, R22 ;  /* 0x0000001203127223 */ /* 0x000fe20000010016 */
[----:B------:R-:W-:Y:S01]  /*1c80*/  FSEL R22, R8, 0.11284004896879196167, P3 ;  /* 0x3de718af08167808 */ /* 0x000fe20001800000 */
[----:B------:R-:W-:Y:S01]  /*1c90*/  IMAD.U32 R3, R6, 0x10000, RZ ;  /* 0x0001000006037824 */ /* 0x000fe200078e00ff */
[----:B------:R-:W-:Y:S01]  /*1ca0*/  PRMT R6, R5, 0x7632, R6 ;  /* 0x0000763205067816 */ /* 0x000fe20000000006 */
[----:B------:R-:W-:Y:S01]  /*1cb0*/  FFMA.FTZ R9, R18, R9, R9 ;  /* 0x0000000912097223 */ /* 0x000fe20000010009 */
[----:B------:R-:W-:Y:S01]  /*1cc0*/  PRMT R18, R4, 0x7632, R18 ;  /* 0x0000763204127816 */ /* 0x000fe20000000012 */
[----:B------:R-:W-:Y:S01]  /*1cd0*/  FFMA.FTZ R17, R20, R17, R22 ;  /* 0x0000001114117223 */ /* 0x000fe20000010016 */
[----:B------:R-:W-:Y:S01]  /*1ce0*/  FSEL R22, R0, 0.12837915122509002686, P3 ;  /* 0x3e0375d300167808 */ /* 0x000fe20001800000 */
[----:B------:R-:W0:Y:S01]  /*1cf0*/  @P4 MUFU.EX2 R4, R9 ;  /* 0x0000000900044308 */ /* 0x000e220000000800 */
[C---:B------:R-:W-:Y:S01]  /*1d00*/  FSETP.GE.FTZ.AND P2, PT, |R3|.reuse, 1.0029599666595458984, PT ;  /* 0x3f8060fe0300780b */ /* 0x040fe20003f56200 */
[----:B------:R-:W-:Y:S01]  /*1d10*/  FFMA.FTZ R17, R20, R17, R19 ;  /* 0x0000001114117223 */ /* 0x000fe20000010013 */
[----:B------:R-:W-:Y:S01]  /*1d20*/  SHF.L.U32 R18, R18, 0x10, RZ ;  /* 0x0000001012127819 */ /* 0x000fe200000006ff */
[----:B------:R-:W-:Y:S01]  /*1d30*/  FADD.FTZ R19, |R3|, -RZ ;  /* 0x800000ff03137221 */ /* 0x000fe20000010200 */
[----:B------:R-:W-:Y:S01]  /*1d40*/  PRMT R26, R6, 0x7632, R26 ;  /* 0x00007632061a7816 */ /* 0x000fe2000000001a */
[----:B------:R-:W-:Y:S01]  /*1d50*/  FFMA.FTZ R5, R20, R17, R22 ;  /* 0x0000001114057223 */ /* 0x000fe20000010016 */
[----:B------:R-:W-:Y:S01]  /*1d60*/  IMAD.U32 R17, R6, 0x10000, RZ ;  /* 0x0001000006117824 */ /* 0x000fe200078e00ff */
[----:B------:R-:W-:-:S02]  /*1d70*/  FSETP.GE.FTZ.AND P1, PT, |R18|, 1.0029599666595458984, PT ;  /* 0x3f8060fe1200780b */ /* 0x000fc40003f36200 */
[----:B------:R-:W-:Y:S01]  /*1d80*/  FSEL R22, R2, 8.4834944573231041431e-05, P2 ;  /* 0x38b1e96a02167808 */ /* 0x000fe20001000000 */
[----:B------:R-:W-:Y:S01]  /*1d90*/  FFMA.FTZ R5, R5, R24, R24 ;  /* 0x0000001805057223 */ /* 0x000fe20000010018 */
[----:B------:R-:W-:Y:S02]  /*1da0*/  FSETP.GE.FTZ.AND P0, PT, |R17|, 1.0029599666595458984, PT ;  /* 0x3f8060fe1100780b */ /* 0x000fe40003f16200 */
[----:B------:R-:W-:Y:S01]  /*1db0*/  FSEL R20, -R13, -0.00082130916416645050049, P2 ;  /* 0xba574d200d147808 */ /* 0x000fe20001000100 */
[----:B------:R-:W-:Y:S01]  /*1dc0*/  @!P2 FMUL.FTZ R19, R3, R3 ;  /* 0x000000030313a220 */ /* 0x000fe20000410000 */
[----:B------:R-:W-:Y:S01]  /*1dd0*/  FSEL R23, -R13, -0.00082130916416645050049, P1 ;  /* 0xba574d200d177808 */ /* 0x000fe20000800100 */
[----:B0-----:R-:W-:Y:S01]  /*1de0*/  @P4 FADD.FTZ R4, -R4, 1 ;  /* 0x3f80000004044421 */ /* 0x001fe20000010100 */
[----:B------:R-:W-:Y:S01]  /*1df0*/  FSEL R25, R2, 8.4834944573231041431e-05, P0 ;  /* 0x38b1e96a02197808 */ /* 0x000fe20000000000 */
[----:B------:R-:W-:Y:S01]  /*1e00*/  FFMA.FTZ R22, R19, R22, R20 ;  /* 0x0000001613167223 */ /* 0x000fe20000010014 */
[C---:B------:R-:W-:Y:S01]  /*1e10*/  FADD.FTZ R20, |R18|.reuse, -RZ ;  /* 0x800000ff12147221 */ /* 0x040fe20000010200 */
[----:B------:R-:W-:Y:S01]  /*1e20*/  @!P1 FMUL.FTZ R20, R18, R18 ;  /* 0x0000001212149220 */ /* 0x000fe20000410000 */
[----:B------:R-:W-:Y:S01]  /*1e30*/  @P4 LOP3.LUT R9, R4, 0x80000000, R21, 0xb8, !PT ;  /* 0x8000000004094812 */ /* 0x000fe200078eb815 */
[C---:B------:R-:W-:Y:S01]  /*1e40*/  FADD.FTZ R4, |R17|.reuse, -RZ ;  /* 0x800000ff11047221 */ /* 0x040fe20000010200 */
[----:B------:R-:W-:Y:S01]  /*1e50*/  FSEL R21, R2, 8.4834944573231041431e-05, P1 ;  /* 0x38b1e96a02157808 */ /* 0x000fe20000800000 */
[----:B------:R-:W-:Y:S01]  /*1e60*/  @!P0 FMUL.FTZ R4, R17, R17 ;  /* 0x0000001111048220 */ /* 0x000fe20000410000 */
[----:B------:R-:W-:-:S02]  /*1e70*/  FSEL R27, -R13, -0.00082130916416645050049, P0 ;  /* 0xba574d200d1b7808 */ /* 0x000fc40000000100 */
[----:B------:R-:W-:Y:S01]  /*1e80*/  FSEL R24, R12, 0.0052134888246655464172, P2 ;  /* 0x3baad5ea0c187808 */ /* 0x000fe20001000000 */
[----:B------:R-:W-:Y:S01]  /*1e90*/  FFMA.FTZ R23, R20, R21, R23 ;  /* 0x0000001514177223 */ /* 0x000fe20000010017 */
[----:B------:R-:W-:Y:S01]  /*1ea0*/  FSEL R28, R0, 0.12837915122509002686, P2 ;  /* 0x3e0375d3001c7808 */ /* 0x000fe20001000000 */
[----:B------:R-:W-:Y:S01]  /*1eb0*/  FFMA.FTZ R21, R4, R25, R27 ;  /* 0x0000001904157223 */ /* 0x000fe2000001001b */
[C---:B------:R-:W-:Y:S01]  /*1ec0*/  FSEL R25, R12.reuse, 0.0052134888246655464172, P1 ;  /* 0x3baad5ea0c197808 */ /* 0x040fe20000800000 */
[C---:B------:R-:W-:Y:S01]  /*1ed0*/  FFMA.FTZ R22, R19.reuse, R22, R24 ;  /* 0x0000001613167223 */ /* 0x040fe20000010018 */
[----:B------:R-:W-:Y:S02]  /*1ee0*/  FSEL R27, R12, 0.0052134888246655464172, P0 ;  /* 0x3baad5ea0c1b7808 */ /* 0x000fe40000000000 */
[----:B------:R-:W-:Y:S01]  /*1ef0*/  FSEL R24, -R16, -0.026868773624300956726, P2 ;  /* 0xbcdc1be710187808 */ /* 0x000fe20001000100 */
[----:B------:R-:W-:Y:S01]  /*1f00*/  FFMA.FTZ R23, R20, R23, R25 ;  /* 0x0000001714177223 */ /* 0x000fe20000010019 */
[----:B------:R-:W-:Y:S01]  /*1f10*/  FSEL R29, -R16, -0.026868773624300956726, P0 ;  /* 0xbcdc1be7101d7808 */ /* 0x000fe20000000100 */
[----:B------:R-:W-:Y:S01]  /*1f20*/  FFMA.FTZ R25, R4, R21, R27 ;  /* 0x0000001504197223 */ /* 0x000fe2000001001b */
[----:B------:R-:W-:Y:S01]  /*1f30*/  SHF.L.U32 R21, R26, 0x10, RZ ;  /* 0x000000101a157819 */ /* 0x000fe200000006ff */
[----:B------:R-:W-:Y:S01]  /*1f40*/  FFMA.FTZ R6, R19, R22, R24 ;  /* 0x0000001613067223 */ /* 0x000fe20000010018 */
[----:B------:R-:W-:Y:S01]  /*1f50*/  FSEL R27, -R16, -0.026868773624300956726, P1 ;  /* 0xbcdc1be7101b7808 */ /* 0x000fe20000800100 */
[----:B------:R-:W-:Y:S01]  /*1f60*/  FFMA.FTZ R25, R4, R25, R29 ;  /* 0x0000001904197223 */ /* 0x000fe2000001001d */
[----:B------:R-:W-:-:S02]  /*1f70*/  FSETP.GE.FTZ.AND P4, PT, |R21|, 1.0029599666595458984, PT ;  /* 0x3f8060fe1500780b */ /* 0x000fc40003f96200 */
[----:B------:R-:W-:Y:S01]  /*1f80*/  FSEL R22, R8, 0.11284004896879196167, P2 ;  /* 0x3de718af08167808 */ /* 0x000fe20001000000 */
[----:B------:R-:W-:Y:S01]  /*1f90*/  FFMA.FTZ R27, R20, R23, R27 ;  /* 0x00000017141b7223 */ /* 0x000fe2000001001b */
[----:B------:R-:W-:Y:S02]  /*1fa0*/  FSEL R23, R8, 0.11284004896879196167, P1 ;  /* 0x3de718af08177808 */ /* 0x000fe40000800000 */
[----:B------:R-:W-:Y:S01]  /*1fb0*/  FSEL R24, R2, 8.4834944573231041431e-05, P4 ;  /* 0x38b1e96a02187808 */ /* 0x000fe20002000000 */
[----:B------:R-:W-:Y:S01]  /*1fc0*/  FFMA.FTZ R6, R19, R6, R22 ;  /* 0x0000000613067223 */ /* 0x000fe20000010016 */
[----:B------:R-:W-:Y:S01]  /*1fd0*/  FSEL R22, R11, -0.37612664699554443359, P2 ;  /* 0xbec093ac0b167808 */ /* 0x000fe20001000000 */
[----:B------:R-:W-:Y:S01]  /*1fe0*/  FFMA.FTZ R27, R20, R27, R23 ;  /* 0x0000001b141b7223 */ /* 0x000fe20000010017 */
[----:B------:R-:W-:Y:S01]  /*1ff0*/  FADD.FTZ R23, |R21|, -RZ ;  /* 0x800000ff15177221 */ /* 0x000fe20000010200 */
[----:B------:R-:W-:Y:S02]  /*2000*/  FSEL R26, -R13, -0.00082130916416645050049, P4 ;  /* 0xba574d200d1a7808 */ /* 0x000fe40002000100 */
[----:B------:R-:W-:Y:S01]  /*2010*/  @!P4 FMUL.FTZ R23, R21, R21 ;  /* 0x000000151517c220 */ /* 0x000fe20000410000 */
[----:B------:R-:W-:Y:S01]  /*2020*/  FFMA.FTZ R6, R19, R6, R22 ;  /* 0x0000000613067223 */ /* 0x000fe20000010016 */
[----:B------:R-:W-:-:S02]  /*2030*/  FSEL R22, R12, 0.0052134888246655464172, P4 ;  /* 0x3baad5ea0c167808 */ /* 0x000fc40002000000 */
[----:B------:R-:W-:Y:S01]  /*2040*/  FFMA.FTZ R24, R23, R24, R26 ;  /* 0x0000001817187223 */ /* 0x000fe2000001001a */
[----:B------:R-:W-:Y:S01]  /*2050*/  FFMA.FTZ R28, R19, R6, R28 ;  /* 0x00000006131c7223 */ /* 0x000fe2000001001c */
[----:B------:R-:W-:Y:S02]  /*2060*/  FSEL R6, R8, 0.11284004896879196167, P4 ;  /* 0x3de718af08067808 */ /* 0x000fe40002000000 */
[----:B------:R-:W-:Y:S01]  /*2070*/  FFMA.FTZ R22, R23, R24, R22 ;  /* 0x0000001817167223 */ /* 0x000fe20000010016 */
[----:B------:R-:W-:Y:S02]  /*2080*/  FSEL R24, -R16, -0.026868773624300956726, P4 ;  /* 0xbcdc1be710187808 */ /* 0x000fe40002000100 */
[----:B------:R-:W-:-:S03]  /*2090*/  FSEL R29, R8, 0.11284004896879196167, P0 ;  /* 0x3de718af081d7808 */ /* 0x000fc60000000000 */
[----:B------:R-:W-:Y:S02]  /*20a0*/  FFMA.FTZ R22, R23, R22, R24 ;  /* 0x0000001617167223 */ /* 0x000fe40000010018 */
[----:B------:R-:W-:Y:S01]  /*20b0*/  FFMA.FTZ R25, R4, R25, R29 ;  /* 0x0000001904197223 */ /* 0x000fe2000001001d */
[----:B------:R-:W-:Y:S01]  /*20c0*/  FSEL R29, R11, -0.37612664699554443359, P1 ;  /* 0xbec093ac0b1d7808 */ /* 0x000fe20000800000 */
[----:B------:R-:W-:Y:S01]  /*20d0*/  FFMA.FTZ R22, R23, R22, R6 ;  /* 0x0000001617167223 */ /* 0x000fe20000010006 */
[C---:B------:R-:W-:Y:S01]  /*20e0*/  IMAD.U32 R6, R7.reuse, 0x10000, RZ ;  /* 0x0001000007067824 */ /* 0x040fe200078e00ff */
[----:B------:R-:W-:Y:S02]  /*20f0*/  PRMT R7, R7, 0x7632, R7 ;  /* 0x0000763207077816 */ /* 0x000fe40000000007 */
[----:B------:R-:W-:Y:S01]  /*2100*/  FFMA.FTZ R27, R20, R27, R29 ;  /* 0x0000001b141b7223 */ /* 0x000fe2000001001d */
[----:B------:R-:W-:Y:S01]  /*2110*/  FSEL R29, R0, 0.12837915122509002686, P1 ;  /* 0x3e0375d3001d7808 */ /* 0x000fe20000800000 */
[C---:B------:R-:W-:Y:S01]  /*2120*/  FADD.FTZ R24, |R6|.reuse, -RZ ;  /* 0x800000ff06187221 */ /* 0x040fe20000010200 */
[----:B------:R-:W-:-:S02]  /*2130*/  FSETP.GE.FTZ.AND P5, PT, |R6|, 1.0029599666595458984, PT ;  /* 0x3f8060fe0600780b */ /* 0x000fc40003fb6200 */
[----:B------:R-:W-:Y:S01]  /*2140*/  SHF.L.U32 R7, R7, 0x10, RZ ;  /* 0x0000001007077819 */ /* 0x000fe200000006ff */
[----:B------:R-:W-:Y:S01]  /*2150*/  FFMA.FTZ R26, R20, R27, R29 ;  /* 0x0000001b141a7223 */ /* 0x000fe2000001001d */
[C---:B------:R-:W-:Y:S02]  /*2160*/  FSEL R29, R2.reuse, 8.4834944573231041431e-05, P5 ;  /* 0x38b1e96a021d7808 */ /* 0x040fe40002800000 */
[----:B------:R-:W-:Y:S02]  /*2170*/  FSETP.GE.FTZ.AND P6, PT, |R7|, 1.0029599666595458984, PT ;  /* 0x3f8060fe0700780b */ /* 0x000fe40003fd6200 */
[C---:B------:R-:W-:Y:S02]  /*2180*/  FSEL R27, -R13.reuse, -0.00082130916416645050049, P5 ;  /* 0xba574d200d1b7808 */ /* 0x040fe40002800100 */
[----:B------:R-:W-:Y:S02]  /*2190*/  FSEL R2, R2, 8.4834944573231041431e-05, P6 ;  /* 0x38b1e96a02027808 */ /* 0x000fe40003000000 */
[----:B------:R-:W-:Y:S01]  /*21a0*/  FSEL R13, -R13, -0.00082130916416645050049, P6 ;  /* 0xba574d200d0d7808 */ /* 0x000fe20003000100 */
[----:B------:R-:W-:-:S04]  /*21b0*/  @!P5 FMUL.FTZ R24, R6, R6 ;  /* 0x000000060618d220 */ /* 0x000fc80000410000 */
[----:B------:R-:W-:Y:S01]  /*21c0*/  FFMA.FTZ R29, R24, R29, R27 ;  /* 0x0000001d181d7223 */ /* 0x000fe2000001001b */
[C---:B------:R-:W-:Y:S01]  /*21d0*/  FADD.FTZ R27, |R7|.reuse, -RZ ;  /* 0x800000ff071b7221 */ /* 0x040fe20000010200 */
[----:B------:R-:W-:-:S04]  /*21e0*/  @!P6 FMUL.FTZ R27, R7, R7 ;  /* 0x00000007071be220 */ /* 0x000fc80000410000 */
[----:B------:R-:W-:Y:S01]  /*21f0*/  FFMA.FTZ R2, R27, R2, R13 ;  /* 0x000000021b027223 */ /* 0x000fe2000001000d */
[C---:B------:R-:W-:Y:S02]  /*2200*/  FSEL R13, R12.reuse, 0.0052134888246655464172, P5 ;  /* 0x3baad5ea0c0d7808 */ /* 0x040fe40002800000 */
[----:B------:R-:W-:-:S03]  /*2210*/  FSEL R12, R12, 0.0052134888246655464172, P6 ;  /* 0x3baad5ea0c0c7808 */ /* 0x000fc60003000000 */
[----:B------:R-:W-:Y:S01]  /*2220*/  FFMA.FTZ R29, R24, R29, R13 ;  /* 0x0000001d181d7223 */ /* 0x000fe2000001000d */
[C---:B------:R-:W-:Y:S01]  /*2230*/  FSEL R13, -R16.reuse, -0.026868773624300956726, P5 ;  /* 0xbcdc1be7100d7808 */ /* 0x040fe20002800100 */
[----:B------:R-:W-:Y:S01]  /*2240*/  FFMA.FTZ R2, R27, R2, R12 ;  /* 0x000000021b027223 */ /* 0x000fe2000001000c */
[----:B------:R-:W-:Y:S02]  /*2250*/  FSEL R16, -R16, -0.026868773624300956726, P6 ;  /* 0xbcdc1be710107808 */ /* 0x000fe40003000100 */
[----:B------:R-:W-:Y:S01]  /*2260*/  FSEL R12, R11, -0.37612664699554443359, P4 ;  /* 0xbec093ac0b0c7808 */ /* 0x000fe20002000000 */
[----:B------:R-:W-:Y:S01]  /*2270*/  FFMA.FTZ R13, R24, R29, R13 ;  /* 0x0000001d180d7223 */ /* 0x000fe2000001000d */
[C---:B------:R-:W-:Y:S01]  /*2280*/  FSEL R29, R8.reuse, 0.11284004896879196167, P5 ;  /* 0x3de718af081d7808 */ /* 0x040fe20002800000 */
[----:B------:R-:W-:Y:S01]  /*2290*/  FFMA.FTZ R2, R27, R2, R16 ;  /* 0x000000021b027223 */ /* 0x000fe20000010010 */
[----:B------:R-:W-:Y:S01]  /*22a0*/  FSEL R8, R8, 0.11284004896879196167, P6 ;  /* 0x3de718af08087808 */ /* 0x000fe20003000000 */
[----:B------:R-:W-:Y:S01]  /*22b0*/  FFMA.FTZ R12, R23, R22, R12 ;  /* 0x00000016170c7223 */ /* 0x000fe2000001000c */
[----:B------:R-:W-:Y:S01]  /*22c0*/  FSEL R22, R11, -0.37612664699554443359, P6 ;  /* 0xbec093ac0b167808 */ /* 0x000fe20003000000 */
[----:B------:R-:W-:Y:S01]  /*22d0*/  FFMA.FTZ R13, R24, R13, R29 ;  /* 0x0000000d180d7223 */ /* 0x000fe2000001001d */
[----:B------:R-:W-:Y:S01]  /*22e0*/  FSEL R16, R0, 0.12837915122509002686, P4 ;  /* 0x3e0375d300107808 */ /* 0x000fe20002000000 */
[----:B------:R-:W-:Y:S01]  /*22f0*/  FFMA.FTZ R2, R27, R2, R8 ;  /* 0x000000021b027223 */ /* 0x000fe20000010008 */
[----:B------:R-:W-:Y:S01]  /*2300*/  FADD.FTZ R8, -R19, -RZ ;  /* 0x800000ff13087221 */ /* 0x000fe20000010100 */
[----:B------:R-:W-:Y:S01]  /*2310*/  FADD.FTZ R19, -R20, -RZ ;  /* 0x800000ff14137221 */ /* 0x000fe20000010100 */
[----:B------:R-:W-:Y:S01]  /*2320*/  FADD.FTZ R20, -R4, -RZ ;  /* 0x800000ff04147221 */ /* 0x000fe20000010100 */
[----:B------:R-:W-:-:S02]  /*2330*/  FFMA.FTZ R12, R23, R12, R16 ;  /* 0x0000000c170c7223 */ /* 0x000fc40000010010 */
[----:B------:R-:W-:Y:S02]  /*2340*/  FSEL R29, R8, R3, P2 ;  /* 0x00000003081d7208 */ /* 0x000fe40001000000 */
[----:B------:R-:W-:Y:S02]  /*2350*/  FSEL R19, R19, R18, P1 ;  /* 0x0000001213137208 */ /* 0x000fe40000800000 */
[----:B------:R-:W-:Y:S01]  /*2360*/  FSEL R20, R20, R17, P0 ;  /* 0x0000001114147208 */ /* 0x000fe20000000000 */
[----:B------:R-:W-:Y:S01]  /*2370*/  FFMA.FTZ R28, R28, R29, R29 ;  /* 0x0000001d1c1c7223 */ /* 0x000fe2000001001d */
[C---:B------:R-:W-:Y:S01]  /*2380*/  FSEL R29, R11.reuse, -0.37612664699554443359, P5 ;  /* 0xbec093ac0b1d7808 */ /* 0x040fe20002800000 */
[----:B------:R-:W-:Y:S01]  /*2390*/  FFMA.FTZ R26, R26, R19, R19 ;  /* 0x000000131a1a7223 */ /* 0x000fe20000010013 */
[----:B------:R-:W-:Y:S01]  /*23a0*/  FSEL R19, R11, -0.37612664699554443359, P0 ;  /* 0xbec093ac0b137808 */ /* 0x000fe20000000000 */
[----:B------:R-:W0:Y:S02]  /*23b0*/  @P2 MUFU.EX2 R16, R28 ;  /* 0x0000001c00102308 */ /* 0x000e240000000800 */
[----:B------:R-:W-:-:S02]  /*23c0*/  FFMA.FTZ R29, R24, R13, R29 ;  /* 0x0000000d181d7223 */ /* 0x000fc4000001001d */
[----:B------:R-:W-:Y:S01]  /*23d0*/  FFMA.FTZ R13, R4, R25, R19 ;  /* 0x00000019040d7223 */ /* 0x000fe20000010013 */
[C---:B------:R-:W-:Y:S02]  /*23e0*/  FSEL R19, R0.reuse, 0.12837915122509002686, P5 ;  /* 0x3e0375d300137808 */ /* 0x040fe40002800000 */
[----:B------:R-:W-:-:S03]  /*23f0*/  FSEL R25, R0, 0.12837915122509002686, P0 ;  /* 0x3e0375d300197808 */ /* 0x000fc60000000000 */
[C---:B------:R-:W-:Y:S01]  /*2400*/  FFMA.FTZ R8, R24.reuse, R29, R19 ;  /* 0x0000001d18087223 */ /* 0x040fe20000010013 */
[----:B------:R-:W-:Y:S01]  /*2410*/  FADD.FTZ R29, -R24, -RZ ;  /* 0x800000ff181d7221 */ /* 0x000fe20000010100 */
[----:B------:R-:W1:Y:S01]  /*2420*/  @P3 MUFU.EX2 R19, R5 ;  /* 0x0000000500133308 */ /* 0x000e620000000800 */
[----:B------:R-:W-:Y:S01]  /*2430*/  FFMA.FTZ R13, R4, R13, R25 ;  /* 0x0000000d040d7223 */ /* 0x000fe20000010019 */
[----:B------:R-:W-:Y:S01]  /*2440*/  FFMA.FTZ R24, R27, R2, R22 ;  /* 0x000000021b187223 */ /* 0x000fe20000010016 */
[----:B------:R-:W-:Y:S01]  /*2450*/  FADD.FTZ R22, -R23, -RZ ;  /* 0x800000ff17167221 */ /* 0x000fe20000010100 */
[----:B------:R-:W-:Y:S01]  /*2460*/  FSEL R29, R29, R6, P5 ;  /* 0x000000061d1d7208 */ /* 0x000fe20002800000 */
[----:B------:R-:W-:Y:S01]  /*2470*/  FFMA.FTZ R2, R13, R20, R20 ;  /* 0x000000140d027223 */ /* 0x000fe20000010014 */
[----:B------:R-:W-:Y:S01]  /*2480*/  FSEL R20, R0, 0.12837915122509002686, P6 ;  /* 0x3e0375d300147808 */ /* 0x000fe20003000000 */
[----:B0-----:R-:W-:Y:S01]  /*2490*/  @P2 FADD.FTZ R16, -R16, 1 ;  /* 0x3f80000010102421 */ /* 0x001fe20000010100 */
[----:B------:R-:W-:Y:S01]  /*24a0*/  FSEL R11, R22, R21, P4 ;  /* 0x00000015160b7208 */ /* 0x000fe20002000000 */
[----:B------:R-:W-:Y:S01]  /*24b0*/  FFMA.FTZ R8, R8, R29, R29 ;  /* 0x0000001d08087223 */ /* 0x000fe2000001001d */
[----:B------:R-:W0:Y:S01]  /*24c0*/  @P1 MUFU.EX2 R0, R26 ;  /* 0x0000001a00001308 */ /* 0x000e220000000800 */
[C---:B------:R-:W-:Y:S01]  /*24d0*/  FFMA.FTZ R22, R27.reuse, R24, R20 ;  /* 0x000000181b167223 */ /* 0x040fe20000010014 */
[----:B------:R-:W-:Y:S01]  /*24e0*/  FADD.FTZ R24, -R27, -RZ ;  /* 0x800000ff1b187221 */ /* 0x000fe20000010100 */
[----:B------:R-:W-:Y:S01]  /*24f0*/  FFMA.FTZ R11, R12, R11, R11 ;  /* 0x0000000b0c0b7223 */ /* 0x000fe2000001000b */
[----:B------:R-:W-:Y:S01]  /*2500*/  @P2 LOP3.LUT R28, R16, 0x80000000, R3, 0xb8, !PT ;  /* 0x80000000101c2812 */ /* 0x000fe200078eb803 */
[----:B------:R-:W2:Y:S01]  /*2510*/  LDC.64 R12, c[0x0][0x388] ;  /* 0x0000e200ff0c7b82 */ /* 0x000ea20000000a00 */
[----:B-1----:R-:W-:Y:S01]  /*2520*/  @P3 FADD.FTZ R19, -R19, 1 ;  /* 0x3f80000013133421 */ /* 0x002fe20000010100 */
[----:B------:R-:W-:Y:S01]  /*2530*/  FSEL R23, R24, R7, P6 ;  /* 0x0000000718177208 */ /* 0x000fe20003000000 */
[----:B------:R-:W1:Y:S03]  /*2540*/  @P5 MUFU.EX2 R4, R8 ;  /* 0x0000000800045308 */ /* 0x000e660000000800 */
[----:B------:R-:W-:Y:S01]  /*2550*/  @P3 LOP3.LUT R5, R19, 0x80000000, R14, 0xb8, !PT ;  /* 0x8000000013053812 */ /* 0x000fe200078eb80e */
[----:B------:R-:W-:-:S04]  /*2560*/  FFMA.FTZ R19, R22, R23, R23 ;  /* 0x0000001716137223 */ /* 0x000fc80000010017 */
[----:B------:R-:W3:Y:S01]  /*2570*/  @P0 MUFU.EX2 R20, R2 ;  /* 0x0000000200140308 */ /* 0x000ee20000000800 */
[----:B0-----:R-:W-:-:S05]  /*2580*/  @P1 FADD.FTZ R3, -R0, 1 ;  /* 0x3f80000000031421 */ /* 0x001fca0000010100 */
[----:B------:R-:W-:Y:S02]  /*2590*/  @P1 LOP3.LUT R26, R3, 0x80000000, R18, 0xb8, !PT ;  /* 0x80000000031a1812 */ /* 0x000fe400078eb812 */
[----:B------:R-:W0:Y:S01]  /*25a0*/  @P4 MUFU.EX2 R14, R11 ;  /* 0x0000000b000e4308 */ /* 0x000e220000000800 */
[----:B--2---:R-:W-:-:S04]  /*25b0*/  IMAD.WIDE.U32 R12, R15, 0x2, R12 ;  /* 0x000000020f0c7825 */ /* 0x004fc800078e000c */
[----:B-1----:R-:W-:Y:S01]  /*25c0*/  @P5 FADD.FTZ R15, -R4, 1 ;  /* 0x3f800000040f5421 */ /* 0x002fe20000010100 */
[----:B------:R-:W-:Y:S02]  /*25d0*/  F2FP.BF16.F32.PACK_AB R4, R26, R9 ;  /* 0x000000091a04723e */ /* 0x000fe400000010ff */
[----:B------:R-:W1:Y:S01]  /*25e0*/  @P6 MUFU.EX2 R22, R19 ;  /* 0x0000001300166308 */ /* 0x000e620000000800 */
[----:B---3--:R-:W-:Y:S01]  /*25f0*/  @P0 FADD.FTZ R20, -R20, 1 ;  /* 0x3f80000014140421 */ /* 0x008fe20000010100 */
[----:B------:R-:W-:Y:S01]  /*2600*/  @P5 LOP3.LUT R8, R15, 0x80000000, R6, 0xb8, !PT ;  /* 0x800000000f085812 */ /* 0x000fe200078eb806 */
[----:B------:R-:W-:-:S03]  /*2610*/  IMAD.WIDE.U32 R12, R10, 0x10, R12 ;  /* 0x000000100a0c7825 */ /* 0x000fc600078e000c */
[----:B------:R-:W-:Y:S01]  /*2620*/  @P0 LOP3.LUT R2, R20, 0x80000000, R17, 0xb8, !PT ;  /* 0x8000000014020812 */ /* 0x000fe200078eb811 */
[----:B0-----:R-:W-:-:S03]  /*2630*/  @P4 FADD.FTZ R14, -R14, 1 ;  /* 0x3f8000000e0e4421 */ /* 0x001fc60000010100 */
[----:B------:R-:W-:Y:S02]  /*2640*/  F2FP.BF16.F32.PACK_AB R5, R2, R5 ;  /* 0x000000050205723e */ /* 0x000fe400000010ff */
[----:B------:R-:W-:Y:S01]  /*2650*/  @P4 LOP3.LUT R11, R14, 0x80000000, R21, 0xb8, !PT ;  /* 0x800000000e0b4812 */ /* 0x000fe200078eb815 */
[----:B-1----:R-:W-:-:S03]  /*2660*/  @P6 FADD.FTZ R22, -R22, 1 ;  /* 0x3f80000016166421 */ /* 0x002fc60000010100 */
[----:B------:R-:W-:Y:S02]  /*2670*/  F2FP.BF16.F32.PACK_AB R6, R11, R28 ;  /* 0x0000001c0b06723e */ /* 0x000fe400000010ff */
[----:B------:R-:W-:-:S04]  /*2680*/  @P6 LOP3.LUT R19, R22, 0x80000000, R7, 0xb8, !PT ;  /* 0x8000000016136812 */ /* 0x000fc800078eb807 */
[----:B------:R-:W-:-:S05]  /*2690*/  F2FP.BF16.F32.PACK_AB R7, R19, R8 ;  /* 0x000000081307723e */ /* 0x000fca00000010ff */
[----:B------:R-:W-:Y:S01]  /*26a0*/  STG.E.128 desc[UR4][R12.64], R4 ;  /* 0x000000040c007986 */ /* 0x000fe2000c101d04 */
[----:B------:R-:W-:Y:S05]  /*26b0*/  EXIT ;  /* 0x000000000000794d */ /* 0x000fea0003800000 */
.L_x_675:
        /* <DEDUP_REMOVED lines=12> */
.L_x_11306:


//--------------------- .text._ZN2at6native18elementwise_kernelILi128ELi4EZNS0_15gpu_kernel_implIZZZNS0_15erf_kernel_cudaERNS_18TensorIteratorBaseEENKUlvE_clEvENKUlvE1_clEvEUlN3c104HalfEE_EEvS4_RKT_EUliE_EEviT1_ --------------------------
	.section	.text._ZN2at6native18elementwise_kernelILi128ELi4EZNS0_15gpu_kernel_implIZZZNS0_15erf_kernel_cudaERNS_18TensorIteratorBaseEENKUlvE_clEvENKUlvE1_clEvEUlN3c104HalfEE_EEvS4_RKT_EUliE_EEviT1_,"ax",@progbits
	.align	128
        .global         _ZN2at6native18elementwise_kernelILi128ELi4EZNS0_15gpu_kernel_implIZZZNS0_15erf_kernel_cudaERNS_18TensorIteratorBaseEENKUlvE_clEvENKUlvE1_clEvEUlN3c104HalfEE_EEvS4_RKT_EUliE_EEviT1_
        .type           _ZN2at6native18elementwise_kernelILi128ELi4EZNS0_15gpu_kernel_implIZZZNS0_15erf_kernel_cudaERNS_18TensorIteratorBaseEENKUlvE_clEvENKUlvE1_clEvEUlN3c104HalfEE_EEvS4_RKT_EUliE_EEviT1_,@function
        .size           _ZN2at6native18elementwise_kernelILi128ELi4EZNS0_15gpu_kernel_implIZZZNS0_15erf_kernel_cudaERNS_18TensorIteratorBaseEENKUlvE_clEvENKUlvE1_clEvEUlN3c104HalfEE_EEvS4_RKT_EUliE_EEviT1_,(.L_x_11307 - _ZN2at6native18elementwise_kernelILi128ELi4EZNS0_15gpu_kernel_implIZZZNS0_15erf_kernel_cudaERNS_18TensorIteratorBaseEENKUlvE_clEvENKUlvE1_clEvEUlN3c104HalfEE_EEvS4_RKT_EUliE_EEviT1_)
        .other          _ZN2at6native18elementwise_kernelILi128ELi4EZNS0_15gpu_kernel_implIZZZNS0_15erf_kernel_cudaERNS_18TensorIteratorBaseEENKUlvE_clEvENKUlvE1_clEvEUlN3c104HalfEE_EEvS4_RKT_EUliE_EEviT1_,@"STO_CUDA_ENTRY STV_DEFAULT"
_ZN2at6native18elementwise_kernelILi128ELi4EZNS0_15gpu_kernel_implIZZZNS0_15erf_kernel_cudaERNS_18TensorIteratorBaseEENKUlvE_clEvENKUlvE1_clEvEUlN3c104HalfEE_EEvS4_RKT_EUliE_EEviT1_:
.text._ZN2at6native18elementwise_kernelILi128ELi4EZNS0_15gpu_kernel_implIZZZNS0_15erf_kernel_cudaERNS_18TensorIteratorBaseEENKUlvE_clEvENKUlvE1_clEvEUlN3c104HalfEE_EEvS4_RKT_EUliE_EEviT1_:
        /* <DEDUP_REMOVED lines=22> */
[----:B------:R-:W-:Y:S01]  /*0160*/  HFMA2 R16, -RZ, RZ, 0, 0 ;  /* 0x00000000ff107431 */ /* 0x000fe200000001ff */
[----:B------:R-:W1:Y:S01]  /*0170*/  LDCU UR6, c[0x0][0x38c] ;  /* 0x00007180ff0677ac */ /* 0x000e620008000800 */
[----:B------:R-:W2:Y:S01]  /*0180*/  LDCU.64 UR8, c[0x0][0x4b8] ;  /* 0x00009700ff0877ac */ /* 0x000ea20008000a00 */
[----:B------:R-:W-:Y:S02]  /*0190*/  UISETP.NE.AND UP0, UPT, UR40, URZ, UPT ;  /* 0x000000ff2800728c */ /* 0x000fe4000bf05270 */
[----:B0-----:R-:W-:-:S05]  /*01a0*/  IMAD.HI.U32 R2, R17, UR4, R16 ;  /* 0x0000000411027c27 */ /* 0x001fca000f8e0010 */
[----:B------:R-:W-:-:S05]  /*01b0*/  SHF.R.U32.HI R3, RZ, UR5, R2 ;  /* 0x00000005ff037c19 */ /* 0x000fca0008011602 */
[----:B------:R-:W-:-:S04]  /*01c0*/  IMAD.MOV R0, RZ, RZ, -R3 ;  /* 0x000000ffff007224 */ /* 0x000fc800078e0a03 */
        /* <DEDUP_REMOVED lines=290> */
.L_x_678:
        /* <DEDUP_REMOVED lines=16> */
[----:B0-----:R-:W-:Y:S01]  /*14f0*/  F2FP.F16.F32.PACK_AB R0, RZ, R0 ;  /* 0x00000000ff00723e */ /* 0x001fe200000000ff */
[----:B------:R-:W-:Y:S06]  /*1500*/  BRA `(.L_x_684) ;  /* 0x0000000c008c7947 */ /* 0x000fec0003800000 */
.L_x_682:
[----:B------:R-:W2:Y:S02]  /*1510*/  LDG.E.U8 R2, desc[UR36][R2.64] ;  /* 0x0000002402027981 */ /* 0x000ea4000c1e1100 */
[----:B--2---:R-:W-:-:S04]  /*1520*/  I2FP.F32.U32 R0, R2 ;  /* 0x0000000200007245 */ /* 0x004fc80000201000 */
[----:B------:R-:W-:Y:S01]  /*1530*/  F2FP.F16.F32.PACK_AB R0, RZ, R0 ;  /* 0x00000000ff00723e */ /* 0x000fe200000000ff */
[----:B------:R-:W-:Y:S06]  /*1540*/  BRA `(.L_x_684) ;  /* 0x0000000c007c7947 */ /* 0x000fec0003800000 */
.L_x_681:
        /* <DEDUP_REMOVED lines=8> */
[----:B0-----:R-:W-:Y:S01]  /*15d0*/  F2FP.F16.F32.PACK_AB R0, RZ, R0 ;  /* 0x00000000ff00723e */ /* 0x001fe200000000ff */
[----:B------:R-:W-:Y:S06]  /*15e0*/  BRA `(.L_x_684) ;  /* 0x0000000c00547947 */ /* 0x000fec0003800000 */
.L_x_686:
[----:B------:R-:W2:Y:S02]  /*15f0*/  LDG.E R2, desc[UR36][R2.64] ;  /* 0x0000002402027981 */ /* 0x000ea4000c1e1900 */
[----:B--2---:R-:W-:-:S04]  /*1600*/  I2FP.F32.S32 R0, R2 ;  /* 0x0000000200007245 */ /* 0x004fc80000201400 */
[----:B------:R-:W-:Y:S01]  /*1610*/  F2FP.F16.F32.PACK_AB R0, RZ, R0 ;  /* 0x00000000ff00723e */ /* 0x000fe200000000ff */
[----:B------:R-:W-:Y:S06]  /*1620*/  BRA `(.L_x_684) ;  /* 0x0000000c00447947 */ /* 0x000fec0003800000 */
.L_x_685:
[----:B------:R-:W2:Y:S02]  /*1630*/  LDG.E.U16 R2, desc[UR36][R2.64] ;  /* 0x0000002402027981 */ /* 0x000ea4000c1e1500 */
[----:B--2---:R-:W0:Y:S02]  /*1640*/  I2F.S16 R0, R2 ;  /* 0x0000000200007306 */ /* 0x004e240000101400 */
[----:B0-----:R-:W-:Y:S01]  /*1650*/  F2FP.F16.F32.PACK_AB R0, RZ, R0 ;  /* 0x00000000ff00723e */ /* 0x001fe200000000ff */
[----:B------:R-:W-:Y:S06]  /*1660*/  BRA `(.L_x_684) ;  /* 0x0000000c00347947 */ /* 0x000fec0003800000 */
.L_x_680:
[----:B------:R-:W-:-:S09]  /*1670*/  UISETP.GT.AND UP0, UPT, UR4, 0x6, UPT ;  /* 0x000000060400788c */ /* 0x000fd2000bf04270 */
[----:B------:R-:W-:Y:S05]  /*1680*/  BRA.U UP0, `(.L_x_687) ;  /* 0x0000000100247547 */ /* 0x000fea000b800000 */
[----:B------:R-:W-:-:S09]  /*1690*/  UISETP.NE.AND UP0, UPT, UR4, 0x5, UPT ;  /* 0x000000050400788c */ /* 0x000fd2000bf05270 */
[----:B------:R-:W-:Y:S05]  /*16a0*/  BRA.U !UP0, `(.L_x_688) ;  /* 0x0000000108147547 */ /* 0x000fea000b800000 */
[----:B------:R-:W-:-:S09]  /*16b0*/  UISETP.NE.AND UP0, UPT, UR4, 0x6, UPT ;  /* 0x000000060400788c */ /* 0x000fd2000bf05270 */
[----:B------:R-:W-:Y:S05]  /*16c0*/  BRA.U UP0, `(.L_x_683) ;  /* 0x00000009008c7547 */ /* 0x000fea000b800000 */
[----:B------:R-:W2:Y:S02]  /*16d0*/  LDG.E R2, desc[UR36][R2.64] ;  /* 0x0000002402027981 */ /* 0x000ea4000c1e1900 */
[----:B--2---:R-:W-:Y:S01]  /*16e0*/  F2FP.F16.F32.PACK_AB R0, RZ, R2 ;  /* 0x00000002ff00723e */ /* 0x004fe200000000ff */
[----:B------:R-:W-:Y:S06]  /*16f0*/  BRA `(.L_x_684) ;  /* 0x0000000c00107947 */ /* 0x000fec0003800000 */
.L_x_688:
[----:B------:R0:W5:Y:S01]  /*1700*/  LDG.E.U16 R0, desc[UR36][R2.64] ;  /* 0x0000002402007981 */ /* 0x000162000c1e1500 */
[----:B------:R-:W-:Y:S05]  /*1710*/  BRA `(.L_x_684) ;  /* 0x0000000c00087947 */ /* 0x000fea0003800000 */
.L_x_687:
[----:B------:R-:W-:-:S09]  /*1720*/  UISETP.NE.AND UP0, UPT, UR4, 0x7, UPT ;  /* 0x000000070400788c */ /* 0x000fd2000bf05270 */
[----:B------:R-:W-:Y:S05]  /*1730*/  BRA.U !UP0, `(.L_x_689) ;  /* 0x0000000108247547 */ /* 0x000fea000b800000 */
[----:B------:R-:W-:-:S09]  /*1740*/  UISETP.NE.AND UP0, UPT, UR4, 0x8, UPT ;  /* 0x000000080400788c */ /* 0x000fd2000bf05270 */
[----:B------:R-:W-:Y:S05]  /*1750*/  BRA.U !UP0, `(.L_x_690) ;  /* 0x0000000108147547 */ /* 0x000fea000b800000 */
[----:B------:R-:W-:-:S09]  /*1760*/  UISETP.NE.AND UP0, UPT, UR4, 0x9, UPT ;  /* 0x000000090400788c */ /* 0x000fd2000bf05270 */
[----:B------:R-:W-:Y:S05]  /*1770*/  BRA.U UP0, `(.L_x_683) ;  /* 0x0000000900607547 */ /* 0x000fea000b800000 */
[----:B------:R-:W2:Y:S02]  /*1780*/  LDG.E R2, desc[UR36][R2.64] ;  /* 0x0000002402027981 */ /* 0x000ea4000c1e1900 */
[----:B--2---:R-:W-:Y:S01]  /*1790*/  F2FP.F16.F32.PACK_AB R0, RZ, R2 ;  /* 0x00000002ff00723e */ /* 0x004fe200000000ff */
[----:B------:R-:W-:Y:S06]  /*17a0*/  BRA `(.L_x_684) ;  /* 0x0000000800e47947 */ /* 0x000fec0003800000 */
.L_x_690:
[----:B------:R1:W5:Y:S01]  /*17b0*/  LDG.E.U16 R0, desc[UR36][R2.64] ;  /* 0x0000002402007981 */ /* 0x000362000c1e1500 */
[----:B------:R-:W-:Y:S05]  /*17c0*/  BRA `(.L_x_684) ;  /* 0x0000000800dc7947 */ /* 0x000fea0003800000 */
.L_x_689:
[----:B------:R-:W2:Y:S01]  /*17d0*/  LDG.E.64 R2, desc[UR36][R2.64] ;  /* 0x0000002402027981 */ /* 0x000ea2000c1e1b00 */
[----:B------:R-:W-:Y:S01]  /*17e0*/  UMOV UR4, 0xf0000000 ;  /* 0xf000000000047882 */ /* 0x000fe20000000000 */
[----:B------:R-:W-:Y:S01]  /*17f0*/  UMOV UR5, 0x380fffff ;  /* 0x380fffff00057882 */ /* 0x000fe20000000000 */
[----:B--2---:R-:W0:Y:S01]  /*1800*/  F2F.F32.F64 R0, R2 ;  /* 0x0000000200007310 */ /* 0x004e220000301000 */
[----:B------:R-:W-:-:S14]  /*1810*/  DSETP.GEU.AND P0, PT, |R2|, UR4, PT ;  /* 0x0000000402007e2a */ /* 0x000fdc000bf0e200 */
[----:B0-----:R-:W-:-:S05]  /*1820*/  @!P0 FMUL R0, R0, 1.175494350822287508e-38 ;  /* 0x0080000000008820 */ /* 0x001fca0000400000 */
[----:B------:R-:W-:Y:S01]  /*1830*/  F2FP.F16.F32.PACK_AB R0, RZ, R0 ;  /* 0x00000000ff00723e */ /* 0x000fe200000000ff */
[----:B------:R-:W-:Y:S06]  /*1840*/  BRA `(.L_x_684) ;  /* 0x0000000800bc7947 */ /* 0x000fec0003800000 */
.L_x_679:
        /* <DEDUP_REMOVED lines=11> */
[----:B------:R-:W-:Y:S01]  /*1900*/  F2FP.F16.F32.PACK_AB R0, RZ, R0 ;  /* 0x00000000ff00723e */ /* 0x000fe200000000ff */
[----:B------:R-:W-:Y:S06]  /*1910*/  BRA `(.L_x_684) ;  /* 0x0000000800887947 */ /* 0x000fec0003800000 */
.L_x_693:
        /* <DEDUP_REMOVED lines=8> */
.L_x_692:
        /* <DEDUP_REMOVED lines=24> */
[----:B------:R-:W-:-:S04]  /*1b20*/  F2FP.F16.F32.PACK_AB R5, RZ, R5 ;  /* 0x00000005ff05723e */ /* 0x000fc800000000ff */
[----:B------:R-:W-:Y:S01]  /*1b30*/  PRMT R0, R5, 0x7610, R0 ;  /* 0x0000761005007816 */ /* 0x000fe20000000000 */
[----:B------:R-:W-:Y:S06]  /*1b40*/  BRA `(.L_x_684) ;  /* 0x0000000400fc7947 */ /* 0x000fec0003800000 */
.L_x_695:
        /* <DEDUP_REMOVED lines=11> */
[----:B------:R-:W-:Y:S01]  /*1c00*/  F2FP.F16.F32.PACK_AB R0, RZ, R0 ;  /* 0x00000000ff00723e */ /* 0x000fe200000000ff */
[----:B------:R-:W-:Y:S06]  /*1c10*/  BRA `(.L_x_684) ;  /* 0x0000000400c87947 */ /* 0x000fec0003800000 */
.L_x_694:
[----:B------:R-:W2:Y:S02]  /*1c20*/  LDG.E.U16 R0, desc[UR36][R2.64] ;  /* 0x0000002402007981 */ /* 0x000ea4000c1e1500 */
[----:B--2---:R-:W-:-:S04]  /*1c30*/  SHF.L.U32 R0, R0, 0x10, RZ ;  /* 0x0000001000007819 */ /* 0x004fc800000006ff */
[----:B------:R-:W-:Y:S01]  /*1c40*/  F2FP.F16.F32.PACK_AB R0, RZ, R0 ;  /* 0x00000000ff00723e */ /* 0x000fe200000000ff */
[----:B------:R-:W-:Y:S06]  /*1c50*/  BRA `(.L_x_684) ;  /* 0x0000000400b87947 */ /* 0x000fec0003800000 */
.L_x_691:
        /* <DEDUP_REMOVED lines=10> */
[----:B------:R-:W-:Y:S01]  /*1d00*/  F2FP.F16.F32.PACK_AB R0, RZ, R0 ;  /* 0x00000000ff00723e */ /* 0x000fe200000000ff */
[----:B------:R-:W-:Y:S06]  /*1d10*/  BRA `(.L_x_684) ;  /* 0x0000000400887947 */ /* 0x000fec0003800000 */
.L_x_698:
        /* <DEDUP_REMOVED lines=21> */
.L_x_702:
[----:B------:R-:W-:Y:S05]  /*1e70*/  BSYNC.RECONVERGENT B1 ;  /* 0x0000000000017941 */ /* 0x000fea0003800200 */
.L_x_701:
[----:B------:R-:W-:Y:S01]  /*1e80*/  IMAD.SHL.U32 R0, R0, 0x100000, RZ ;  /* 0x0010000000007824 */ /* 0x000fe200078e00ff */
[----:B------:R-:W-:-:S04]  /*1e90*/  LEA R2, R2, 0x3b800000, 0x17 ;  /* 0x3b80000002027811 */ /* 0x000fc800078eb8ff */
[----:B------:R-:W-:-:S07]  /*1ea0*/  LOP3.LUT R0, R2, R0, R7, 0xfe, !PT ;  /* 0x0000000002007212 */ /* 0x000fce00078efe07 */
.L_x_700:
[----:B------:R-:W-:Y:S05]  /*1eb0*/  BSYNC.RECONVERGENT B0 ;  /* 0x0000000000007941 */ /* 0x000fea0003800200 */
.L_x_699:
[----:B------:R-:W-:Y:S01]  /*1ec0*/  F2FP.F16.F32.PACK_AB R0, RZ, R0 ;  /* 0x00000000ff00723e */ /* 0x000fe200000000ff */
[----:B------:R-:W-:Y:S06]  /*1ed0*/  BRA `(.L_x_684) ;  /* 0x0000000400187947 */ /* 0x000fec0003800000 */
.L_x_697:
        /* <DEDUP_REMOVED lines=21> */
.L_x_706:
[----:B------:R-:W-:Y:S05]  /*2030*/  BSYNC.RECONVERGENT B1 ;  /* 0x0000000000017941 */ /* 0x000fea0003800200 */
.L_x_705:
[----:B------:R-:W-:Y:S01]  /*2040*/  IMAD.SHL.U32 R0, R0, 0x200000, RZ ;  /* 0x0020000000007824 */ /* 0x000fe200078e00ff */
[----:B------:R-:W-:-:S04]  /*2050*/  LEA R2, R2, 0x37800000, 0x17 ;  /* 0x3780000002027811 */ /* 0x000fc800078eb8ff */
[----:B------:R-:W-:-:S07]  /*2060*/  LOP3.LUT R0, R2, R0, R7, 0xfe, !PT ;  /* 0x0000000002007212 */ /* 0x000fce00078efe07 */
.L_x_704:
[----:B------:R-:W-:Y:S05]  /*2070*/  BSYNC.RECONVERGENT B0 ;  /* 0x0000000000007941 */ /* 0x000fea0003800200 */
.L_x_703:
[----:B------:R-:W-:Y:S01]  /*2080*/  F2FP.F16.F32.PACK_AB R0, RZ, R0 ;  /* 0x00000000ff00723e */ /* 0x000fe200000000ff */
[----:B------:R-:W-:Y:S06]  /*2090*/  BRA `(.L_x_684) ;  /* 0x0000000000a87947 */ /* 0x000fec0003800000 */
.L_x_696:
[----:B------:R-:W-:-:S09]  /*20a0*/  UISETP.NE.AND UP0, UPT, UR4, 0x1c, UPT ;  /* 0x0000001c0400788c */ /* 0x000fd2000bf05270 */
[----:B------:R-:W-:Y:S05]  /*20b0*/  BRA.U !UP0, `(.L_x_707) ;  /* 0x0000000108947547 */ /* 0x000fea000b800000 */
[----:B------:R-:W-:-:S09]  /*20c0*/  UISETP.NE.AND UP0, UPT, UR4, 0x1d, UPT ;  /* 0x0000001d0400788c */ /* 0x000fd2000bf05270 */
[----:B------:R-:W-:Y:S05]  /*20d0*/  BRA.U !UP0, `(.L_x_708) ;  /* 0x00000001087c7547 */ /* 0x000fea000b800000 */
[----:B------:R-:W-:-:S09]  /*20e0*/  UISETP.NE.AND UP0, UPT, UR4, 0x2c, UPT ;  /* 0x0000002c0400788c */ /* 0x000fd2000bf05270 */
[----:B------:R-:W-:Y:S05]  /*20f0*/  BRA.U !UP0, `(.L_x_709) ;  /* 0x0000000108487547 */ /* 0x000fea000b800000 */
.L_x_683:
        /* <DEDUP_REMOVED lines=16> */
.L_x_710:
[----:B------:R-:W-:Y:S01]  /*2200*/  PRMT R0, RZ, 0x7610, R0 ;  /* 0x00007610ff007816 */ /* 0x000fe20000000000 */
[----:B------:R-:W-:Y:S06]  /*2210*/  BRA `(.L_x_684) ;  /* 0x0000000000487947 */ /* 0x000fec0003800000 */
.L_x_709:
        /* <DEDUP_REMOVED lines=8> */
.L_x_712:
[----:B------:R-:W-:Y:S05]  /*22a0*/  BSYNC.RECONVERGENT B0 ;  /* 0x0000000000007941 */ /* 0x000fea0003800200 */
.L_x_711:
[----:B------:R-:W-:Y:S01]  /*22b0*/  F2FP.F16.F32.PACK_AB R0, RZ, R0 ;  /* 0x00000000ff00723e */ /* 0x000fe200000000ff */
[----:B------:R-:W-:Y:S06]  /*22c0*/  BRA `(.L_x_684) ;  /* 0x00000000001c7947 */ /* 0x000fec0003800000 */
.L_x_708:
[----:B------:R-:W2:Y:S02]  /*22d0*/  LDG.E.64 R2, desc[UR36][R2.64] ;  /* 0x0000002402027981 */ /* 0x000ea4000c1e1b00 */
[----:B--2---:R-:W0:Y:S02]  /*22e0*/  I2F.U64 R0, R2 ;  /* 0x0000000200007312 */ /* 0x004e240000301000 */
[----:B0-----:R-:W-:Y:S01]  /*22f0*/  F2FP.F16.F32.PACK_AB R0, RZ, R0 ;  /* 0x00000000ff00723e */ /* 0x001fe200000000ff */
[----:B------:R-:W-:Y:S06]  /*2300*/  BRA `(.L_x_684) ;  /* 0x00000000000c7947 */ /* 0x000fec0003800000 */
.L_x_707:
[----:B------:R-:W2:Y:S02]  /*2310*/  LDG.E R2, desc[UR36][R2.64] ;  /* 0x0000002402027981 */ /* 0x000ea4000c1e1900 */
[----:B--2---:R-:W-:-:S04]  /*2320*/  I2FP.F32.U32 R0, R2 ;  /* 0x0000000200007245 */ /* 0x004fc80000201000 */
[----:B------:R-:W-:-:S07]  /*2330*/  F2FP.F16.F32.PACK_AB R0, RZ, R0 ;  /* 0x00000000ff00723e */ /* 0x000fce00000000ff */
.L_x_684:
[----:B-----5:R-:W-:Y:S01]  /*2340*/  HADD2.F32 R0, -RZ, R0.H0_H0 ;  /* 0x20000000ff007230 */ /* 0x020fe20000004100 */
[----:B------:R-:W-:Y:S01]  /*2350*/  MOV R5, 0x3aae005b ;  /* 0x3aae005b00057802 */ /* 0x000fe20000000f00 */
[----:B01----:R-:W-:Y:S01]  /*2360*/  IMAD.MOV.U32 R3, RZ, RZ, 0x38eb4c3a ;  /* 0x38eb4c3aff037424 */ /* 0x003fe200078e00ff */
        /* <DEDUP_REMOVED lines=27> */
[----:B------:R-:W1:Y:S02]  /*2520*/  @P0 MUFU.EX2 R2, R6 ;  /* 0x0000000600020308 */ /* 0x000e640000000800 */
[----:B-1----:R-:W-:Y:S01]  /*2530*/  @P0 FADD.FTZ R3, -R2, 1 ;  /* 0x3f80000002030421 */ /* 0x002fe20000010100 */
[----:B0-----:R-:W-:-:S04]  /*2540*/  IADD3 R2, P1, PT, R16, UR6, RZ ;  /* 0x0000000610027c10 */ /* 0x001fc8000ff3e0ff */
[----:B------:R-:W-:Y:S02]  /*2550*/  @P0 LOP3.LUT R6, R3, 0x80000000, R0, 0xb8, !PT ;  /* 0x8000000003060812 */ /* 0x000fe400078eb800 */
[----:B------:R-:W-:Y:S02]  /*2560*/  IADD3.X R3, PT, PT, RZ, UR7, RZ, P1, !PT ;  /* 0x00000007ff037c10 */ /* 0x000fe40008ffe4ff */
[----:B------:R-:W-:Y:S01]  /*2570*/  F2FP.F16.F32.PACK_AB R0, RZ, R6 ;  /* 0x00000006ff00723e */ /* 0x000fe200000000ff */
[----:B------:R-:W-:Y:S06]  /*2580*/  BRA.U UP0, `(.L_x_713) ;  /* 0x0000000500047547 */ /* 0x000fec000b800000 */
        /* <DEDUP_REMOVED lines=8> */
[----:B------:R-:W-:-:S04]  /*2610*/  HADD2.F32 R0, -RZ, R0.H0_H0 ;  /* 0x20000000ff007230 */ /* 0x000fc80000004100 */
[----:B------:R-:W0:Y:S02]  /*2620*/  F2I.FTZ.TRUNC.NTZ R5, R0 ;  /* 0x0000000000057305 */ /* 0x000e24000021f100 */
[----:B0-----:R4:W-:Y:S01]  /*2630*/  STG.E.U8 desc[UR36][R2.64], R5 ;  /* 0x0000000502007986 */ /* 0x0019e2000c101124 */
[----:B------:R-:W-:Y:S05]  /*2640*/  BRA `(.L_x_718) ;  /* 0x0000000c00807947 */ /* 0x000fea0003800000 */
.L_x_716:
[----:B------:R-:W-:-:S06]  /*2650*/  HADD2.F32 R5, -RZ, R0.H0_H0 ;  /* 0x20000000ff057230 */ /* 0x000fcc0000004100 */
[----:B------:R-:W0:Y:S02]  /*2660*/  F2I.S64.TRUNC R4, R5 ;  /* 0x0000000500047311 */ /* 0x000e24000020d900 */
[----:B0-----:R3:W-:Y:S01]  /*2670*/  STG.E.U8 desc[UR36][R2.64], R4 ;  /* 0x0000000402007986 */ /* 0x0017e2000c101124 */
[----:B------:R-:W-:Y:S05]  /*2680*/  BRA `(.L_x_718) ;  /* 0x0000000c00707947 */ /* 0x000fea0003800000 */
.L_x_715:
[----:B------:R-:W-:-:S09]  /*2690*/  UISETP.NE.AND UP0, UPT, UR4, 0x2, UPT ;  /* 0x000000020400788c */ /* 0x000fd2000bf05270 */
[----:B------:R-:W-:Y:S05]  /*26a0*/  BRA.U !UP0, `(.L_x_719) ;  /* 0x0000000108307547 */ /* 0x000fea000b800000 */
[----:B------:R-:W-:-:S09]  /*26b0*/  UISETP.NE.AND UP0, UPT, UR4, 0x3, UPT ;  /* 0x000000030400788c */ /* 0x000fd2000bf05270 */
[----:B------:R-:W-:Y:S05]  /*26c0*/  BRA.U !UP0, `(.L_x_720) ;  /* 0x0000000108187547 */ /* 0x000fea000b800000 */
[----:B------:R-:W-:-:S09]  /*26d0*/  UISETP.NE.AND UP0, UPT, UR4, 0x4, UPT ;  /* 0x000000040400788c */ /* 0x000fd2000bf05270 */
[----:B------:R-:W-:Y:S05]  /*26e0*/  BRA.U UP0, `(.L_x_717) ;  /* 0x0000000900b87547 */ /* 0x000fea000b800000 */
[----:B------:R-:W-:-:S06]  /*26f0*/  HADD2.F32 R4, -RZ, R0.H0_H0 ;  /* 0x20000000ff047230 */ /* 0x000fcc0000004100 */
[----:B------:R-:W0:Y:S02]  /*2700*/  F2I.S64.TRUNC R4, R4 ;  /* 0x0000000400047311 */ /* 0x000e24000020d900 */
[----:B0-----:R0:W-:Y:S01]  /*2710*/  STG.E.64 desc[UR36][R2.64], R4 ;  /* 0x0000000402007986 */ /* 0x0011e2000c101b24 */
[----:B------:R-:W-:Y:S05]  /*2720*/  BRA `(.L_x_718) ;  /* 0x0000000c00487947 */ /* 0x000fea0003800000 */
.L_x_720:
[----:B------:R-:W-:-:S04]  /*2730*/  HADD2.F32 R0, -RZ, R0.H0_H0 ;  /* 0x20000000ff007230 */ /* 0x000fc80000004100 */
[----:B------:R-:W0:Y:S02]  /*2740*/  F2I.FTZ.TRUNC.NTZ R5, R0 ;  /* 0x0000000000057305 */ /* 0x000e24000021f100 */
[----:B0-----:R1:W-:Y:S01]  /*2750*/  STG.E desc[UR36][R2.64], R5 ;  /* 0x0000000502007986 */ /* 0x0013e2000c101924 */
[----:B------:R-:W-:Y:S05]  /*2760*/  BRA `(.L_x_718) ;  /* 0x0000000c00387947 */ /* 0x000fea0003800000 */
.L_x_719:
[----:B------:R-:W-:-:S04]  /*2770*/  HADD2.F32 R0, -RZ, R0.H0_H0 ;  /* 0x20000000ff007230 */ /* 0x000fc80000004100 */
[----:B------:R-:W0:Y:S02]  /*2780*/  F2I.FTZ.TRUNC.NTZ R5, R0 ;  /* 0x0000000000057305 */ /* 0x000e24000021f100 */
[----:B0-----:R2:W-:Y:S01]  /*2790*/  STG.E.U16 desc[UR36][R2.64], R5 ;  /* 0x0000000502007986 */ /* 0x0015e2000c101524 */
[----:B------:R-:W-:Y:S05]  /*27a0*/  BRA `(.L_x_718) ;  /* 0x0000000c00287947 */ /* 0x000fea0003800000 */
.L_x_714:
[----:B------:R-:W-:-:S09]  /*27b0*/  UISETP.GT.AND UP0, UPT, UR4, 0x6, UPT ;  /* 0x000000060400788c */ /* 0x000fd2000bf04270 */
[----:B------:R-:W-:Y:S05]  /*27c0*/  BRA.U UP0, `(.L_x_721) ;  /* 0x0000000100247547 */ /* 0x000fea000b800000 */
[----:B------:R-:W-:-:S09]  /*27d0*/  UISETP.NE.AND UP0, UPT, UR4, 0x5, UPT ;  /* 0x000000050400788c */ /* 0x000fd2000bf05270 */
[----:B------:R-:W-:Y:S05]  /*27e0*/  BRA.U !UP0, `(.L_x_722) ;  /* 0x0000000108147547 */ /* 0x000fea000b800000 */
[----:B------:R-:W-:-:S09]  /*27f0*/  UISETP.NE.AND UP0, UPT, UR4, 0x6, UPT ;  /* 0x000000060400788c */ /* 0x000fd2000bf05270 */
[----:B------:R-:W-:Y:S05]  /*2800*/  BRA.U UP0, `(.L_x_717) ;  /* 0x0000000900707547 */ /* 0x000fea000b800000 */
[----:B------:R-:W-:-:S05]  /*2810*/  HADD2.F32 R5, -RZ, R0.H0_H0 ;  /* 0x20000000ff057230 */ /* 0x000fca0000004100 */
[----:B------:R0:W-:Y:S01]  /*2820*/  STG.E desc[UR36][R2.64], R5 ;  /* 0x0000000502007986 */ /* 0x0001e2000c101924 */
[----:B------:R-:W-:Y:S05]  /*2830*/  BRA `(.L_x_718) ;  /* 0x0000000c00047947 */ /* 0x000fea0003800000 */
.L_x_722:
[----:B------:R0:W-:Y:S01]  /*2840*/  STG.E.U16 desc[UR36][R2.64], R0 ;  /* 0x0000000002007986 */ /* 0x0001e2000c101524 */
[----:B------:R-:W-:Y:S05]  /*2850*/  BRA `(.L_x_718) ;  /* 0x0000000800fc7947 */ /* 0x000fea0003800000 */
.L_x_721:
[----:B------:R-:W-:-:S09]  /*2860*/  UISETP.NE.AND UP0, UPT, UR4, 0x7, UPT ;  /* 0x000000070400788c */ /* 0x000fd2000bf05270 */
[----:B------:R-:W-:Y:S05]  /*2870*/  BRA.U !UP0, `(.L_x_723) ;  /* 0x0000000108347547 */ /* 0x000fea000b800000 */
[----:B------:R-:W-:-:S09]  /*2880*/  UISETP.NE.AND UP0, UPT, UR4, 0x8, UPT ;  /* 0x000000080400788c */ /* 0x000fd2000bf05270 */
[----:B------:R-:W-:Y:S05]  /*2890*/  BRA.U !UP0, `(.L_x_724) ;  /* 0x0000000108187547 */ /* 0x000fea000b800000 */
[----:B------:R-:W-:-:S09]  /*28a0*/  UISETP.NE.AND UP0, UPT, UR4, 0x9, UPT ;  /* 0x000000090400788c */ /* 0x000fd2000bf05270 */
[----:B------:R-:W-:Y:S05]  /*28b0*/  BRA.U UP0, `(.L_x_717) ;  /* 0x0000000900447547 */ /* 0x000fea000b800000 */
[----:B------:R-:W-:Y:S02]  /*28c0*/  HADD2.F32 R4, -RZ, R0.H0_H0 ;  /* 0x20000000ff047230 */ /* 0x000fe40000004100 */
[----:B------:R-:W-:-:S05]  /*28d0*/  IMAD.MOV.U32 R5, RZ, RZ, RZ ;  /* 0x000000ffff057224 */ /* 0x000fca00078e00ff */
[----:B------:R0:W-:Y:S01]  /*28e0*/  STG.E.64 desc[UR36][R2.64], R4 ;  /* 0x0000000402007986 */ /* 0x0001e2000c101b24 */
[----:B------:R-:W-:Y:S05]  /*28f0*/  BRA `(.L_x_718) ;  /* 0x0000000800d47947 */ /* 0x000fea0003800000 */
.L_x_724:
[----:B------:R-:W-:-:S05]  /*2900*/  HADD2.F32 R0, -RZ, R0.H0_H0 ;  /* 0x20000000ff007230 */ /* 0x000fca0000004100 */
[----:B------:R-:W-:-:S04]  /*2910*/  F2FP.F16.F32.PACK_AB R0, RZ, R0 ;  /* 0x00000000ff00723e */ /* 0x000fc800000000ff */
[----:B------:R-:W-:-:S05]  /*2920*/  PRMT R0, R0, 0x5410, RZ ;  /* 0x0000541000007816 */ /* 0x000fca00000000ff */
[----:B------:R0:W-:Y:S01]  /*2930*/  STG.E desc[UR36][R2.64], R0 ;  /* 0x0000000002007986 */ /* 0x0001e2000c101924 */
[----:B------:R-:W-:Y:S05]  /*2940*/  BRA `(.L_x_718) ;  /* 0x0000000800c07947 */ /* 0x000fea0003800000 */
.L_x_723:
[----:B------:R-:W-:-:S05]  /*2950*/  HADD2.F32 R4, -RZ, R0.H0_H0 ;  /* 0x20000000ff047230 */ /* 0x000fca0000004100 */
[----:B------:R-:W-:-:S06]  /*2960*/  FMUL.FTZ R4, R4, 1 ;  /* 0x3f80000004047820 */ /* 0x000fcc0000410000 */
[----:B------:R-:W0:Y:S02]  /*2970*/  F2F.F64.F32 R4, R4 ;  /* 0x0000000400047310 */ /* 0x000e240000201800 */
[----:B0-----:R0:W-:Y:S01]  /*2980*/  STG.E.64 desc[UR36][R2.64], R4 ;  /* 0x0000000402007986 */ /* 0x0011e2000c101b24 */
[----:B------:R-:W-:Y:S05]  /*2990*/  BRA `(.L_x_718) ;  /* 0x0000000800ac7947 */ /* 0x000fea0003800000 */
.L_x_713:
        /* <DEDUP_REMOVED lines=8> */
[----:B------:R-:W-:-:S05]  /*2a20*/  HADD2.F32 R0, -RZ, R0.H0_H0 ;  /* 0x20000000ff007230 */ /* 0x000fca0000004100 */
[----:B------:R-:W-:-:S04]  /*2a30*/  FSETP.NEU.FTZ.AND P0, PT, R0, RZ, PT ;  /* 0x000000ff0000720b */ /* 0x000fc80003f1d000 */
[----:B------:R-:W-:-:S05]  /*2a40*/  SEL R5, RZ, 0x1, !P0 ;  /* 0x00000001ff057807 */ /* 0x000fca0004000000 */
[----:B------:R0:W-:Y:S01]  /*2a50*/  STG.E.U8 desc[UR36][R2.64], R5 ;  /* 0x0000000502007986 */ /* 0x0001e2000c101124 */
[----:B------:R-:W-:Y:S05]  /*2a60*/  BRA `(.L_x_718) ;  /* 0x0000000800787947 */ /* 0x000fea0003800000 */
.L_x_727:
[----:B------:R-:W-:Y:S01]  /*2a70*/  HADD2.F32 R0, -RZ, R0.H0_H0 ;  /* 0x20000000ff007230 */ /* 0x000fe20000004100 */
[----:B------:R-:W-:-:S04]  /*2a80*/  CS2R R6, SRZ ;  /* 0x0000000000067805 */ /* 0x000fc8000001ff00 */
[----:B------:R-:W-:-:S04]  /*2a90*/  FMUL.FTZ R0, R0, 1 ;  /* 0x3f80000000007820 */ /* 0x000fc80000410000 */
[----:B------:R-:W0:Y:S02]  /*2aa0*/  F2F.F64.F32 R4, R0 ;  /* 0x0000000000047310 */ /* 0x000e240000201800 */
[----:B0-----:R0:W-:Y:S01]  /*2ab0*/  STG.E.128 desc[UR36][R2.64], R4 ;  /* 0x0000000402007986 */ /* 0x0011e2000c101d24 */
[----:B------:R-:W-:Y:S05]  /*2ac0*/  BRA `(.L_x_718) ;  /* 0x0000000800607947 */ /* 0x000fea0003800000 */
.L_x_726:
[----:B------:R-:W-:-:S09]  /*2ad0*/  UISETP.NE.AND UP0, UPT, UR4, 0xf, UPT ;  /* 0x0000000f0400788c */ /* 0x000fd2000bf05270 */
[----:B------:R-:W-:Y:S05]  /*2ae0*/  BRA.U !UP0, `(.L_x_728) ;  /* 0x0000000108a07547 */ /* 0x000fea000b800000 */
[----:B------:R-:W-:-:S09]  /*2af0*/  UISETP.NE.AND UP0, UPT, UR4, 0x17, UPT ;  /* 0x000000170400788c */ /* 0x000fd2000bf05270 */
[----:B------:R-:W-:Y:S05]  /*2b00*/  BRA.U !UP0, `(.L_x_729) ;  /* 0x00000001084c7547 */ /* 0x000fea000b800000 */
[----:B------:R-:W-:-:S09]  /*2b10*/  UISETP.NE.AND UP0, UPT, UR4, 0x18, UPT ;  /* 0x000000180400788c */ /* 0x000fd2000bf05270 */
[----:B------:R-:W-:Y:S05]  /*2b20*/  BRA.U UP0, `(.L_x_717) ;  /* 0x0000000500a87547 */ /* 0x000fea000b800000 */
[----:B------:R-:W-:Y:S01]  /*2b30*/  HADD2.F32 R7, -RZ, R0.H0_H0 ;  /* 0x20000000ff077230 */ /* 0x000fe20000004100 */
        /* <DEDUP_REMOVED lines=12> */
.L_x_731:
[----:B------:R-:W-:Y:S05]  /*2c00*/  BSYNC.RECONVERGENT B0 ;  /* 0x0000000000007941 */ /* 0x000fea0003800200 */
.L_x_730:
[----:B------:R-:W-:-:S05]  /*2c10*/  LOP3.LUT R5, R0, 0x80, R5, 0xf8, !PT ;  /* 0x0000008000057812 */ /* 0x000fca00078ef805 */
[----:B------:R0:W-:Y:S01]  /*2c20*/  STG.E.U8 desc[UR36][R2.64], R5 ;  /* 0x0000000502007986 */ /* 0x0001e2000c101124 */
[----:B------:R-:W-:Y:S05]  /*2c30*/  BRA `(.L_x_718) ;  /* 0x0000000800047947 */ /* 0x000fea0003800000 */
.L_x_729:
[----:B------:R-:W-:Y:S01]  /*2c40*/  HADD2.F32 R7, -RZ, R0.H0_H0 ;  /* 0x20000000ff077230 */ /* 0x000fe20000004100 */
[----:B------:R-:W-:Y:S04]  /*2c50*/  BSSY.RECONVERGENT B0, `(.L_x_732) ;  /* 0x000000e000007945 */ /* 0x000fe80003800200 */
[----:B------:R-:W-:Y:S02]  /*2c60*/  LOP3.LUT R6, R7, 0x7fffffff, RZ, 0xc0, !PT ;  /* 0x7fffffff07067812 */ /* 0x000fe400078ec0ff */
[----:B------:R-:W-:Y:S02]  /*2c70*/  SHF.R.U32.HI R5, RZ, 0x18, R7 ;  /* 0x00000018ff057819 */ /* 0x000fe40000011607 */
        /* <DEDUP_REMOVED lines=11> */
.L_x_733:
[----:B------:R-:W-:Y:S05]  /*2d30*/  BSYNC.RECONVERGENT B0 ;  /* 0x0000000000007941 */ /* 0x000fea0003800200 */
.L_x_732:
[----:B------:R-:W-:-:S05]  /*2d40*/  LOP3.LUT R5, R0, 0x80, R5, 0xf8, !PT ;  /* 0x0000008000057812 */ /* 0x000fca00078ef805 */
[----:B------:R0:W-:Y:S01]  /*2d50*/  STG.E.U8 desc[UR36][R2.64], R5 ;  /* 0x0000000502007986 */ /* 0x0001e2000c101124 */
[----:B------:R-:W-:Y:S05]  /*2d60*/  BRA `(.L_x_718) ;  /* 0x0000000400b87947 */ /* 0x000fea0003800000 */
.L_x_728:
[----:B------:R-:W-:-:S05]  /*2d70*/  HADD2.F32 R0, -RZ, R0.H0_H0 ;  /* 0x20000000ff007230 */ /* 0x000fca0000004100 */
[----:B------:R-:W-:-:S05]  /*2d80*/  F2FP.BF16.F32.PACK_AB R0, RZ, R0 ;  /* 0x00000000ff00723e */ /* 0x000fca00000010ff */
[----:B------:R0:W-:Y:S01]  /*2d90*/  STG.E.U16 desc[UR36][R2.64], R0 ;  /* 0x0000000002007986 */ /* 0x0001e2000c101524 */
[----:B------:R-:W-:Y:S05]  /*2da0*/  BRA `(.L_x_718) ;  /* 0x0000000400a87947 */ /* 0x000fea0003800000 */
.L_x_725:
        /* <DEDUP_REMOVED lines=8> */
[----:B------:R-:W-:-:S06]  /*2e30*/  HADD2.F32 R5, -RZ, R0.H0_H0 ;  /* 0x20000000ff057230 */ /* 0x000fcc0000004100 */
[----:B------:R-:W0:Y:S02]  /*2e40*/  F2I.FTZ.U32.TRUNC.NTZ R5, R5 ;  /* 0x0000000500057305 */ /* 0x000e24000021f000 */
[----:B0-----:R0:W-:Y:S01]  /*2e50*/  STG.E.U16 desc[UR36][R2.64], R5 ;  /* 0x0000000502007986 */ /* 0x0011e2000c101524 */
[----:B------:R-:W-:Y:S05]  /*2e60*/  BRA `(.L_x_718) ;  /* 0x0000000400787947 */ /* 0x000fea0003800000 */
.L_x_736:
[----:B------:R-:W-:Y:S01]  /*2e70*/  HADD2.F32 R5, -RZ, R0.H0_H0 ;  /* 0x20000000ff057230 */ /* 0x000fe20000004100 */
        /* <DEDUP_REMOVED lines=12> */
.L_x_739:
[----:B------:R-:W-:-:S04]  /*2f40*/  SHF.R.U32.HI R0, RZ, 0x14, R5 ;  /* 0x00000014ff007819 */ /* 0x000fc80000011605 */
[----:B------:R-:W-:-:S04]  /*2f50*/  LOP3.LUT R0, R0, 0x1, RZ, 0xc0, !PT ;  /* 0x0000000100007812 */ /* 0x000fc800078ec0ff */
[----:B------:R-:W-:-:S04]  /*2f60*/  IADD3 R0, PT, PT, R5, 0x487ffff, R0 ;  /* 0x0487ffff05007810 */ /* 0x000fc80007ffe000 */
[----:B------:R-:W-:-:S04]  /*2f70*/  SHF.R.U32.HI R0, RZ, 0x14, R0 ;  /* 0x00000014ff007819 */ /* 0x000fc80000011600 */
[----:B------:R-:W-:-:S07]  /*2f80*/  LOP3.LUT R4, R0, 0xff, RZ, 0xc0, !PT ;  /* 0x000000ff00047812 */ /* 0x000fce00078ec0ff */
.L_x_740:
[----:B------:R-:W-:-:S04]  /*2f90*/  SHF.R.U32.HI R5, RZ, 0x18, R5 ;  /* 0x00000018ff057819 */ /* 0x000fc80000011605 */
[----:B------:R-:W-:-:S04]  /*2fa0*/  LOP3.LUT R4, R4, 0x80, R5, 0xf8, !PT ;  /* 0x0000008004047812 */ /* 0x000fc800078ef805 */
[----:B------:R-:W-:-:S07]  /*2fb0*/  PRMT R0, R4, 0x7610, R0 ;  /* 0x0000761004007816 */ /* 0x000fce0000000000 */
.L_x_738:
[----:B------:R-:W-:Y:S05]  /*2fc0*/  BSYNC.RECONVERGENT B0 ;  /* 0x0000000000007941 */ /* 0x000fea0003800200 */
.L_x_737:
[----:B------:R0:W-:Y:S01]  /*2fd0*/  STG.E.U8 desc[UR36][R2.64], R0 ;  /* 0x0000000002007986 */ /* 0x0001e2000c101124 */
[----:B------:R-:W-:Y:S05]  /*2fe0*/  BRA `(.L_x_718) ;  /* 0x0000000400187947 */ /* 0x000fea0003800000 */
.L_x_735:
        /* <DEDUP_REMOVED lines=13> */
.L_x_743:
[----:B------:R-:W-:-:S04]  /*30c0*/  SHF.R.U32.HI R0, RZ, 0x15, R5 ;  /* 0x00000015ff007819 */ /* 0x000fc80000011605 */
[----:B------:R-:W-:-:S04]  /*30d0*/  LOP3.LUT R0, R0, 0x1, RZ, 0xc0, !PT ;  /* 0x0000000100007812 */ /* 0x000fc800078ec0ff */
[----:B------:R-:W-:-:S04]  /*30e0*/  IADD3 R0, PT, PT, R5, 0x88fffff, R0 ;  /* 0x088fffff05007810 */ /* 0x000fc80007ffe000 */
[----:B------:R-:W-:-:S04]  /*30f0*/  SHF.R.U32.HI R0, RZ, 0x15, R0 ;  /* 0x00000015ff007819 */ /* 0x000fc80000011600 */
[----:B------:R-:W-:-:S07]  /*3100*/  LOP3.LUT R4, R0, 0xff, RZ, 0xc0, !PT ;  /* 0x000000ff00047812 */ /* 0x000fce00078ec0ff */
.L_x_744:
[----:B------:R-:W-:-:S04]  /*3110*/  SHF.R.U32.HI R5, RZ, 0x18, R5 ;  /* 0x00000018ff057819 */ /* 0x000fc80000011605 */
[----:B------:R-:W-:-:S04]  /*3120*/  LOP3.LUT R4, R4, 0x80, R5, 0xf8, !PT ;  /* 0x0000008004047812 */ /* 0x000fc800078ef805 */
[----:B------:R-:W-:-:S07]  /*3130*/  PRMT R0, R4, 0x7610, R0 ;  /* 0x0000761004007816 */ /* 0x000fce0000000000 */
.L_x_742:
[----:B------:R-:W-:Y:S05]  /*3140*/  BSYNC.RECONVERGENT B0 ;  /* 0x0000000000007941 */ /* 0x000fea0003800200 */
.L_x_741:
[----:B------:R0:W-:Y:S01]  /*3150*/  STG.E.U8 desc[UR36][R2.64], R0 ;  /* 0x0000000002007986 */ /* 0x0001e2000c101124 */
[----:B------:R-:W-:Y:S05]  /*3160*/  BRA `(.L_x_718) ;  /* 0x0000000000b87947 */ /* 0x000fea0003800000 */
.L_x_734:
[----:B------:R-:W-:-:S09]  /*3170*/  UISETP.NE.AND UP0, UPT, UR4, 0x1c, UPT ;  /* 0x0000001c0400788c */ /* 0x000fd2000bf05270 */
[----:B------:R-:W-:Y:S05]  /*3180*/  BRA.U !UP0, `(.L_x_745) ;  /* 0x0000000108a47547 */ /* 0x000fea000b800000 */
[----:B------:R-:W-:-:S09]  /*3190*/  UISETP.NE.AND UP0, UPT, UR4, 0x1d, UPT ;  /* 0x0000001d0400788c */ /* 0x000fd2000bf05270 */
[----:B------:R-:W-:Y:S05]  /*31a0*/  BRA.U !UP0, `(.L_x_746) ;  /* 0x00000001088c7547 */ /* 0x000fea000b800000 */
[----:B------:R-:W-:-:S09]  /*31b0*/  UISETP.NE.AND UP0, UPT, UR4, 0x2c, UPT ;  /* 0x0000002c0400788c */ /* 0x000fd2000bf05270 */
[----:B------:R-:W-:Y:S05]  /*31c0*/  BRA.U !UP0, `(.L_x_747) ;  /* 0x0000000108447547 */ /* 0x000fea000b800000 */
.L_x_717:
[----:B------:R-:W-:Y:S01]  /*31d0*/  MOV R0, 0x0 ;  /* 0x0000000000007802 */ /* 0x000fe20000000f00 */
[----:B------:R-:W0:Y:S01]  /*31e0*/  LDCU.64 UR6, c[0x4][0x128] ;  /* 0x01002500ff0677ac */ /* 0x000e220008000a00 */
[----:B------:R-:W-:Y:S02]  /*31f0*/  HFMA2 R8, -RZ, RZ, 0, 6.020069122314453125e-06 ;  /* 0x00000065ff087431 */ /* 0x000fe400000001ff */
[----:B------:R-:W-:Y:S01]  /*3200*/  IMAD.MOV.U32 R12, RZ, RZ, 0x1 ;  /* 0x00000001ff0c7424 */ /* 0x000fe200078e00ff */
[----:B------:R1:W2:Y:S01]  /*3210*/  LDC.64 R2, c[0x4][R0] ;  /* 0x0100000000027b82 */ /* 0x0002a20000000a00 */
[----:B------:R-:W3:Y:S01]  /*3220*/  LDCU.64 UR8, c[0x4][0x130] ;  /* 0x01002600ff0877ac */ /* 0x000ee20008000a00 */
[----:B------:R-:W-:Y:S01]  /*3230*/  IMAD.MOV.U32 R13, RZ, RZ, RZ ;  /* 0x000000ffff0d7224 */ /* 0x000fe200078e00ff */
[----:B------:R-:W4:Y:S01]  /*3240*/  LDCU.64 UR4, c[0x4][0x30] ;  /* 0x01000600ff0477ac */ /* 0x000f220008000a00 */
[----:B0-----:R-:W-:Y:S01]  /*3250*/  MOV R4, UR6 ;  /* 0x0000000600047c02 */ /* 0x001fe20008000f00 */
[----:B------:R-:W-:-:S02]  /*3260*/  IMAD.U32 R5, RZ, RZ, UR7 ;  /* 0x00000007ff057e24 */ /* 0x000fc4000f8e00ff */
[----:B---3--:R-:W-:Y:S01]  /*3270*/  IMAD.U32 R6, RZ, RZ, UR8 ;  /* 0x00000008ff067e24 */ /* 0x008fe2000f8e00ff */
[----:B------:R-:W-:Y:S01]  /*3280*/  MOV R7, UR9 ;  /* 0x0000000900077c02 */ /* 0x000fe20008000f00 */
[----:B----4-:R-:W-:Y:S02]  /*3290*/  IMAD.U32 R10, RZ, RZ, UR4 ;  /* 0x00000004ff0a7e24 */ /* 0x010fe4000f8e00ff */
[----:B-1----:R-:W-:-:S07]  /*32a0*/  IMAD.U32 R11, RZ, RZ, UR5 ;  /* 0x00000005ff0b7e24 */ /* 0x002fce000f8e00ff */
[----:B------:R-:W-:-:S07]  /*32b0*/  LEPC R20, `(.L_x_748) ;  /* 0x000000001014794e */ /* 0x000fce0000000000 */
[----:B--2---:R-:W-:Y:S05]  /*32c0*/  CALL.ABS.NOINC R2 ;  /* 0x0000000002007343 */ /* 0x004fea0003c00000 */
.L_x_748:
[----:B------:R-:W-:Y:S05]  /*32d0*/  BRA `(.L_x_718) ;  /* 0x00000000005c7947 */ /* 0x000fea0003800000 */
.L_x_747:
[----:B------:R-:W-:-:S05]  /*32e0*/  HADD2.F32 R5, -RZ, R0.H0_H0 ;  /* 0x20000000ff057230 */ /* 0x000fca0000004100 */
[----:B------:R-:W-:-:S04]  /*32f0*/  SHF.R.U32.HI R6, RZ, 0x17, R5 ;  /* 0x00000017ff067819 */ /* 0x000fc80000011605 */
[----:B------:R-:W-:-:S04]  /*3300*/  LOP3.LUT R4, R6, 0xff, RZ, 0xc0, !PT ;  /* 0x000000ff06047812 */ /* 0x000fc800078ec0ff */
[----:B------:R-:W-:-:S13]  /*3310*/  ISETP.NE.AND P1, PT, R4, 0xff, PT ;  /* 0x000000ff0400780c */ /* 0x000fda0003f25270 */
[--C-:B------:R-:W-:Y:S02]  /*3320*/  @P1 SHF.R.U32.HI R0, RZ, 0x16, R5.reuse ;  /* 0x00000016ff001819 */ /* 0x100fe40000011605 */
[----:B------:R-:W-:Y:S01]  /*3330*/  @P1 LOP3.LUT P0, RZ, R4, 0x3fffff, R5, 0xf8, !PT ;  /* 0x003fffff04ff1812 */ /* 0x000fe2000780f805 */
[----:B------:R-:W-:Y:S01]  /*3340*/  HFMA2 R5, -RZ, RZ, 0, 1.5199184417724609375e-05 ;  /* 0x000000ffff057431 */ /* 0x000fe200000001ff */
        /* <DEDUP_REMOVED lines=9> */
.L_x_746:
[----:B------:R-:W-:-:S06]  /*33e0*/  HADD2.F32 R4, -RZ, R0.H0_H0 ;  /* 0x20000000ff047230 */ /* 0x000fcc0000004100 */
[----:B------:R-:W0:Y:S02]  /*33f0*/  F2I.U64.TRUNC R4, R4 ;  /* 0x0000000400047311 */ /* 0x000e24000020d800 */
[----:B0-----:R0:W-:Y:S01]  /*3400*/  STG.E.64 desc[UR36][R2.64], R4 ;  /* 0x0000000402007986 */ /* 0x0011e2000c101b24 */
[----:B------:R-:W-:Y:S05]  /*3410*/  BRA `(.L_x_718) ;  /* 0x00000000000c7947 */ /* 0x000fea0003800000 */
.L_x_745:
[----:B------:R-:W-:-:S04]  /*3420*/  HADD2.F32 R0, -RZ, R0.H0_H0 ;  /* 0x20000000ff007230 */ /* 0x000fc80000004100 */
[----:B------:R-:W0:Y:S02]  /*3430*/  F2I.FTZ.U32.TRUNC.NTZ R5, R0 ;  /* 0x0000000000057305 */ /* 0x000e24000021f000 */
[----:B0-----:R0:W-:Y:S02]  /*3440*/  STG.E desc[UR36][R2.64], R5 ;  /* 0x0000000502007986 */ /* 0x0011e4000c101924 */
.L_x_718:
[----:B------:R-:W-:-:S07]  /*3450*/  VIADD R17, R17, 0x80 ;  /* 0x0000008011117836 */ /* 0x000fce0000000000 */
.L_x_677:
[----:B------:R-:W-:Y:S05]  /*3460*/  BSYNC.RECONVERGENT B6 ;  /* 0x0000000000067941 */ /* 0x000fea0003800200 */
.L_x_676:
[----:B------:R-:W5:Y:S01]  /*3470*/  LDCU UR4, c[0x0][0x380] ;  /* 0x00007000ff0477ac */ /* 0x000f620008000800 */
[----:B------:R-:W-:Y:S01]  /*3480*/  BSSY.RECONVERGENT B6, `(.L_x_749) ;  /* 0x0000338000067945 */ /* 0x000fe20003800200 */
[----:B-----5:R-:W-:-:S13]  /*3490*/  ISETP.GE.AND P0, PT, R17, UR4, PT ;  /* 0x0000000411007c0c */ /* 0x020fda000bf06270 */
[----:B------:R-:W-:Y:S05]  /*34a0*/  @P0 BRA `(.L_x_750) ;  /* 0x0000003000d40947 */ /* 0x000fea0003800000 */
[----:B------:R-:W5:Y:S01]  /*34b0*/  LDCU UR4, c[0x0][0x388] ;  /* 0x00007100ff0477ac */ /* 0x000f620008000800 */
[----:B------:R-:W-:Y:S02]  /*34c0*/  HFMA2 R16, -RZ, RZ, 0, 0 ;  /* 0x00000000ff107431 */ /* 0x000fe400000001ff */
[----:B0-----:R-:W-:Y:S01]  /*34d0*/  IMAD.MOV.U32 R0, RZ, RZ, RZ ;  /* 0x000000ffff007224 */ /* 0x001fe200078e00ff */
[----:B-----5:R-:W-:-:S09]  /*34e0*/  UISETP.NE.AND UP0, UPT, UR4, URZ, UPT ;  /* 0x000000ff0400728c */ /* 0x020fd2000bf05270 */
[----:B------:R-:W-:Y:S05]  /*34f0*/  BRA.U !UP0, `(.L_x_751) ;  /* 0x0000001108a87547 */ /* 0x000fea000b800000 */
[----:B------:R-:W1:Y:S01]  /*3500*/  LDCU.64 UR4, c[0x0][0x390] ;  /* 0x00007200ff0477ac */ /* 0x000e620008000a00 */
[----:B------:R-:W-:Y:S01]  /*3510*/  IMAD.MOV.U32 R16, RZ, RZ, RZ ;  /* 0x000000ffff107224 */ /* 0x000fe200078e00ff */
[----:B------:R-:W0:Y:S01]  /*3520*/  LDCU UR6, c[0x0][0x38c] ;  /* 0x00007180ff0677ac */ /* 0x000e220008000800 */
[----:B------:R-:W5:Y:S01]  /*3530*/  LDCU.64 UR8, c[0x0][0x4b8] ;  /* 0x00009700ff0877ac */ /* 0x000f620008000a00 */
[----:B------:R-:W-:Y:S01]  /*3540*/  UISETP.NE.AND UP0, UPT, UR40, URZ, UPT ;  /* 0x000000ff2800728c */ /* 0x000fe2000bf05270 */
[----:B-1234-:R-:W-:-:S05]  /*3550*/  IMAD.HI.U32 R2, R17, UR4, R16 ;  /* 0x0000000411027c27 */ /* 0x01efca000f8e0010 */
[----:B------:R-:W-:-:S05]  /*3560*/  SHF.R.U32.HI R3, RZ, UR5, R2 ;  /* 0x00000005ff037c19 */ /* 0x000fca0008011602 */
[----:B------:R-:W-:-:S04]  /*3570*/  IMAD.MOV R0, RZ, RZ, -R3 ;  /* 0x000000ffff007224 */ /* 0x000fc800078e0a03 */
[----:B0-----:R-:W-:-:S04]  /*3580*/  IMAD R0, R0, UR6, R17 ;  /* 0x0000000600007c24 */ /* 0x001fc8000f8e0211 */
[C---:B-----5:R-:W-:Y:S02]  /*3590*/  IMAD R16, R0.reuse, UR8, RZ ;  /* 0x0000000800107c24 */ /* 0x060fe4000f8e02ff */
        /* <DEDUP_REMOVED lines=288> */
.L_x_751:
[----:B------:R-:W1:Y:S01]  /*47a0*/  LDCU.64 UR6, c[0x0][0x588] ;  /* 0x0000b100ff0677ac */ /* 0x000e620008000a00 */
[----:B------:R-:W-:-:S04]  /*47b0*/  UPRMT UR4, UR41, 0x9910, URZ ;  /* 0x0000991029047896 */ /* 0x000fc800080000ff */
[----:B------:R-:W-:Y:S01]  /*47c0*/  UISETP.GT.AND UP0, UPT, UR4, 0x9, UPT ;  /* 0x000000090400788c */ /* 0x000fe2000bf04270 */
[----:B-1234-:R-:W-:-:S04]  /*47d0*/  IADD3 R2, P0, PT, R0, UR6, RZ ;  /* 0x0000000600027c10 */ /* 0x01efc8000ff1e0ff */
        /* <DEDUP_REMOVED lines=14> */
.L_x_755:
[----:B------:R-:W2:Y:S02]  /*48c0*/  LDG.E.U8 R2, desc[UR36][R2.64] ;  /* 0x0000002402027981 */ /* 0x000ea4000c1e1100 */
[----:B--2---:R-:W-:-:S04]  /*48d0*/  I2FP.F32.U32 R0, R2 ;  /* 0x0000000200007245 */ /* 0x004fc80000201000 */
[----:B------:R-:W-:Y:S01]  /*48e0*/  F2FP.F16.F32.PACK_AB R0, RZ, R0 ;  /* 0x00000000ff00723e */ /* 0x000fe200000000ff */
[----:B------:R-:W-:Y:S06]  /*48f0*/  BRA `(.L_x_757) ;  /* 0x0000000c007c7947 */ /* 0x000fec0003800000 */
.L_x_754:
        /* <DEDUP_REMOVED lines=10> */
.L_x_759:
[----:B------:R-:W2:Y:S02]  /*49a0*/  LDG.E R2, desc[UR36][R2.64] ;  /* 0x0000002402027981 */ /* 0x000ea4000c1e1900 */
[----:B--2---:R-:W-:-:S04]  /*49b0*/  I2FP.F32.S32 R0, R2 ;  /* 0x0000000200007245 */ /* 0x004fc80000201400 */
[----:B------:R-:W-:Y:S01]  /*49c0*/  F2FP.F16.F32.PACK_AB R0, RZ, R0 ;  /* 0x00000000ff00723e */ /* 0x000fe200000000ff */
[----:B------:R-:W-:Y:S06]  /*49d0*/  BRA `(.L_x_757) ;  /* 0x0000000c00447947 */ /* 0x000fec0003800000 */
.L_x_758:
[----:B------:R-:W2:Y:S02]  /*49e0*/  LDG.E.U16 R2, desc[UR36][R2.64] ;  /* 0x0000002402027981 */ /* 0x000ea4000c1e1500 */
[----:B--2---:R-:W0:Y:S02]  /*49f0*/  I2F.S16 R0, R2 ;  /* 0x0000000200007306 */ /* 0x004e240000101400 */
[----:B0-----:R-:W-:Y:S01]  /*4a00*/  F2FP.F16.F32.PACK_AB R0, RZ, R0 ;  /* 0x00000000ff00723e */ /* 0x001fe200000000ff */
[----:B------:R-:W-:Y:S06]  /*4a10*/  BRA `(.L_x_757) ;  /* 0x0000000c00347947 */ /* 0x000fec0003800000 */
.L_x_753:
        /* <DEDUP_REMOVED lines=9> */
.L_x_761:
[----:B------:R1:W5:Y:S01]  /*4ab0*/  LDG.E.U16 R0, desc[UR36][R2.64] ;  /* 0x0000002402007981 */ /* 0x000362000c1e1500 */
[----:B------:R-:W-:Y:S05]  /*4ac0*/  BRA `(.L_x_757) ;  /* 0x0000000c00087947 */ /* 0x000fea0003800000 */
.L_x_760:
        /* <DEDUP_REMOVED lines=9> */
.L_x_763:
[----:B------:R0:W5:Y:S01]  /*4b60*/  LDG.E.U16 R0, desc[UR36][R2.64] ;  /* 0x0000002402007981 */ /* 0x000162000c1e1500 */
[----:B------:R-:W-:Y:S05]  /*4b70*/  BRA `(.L_x_757) ;  /* 0x0000000800dc7947 */ /* 0x000fea0003800000 */
.L_x_762:
        /* <DEDUP_REMOVED lines=8> */
.L_x_752:
        /* <DEDUP_REMOVED lines=13> */
.L_x_766:
        /* <DEDUP_REMOVED lines=8> */
.L_x_765:
        /* <DEDUP_REMOVED lines=24> */
[----:B------:R-:W-:-:S04]  /*4ed0*/  F2FP.F16.F32.PACK_AB R5, RZ, R5 ;  /* 0x00000005ff05723e */ /* 0x000fc800000000ff */
[----:B------:R-:W-:Y:S01]  /*4ee0*/  PRMT R0, R5, 0x7610, R0 ;  /* 0x0000761005007816 */ /* 0x000fe20000000000 */
[----:B------:R-:W-:Y:S06]  /*4ef0*/  BRA `(.L_x_757) ;  /* 0x0000000400fc7947 */ /* 0x000fec0003800000 */
.L_x_768:
        /* <DEDUP_REMOVED lines=11> */
[----:B------:R-:W-:Y:S01]  /*4fb0*/  F2FP.F16.F32.PACK_AB R0, RZ, R0 ;  /* 0x00000000ff00723e */ /* 0x000fe200000000ff */
[----:B------:R-:W-:Y:S06]  /*4fc0*/  BRA `(.L_x_757) ;  /* 0x0000000400c87947 */ /* 0x000fec0003800000 */
.L_x_767:
[----:B------:R-:W2:Y:S02]  /*4fd0*/  LDG.E.U16 R0, desc[UR36][R2.64] ;  /* 0x0000002402007981 */ /* 0x000ea4000c1e1500 */
[----:B--2---:R-:W-:-:S05]  /*4fe0*/  IMAD.U32 R0, R0, 0x10000, RZ ;  /* 0x0001000000007824 */ /* 0x004fca00078e00ff */
[----:B------:R-:W-:Y:S01]  /*4ff0*/  F2FP.F16.F32.PACK_AB R0, RZ, R0 ;  /* 0x00000000ff00723e */ /* 0x000fe200000000ff */
[----:B------:R-:W-:Y:S06]  /*5000*/  BRA `(.L_x_757) ;  /* 0x0000000400b87947 */ /* 0x000fec0003800000 */
.L_x_764:
        /* <DEDUP_REMOVED lines=12> */
.L_x_771:
        /* <DEDUP_REMOVED lines=21> */
.L_x_775:
[----:B------:R-:W-:Y:S05]  /*5220*/  BSYNC.RECONVERGENT B1 ;  /* 0x0000000000017941 */ /* 0x000fea0003800200 */
.L_x_774:
[----:B------:R-:W-:Y:S02]  /*5230*/  SHF.L.U32 R0, R0, 0x14, RZ ;  /* 0x0000001400007819 */ /* 0x000fe400000006ff */
[----:B------:R-:W-:-:S04]  /*5240*/  LEA R2, R2, 0x3b800000, 0x17 ;  /* 0x3b80000002027811 */ /* 0x000fc800078eb8ff */
[----:B------:R-:W-:-:S07]  /*5250*/  LOP3.LUT R0, R2, R0, R7, 0xfe, !PT ;  /* 0x0000000002007212 */ /* 0x000fce00078efe07 */
.L_x_773:
[----:B------:R-:W-:Y:S05]  /*5260*/  BSYNC.RECONVERGENT B0 ;  /* 0x0000000000007941 */ /* 0x000fea0003800200 */
.L_x_772:
[----:B------:R-:W-:Y:S01]  /*5270*/  F2FP.F16.F32.PACK_AB R0, RZ, R0 ;  /* 0x00000000ff00723e */ /* 0x000fe200000000ff */
[----:B------:R-:W-:Y:S06]  /*5280*/  BRA `(.L_x_757) ;  /* 0x0000000400187947 */ /* 0x000fec0003800000 */
.L_x_770:
        /* <DEDUP_REMOVED lines=21> */
.L_x_779:
[----:B------:R-:W-:Y:S05]  /*53e0*/  BSYNC.RECONVERGENT B1 ;  /* 0x0000000000017941 */ /* 0x000fea0003800200 */
.L_x_778:
[----:B------:R-:W-:Y:S01]  /*53f0*/  IMAD.SHL.U32 R0, R0, 0x200000, RZ ;  /* 0x0020000000007824 */ /* 0x000fe200078e00ff */
[----:B------:R-:W-:-:S04]  /*5400*/  LEA R2, R2, 0x37800000, 0x17 ;  /* 0x3780000002027811 */ /* 0x000fc800078eb8ff */
[----:B------:R-:W-:-:S07]  /*5410*/  LOP3.LUT R0, R2, R0, R7, 0xfe, !PT ;  /* 0x0000000002007212 */ /* 0x000fce00078efe07 */
.L_x_777:
[----:B------:R-:W-:Y:S05]  /*5420*/  BSYNC.RECONVERGENT B0 ;  /* 0x0000000000007941 */ /* 0x000fea0003800200 */
.L_x_776:
[----:B------:R-:W-:Y:S01]  /*5430*/  F2FP.F16.F32.PACK_AB R0, RZ, R0 ;  /* 0x00000000ff00723e */ /* 0x000fe200000000ff */
[----:B------:R-:W-:Y:S06]  /*5440*/  BRA `(.L_x_757) ;  /* 0x0000000000a87947 */ /* 0x000fec0003800000 */
.L_x_769:
        /* <DEDUP_REMOVED lines=8> */
[----:B------:R-:W-:Y:S01]  /*54d0*/  HFMA2 R0, -RZ, RZ, 3.814697265625e-06, 0 ;  /* 0x00400000ff007431 */ /* 0x000fe200000001ff */
[----:B--2---:R-:W-:-:S13]  /*54e0*/  ISETP.NE.AND P0, PT, R2, RZ, PT ;  /* 0x000000ff0200720c */ /* 0x004fda0003f05270 */
[----:B------:R-:W-:Y:S05]  /*54f0*/  @!P0 BRA `(.L_x_783) ;  /* 0x00000000000c8947 */ /* 0x000fea0003800000 */
[----:B------:R-:W-:-:S13]  /*5500*/  ISETP.NE.AND P0, PT, R2, 0xff, PT ;  /* 0x000000ff0200780c */ /* 0x000fda0003f05270 */
[----:B------:R-:W-:Y:S02]  /*5510*/  @!P0 IMAD.MOV.U32 R0, RZ, RZ, 0x7f800001 ;  /* 0x7f800001ff008424 */ /* 0x000fe400078e00ff */
[----:B------:R-:W-:-:S07]  /*5520*/  @P0 IMAD.SHL.U32 R0, R2, 0x800000, RZ ;  /* 0x0080000002000824 */ /* 0x000fce00078e00ff */
.L_x_783:
[----:B------:R-:W-:Y:S05]  /*5530*/  BSYNC.RECONVERGENT B0 ;  /* 0x0000000000007941 */ /* 0x000fea0003800200 */
.L_x_782:
[----:B------:R-:W-:Y:S01]  /*5540*/  F2FP.F16.F32.PACK_AB R0, RZ, R0 ;  /* 0x00000000ff00723e */ /* 0x000fe200000000ff */
[----:B------:R-:W-:Y:S06]  /*5550*/  BRA `(.L_x_757) ;  /* 0x0000000000647947 */ /* 0x000fec0003800000 */
.L_x_756:
[----:B------:R-:W-:Y:S01]  /*5560*/  MOV R2, 0x0 ;  /* 0x0000000000027802 */ /* 0x000fe20000000f00 */
[----:B------:R-:W0:Y:S01]  /*5570*/  LDCU.64 UR4, c[0x4][0x128] ;  /* 0x01002500ff0477ac */ /* 0x000e220008000a00 */
[----:B------:R-:W-:Y:S02]  /*5580*/  HFMA2 R8, -RZ, RZ, 0, 4.64916229248046875e-06 ;  /* 0x0000004eff087431 */ /* 0x000fe400000001ff */
[----:B------:R-:W-:Y:S01]  /*5590*/  IMAD.MOV.U32 R12, RZ, RZ, 0x1 ;  /* 0x00000001ff0c7424 */ /* 0x000fe200078e00ff */
[----:B------:R-:W1:Y:S01]  /*55a0*/  LDCU.64 UR6, c[0x4][0x130] ;  /* 0x01002600ff0677ac */ /* 0x000e620008000a00 */
[----:B------:R-:W2:Y:S01]  /*55b0*/  LDC.64 R2, c[0x4][R2] ;  /* 0x0100000002027b82 */ /* 0x000ea20000000a00 */
[----:B------:R-:W-:Y:S01]  /*55c0*/  IMAD.MOV.U32 R13, RZ, RZ, RZ ;  /* 0x000000ffff0d7224 */ /* 0x000fe200078e00ff */
[----:B------:R-:W3:Y:S01]  /*55d0*/  LDCU.64 UR8, c[0x4][0x28] ;  /* 0x01000500ff0877ac */ /* 0x000ee20008000a00 */
[----:B0-----:R-:W-:Y:S01]  /*55e0*/  MOV R4, UR4 ;  /* 0x0000000400047c02 */ /* 0x001fe20008000f00 */
[----:B------:R-:W-:-:S02]  /*55f0*/  IMAD.U32 R5, RZ, RZ, UR5 ;  /* 0x00000005ff057e24 */ /* 0x000fc4000f8e00ff */
[----:B-1----:R-:W-:Y:S01]  /*5600*/  IMAD.U32 R6, RZ, RZ, UR6 ;  /* 0x00000006ff067e24 */ /* 0x002fe2000f8e00ff */
[----:B------:R-:W-:Y:S01]  /*5610*/  MOV R7, UR7 ;  /* 0x0000000700077c02 */ /* 0x000fe20008000f00 */
[----:B---3--:R-:W-:Y:S02]  /*5620*/  IMAD.U32 R10, RZ, RZ, UR8 ;  /* 0x00000008ff0a7e24 */ /* 0x008fe4000f8e00ff */
[----:B------:R-:W-:-:S07]  /*5630*/  IMAD.U32 R11, RZ, RZ, UR9 ;  /* 0x00000009ff0b7e24 */ /* 0x000fce000f8e00ff */
[----:B------:R-:W-:-:S07]  /*5640*/  LEPC R20, `(.L_x_784) ;  /* 0x000000001014794e */ /* 0x000fce0000000000 */
[----:B--2---:R-:W-:Y:S05]  /*5650*/  CALL.ABS.NOINC R2 ;  /* 0x0000000002007343 */ /* 0x004fea0003c00000 */
.L_x_784:
[----:B------:R-:W-:Y:S01]  /*5660*/  PRMT R0, RZ, 0x7610, R0 ;  /* 0x00007610ff007816 */ /* 0x000fe20000000000 */
[----:B------:R-:W-:Y:S06]  /*5670*/  BRA `(.L_x_757) ;  /* 0x00000000001c7947 */ /* 0x000fec0003800000 */
.L_x_781:
[----:B------:R-:W2:Y:S02]  /*5680*/  LDG.E.64 R2, desc[UR36][R2.64] ;  /* 0x0000002402027981 */ /* 0x000ea4000c1e1b00 */
[----:B--2---:R-:W0:Y:S02]  /*5690*/  I2F.U64 R0, R2 ;  /* 0x0000000200007312 */ /* 0x004e240000301000 */
[----:B0-----:R-:W-:Y:S01]  /*56a0*/  F2FP.F16.F32.PACK_AB R0, RZ, R0 ;  /* 0x00000000ff00723e */ /* 0x001fe200000000ff */
[----:B------:R-:W-:Y:S06]  /*56b0*/  BRA `(.L_x_757) ;  /* 0x00000000000c7947 */ /* 0x000fec0003800000 */
.L_x_780:
[----:B------:R-:W2:Y:S02]  /*56c0*/  LDG.E R2, desc[UR36][R2.64] ;  /* 0x0000002402027981 */ /* 0x000ea4000c1e1900 */
[----:B--2---:R-:W-:-:S04]  /*56d0*/  I2FP.F32.U32 R0, R2 ;  /* 0x0000000200007245 */ /* 0x004fc80000201000 */
[----:B------:R-:W-:-:S07]  /*56e0*/  F2FP.F16.F32.PACK_AB R0, RZ, R0 ;  /* 0x00000000ff00723e */ /* 0x000fce00000000ff */
.L_x_757:
[----:B-----5:R-:W-:Y:S01]  /*56f0*/  HADD2.F32 R0, -RZ, R0.H0_H0 ;  /* 0x20000000ff007230 */ /* 0x020fe20000004100 */
[----:B01----:R-:W-:Y:S01]  /*5700*/  MOV R3, 0x38eb4c3a ;  /* 0x38eb4c3a00037802 */ /* 0x003fe20000000f00 */
        /* <DEDUP_REMOVED lines=31> */
[----:B------:R-:W-:Y:S01]  /*5900*/  @P0 LOP3.LUT R6, R3, 0x80000000, R0, 0xb8, !PT ;  /* 0x8000000003060812 */ /* 0x000fe200078eb800 */
[----:B------:R-:W-:-:S03]  /*5910*/  IMAD.X R3, RZ, RZ, UR7, P1 ;  /* 0x00000007ff037e24 */ /* 0x000fc600088e06ff */
        /* <DEDUP_REMOVED lines=14> */
.L_x_788:
[----:B------:R-:W-:-:S06]  /*5a00*/  HADD2.F32 R5, -RZ, R0.H0_H0 ;  /* 0x20000000ff057230 */ /* 0x000fcc0000004100 */
[----:B------:R-:W0:Y:S02]  /*5a10*/  F2I.S64.TRUNC R4, R5 ;  /* 0x0000000500047311 */ /* 0x000e24000020d900 */
[----:B0-----:R0:W-:Y:S01]  /*5a20*/  STG.E.U8 desc[UR36][R2.64], R4 ;  /* 0x0000000402007986 */ /* 0x0011e2000c101124 */
[----:B------:R-:W-:Y:S05]  /*5a30*/  BRA `(.L_x_790) ;  /* 0x0000000c006c7947 */ /* 0x000fea0003800000 */
.L_x_787:
        /* <DEDUP_REMOVED lines=10> */
.L_x_792:
[----:B------:R-:W-:-:S04]  /*5ae0*/  HADD2.F32 R0, -RZ, R0.H0_H0 ;  /* 0x20000000ff007230 */ /* 0x000fc80000004100 */
[----:B------:R-:W0:Y:S02]  /*5af0*/  F2I.FTZ.TRUNC.NTZ R5, R0 ;  /* 0x0000000000057305 */ /* 0x000e24000021f100 */
[----:B0-----:R0:W-:Y:S01]  /*5b00*/  STG.E desc[UR36][R2.64], R5 ;  /* 0x0000000502007986 */ /* 0x0011e2000c101924 */
[----:B------:R-:W-:Y:S05]  /*5b10*/  BRA `(.L_x_790) ;  /* 0x0000000c00347947 */ /* 0x000fea0003800000 */
.L_x_791:
[----:B------:R-:W-:-:S04]  /*5b20*/  HADD2.F32 R0, -RZ, R0.H0_H0 ;  /* 0x20000000ff007230 */ /* 0x000fc80000004100 */
[----:B------:R-:W0:Y:S02]  /*5b30*/  F2I.FTZ.TRUNC.NTZ R5, R0 ;  /* 0x0000000000057305 */ /* 0x000e24000021f100 */
[----:B0-----:R0:W-:Y:S01]  /*5b40*/  STG.E.U16 desc[UR36][R2.64], R5 ;  /* 0x0000000502007986 */ /* 0x0011e2000c101524 */
[----:B------:R-:W-:Y:S05]  /*5b50*/  BRA `(.L_x_790) ;  /* 0x0000000c00247947 */ /* 0x000fea0003800000 */
.L_x_786:
        /* <DEDUP_REMOVED lines=9> */
.L_x_794:
[----:B------:R0:W-:Y:S01]  /*5bf0*/  STG.E.U16 desc[UR36][R2.64], R0 ;  /* 0x0000000002007986 */ /* 0x0001e2000c101524 */
[----:B------:R-:W-:Y:S05]  /*5c00*/  BRA `(.L_x_790) ;  /* 0x0000000800f87947 */ /* 0x000fea0003800000 */
.L_x_793:
        /* <DEDUP_REMOVED lines=10> */
.L_x_796:
[----:B------:R-:W-:-:S05]  /*5cb0*/  HADD2.F32 R0, -RZ, R0.H0_H0 ;  /* 0x20000000ff007230 */ /* 0x000fca0000004100 */
[----:B------:R-:W-:-:S04]  /*5cc0*/  F2FP.F16.F32.PACK_AB R0, RZ, R0 ;  /* 0x00000000ff00723e */ /* 0x000fc800000000ff */
[----:B------:R-:W-:-:S05]  /*5cd0*/  PRMT R0, R0, 0x5410, RZ ;  /* 0x0000541000007816 */ /* 0x000fca00000000ff */
[----:B------:R0:W-:Y:S01]  /*5ce0*/  STG.E desc[UR36][R2.64], R0 ;  /* 0x0000000002007986 */ /* 0x0001e2000c101924 */
[----:B------:R-:W-:Y:S05]  /*5cf0*/  BRA `(.L_x_790) ;  /* 0x0000000800bc7947 */ /* 0x000fea0003800000 */
.L_x_795:
[----:B------:R-:W-:-:S05]  /*5d00*/  HADD2.F32 R4, -RZ, R0.H0_H0 ;  /* 0x20000000ff047230 */ /* 0x000fca0000004100 */
[----:B------:R-:W-:-:S06]  /*5d10*/  FMUL.FTZ R4, R4, 1 ;  /* 0x3f80000004047820 */ /* 0x000fcc0000410000 */
[----:B------:R-:W0:Y:S02]  /*5d20*/  F2F.F64.F32 R4, R4 ;  /* 0x0000000400047310 */ /* 0x000e240000201800 */
[----:B0-----:R0:W-:Y:S01]  /*5d30*/  STG.E.64 desc[UR36][R2.64], R4 ;  /* 0x0000000402007986 */ /* 0x0011e2000c101b24 */
[----:B------:R-:W-:Y:S05]  /*5d40*/  BRA `(.L_x_790) ;  /* 0x0000000800a87947 */ /* 0x000fea0003800000 */
.L_x_785:
        /* <DEDUP_REMOVED lines=14> */
.L_x_800:
[----:B------:R-:W-:Y:S01]  /*5e30*/  HADD2.F32 R5, -RZ, R0.H0_H0 ;  /* 0x20000000ff057230 */ /* 0x000fe20000004100 */
        /* <DEDUP_REMOVED lines=17> */
.L_x_803:
[----:B------:R-:W-:-:S04]  /*5f50*/  SHF.R.U32.HI R5, RZ, 0x18, R5 ;  /* 0x00000018ff057819 */ /* 0x000fc80000011605 */
[----:B------:R-:W-:-:S07]  /*5f60*/  LOP3.LUT R0, R0, 0x80, R5, 0xf8, !PT ;  /* 0x0000008000007812 */ /* 0x000fce00078ef805 */
.L_x_802:
[----:B------:R-:W-:Y:S05]  /*5f70*/  BSYNC.RECONVERGENT B0 ;  /* 0x0000000000007941 */ /* 0x000fea0003800200 */
.L_x_801:
[----:B------:R0:W-:Y:S01]  /*5f80*/  STG.E.U8 desc[UR36][R2.64], R0 ;  /* 0x0000000002007986 */ /* 0x0001e2000c101124 */
[----:B------:R-:W-:Y:S05]  /*5f90*/  BRA `(.L_x_790) ;  /* 0x0000000800147947 */ /* 0x000fea0003800000 */
.L_x_799:
[----:B------:R-:W-:Y:S01]  /*5fa0*/  HADD2.F32 R5, -RZ, R0.H0_H0 ;  /* 0x20000000ff057230 */ /* 0x000fe20000004100 */
        /* <DEDUP_REMOVED lines=17> */
.L_x_806:
[----:B------:R-:W-:-:S04]  /*60c0*/  SHF.R.U32.HI R5, RZ, 0x18, R5 ;  /* 0x00000018ff057819 */ /* 0x000fc80000011605 */
[----:B------:R-:W-:-:S07]  /*60d0*/  LOP3.LUT R0, R0, 0x80, R5, 0xf8, !PT ;  /* 0x0000008000007812 */ /* 0x000fce00078ef805 */
.L_x_805:
[----:B------:R-:W-:Y:S05]  /*60e0*/  BSYNC.RECONVERGENT B0 ;  /* 0x0000000000007941 */ /* 0x000fea0003800200 */
.L_x_804:
[----:B------:R0:W-:Y:S01]  /*60f0*/  STG.E.U8 desc[UR36][R2.64], R0 ;  /* 0x0000000002007986 */ /* 0x0001e2000c101124 */
[----:B------:R-:W-:Y:S05]  /*6100*/  BRA `(.L_x_790) ;  /* 0x0000000400b87947 */ /* 0x000fea0003800000 */
.L_x_798:
[----:B------:R-:W-:-:S09]  /*6110*/  UISETP.NE.AND UP0, UPT, UR4, 0x1c, UPT ;  /* 0x0000001c0400788c */ /* 0x000fd2000bf05270 */
[----:B------:R-:W-:Y:S05]  /*6120*/  BRA.U !UP0, `(.L_x_807) ;  /* 0x0000000108607547 */ /* 0x000fea000b800000 */
[----:B------:R-:W-:-:S09]  /*6130*/  UISETP.NE.AND UP0, UPT, UR4, 0x1d, UPT ;  /* 0x0000001d0400788c */ /* 0x000fd2000bf05270 */
[----:B------:R-:W-:Y:S05]  /*6140*/  BRA.U !UP0, `(.L_x_808) ;  /* 0x0000000108487547 */ /* 0x000fea000b800000 */
[----:B------:R-:W-:-:S09]  /*6150*/  UISETP.NE.AND UP0, UPT, UR4, 0x2c, UPT ;  /* 0x0000002c0400788c */ /* 0x000fd2000bf05270 */
[----:B------:R-:W-:Y:S05]  /*6160*/  BRA.U UP0, `(.L_x_789) ;  /* 0x0000000100bc7547 */ /* 0x000fea000b800000 */
[----:B------:R-:W-:-:S05]  /*6170*/  HADD2.F32 R5, -RZ, R0.H0_H0 ;  /* 0x20000000ff057230 */ /* 0x000fca0000004100 */
        /* <DEDUP_REMOVED lines=15> */
.L_x_808:
[----:B------:R-:W-:-:S06]  /*6270*/  HADD2.F32 R4, -RZ, R0.H0_H0 ;  /* 0x20000000ff047230 */ /* 0x000fcc0000004100 */
[----:B------:R-:W0:Y:S02]  /*6280*/  F2I.U64.TRUNC R4, R4 ;  /* 0x0000000400047311 */ /* 0x000e24000020d800 */
[----:B0-----:R0:W-:Y:S01]  /*6290*/  STG.E.64 desc[UR36][R2.64], R4 ;  /* 0x0000000402007986 */ /* 0x0011e2000c101b24 */
[----:B------:R-:W-:Y:S05]  /*62a0*/  BRA `(.L_x_790) ;  /* 0x0000000400507947 */ /* 0x000fea0003800000 */
.L_x_807:
[----:B------:R-:W-:-:S04]  /*62b0*/  HADD2.F32 R0, -RZ, R0.H0_H0 ;  /* 0x20000000ff007230 */ /* 0x000fc80000004100 */
[----:B------:R-:W0:Y:S02]  /*62c0*/  F2I.FTZ.U32.TRUNC.NTZ R5, R0 ;  /* 0x0000000000057305 */ /* 0x000e24000021f000 */
[----:B0-----:R0:W-:Y:S01]  /*62d0*/  STG.E desc[UR36][R2.64], R5 ;  /* 0x0000000502007986 */ /* 0x0011e2000c101924 */
[----:B------:R-:W-:Y:S05]  /*62e0*/  BRA `(.L_x_790) ;  /* 0x0000000400407947 */ /* 0x000fea0003800000 */
.L_x_797:
        /* <DEDUP_REMOVED lines=11> */
.L_x_810:
[----:B------:R-:W-:Y:S01]  /*63a0*/  HADD2.F32 R0, -RZ, R0.H0_H0 ;  /* 0x20000000ff007230 */ /* 0x000fe20000004100 */
[----:B------:R-:W-:-:S04]  /*63b0*/  CS2R R6, SRZ ;  /* 0x0000000000067805 */ /* 0x000fc8000001ff00 */
[----:B------:R-:W-:-:S04]  /*63c0*/  FMUL.FTZ R0, R0, 1 ;  /* 0x3f80000000007820 */ /* 0x000fc80000410000 */
[----:B------:R-:W0:Y:S02]  /*63d0*/  F2F.F64.F32 R4, R0 ;  /* 0x0000000000047310 */ /* 0x000e240000201800 */
[----:B0-----:R4:W-:Y:S01]  /*63e0*/  STG.E.128 desc[UR36][R2.64], R4 ;  /* 0x0000000402007986 */ /* 0x0019e2000c101d24 */
[----:B------:R-:W-:Y:S05]  /*63f0*/  BRA `(.L_x_790) ;  /* 0x0000000000fc7947 */ /* 0x000fea0003800000 */
.L_x_809:
[----:B------:R-:W-:-:S09]  /*6400*/  UISETP.NE.AND UP0, UPT, UR4, 0xf, UPT ;  /* 0x0000000f0400788c */ /* 0x000fd2000bf05270 */
[----:B------:R-:W-:Y:S05]  /*6410*/  BRA.U !UP0, `(.L_x_811) ;  /* 0x0000000108e87547 */ /* 0x000fea000b800000 */
[----:B------:R-:W-:-:S09]  /*6420*/  UISETP.NE.AND UP0, UPT, UR4, 0x17, UPT ;  /* 0x000000170400788c */ /* 0x000fd2000bf05270 */
[----:B------:R-:W-:Y:S05]  /*6430*/  BRA.U !UP0, `(.L_x_812) ;  /* 0x0000000108907547 */ /* 0x000fea000b800000 */
[----:B------:R-:W-:-:S09]  /*6440*/  UISETP.NE.AND UP0, UPT, UR4, 0x18, UPT ;  /* 0x000000180400788c */ /* 0x000fd2000bf05270 */
[----:B------:R-:W-:Y:S05]  /*6450*/  BRA.U !UP0, `(.L_x_813) ;  /* 0x0000000108447547 */ /* 0x000fea000b800000 */
.L_x_789:
[----:B------:R-:W-:Y:S01]  /*6460*/  MOV R0, 0x0 ;  /* 0x0000000000007802 */ /* 0x000fe20000000f00 */
[----:B------:R-:W0:Y:S01]  /*6470*/  LDCU.64 UR4, c[0x4][0x128] ;  /* 0x01002500ff0477ac */ /* 0x000e220008000a00 */
[----:B------:R-:W-:Y:S02]  /*6480*/  HFMA2 R12, -RZ, RZ, 0, 5.9604644775390625e-08 ;  /* 0x00000001ff0c7431 */ /* 0x000fe400000001ff */
[----:B------:R-:W-:Y:S01]  /*6490*/  IMAD.MOV.U32 R8, RZ, RZ, 0x65 ;  /* 0x00000065ff087424 */ /* 0x000fe200078e00ff */
[----:B------:R1:W2:Y:S01]  /*64a0*/  LDC.64 R2, c[0x4][R0] ;  /* 0x0100000000027b82 */ /* 0x0002a20000000a00 */
[----:B------:R-:W3:Y:S01]  /*64b0*/  LDCU.64 UR6, c[0x4][0x130] ;  /* 0x01002600ff0677ac */ /* 0x000ee20008000a00 */
[----:B------:R-:W-:Y:S01]  /*64c0*/  IMAD.MOV.U32 R13, RZ, RZ, RZ ;  /* 0x000000ffff0d7224 */ /* 0x000fe200078e00ff */
[----:B------:R-:W4:Y:S01]  /*64d0*/  LDCU.64 UR8, c[0x4][0x30] ;  /* 0x01000600ff0877ac */ /* 0x000f220008000a00 */
[----:B0-----:R-:W-:Y:S01]  /*64e0*/  IMAD.U32 R4, RZ, RZ, UR4 ;  /* 0x00000004ff047e24 */ /* 0x001fe2000f8e00ff */
[----:B------:R-:W-:Y:S01]  /*64f0*/  MOV R5, UR5 ;  /* 0x0000000500057c02 */ /* 0x000fe20008000f00 */
[----:B---3--:R-:W-:-:S02]  /*6500*/  IMAD.U32 R6, RZ, RZ, UR6 ;  /* 0x00000006ff067e24 */ /* 0x008fc4000f8e00ff */
[----:B------:R-:W-:Y:S01]  /*6510*/  IMAD.U32 R7, RZ, RZ, UR7 ;  /* 0x00000007ff077e24 */ /* 0x000fe2000f8e00ff */
[----:B----4-:R-:W-:Y:S01]  /*6520*/  MOV R10, UR8 ;  /* 0x00000008000a7c02 */ /* 0x010fe20008000f00 */
[----:B-1----:R-:W-:-:S07]  /*6530*/  IMAD.U32 R11, RZ, RZ, UR9 ;  /* 0x00000009ff0b7e24 */ /* 0x002fce000f8e00ff */
[----:B------:R-:W-:-:S07]  /*6540*/  LEPC R20, `(.L_x_814) ;  /* 0x000000001014794e */ /* 0x000fce0000000000 */
[----:B--2---:R-:W-:Y:S05]  /*6550*/  CALL.ABS.NOINC R2 ;  /* 0x0000000002007343 */ /* 0x004fea0003c00000 */
.L_x_814:
[----:B------:R-:W-:Y:S05]  /*6560*/  BRA `(.L_x_790) ;  /* 0x0000000000a07947 */ /* 0x000fea0003800000 */
.L_x_813:
[----:B------:R-:W-:Y:S01]  /*6570*/  HADD2.F32 R7, -RZ, R0.H0_H0 ;  /* 0x20000000ff077230 */ /* 0x000fe20000004100 */
        /* <DEDUP_REMOVED lines=12> */
.L_x_816:
[----:B------:R-:W-:Y:S05]  /*6640*/  BSYNC.RECONVERGENT B0 ;  /* 0x0000000000007941 */ /* 0x000fea0003800200 */
.L_x_815:
[----:B------:R-:W-:-:S05]  /*6650*/  LOP3.LUT R5, R0, 0x80, R5, 0xf8, !PT ;  /* 0x0000008000057812 */ /* 0x000fca00078ef805 */
[----:B------:R2:W-:Y:S01]  /*6660*/  STG.E.U8 desc[UR36][R2.64], R5 ;  /* 0x0000000502007986 */ /* 0x0005e2000c101124 */
[----:B------:R-:W-:Y:S05]  /*6670*/  BRA `(.L_x_790) ;  /* 0x00000000005c7947 */ /* 0x000fea0003800000 */
.L_x_812:
[----:B------:R-:W-:Y:S01]  /*6680*/  HADD2.F32 R5, -RZ, R0.H0_H0 ;  /* 0x20000000ff057230 */ /* 0x000fe20000004100 */
        /* <DEDUP_REMOVED lines=11> */
.L_x_818:
[----:B------:R-:W-:Y:S02]  /*6740*/  ISETP.GT.U32.AND P0, PT, R4, 0x7f800000, PT ;  /* 0x7f8000000400780c */ /* 0x000fe40003f04070 */
[----:B------:R-:W-:-:S04]  /*6750*/  MOV R0, 0x7f ;  /* 0x0000007f00007802 */ /* 0x000fc80000000f00 */
[----:B------:R-:W-:-:S07]  /*6760*/  SEL R0, R0, 0x7c, P0 ;  /* 0x0000007c00007807 */ /* 0x000fce0000000000 */
.L_x_819:
[----:B------:R-:W-:Y:S05]  /*6770*/  BSYNC.RECONVERGENT B0 ;  /* 0x0000000000007941 */ /* 0x000fea0003800200 */
.L_x_817:
[----:B------:R-:W-:-:S04]  /*6780*/  SHF.R.U32.HI R5, RZ, 0x18, R5 ;  /* 0x00000018ff057819 */ /* 0x000fc80000011605 */
[----:B------:R-:W-:-:S05]  /*6790*/  LOP3.LUT R5, R0, 0x80, R5, 0xf8, !PT ;  /* 0x0000008000057812 */ /* 0x000fca00078ef805 */
[----:B------:R1:W-:Y:S01]  /*67a0*/  STG.E.U8 desc[UR36][R2.64], R5 ;  /* 0x0000000502007986 */ /* 0x0003e2000c101124 */
[----:B------:R-:W-:Y:S05]  /*67b0*/  BRA `(.L_x_790) ;  /* 0x00000000000c7947 */ /* 0x000fea0003800000 */
.L_x_811:
[----:B------:R-:W-:-:S05]  /*67c0*/  HADD2.F32 R0, -RZ, R0.H0_H0 ;  /* 0x20000000ff007230 */ /* 0x000fca0000004100 */
[----:B------:R-:W-:-:S05]  /*67d0*/  F2FP.BF16.F32.PACK_AB R0, RZ, R0 ;  /* 0x00000000ff00723e */ /* 0x000fca00000010ff */
[----:B------:R0:W-:Y:S02]  /*67e0*/  STG.E.U16 desc[UR36][R2.64], R0 ;  /* 0x0000000002007986 */ /* 0x0001e4000c101524 */
.L_x_790:
[----:B------:R-:W-:-:S07]  /*67f0*/  VIADD R17, R17, 0x80 ;  /* 0x0000008011117836 */ /* 0x000fce0000000000 */
.L_x_750:
[----:B------:R-:W-:Y:S05]  /*6800*/  BSYNC.RECONVERGENT B6 ;  /* 0x0000000000067941 */ /* 0x000fea0003800200 */
.L_x_749:
        /* <DEDUP_REMOVED lines=307> */
.L_x_822:
        /* <DEDUP_REMOVED lines=18> */
.L_x_826:
[----:B------:R-:W2:Y:S02]  /*7c60*/  LDG.E.U8 R2, desc[UR36][R2.64] ;  /* 0x0000002402027981 */ /* 0x000ea4000c1e1100 */
[----:B--2---:R-:W-:-:S04]  /*7c70*/  I2FP.F32.U32 R0, R2 ;  /* 0x0000000200007245 */ /* 0x004fc80000201000 */
[----:B------:R-:W-:Y:S01]  /*7c80*/  F2FP.F16.F32.PACK_AB R0, RZ, R0 ;  /* 0x00000000ff00723e */ /* 0x000fe200000000ff */
[----:B------:R-:W-:Y:S06]  /*7c90*/  BRA `(.L_x_828) ;  /* 0x0000000c007c7947 */ /* 0x000fec0003800000 */
.L_x_825:
        /* <DEDUP_REMOVED lines=10> */
.L_x_830:
[----:B------:R-:W2:Y:S02]  /*7d40*/  LDG.E R2, desc[UR36][R2.64] ;  /* 0x0000002402027981 */ /* 0x000ea4000c1e1900 */
[----:B--2---:R-:W-:-:S04]  /*7d50*/  I2FP.F32.S32 R0, R2 ;  /* 0x0000000200007245 */ /* 0x004fc80000201400 */
[----:B------:R-:W-:Y:S01]  /*7d60*/  F2FP.F16.F32.PACK_AB R0, RZ, R0 ;  /* 0x00000000ff00723e */ /* 0x000fe200000000ff */
[----:B------:R-:W-:Y:S06]  /*7d70*/  BRA `(.L_x_828) ;  /* 0x0000000c00447947 */ /* 0x000fec0003800000 */
.L_x_829:
[----:B------:R-:W2:Y:S02]  /*7d80*/  LDG.E.U16 R2, desc[UR36][R2.64] ;  /* 0x0000002402027981 */ /* 0x000ea4000c1e1500 */
[----:B--2---:R-:W0:Y:S02]  /*7d90*/  I2F.S16 R0, R2 ;  /* 0x0000000200007306 */ /* 0x004e240000101400 */
[----:B0-----:R-:W-:Y:S01]  /*7da0*/  F2FP.F16.F32.PACK_AB R0, RZ, R0 ;  /* 0x00000000ff00723e */ /* 0x001fe200000000ff */
[----:B------:R-:W-:Y:S06]  /*7db0*/  BRA `(.L_x_828) ;  /* 0x0000000c00347947 */ /* 0x000fec0003800000 */
.L_x_824:
        /* <DEDUP_REMOVED lines=9> */
.L_x_832:
[----:B------:R1:W5:Y:S01]  /*7e50*/  LDG.E.U16 R0, desc[UR36][R2.64] ;  /* 0x0000002402007981 */ /* 0x000362000c1e1500 */
[----:B------:R-:W-:Y:S05]  /*7e60*/  BRA `(.L_x_828) ;  /* 0x0000000c00087947 */ /* 0x000fea0003800000 */
.L_x_831:
        /* <DEDUP_REMOVED lines=9> */
.L_x_834:
[----:B------:R0:W5:Y:S01]  /*7f00*/  LDG.E.U16 R0, desc[UR36][R2.64] ;  /* 0x0000002402007981 */ /* 0x000162000c1e1500 */
[----:B------:R-:W-:Y:S05]  /*7f10*/  BRA `(.L_x_828) ;  /* 0x0000000800dc7947 */ /* 0x000fea0003800000 */
.L_x_833:
        /* <DEDUP_REMOVED lines=8> */
.L_x_823:
        /* <DEDUP_REMOVED lines=13> */
.L_x_837:
        /* <DEDUP_REMOVED lines=8> */
.L_x_836:
        /* <DEDUP_REMOVED lines=27> */
.L_x_839:
        /* <DEDUP_REMOVED lines=13> */
.L_x_838:
[----:B------:R-:W2:Y:S02]  /*8370*/  LDG.E.U16 R0, desc[UR36][R2.64] ;  /* 0x0000002402007981 */ /* 0x000ea4000c1e1500 */
[----:B--2---:R-:W-:-:S05]  /*8380*/  IMAD.U32 R0, R0, 0x10000, RZ ;  /* 0x0001000000007824 */ /* 0x004fca00078e00ff */
[----:B------:R-:W-:Y:S01]  /*8390*/  F2FP.F16.F32.PACK_AB R0, RZ, R0 ;  /* 0x00000000ff00723e */ /* 0x000fe200000000ff */
[----:B------:R-:W-:Y:S06]  /*83a0*/  BRA `(.L_x_828) ;  /* 0x0000000400b87947 */ /* 0x000fec0003800000 */
.L_x_835:
        /* <DEDUP_REMOVED lines=12> */
.L_x_842:
        /* <DEDUP_REMOVED lines=21> */
.L_x_846:
[----:B------:R-:W-:Y:S05]  /*85c0*/  BSYNC.RECONVERGENT B1 ;  /* 0x0000000000017941 */ /* 0x000fea0003800200 */
.L_x_845:
[----:B------:R-:W-:Y:S02]  /*85d0*/  SHF.L.U32 R0, R0, 0x14, RZ ;  /* 0x0000001400007819 */ /* 0x000fe400000006ff */
[----:B------:R-:W-:-:S04]  /*85e0*/  LEA R2, R2, 0x3b800000, 0x17 ;  /* 0x3b80000002027811 */ /* 0x000fc800078eb8ff */
[----:B------:R-:W-:-:S07]  /*85f0*/  LOP3.LUT R0, R2, R0, R7, 0xfe, !PT ;  /* 0x0000000002007212 */ /* 0x000fce00078efe07 */
.L_x_844:
[----:B------:R-:W-:Y:S05]  /*8600*/  BSYNC.RECONVERGENT B0 ;  /* 0x0000000000007941 */ /* 0x000fea0003800200 */
.L_x_843:
[----:B------:R-:W-:Y:S01]  /*8610*/  F2FP.F16.F32.PACK_AB R0, RZ, R0 ;  /* 0x00000000ff00723e */ /* 0x000fe200000000ff */
[----:B------:R-:W-:Y:S06]  /*8620*/  BRA `(.L_x_828) ;  /* 0x0000000400187947 */ /* 0x000fec0003800000 */
.L_x_841:
        /* <DEDUP_REMOVED lines=21> */
.L_x_850:
[----:B------:R-:W-:Y:S05]  /*8780*/  BSYNC.RECONVERGENT B1 ;  /* 0x0000000000017941 */ /* 0x000fea0003800200 */
.L_x_849:
[----:B------:R-:W-:Y:S01]  /*8790*/  IMAD.SHL.U32 R0, R0, 0x200000, RZ ;  /* 0x0020000000007824 */ /* 0x000fe200078e00ff */
[----:B------:R-:W-:-:S04]  /*87a0*/  LEA R2, R2, 0x37800000, 0x17 ;  /* 0x3780000002027811 */ /* 0x000fc800078eb8ff */
[----:B------:R-:W-:-:S07]  /*87b0*/  LOP3.LUT R0, R2, R0, R7, 0xfe, !PT ;  /* 0x0000000002007212 */ /* 0x000fce00078efe07 */
.L_x_848:
[----:B------:R-:W-:Y:S05]  /*87c0*/  BSYNC.RECONVERGENT B0 ;  /* 0x0000000000007941 */ /* 0x000fea0003800200 */
.L_x_847:
[----:B------:R-:W-:Y:S01]  /*87d0*/  F2FP.F16.F32.PACK_AB R0, RZ, R0 ;  /* 0x00000000ff00723e */ /* 0x000fe200000000ff */
[----:B------:R-:W-:Y:S06]  /*87e0*/  BRA `(.L_x_828) ;  /* 0x0000000000a87947 */ /* 0x000fec0003800000 */
.L_x_840:
        /* <DEDUP_REMOVED lines=14> */
.L_x_854:
[----:B------:R-:W-:Y:S05]  /*88d0*/  BSYNC.RECONVERGENT B0 ;  /* 0x0000000000007941 */ /* 0x000fea0003800200 */
.L_x_853:
[----:B------:R-:W-:Y:S01]  /*88e0*/  F2FP.F16.F32.PACK_AB R0, RZ, R0 ;  /* 0x00000000ff00723e */ /* 0x000fe200000000ff */
[----:B------:R-:W-:Y:S06]  /*88f0*/  BRA `(.L_x_828) ;  /* 0x0000000000647947 */ /* 0x000fec0003800000 */
.L_x_827:
        /* <DEDUP_REMOVED lines=16> */
.L_x_855:
[----:B------:R-:W-:Y:S01]  /*8a00*/  PRMT R0, RZ, 0x7610, R0 ;  /* 0x00007610ff007816 */ /* 0x000fe20000000000 */
[----:B------:R-:W-:Y:S06]  /*8a10*/  BRA `(.L_x_828) ;  /* 0x00000000001c7947 */ /* 0x000fec0003800000 */
.L_x_852:
[----:B------:R-:W2:Y:S02]  /*8a20*/  LDG.E.64 R2, desc[UR36][R2.64] ;  /* 0x0000002402027981 */ /* 0x000ea4000c1e1b00 */
[----:B--2---:R-:W0:Y:S02]  /*8a30*/  I2F.U64 R0, R2 ;  /* 0x0000000200007312 */ /* 0x004e240000301000 */
[----:B0-----:R-:W-:Y:S01]  /*8a40*/  F2FP.F16.F32.PACK_AB R0, RZ, R0 ;  /* 0x00000000ff00723e */ /* 0x001fe200000000ff */
[----:B------:R-:W-:Y:S06]  /*8a50*/  BRA `(.L_x_828) ;  /* 0x00000000000c7947 */ /* 0x000fec0003800000 */
.L_x_851:
[----:B------:R-:W2:Y:S02]  /*8a60*/  LDG.E R2, desc[UR36][R2.64] ;  /* 0x0000002402027981 */ /* 0x000ea4000c1e1900 */
[----:B--2---:R-:W-:-:S04]  /*8a70*/  I2FP.F32.U32 R0, R2 ;  /* 0x0000000200007245 */ /* 0x004fc80000201000 */
[----:B------:R-:W-:-:S07]  /*8a80*/  F2FP.F16.F32.PACK_AB R0, RZ, R0 ;  /* 0x00000000ff00723e */ /* 0x000fce00000000ff */
.L_x_828:
        /* <DEDUP_REMOVED lines=49> */
.L_x_859:
[----:B------:R-:W-:-:S06]  /*8da0*/  HADD2.F32 R5, -RZ, R0.H0_H0 ;  /* 0x20000000ff057230 */ /* 0x000fcc0000004100 */
[----:B------:R-:W0:Y:S02]  /*8db0*/  F2I.S64.TRUNC R4, R5 ;  /* 0x0000000500047311 */ /* 0x000e24000020d900 */
[----:B0-----:R4:W-:Y:S01]  /*8dc0*/  STG.E.U8 desc[UR36][R2.64], R4 ;  /* 0x0000000402007986 */ /* 0x0019e2000c101124 */
[----:B------:R-:W-:Y:S05]  /*8dd0*/  BRA `(.L_x_861) ;  /* 0x0000000c006c7947 */ /* 0x000fea0003800000 */
.L_x_858:
        /* <DEDUP_REMOVED lines=10> */
.L_x_863:
[----:B------:R-:W-:-:S04]  /*8e80*/  HADD2.F32 R0, -RZ, R0.H0_H0 ;  /* 0x20000000ff007230 */ /* 0x000fc80000004100 */
[----:B------:R-:W0:Y:S02]  /*8e90*/  F2I.FTZ.TRUNC.NTZ R5, R0 ;  /* 0x0000000000057305 */ /* 0x000e24000021f100 */
[----:B0-----:R2:W-:Y:S01]  /*8ea0*/  STG.E desc[UR36][R2.64], R5 ;  /* 0x0000000502007986 */ /* 0x0015e2000c101924 */
[----:B------:R-:W-:Y:S05]  /*8eb0*/  BRA `(.L_x_861) ;  /* 0x0000000c00347947 */ /* 0x000fea0003800000 */
.L_x_862:
[----:B------:R-:W-:-:S04]  /*8ec0*/  HADD2.F32 R0, -RZ, R0.H0_H0 ;  /* 0x20000000ff007230 */ /* 0x000fc80000004100 */
[----:B------:R-:W0:Y:S02]  /*8ed0*/  F2I.FTZ.TRUNC.NTZ R5, R0 ;  /* 0x0000000000057305 */ /* 0x000e24000021f100 */
[----:B0-----:R0:W-:Y:S01]  /*8ee0*/  STG.E.U16 desc[UR36][R2.64], R5 ;  /* 0x0000000502007986 */ /* 0x0011e2000c101524 */
[----:B------:R-:W-:Y:S05]  /*8ef0*/  BRA `(.L_x_861) ;  /* 0x0000000c00247947 */ /* 0x000fea0003800000 */
.L_x_857:
        /* <DEDUP_REMOVED lines=9> */
.L_x_865:
[----:B------:R0:W-:Y:S01]  /*8f90*/  STG.E.U16 desc[UR36][R2.64], R0 ;  /* 0x0000000002007986 */ /* 0x0001e2000c101524 */
[----:B------:R-:W-:Y:S05]  /*8fa0*/  BRA `(.L_x_861) ;  /* 0x0000000800f87947 */ /* 0x000fea0003800000 */
.L_x_864:
        /* <DEDUP_REMOVED lines=10> */
.L_x_867:
[----:B------:R-:W-:-:S05]  /*9050*/  HADD2.F32 R0, -RZ, R0.H0_H0 ;  /* 0x20000000ff007230 */ /* 0x000fca0000004100 */
[----:B------:R-:W-:-:S04]  /*9060*/  F2FP.F16.F32.PACK_AB R0, RZ, R0 ;  /* 0x00000000ff00723e */ /* 0x000fc800000000ff */
[----:B------:R-:W-:-:S05]  /*9070*/  PRMT R0, R0, 0x5410, RZ ;  /* 0x0000541000007816 */ /* 0x000fca00000000ff */
[----:B------:R0:W-:Y:S01]  /*9080*/  STG.E desc[UR36][R2.64], R0 ;  /* 0x0000000002007986 */ /* 0x0001e2000c101924 */
[----:B------:R-:W-:Y:S05]  /*9090*/  BRA `(.L_x_861) ;  /* 0x0000000800bc7947 */ /* 0x000fea0003800000 */
.L_x_866:
[----:B------:R-:W-:-:S05]  /*90a0*/  HADD2.F32 R4, -RZ, R0.H0_H0 ;  /* 0x20000000ff047230 */ /* 0x000fca0000004100 */
[----:B------:R-:W-:-:S06]  /*90b0*/  FMUL.FTZ R4, R4, 1 ;  /* 0x3f80000004047820 */ /* 0x000fcc0000410000 */
[----:B------:R-:W0:Y:S02]  /*90c0*/  F2F.F64.F32 R4, R4 ;  /* 0x0000000400047310 */ /* 0x000e240000201800 */
[----:B0-----:R0:W-:Y:S01]  /*90d0*/  STG.E.64 desc[UR36][R2.64], R4 ;  /* 0x0000000402007986 */ /* 0x0011e2000c101b24 */
[----:B------:R-:W-:Y:S05]  /*90e0*/  BRA `(.L_x_861) ;  /* 0x0000000800a87947 */ /* 0x000fea0003800000 */
.L_x_856:
        /* <DEDUP_REMOVED lines=14> */
.L_x_871:
        /* <DEDUP_REMOVED lines=18> */
.L_x_874:
[----:B------:R-:W-:-:S04]  /*92f0*/  SHF.R.U32.HI R5, RZ, 0x18, R5 ;  /* 0x00000018ff057819 */ /* 0x000fc80000011605 */
[----:B------:R-:W-:-:S07]  /*9300*/  LOP3.LUT R0, R0, 0x80, R5, 0xf8, !PT ;  /* 0x0000008000007812 */ /* 0x000fce00078ef805 */
.L_x_873:
[----:B------:R-:W-:Y:S05]  /*9310*/  BSYNC.RECONVERGENT B0 ;  /* 0x0000000000007941 */ /* 0x000fea0003800200 */
.L_x_872:
[----:B------:R0:W-:Y:S01]  /*9320*/  STG.E.U8 desc[UR36][R2.64], R0 ;  /* 0x0000000002007986 */ /* 0x0001e2000c101124 */
[----:B------:R-:W-:Y:S05]  /*9330*/  BRA `(.L_x_861) ;  /* 0x0000000800147947 */ /* 0x000fea0003800000 */
.L_x_870:
        /* <DEDUP_REMOVED lines=18> */
.L_x_877:
[----:B------:R-:W-:-:S04]  /*9460*/  SHF.R.U32.HI R5, RZ, 0x18, R5 ;  /* 0x00000018ff057819 */ /* 0x000fc80000011605 */
[----:B------:R-:W-:-:S07]  /*9470*/  LOP3.LUT R0, R0, 0x80, R5, 0xf8, !PT ;  /* 0x0000008000007812 */ /* 0x000fce00078ef805 */
.L_x_876:
[----:B------:R-:W-:Y:S05]  /*9480*/  BSYNC.RECONVERGENT B0 ;  /* 0x0000000000007941 */ /* 0x000fea0003800200 */
.L_x_875:
[----:B------:R0:W-:Y:S01]  /*9490*/  STG.E.U8 desc[UR36][R2.64], R0 ;  /* 0x0000000002007986 */ /* 0x0001e2000c101124 */
[----:B------:R-:W-:Y:S05]  /*94a0*/  BRA `(.L_x_861) ;  /* 0x0000000400b87947 */ /* 0x000fea0003800000 */
.L_x_869:
        /* <DEDUP_REMOVED lines=22> */
.L_x_879:
[----:B------:R-:W-:-:S06]  /*9610*/  HADD2.F32 R4, -RZ, R0.H0_H0 ;  /* 0x20000000ff047230 */ /* 0x000fcc0000004100 */
[----:B------:R-:W0:Y:S02]  /*9620*/  F2I.U64.TRUNC R4, R4 ;  /* 0x0000000400047311 */ /* 0x000e24000020d800 */
[----:B0-----:R0:W-:Y:S01]  /*9630*/  STG.E.64 desc[UR36][R2.64], R4 ;  /* 0x0000000402007986 */ /* 0x0011e2000c101b24 */
[----:B------:R-:W-:Y:S05]  /*9640*/  BRA `(.L_x_861) ;  /* 0x0000000400507947 */ /* 0x000fea0003800000 */
.L_x_878:
[----:B------:R-:W-:-:S04]  /*9650*/  HADD2.F32 R0, -RZ, R0.H0_H0 ;  /* 0x20000000ff007230 */ /* 0x000fc80000004100 */
[----:B------:R-:W0:Y:S02]  /*9660*/  F2I.FTZ.U32.TRUNC.NTZ R5, R0 ;  /* 0x0000000000057305 */ /* 0x000e24000021f000 */
[----:B0-----:R0:W-:Y:S01]  /*9670*/  STG.E desc[UR36][R2.64], R5 ;  /* 0x0000000502007986 */ /* 0x0011e2000c101924 */
[----:B------:R-:W-:Y:S05]  /*9680*/  BRA `(.L_x_861) ;  /* 0x0000000400407947 */ /* 0x000fea0003800000 */
.L_x_868:
        /* <DEDUP_REMOVED lines=11> */
.L_x_881:
[----:B------:R-:W-:Y:S01]  /*9740*/  HADD2.F32 R0, -RZ, R0.H0_H0 ;  /* 0x20000000ff007230 */ /* 0x000fe20000004100 */
[----:B------:R-:W-:-:S04]  /*9750*/  CS2R R6, SRZ ;  /* 0x0000000000067805 */ /* 0x000fc8000001ff00 */
[----:B------:R-:W-:-:S04]  /*9760*/  FMUL.FTZ R0, R0, 1 ;  /* 0x3f80000000007820 */ /* 0x000fc80000410000 */
[----:B------:R-:W0:Y:S02]  /*9770*/  F2F.F64.F32 R4, R0 ;  /* 0x0000000000047310 */ /* 0x000e240000201800 */
[----:B0-----:R0:W-:Y:S01]  /*9780*/  STG.E.128 desc[UR36][R2.64], R4 ;  /* 0x0000000402007986 */ /* 0x0011e2000c101d24 */
[----:B------:R-:W-:Y:S05]  /*9790*/  BRA `(.L_x_861) ;  /* 0x0000000000fc7947 */ /* 0x000fea0003800000 */
.L_x_880:
[----:B------:R-:W-:-:S09]  /*97a0*/  UISETP.NE.AND UP0, UPT, UR4, 0xf, UPT ;  /* 0x0000000f0400788c */ /* 0x000fd2000bf05270 */
[----:B------:R-:W-:Y:S05]  /*97b0*/  BRA.U !UP0, `(.L_x_882) ;  /* 0x0000000108e87547 */ /* 0x000fea000b800000 */
[----:B------:R-:W-:-:S09]  /*97c0*/  UISETP.NE.AND UP0, UPT, UR4, 0x17, UPT ;  /* 0x000000170400788c */ /* 0x000fd2000bf05270 */
[----:B------:R-:W-:Y:S05]  /*97d0*/  BRA.U !UP0, `(.L_x_883) ;  /* 0x0000000108907547 */ /* 0x000fea000b800000 */
[----:B------:R-:W-:-:S09]  /*97e0*/  UISETP.NE.AND UP0, UPT, UR4, 0x18, UPT ;  /* 0x000000180400788c */ /* 0x000fd2000bf05270 */
[----:B------:R-:W-:Y:S05]  /*97f0*/  BRA.U !UP0, `(.L_x_884) ;  /* 0x0000000108447547 */ /* 0x000fea000b800000 */
.L_x_860:
        /* <DEDUP_REMOVED lines=16> */
.L_x_885:
[----:B------:R-:W-:Y:S05]  /*9900*/  BRA `(.L_x_861) ;  /* 0x0000000000a07947 */ /* 0x000fea0003800000 */
.L_x_884:
        /* <DEDUP_REMOVED lines=13> */
.L_x_887:
[----:B------:R-:W-:Y:S05]  /*99e0*/  BSYNC.RECONVERGENT B0 ;  /* 0x0000000000007941 */ /* 0x000fea0003800200 */
.L_x_886:
[----:B------:R-:W-:-:S05]  /*99f0*/  LOP3.LUT R5, R0, 0x80, R5, 0xf8, !PT ;  /* 0x0000008000057812 */ /* 0x000fca00078ef805 */
[----:B------:R0:W-:Y:S01]  /*9a00*/  STG.E.U8 desc[UR36][R2.64], R5 ;  /* 0x0000000502007986 */ /* 0x0001e2000c101124 */
[----:B------:R-:W-:Y:S05]  /*9a10*/  BRA `(.L_x_861) ;  /* 0x00000000005c7947 */ /* 0x000fea0003800000 */
.L_x_883:
        /* <DEDUP_REMOVED lines=12> */
.L_x_889:
[----:B------:R-:W-:Y:S02]  /*9ae0*/  ISETP.GT.U32.AND P0, PT, R4, 0x7f800000, PT ;  /* 0x7f8000000400780c */ /* 0x000fe40003f04070 */
[----:B------:R-:W-:-:S04]  /*9af0*/  MOV R0, 0x7f ;  /* 0x0000007f00007802 */ /* 0x000fc80000000f00 */
[----:B------:R-:W-:-:S07]  /*9b00*/  SEL R0, R0, 0x7c, P0 ;  /* 0x0000007c00007807 */ /* 0x000fce0000000000 */
.L_x_890:
[----:B------:R-:W-:Y:S05]  /*9b10*/  BSYNC.RECONVERGENT B0 ;  /* 0x0000000000007941 */ /* 0x000fea0003800200 */
.L_x_888:
[----:B------:R-:W-:-:S04]  /*9b20*/  SHF.R.U32.HI R5, RZ, 0x18, R5 ;  /* 0x00000018ff057819 */ /* 0x000fc80000011605 */
[----:B------:R-:W-:-:S05]  /*9b30*/  LOP3.LUT R5, R0, 0x80, R5, 0xf8, !PT ;  /* 0x0000008000057812 */ /* 0x000fca00078ef805 */
[----:B------:R0:W-:Y:S01]  /*9b40*/  STG.E.U8 desc[UR36][R2.64], R5 ;  /* 0x0000000502007986 */ /* 0x0001e2000c101124 */
[----:B------:R-:W-:Y:S05]  /*9b50*/  BRA `(.L_x_861) ;  /* 0x00000000000c7947 */ /* 0x000fea0003800000 */
.L_x_882:
[----:B------:R-:W-:-:S05]  /*9b60*/  HADD2.F32 R0, -RZ, R0.H0_H0 ;  /* 0x20000000ff007230 */ /* 0x000fca0000004100 */
[----:B------:R-:W-:-:S05]  /*9b70*/  F2FP.BF16.F32.PACK_AB R0, RZ, R0 ;  /* 0x00000000ff00723e */ /* 0x000fca00000010ff */
[----:B------:R0:W-:Y:S02]  /*9b80*/  STG.E.U16 desc[UR36][R2.64], R0 ;  /* 0x0000000002007986 */ /* 0x0001e4000c101524 */
.L_x_861:
[----:B------:R-:W-:-:S07]  /*9b90*/  VIADD R17, R17, 0x80 ;  /* 0x0000008011117836 */ /* 0x000fce0000000000 */
.L_x_821:
[----:B------:R-:W-:Y:S05]  /*9ba0*/  BSYNC.RECONVERGENT B6 ;  /* 0x0000000000067941 */ /* 0x000fea0003800200 */
.L_x_820:
[----:B------:R-:W5:Y:S02]  /*9bb0*/  LDCU UR4, c[0x0][0x380] ;  /* 0x00007000ff0477ac */ /* 0x000f640008000800 */
[----:B-----5:R-:W-:-:S13]  /*9bc0*/  ISETP.GE.AND P0, PT, R17, UR4, PT ;  /* 0x0000000411007c0c */ /* 0x020fda000bf06270 */
[----:B------:R-:W-:Y:S05]  /*9bd0*/  @P0 EXIT ;  /* 0x000000000000094d */ /* 0x000fea0003800000 */
        /* <DEDUP_REMOVED lines=303> */
.L_x_891:
[----:B------:R-:W1:Y:S01]  /*aed0*/  LDCU.128 UR8, c[0x0][0x580] ;  /* 0x0000b000ff0877ac */ /* 0x000e620008000c00 */
[----:B------:R-:W-:-:S04]  /*aee0*/  UPRMT UR4, UR41, 0x9910, URZ ;  /* 0x0000991029047896 */ /* 0x000fc800080000ff */
[----:B------:R-:W-:Y:S01]  /*aef0*/  UISETP.GT.AND UP0, UPT, UR4, 0x9, UPT ;  /* 0x000000090400788c */ /* 0x000fe2000bf04270 */
[----:B-1234-:R-:W-:Y:S02]  /*af00*/  IADD3 R2, P1, PT, R0, UR10, RZ ;  /* 0x0000000a00027c10 */ /* 0x01efe4000ff3e0ff */
[----:B------:R-:W-:-:S03]  /*af10*/  IADD3 R16, P0, PT, R16, UR8, RZ ;  /* 0x0000000810107c10 */ /* 0x000fc6000ff1e0ff */
[----:B------:R-:W-:Y:S01]  /*af20*/  IMAD.X R3, RZ, RZ, UR11, P1 ;  /* 0x0000000bff037e24 */ /* 0x000fe200088e06ff */
[----:B------:R-:W-:Y:S02]  /*af30*/  IADD3.X R17, PT, PT, RZ, UR9, RZ, P0, !PT ;  /* 0x00000009ff117c10 */ /* 0x000fe400087fe4ff */
        /* <DEDUP_REMOVED lines=13> */
.L_x_895:
[----:B------:R-:W2:Y:S02]  /*b010*/  LDG.E.U8 R2, desc[UR36][R2.64] ;  /* 0x0000002402027981 */ /* 0x000ea4000c1e1100 */
[----:B--2---:R-:W-:-:S04]  /*b020*/  I2FP.F32.U32 R0, R2 ;  /* 0x0000000200007245 */ /* 0x004fc80000201000 */
[----:B------:R-:W-:Y:S01]  /*b030*/  F2FP.F16.F32.PACK_AB R0, RZ, R0 ;  /* 0x00000000ff00723e */ /* 0x000fe200000000ff */
[----:B------:R-:W-:Y:S06]  /*b040*/  BRA `(.L_x_897) ;  /* 0x0000000c007c7947 */ /* 0x000fec0003800000 */
.L_x_894:
        /* <DEDUP_REMOVED lines=10> */
.L_x_899:
[----:B------:R-:W2:Y:S02]  /*b0f0*/  LDG.E R2, desc[UR36][R2.64] ;  /* 0x0000002402027981 */ /* 0x000ea4000c1e1900 */
[----:B--2---:R-:W-:-:S04]  /*b100*/  I2FP.F32.S32 R0, R2 ;  /* 0x0000000200007245 */ /* 0x004fc80000201400 */
[----:B------:R-:W-:Y:S01]  /*b110*/  F2FP.F16.F32.PACK_AB R0, RZ, R0 ;  /* 0x00000000ff00723e */ /* 0x000fe200000000ff */
[----:B------:R-:W-:Y:S06]  /*b120*/  BRA `(.L_x_897) ;  /* 0x0000000c00447947 */ /* 0x000fec0003800000 */
.L_x_898:
[----:B------:R-:W2:Y:S02]  /*b130*/  LDG.E.U16 R2, desc[UR36][R2.64] ;  /* 0x0000002402027981 */ /* 0x000ea4000c1e1500 */
[----:B--2---:R-:W0:Y:S02]  /*b140*/  I2F.S16 R0, R2 ;  /* 0x0000000200007306 */ /* 0x004e240000101400 */
[----:B0-----:R-:W-:Y:S01]  /*b150*/  F2FP.F16.F32.PACK_AB R0, RZ, R0 ;  /* 0x00000000ff00723e */ /* 0x001fe200000000ff */
[----:B------:R-:W-:Y:S06]  /*b160*/  BRA `(.L_x_897) ;  /* 0x0000000c00347947 */ /* 0x000fec0003800000 */
.L_x_893:
        /* <DEDUP_REMOVED lines=9> */
.L_x_901:
[----:B------:R1:W5:Y:S01]  /*b200*/  LDG.E.U16 R0, desc[UR36][R2.64] ;  /* 0x0000002402007981 */ /* 0x000362000c1e1500 */
[----:B------:R-:W-:Y:S05]  /*b210*/  BRA `(.L_x_897) ;  /* 0x0000000c00087947 */ /* 0x000fea0003800000 */
.L_x_900:
        /* <DEDUP_REMOVED lines=9> */
.L_x_903:
[----:B------:R0:W5:Y:S01]  /*b2b0*/  LDG.E.U16 R0, desc[UR36][R2.64] ;  /* 0x0000002402007981 */ /* 0x000162000c1e1500 */
[----:B------:R-:W-:Y:S05]  /*b2c0*/  BRA `(.L_x_897) ;  /* 0x0000000800dc7947 */ /* 0x000fea0003800000 */
.L_x_902:
        /* <DEDUP_REMOVED lines=8> */
.L_x_892:
        /* <DEDUP_REMOVED lines=13> */
.L_x_906:
        /* <DEDUP_REMOVED lines=8> */
.L_x_905:
        /* <DEDUP_REMOVED lines=12> */
[----:B0-----:R-:W-:-:S04]  /*b560*/  IADD3 R5, PT, PT, -R5, RZ, RZ ;  /* 0x000000ff05057210 */ /* 0x001fc80007ffe1ff */
[----:B------:R-:W-:-:S05]  /*b570*/  VIADDMNMX.U32 R5, R5, R6, 0x4, !PT ;  /* 0x0000000405057446 */ /* 0x000fca0007800006 */
[----:B------:R-:W-:-:S05]  /*b580*/  VIADD R5, R5, 0xfffffffc ;  /* 0xfffffffc05057836 */ /* 0x000fca0000000000 */
[C---:B------:R-:W-:Y:S02]  /*b590*/  SHF.L.U32 R6, R4.reuse, R5, RZ ;  /* 0x0000000504067219 */ /* 0x040fe400000006ff */
[----:B------:R-:W-:Y:S01]  /*b5a0*/  SHF.L.U32 R7, R5, 0x17, RZ ;  /* 0x0000001705077819 */ /* 0x000fe200000006ff */
        /* <DEDUP_REMOVED lines=10> */
.L_x_908:
        /* <DEDUP_REMOVED lines=13> */
.L_x_907:
[----:B------:R-:W2:Y:S02]  /*b720*/  LDG.E.U16 R0, desc[UR36][R2.64] ;  /* 0x0000002402007981 */ /* 0x000ea4000c1e1500 */
[----:B--2---:R-:W-:-:S05]  /*b730*/  IMAD.U32 R0, R0, 0x10000, RZ ;  /* 0x0001000000007824 */ /* 0x004fca00078e00ff */
[----:B------:R-:W-:Y:S01]  /*b740*/  F2FP.F16.F32.PACK_AB R0, RZ, R0 ;  /* 0x00000000ff00723e */ /* 0x000fe200000000ff */
[----:B------:R-:W-:Y:S06]  /*b750*/  BRA `(.L_x_897) ;  /* 0x0000000400b87947 */ /* 0x000fec0003800000 */
.L_x_904:
        /* <DEDUP_REMOVED lines=12> */
.L_x_911:
        /* <DEDUP_REMOVED lines=21> */
.L_x_915:
[----:B------:R-:W-:Y:S05]  /*b970*/  BSYNC.RECONVERGENT B1 ;  /* 0x0000000000017941 */ /* 0x000fea0003800200 */
.L_x_914:
[----:B------:R-:W-:Y:S02]  /*b980*/  SHF.L.U32 R0, R0, 0x14, RZ ;  /* 0x0000001400007819 */ /* 0x000fe400000006ff */
[----:B------:R-:W-:-:S04]  /*b990*/  LEA R2, R2, 0x3b800000, 0x17 ;  /* 0x3b80000002027811 */ /* 0x000fc800078eb8ff */
[----:B------:R-:W-:-:S07]  /*b9a0*/  LOP3.LUT R0, R2, R0, R7, 0xfe, !PT ;  /* 0x0000000002007212 */ /* 0x000fce00078efe07 */
.L_x_913:
[----:B------:R-:W-:Y:S05]  /*b9b0*/  BSYNC.RECONVERGENT B0 ;  /* 0x0000000000007941 */ /* 0x000fea0003800200 */
.L_x_912:
[----:B------:R-:W-:Y:S01]  /*b9c0*/  F2FP.F16.F32.PACK_AB R0, RZ, R0 ;  /* 0x00000000ff00723e */ /* 0x000fe200000000ff */
[----:B------:R-:W-:Y:S06]  /*b9d0*/  BRA `(.L_x_897) ;  /* 0x0000000400187947 */ /* 0x000fec0003800000 */
.L_x_910:
        /* <DEDUP_REMOVED lines=21> */
.L_x_919:
[----:B------:R-:W-:Y:S05]  /*bb30*/  BSYNC.RECONVERGENT B1 ;  /* 0x0000000000017941 */ /* 0x000fea0003800200 */
.L_x_918:
[----:B------:R-:W-:Y:S01]  /*bb40*/  IMAD.SHL.U32 R0, R0, 0x200000, RZ ;  /* 0x0020000000007824 */ /* 0x000fe200078e00ff */
[----:B------:R-:W-:-:S04]  /*bb50*/  LEA R2, R2, 0x37800000, 0x17 ;  /* 0x3780000002027811 */ /* 0x000fc800078eb8ff */
[----:B------:R-:W-:-:S07]  /*bb60*/  LOP3.LUT R0, R2, R0, R7, 0xfe, !PT ;  /* 0x0000000002007212 */ /* 0x000fce00078efe07 */
.L_x_917:
[----:B------:R-:W-:Y:S05]  /*bb70*/  BSYNC.RECONVERGENT B0 ;  /* 0x0000000000007941 */ /* 0x000fea0003800200 */
.L_x_916:
[----:B------:R-:W-:Y:S01]  /*bb80*/  F2FP.F16.F32.PACK_AB R0, RZ, R0 ;  /* 0x00000000ff00723e */ /* 0x000fe200000000ff */
[----:B------:R-:W-:Y:S06]  /*bb90*/  BRA `(.L_x_897) ;  /* 0x0000000000a87947 */ /* 0x000fec0003800000 */
.L_x_909:
        /* <DEDUP_REMOVED lines=12> */
[----:B------:R-:W-:Y:S01]  /*bc60*/  @!P0 IMAD.MOV.U32 R0, RZ, RZ, 0x7f800001 ;  /* 0x7f800001ff008424 */ /* 0x000fe200078e00ff */
[----:B------:R-:W-:-:S07]  /*bc70*/  @P0 SHF.L.U32 R0, R2, 0x17, RZ ;  /* 0x0000001702000819 */ /* 0x000fce00000006ff */
.L_x_923:
[----:B------:R-:W-:Y:S05]  /*bc80*/  BSYNC.RECONVERGENT B0 ;  /* 0x0000000000007941 */ /* 0x000fea0003800200 */
.L_x_922:
[----:B------:R-:W-:Y:S01]  /*bc90*/  F2FP.F16.F32.PACK_AB R0, RZ, R0 ;  /* 0x00000000ff00723e */ /* 0x000fe200000000ff */
[----:B------:R-:W-:Y:S06]  /*bca0*/  BRA `(.L_x_897) ;  /* 0x0000000000647947 */ /* 0x000fec0003800000 */
.L_x_896:
        /* <DEDUP_REMOVED lines=10> */
[----:B---3--:R-:W-:Y:S01]  /*bd50*/  IMAD.U32 R6, RZ, RZ, UR6 ;  /* 0x00000006ff067e24 */ /* 0x008fe2000f8e00ff */
[----:B------:R-:W-:Y:S01]  /*bd60*/  MOV R7, UR7 ;  /* 0x0000000700077c02 */ /* 0x000fe20008000f00 */
[----:B----4-:R-:W-:Y:S01]  /*bd70*/  IMAD.U32 R10, RZ, RZ, UR8 ;  /* 0x00000008ff0a7e24 */ /* 0x010fe2000f8e00ff */
[----:B-1----:R-:W-:-:S07]  /*bd80*/  MOV R11, UR9 ;  /* 0x00000009000b7c02 */ /* 0x002fce0008000f00 */
[----:B------:R-:W-:-:S07]  /*bd90*/  LEPC R20, `(.L_x_924) ;  /* 0x000000001014794e */ /* 0x000fce0000000000 */
[----:B--2---:R-:W-:Y:S05]  /*bda0*/  CALL.ABS.NOINC R2 ;  /* 0x0000000002007343 */ /* 0x004fea0003c00000 */
.L_x_924:
[----:B------:R-:W-:Y:S01]  /*bdb0*/  PRMT R0, RZ, 0x7610, R0 ;  /* 0x00007610ff007816 */ /* 0x000fe20000000000 */
[----:B------:R-:W-:Y:S06]  /*bdc0*/  BRA `(.L_x_897) ;  /* 0x00000000001c7947 */ /* 0x000fec0003800000 */
.L_x_921:
[----:B------:R-:W2:Y:S02]  /*bdd0*/  LDG.E.64 R2, desc[UR36][R2.64] ;  /* 0x0000002402027981 */ /* 0x000ea4000c1e1b00 */
[----:B--2---:R-:W0:Y:S02]  /*bde0*/  I2F.U64 R0, R2 ;  /* 0x0000000200007312 */ /* 0x004e240000301000 */
[----:B0-----:R-:W-:Y:S01]  /*bdf0*/  F2FP.F16.F32.PACK_AB R0, RZ, R0 ;  /* 0x00000000ff00723e */ /* 0x001fe200000000ff */
[----:B------:R-:W-:Y:S06]  /*be00*/  BRA `(.L_x_897) ;  /* 0x00000000000c7947 */ /* 0x000fec0003800000 */
.L_x_920:
[----:B------:R-:W2:Y:S02]  /*be10*/  LDG.E R2, desc[UR36][R2.64] ;  /* 0x0000002402027981 */ /* 0x000ea4000c1e1900 */
[----:B--2---:R-:W-:-:S04]  /*be20*/  I2FP.F32.U32 R0, R2 ;  /* 0x0000000200007245 */ /* 0x004fc80000201000 */
[----:B------:R-:W-:-:S07]  /*be30*/  F2FP.F16.F32.PACK_AB R0, RZ, R0 ;  /* 0x00000000ff00723e */ /* 0x000fce00000000ff */
.L_x_897:
        /* <DEDUP_REMOVED lines=9> */
[----:B------:R-:W-:Y:S01]  /*bed0*/  UPRMT UR4, UR42, 0x9910, URZ ;  /* 0x000099102a047896 */ /* 0x000fe200080000ff */
[----:B------:R-:W-:-:S02]  /*bee0*/  FSEL R3, R3, 8.4834944573231041431e-05, P0 ;  /* 0x38b1e96a03037808 */ /* 0x000fc40000000000 */
[----:B------:R-:W-:Y:S01]  /*bef0*/  FSEL R5, -R5, -0.00082130916416645050049, P0 ;  /* 0xba574d2005057808 */ /* 0x000fe20000000100 */
[----:B------:R-:W-:Y:S01]  /*bf00*/  UISETP.GT.AND UP0, UPT, UR4, 0x9, UPT ;  /* 0x000000090400788c */ /* 0x000fe2000bf04270 */
[----:B------:R-:W-:Y:S02]  /*bf10*/  FSEL R2, R2, 0.0052134888246655464172, P0 ;  /* 0x3baad5ea02027808 */ /* 0x000fe40000000000 */
[----:B------:R-:W-:Y:S02]  /*bf20*/  FSEL R4, -R4, -0.026868773624300956726, P0 ;  /* 0xbcdc1be704047808 */ /* 0x000fe40000000100 */
        /* <DEDUP_REMOVED lines=29> */
[----:B0-----:R-:W-:Y:S01]  /*c100*/  STG.E.U8 desc[UR36][R16.64], R3 ;  /* 0x0000000310007986 */ /* 0x001fe2000c101124 */
[----:B------:R-:W-:Y:S05]  /*c110*/  EXIT ;  /* 0x000000000000794d */ /* 0x000fea0003800000 */
.L_x_928:
[----:B------:R-:W-:-:S06]  /*c120*/  HADD2.F32 R3, -RZ, R0.H0_H0 ;  /* 0x20000000ff037230 */ /* 0x000fcc0000004100 */
[----:B------:R-:W0:Y:S02]  /*c130*/  F2I.S64.TRUNC R2, R3 ;  /* 0x0000000300027311 */ /* 0x000e24000020d900 */
[----:B0-----:R-:W-:Y:S01]  /*c140*/  STG.E.U8 desc[UR36][R16.64], R2 ;  /* 0x0000000210007986 */ /* 0x001fe2000c101124 */
[----:B------:R-:W-:Y:S05]  /*c150*/  EXIT ;  /* 0x000000000000794d */ /* 0x000fea0003800000 */
.L_x_927:
        /* <DEDUP_REMOVED lines=8> */
[----:B0-----:R-:W-:Y:S01]  /*c1e0*/  STG.E.64 desc[UR36][R16.64], R2 ;  /* 0x0000000210007986 */ /* 0x001fe2000c101b24 */
[----:B------:R-:W-:Y:S05]  /*c1f0*/  EXIT ;  /* 0x000000000000794d */ /* 0x000fea0003800000 */
.L_x_931:
[----:B------:R-:W-:-:S04]  /*c200*/  HADD2.F32 R0, -RZ, R0.H0_H0 ;  /* 0x20000000ff007230 */ /* 0x000fc80000004100 */
[----:B------:R-:W0:Y:S02]  /*c210*/  F2I.FTZ.TRUNC.NTZ R3, R0 ;  /* 0x0000000000037305 */ /* 0x000e24000021f100 */
[----:B0-----:R-:W-:Y:S01]  /*c220*/  STG.E desc[UR36][R16.64], R3 ;  /* 0x0000000310007986 */ /* 0x001fe2000c101924 */
[----:B------:R-:W-:Y:S05]  /*c230*/  EXIT ;  /* 0x000000000000794d */ /* 0x000fea0003800000 */
.L_x_930:
[----:B------:R-:W-:-:S04]  /*c240*/  HADD2.F32 R0, -RZ, R0.H0_H0 ;  /* 0x20000000ff007230 */ /* 0x000fc80000004100 */
[----:B------:R-:W0:Y:S02]  /*c250*/  F2I.FTZ.TRUNC.NTZ R3, R0 ;  /* 0x0000000000037305 */ /* 0x000e24000021f100 */
[----:B0-----:R-:W-:Y:S01]  /*c260*/  STG.E.U16 desc[UR36][R16.64], R3 ;  /* 0x0000000310007986 */ /* 0x001fe2000c101524 */
[----:B------:R-:W-:Y:S05]  /*c270*/  EXIT ;  /* 0x000000000000794d */ /* 0x000fea0003800000 */
.L_x_926:
[----:B------:R-:W-:-:S09]  /*c280*/  UISETP.GT.AND UP0, UPT, UR4, 0x6, UPT ;  /* 0x000000060400788c */ /* 0x000fd2000bf04270 */
[----:B------:R-:W-:Y:S05]  /*c290*/  BRA.U UP0, `(.L_x_932) ;  /* 0x0000000100247547 */ /* 0x000fea000b800000 */
[----:B------:R-:W-:-:S09]  /*c2a0*/  UISETP.NE.AND UP0, UPT, UR4, 0x5, UPT ;  /* 0x000000050400788c */ /* 0x000fd2000bf05270 */
[----:B------:R-:W-:Y:S05]  /*c2b0*/  BRA.U !UP0, `(.L_x_933) ;  /* 0x0000000108147547 */ /* 0x000fea000b800000 */
[----:B------:R-:W-:-:S09]  /*c2c0*/  UISETP.NE.AND UP0, UPT, UR4, 0x6, UPT ;  /* 0x000000060400788c */ /* 0x000fd2000bf05270 */
[----:B------:R-:W-:Y:S05]  /*c2d0*/  BRA.U UP0, `(.L_x_929) ;  /* 0x0000000900287547 */ /* 0x000fea000b800000 */
[----:B------:R-:W-:-:S05]  /*c2e0*/  HADD2.F32 R3, -RZ, R0.H0_H0 ;  /* 0x20000000ff037230 */ /* 0x000fca0000004100 */
[----:B------:R-:W-:Y:S01]  /*c2f0*/  STG.E desc[UR36][R16.64], R3 ;  /* 0x0000000310007986 */ /* 0x000fe2000c101924 */
[----:B------:R-:W-:Y:S05]  /*c300*/  EXIT ;  /* 0x000000000000794d */ /* 0x000fea0003800000 */
.L_x_933:
[----:B------:R-:W-:Y:S01]  /*c310*/  STG.E.U16 desc[UR36][R16.64], R0 ;  /* 0x0000000010007986 */ /* 0x000fe2000c101524 */
[----:B------:R-:W-:Y:S05]  /*c320*/  EXIT ;  /* 0x000000000000794d */ /* 0x000fea0003800000 */
.L_x_932:
        /* <DEDUP_REMOVED lines=8> */
[----:B------:R-:W-:Y:S01]  /*c3b0*/  STG.E.64 desc[UR36][R16.64], R2 ;  /* 0x0000000210007986 */ /* 0x000fe2000c101b24 */
[----:B------:R-:W-:Y:S05]  /*c3c0*/  EXIT ;  /* 0x000000000000794d */ /* 0x000fea0003800000 */
.L_x_935:
[----:B------:R-:W-:-:S05]  /*c3d0*/  HADD2.F32 R0, -RZ, R0.H0_H0 ;  /* 0x20000000ff007230 */ /* 0x000fca0000004100 */
[----:B------:R-:W-:-:S04]  /*c3e0*/  F2FP.F16.F32.PACK_AB R0, RZ, R0 ;  /* 0x00000000ff00723e */ /* 0x000fc800000000ff */
[----:B------:R-:W-:-:S05]  /*c3f0*/  PRMT R0, R0, 0x5410, RZ ;  /* 0x0000541000007816 */ /* 0x000fca00000000ff */
[----:B------:R-:W-:Y:S01]  /*c400*/  STG.E desc[UR36][R16.64], R0 ;  /* 0x0000000010007986 */ /* 0x000fe2000c101924 */
[----:B------:R-:W-:Y:S05]  /*c410*/  EXIT ;  /* 0x000000000000794d */ /* 0x000fea0003800000 */
.L_x_934:
[----:B------:R-:W-:-:S05]  /*c420*/  HADD2.F32 R2, -RZ, R0.H0_H0 ;  /* 0x20000000ff027230 */ /* 0x000fca0000004100 */
[----:B------:R-:W-:-:S06]  /*c430*/  FMUL.FTZ R2, R2, 1 ;  /* 0x3f80000002027820 */ /* 0x000fcc0000410000 */
[----:B------:R-:W0:Y:S02]  /*c440*/  F2F.F64.F32 R2, R2 ;  /* 0x0000000200027310 */ /* 0x000e240000201800 */
[----:B0-----:R-:W-:Y:S01]  /*c450*/  STG.E.64 desc[UR36][R16.64], R2 ;  /* 0x0000000210007986 */ /* 0x001fe2000c101b24 */
[----:B------:R-:W-:Y:S05]  /*c460*/  EXIT ;  /* 0x000000000000794d */ /* 0x000fea0003800000 */
.L_x_925:
        /* <DEDUP_REMOVED lines=12> */
[----:B0-----:R-:W-:Y:S01]  /*c530*/  STG.E.U16 desc[UR36][R16.64], R3 ;  /* 0x0000000310007986 */ /* 0x001fe2000c101524 */
[----:B------:R-:W-:Y:S05]  /*c540*/  EXIT ;  /* 0x000000000000794d */ /* 0x000fea0003800000 */
.L_x_939:
        /* <DEDUP_REMOVED lines=17> */
.L_x_942:
[----:B------:R-:W-:-:S04]  /*c660*/  SHF.R.U32.HI R3, RZ, 0x18, R3 ;  /* 0x00000018ff037819 */ /* 0x000fc80000011603 */
[----:B------:R-:W-:-:S04]  /*c670*/  LOP3.LUT R0, R0, 0x80, R3, 0xf8, !PT ;  /* 0x0000008000007812 */ /* 0x000fc800078ef803 */
[----:B------:R-:W-:-:S07]  /*c680*/  PRMT R8, R0, 0x7610, R8 ;  /* 0x0000761000087816 */ /* 0x000fce0000000008 */
.L_x_941:
[----:B------:R-:W-:Y:S05]  /*c690*/  BSYNC.RECONVERGENT B0 ;  /* 0x0000000000007941 */ /* 0x000fea0003800200 */
.L_x_940:
[----:B------:R-:W-:Y:S01]  /*c6a0*/  STG.E.U8 desc[UR36][R16.64], R8 ;  /* 0x0000000810007986 */ /* 0x000fe2000c101124 */
[----:B------:R-:W-:Y:S05]  /*c6b0*/  EXIT ;  /* 0x000000000000794d */ /* 0x000fea0003800000 */
.L_x_938:
        /* <DEDUP_REMOVED lines=17> */
.L_x_945:
[----:B------:R-:W-:-:S04]  /*c7d0*/  SHF.R.U32.HI R3, RZ, 0x18, R3 ;  /* 0x00000018ff037819 */ /* 0x000fc80000011603 */
[----:B------:R-:W-:-:S04]  /*c7e0*/  LOP3.LUT R0, R0, 0x80, R3, 0xf8, !PT ;  /* 0x0000008000007812 */ /* 0x000fc800078ef803 */
[----:B------:R-:W-:-:S07]  /*c7f0*/  PRMT R8, R0, 0x7610, R8 ;  /* 0x0000761000087816 */ /* 0x000fce0000000008 */
.L_x_944:
[----:B------:R-:W-:Y:S05]  /*c800*/  BSYNC.RECONVERGENT B0 ;  /* 0x0000000000007941 */ /* 0x000fea0003800200 */
.L_x_943:
[----:B------:R-:W-:Y:S01]  /*c810*/  STG.E.U8 desc[UR36][R16.64], R8 ;  /* 0x0000000810007986 */ /* 0x000fe2000c101124 */
[----:B------:R-:W-:Y:S05]  /*c820*/  EXIT ;  /* 0x000000000000794d */ /* 0x000fea0003800000 */
.L_x_937:
        /* <DEDUP_REMOVED lines=18> */
[----:B------:R-:W-:-:S05]  /*c950*/  @!P0 IADD3 R0, PT, PT, R4, RZ, RZ ;  /* 0x000000ff04008210 */ /* 0x000fca0007ffe0ff */
[----:B------:R-:W-:-:S05]  /*c960*/  @P1 IMAD.MOV.U32 R3, RZ, RZ, R0 ;  /* 0x000000ffff031224 */ /* 0x000fca00078e0000 */
[----:B------:R-:W-:Y:S01]  /*c970*/  STG.E.U8 desc[UR36][R16.64], R3 ;  /* 0x0000000310007986 */ /* 0x000fe2000c101124 */
[----:B------:R-:W-:Y:S05]  /*c980*/  EXIT ;  /* 0x000000000000794d */ /* 0x000fea0003800000 */
.L_x_947:
[----:B------:R-:W-:-:S06]  /*c990*/  HADD2.F32 R2, -RZ, R0.H0_H0 ;  /* 0x20000000ff027230 */ /* 0x000fcc0000004100 */
[----:B------:R-:W0:Y:S02]  /*c9a0*/  F2I.U64.TRUNC R2, R2 ;  /* 0x0000000200027311 */ /* 0x000e24000020d800 */
[----:B0-----:R-:W-:Y:S01]  /*c9b0*/  STG.E.64 desc[UR36][R16.64], R2 ;  /* 0x0000000210007986 */ /* 0x001fe2000c101b24 */
[----:B------:R-:W-:Y:S05]  /*c9c0*/  EXIT ;  /* 0x000000000000794d */ /* 0x000fea0003800000 */
.L_x_946:
[----:B------:R-:W-:-:S04]  /*c9d0*/  HADD2.F32 R0, -RZ, R0.H0_H0 ;  /* 0x20000000ff007230 */ /* 0x000fc80000004100 */
[----:B------:R-:W0:Y:S02]  /*c9e0*/  F2I.FTZ.U32.TRUNC.NTZ R3, R0 ;  /* 0x0000000000037305 */ /* 0x000e24000021f000 */
[----:B0-----:R-:W-:Y:S01]  /*c9f0*/  STG.E desc[UR36][R16.64], R3 ;  /* 0x0000000310007986 */ /* 0x001fe2000c101924 */
[----:B------:R-:W-:Y:S05]  /*ca00*/  EXIT ;  /* 0x000000000000794d */ /* 0x000fea0003800000 */
.L_x_936:
        /* <DEDUP_REMOVED lines=9> */
[----:B------:R-:W-:Y:S01]  /*caa0*/  STG.E.U8 desc[UR36][R16.64], R3 ;  /* 0x0000000310007986 */ /* 0x000fe2000c101124 */
[----:B------:R-:W-:Y:S05]  /*cab0*/  EXIT ;  /* 0x000000000000794d */ /* 0x000fea0003800000 */
.L_x_949:
[----:B------:R-:W-:Y:S01]  /*cac0*/  HADD2.F32 R0, -RZ, R0.H0_H0 ;  /* 0x20000000ff007230 */ /* 0x000fe20000004100 */
[----:B------:R-:W-:-:S04]  /*cad0*/  CS2R R6, SRZ ;  /* 0x0000000000067805 */ /* 0x000fc8000001ff00 */
[----:B------:R-:W-:-:S04]  /*cae0*/  FMUL.FTZ R0, R0, 1 ;  /* 0x3f80000000007820 */ /* 0x000fc80000410000 */
[----:B------:R-:W0:Y:S02]  /*caf0*/  F2F.F64.F32 R4, R0 ;  /* 0x0000000000047310 */ /* 0x000e240000201800 */
[----:B0-----:R-:W-:Y:S01]  /*cb00*/  STG.E.128 desc[UR36][R16.64], R4 ;  /* 0x0000000410007986 */ /* 0x001fe2000c101d24 */
[----:B------:R-:W-:Y:S05]  /*cb10*/  EXIT ;  /* 0x000000000000794d */ /* 0x000fea0003800000 */
.L_x_948:
[----:B------:R-:W-:-:S09]  /*cb20*/  UISETP.NE.AND UP0, UPT, UR4, 0xf, UPT ;  /* 0x0000000f0400788c */ /* 0x000fd2000bf05270 */
[----:B------:R-:W-:Y:S05]  /*cb30*/  BRA.U !UP0, `(.L_x_950) ;  /* 0x0000000108e87547 */ /* 0x000fea000b800000 */
[----:B------:R-:W-:-:S09]  /*cb40*/  UISETP.NE.AND UP0, UPT, UR4, 0x17, UPT ;  /* 0x000000170400788c */ /* 0x000fd2000bf05270 */
[----:B------:R-:W-:Y:S05]  /*cb50*/  BRA.U !UP0, `(.L_x_951) ;  /* 0x0000000108907547 */ /* 0x000fea000b800000 */
[----:B------:R-:W-:-:S09]  /*cb60*/  UISETP.NE.AND UP0, UPT, UR4, 0x18, UPT ;  /* 0x000000180400788c */ /* 0x000fd2000bf05270 */
[----:B------:R-:W-:Y:S05]  /*cb70*/  BRA.U !UP0, `(.L_x_952) ;  /* 0x0000000108447547 */ /* 0x000fea000b800000 */
.L_x_929:
[----:B------:R-:W-:Y:S01]  /*cb80*/  MOV R0, 0x0 ;  /* 0x0000000000007802 */ /* 0x000fe20000000f00 */
[----:B------:R-:W0:Y:S01]  /*cb90*/  LDCU.64 UR4, c[0x4][0x128] ;  /* 0x01002500ff0477ac */ /* 0x000e220008000a00 */
[----:B------:R-:W-:Y:S02]  /*cba0*/  HFMA2 R8, -RZ, RZ, 0, 6.020069122314453125e-06 ;  /* 0x00000065ff087431 */ /* 0x000fe400000001ff */
[----:B------:R-:W-:Y:S01]  /*cbb0*/  IMAD.MOV.U32 R12, RZ, RZ, 0x1 ;  /* 0x00000001ff0c7424 */ /* 0x000fe200078e00ff */
[----:B------:R1:W2:Y:S01]  /*cbc0*/  LDC.64 R2, c[0x4][R0] ;  /* 0x0100000000027b82 */ /* 0x0002a20000000a00 */
[----:B------:R-:W3:Y:S01]  /*cbd0*/  LDCU.64 UR6, c[0x4][0x130] ;  /* 0x01002600ff0677ac */ /* 0x000ee20008000a00 */
[----:B------:R-:W-:Y:S01]  /*cbe0*/  MOV R13, RZ ;  /* 0x000000ff000d7202 */ /* 0x000fe20000000f00 */
[----:B------:R-:W4:Y:S01]  /*cbf0*/  LDCU.64 UR8, c[0x4][0x30] ;  /* 0x01000600ff0877ac */ /* 0x000f220008000a00 */
[----:B0-----:R-:W-:Y:S01]  /*cc00*/  MOV R4, UR4 ;  /* 0x0000000400047c02 */ /* 0x001fe20008000f00 */
[----:B------:R-:W-:Y:S01]  /*cc10*/  IMAD.U32 R5, RZ, RZ, UR5 ;  /* 0x00000005ff057e24 */ /* 0x000fe2000f8e00ff */
[----:B---3--:R-:W-:Y:S01]  /*cc20*/  MOV R6, UR6 ;  /* 0x0000000600067c02 */ /* 0x008fe20008000f00 */
[----:B------:R-:W-:Y:S01]  /*cc30*/  IMAD.U32 R7, RZ, RZ, UR7 ;  /* 0x00000007ff077e24 */ /* 0x000fe2000f8e00ff */
[----:B----4-:R-:W-:Y:S01]  /*cc40*/  MOV R10, UR8 ;  /* 0x00000008000a7c02 */ /* 0x010fe20008000f00 */
[----:B-1----:R-:W-:-:S07]  /*cc50*/  IMAD.U32 R11, RZ, RZ, UR9 ;  /* 0x00000009ff0b7e24 */ /* 0x002fce000f8e00ff */
[----:B------:R-:W-:-:S07]  /*cc60*/  LEPC R20, `(.L_x_953) ;  /* 0x000000001014794e */ /* 0x000fce0000000000 */
[----:B--2---:R-:W-:Y:S05]  /*cc70*/  CALL.ABS.NOINC R2 ;  /* 0x0000000002007343 */ /* 0x004fea0003c00000 */
.L_x_953:
[----:B------:R-:W-:Y:S05]  /*cc80*/  EXIT ;  /* 0x000000000000794d */ /* 0x000fea0003800000 */
.L_x_952:
        /* <DEDUP_REMOVED lines=13> */
.L_x_955:
[----:B------:R-:W-:Y:S05]  /*cd60*/  BSYNC.RECONVERGENT B0 ;  /* 0x0000000000007941 */ /* 0x000fea0003800200 */
.L_x_954:
[----:B------:R-:W-:-:S05]  /*cd70*/  LOP3.LUT R3, R0, 0x80, R3, 0xf8, !PT ;  /* 0x0000008000037812 */ /* 0x000fca00078ef803 */
[----:B------:R-:W-:Y:S01]  /*cd80*/  STG.E.U8 desc[UR36][R16.64], R3 ;  /* 0x0000000310007986 */ /* 0x000fe2000c101124 */
[----:B------:R-:W-:Y:S05]  /*cd90*/  EXIT ;  /* 0x000000000000794d */ /* 0x000fea0003800000 */
.L_x_951:
        /* <DEDUP_REMOVED lines=12> */
.L_x_957:
[----:B------:R-:W-:Y:S01]  /*ce60*/  HFMA2 R0, -RZ, RZ, 0, 7.569789886474609375e-06 ;  /* 0x0000007fff007431 */ /* 0x000fe200000001ff */
[----:B------:R-:W-:-:S04]  /*ce70*/  ISETP.GT.U32.AND P0, PT, R2, 0x7f800000, PT ;  /* 0x7f8000000200780c */ /* 0x000fc80003f04070 */
[----:B------:R-:W-:-:S09]  /*ce80*/  SEL R0, R0, 0x7c, P0 ;  /* 0x0000007c00007807 */ /* 0x000fd20000000000 */
.L_x_958:
[----:B------:R-:W-:Y:S05]  /*ce90*/  BSYNC.RECONVERGENT B0 ;  /* 0x0000000000007941 */ /* 0x000fea0003800200 */
.L_x_956:
[----:B------:R-:W-:-:S04]  /*cea0*/  SHF.R.U32.HI R3, RZ, 0x18, R3 ;  /* 0x00000018ff037819 */ /* 0x000fc80000011603 */
[----:B------:R-:W-:-:S05]  /*ceb0*/  LOP3.LUT R3, R0, 0x80, R3, 0xf8, !PT ;  /* 0x0000008000037812 */ /* 0x000fca00078ef803 */
[----:B------:R-:W-:Y:S01]  /*cec0*/  STG.E.U8 desc[UR36][R16.64], R3 ;  /* 0x0000000310007986 */ /* 0x000fe2000c101124 */
[----:B------:R-:W-:Y:S05]  /*ced0*/  EXIT ;  /* 0x000000000000794d */ /* 0x000fea0003800000 */
.L_x_950:
[----:B------:R-:W-:-:S05]  /*cee0*/  HADD2.F32 R0, -RZ, R0.H0_H0 ;  /* 0x20000000ff007230 */ /* 0x000fca0000004100 */
[----:B------:R-:W-:-:S05]  /*cef0*/  F2FP.BF16.F32.PACK_AB R0, RZ, R0 ;  /* 0x00000000ff00723e */ /* 0x000fca00000010ff */
[----:B------:R-:W-:Y:S01]  /*cf00*/  STG.E.U16 desc[UR36][R16.64], R0 ;  /* 0x0000000010007986 */ /* 0x000fe2000c101524 */
[----:B------:R-:W-:Y:S05]  /*cf10*/  EXIT ;  /* 0x000000000000794d */ /* 0x000fea0003800000 */
.L_x_959:
        /* <DEDUP_REMOVED lines=14> */
.L_x_11307:


//--------------------- .text._ZN2at6native27unrolled_elementwise_kernelIZZZNS0_15erf_kernel_cudaERNS_18TensorIteratorBaseEENKUlvE_clEvENKUlvE1_clEvEUlN3c104HalfEE_St5arrayIPcLm2EELi4E23TrivialOffsetCalculatorILi1EjESD_NS0_6memory12LoadWithCastILi1EEENSE_13StoreWithCastILi1EEEEEviT_T0_T2_T3_T4_T5_ --------------------------
	.section	.text._ZN2at6native27unrolled_elementwise_kernelIZZZNS0_15erf_kernel_cudaERNS_18TensorIteratorBaseEENKUlvE_clEvENKUlvE1_clEvEUlN3c104HalfEE_St5arrayIPcLm2EELi4E23TrivialOffsetCalculatorILi1EjESD_NS0_6memory12LoadWithCastILi1EEENSE_13StoreWithCastILi1EEEEEviT_T0_T2_T3_T4_T5_,"ax",@progbits
	.align	128
        .global         _ZN2at6native27unrolled_elementwise_kernelIZZZNS0_15erf_kernel_cudaERNS_18TensorIteratorBaseEENKUlvE_clEvENKUlvE1_clEvEUlN3c104HalfEE_St5arrayIPcLm2EELi4E23TrivialOffsetCalculatorILi1EjESD_NS0_6memory12LoadWithCastILi1EEENSE_13StoreWithCastILi1EEEEEviT_T0_T2_T3_T4_T5_
        .type           _ZN2at6native27unrolled_elementwise_kernelIZZZNS0_15erf_kernel_cudaERNS_18TensorIteratorBaseEENKUlvE_clEvENKUlvE1_clEvEUlN3c104HalfEE_St5arrayIPcLm2EELi4E23TrivialOffsetCalculatorILi1EjESD_NS0_6memory12LoadWithCastILi1EEENSE_13StoreWithCastILi1EEEEEviT_T0_T2_T3_T4_T5_,@function
        .size           _ZN2at6native27unrolled_elementwise_kernelIZZZNS0_15erf_kernel_cudaERNS_18TensorIteratorBaseEENKUlvE_clEvENKUlvE1_clEvEUlN3c104HalfEE_St5arrayIPcLm2EELi4E23TrivialOffsetCalculatorILi1EjESD_NS0_6memory12LoadWithCastILi1EEENSE_13StoreWithCastILi1EEEEEviT_T0_T2_T3_T4_T5_,(.L_x_11308 - _ZN2at6native27unrolled_elementwise_kernelIZZZNS0_15erf_kernel_cudaERNS_18TensorIteratorBaseEENKUlvE_clEvENKUlvE1_clEvEUlN3c104HalfEE_St5arrayIPcLm2EELi4E23TrivialOffsetCalculatorILi1EjESD_NS0_6memory12LoadWithCastILi1EEENSE_13StoreWithCastILi1EEEEEviT_T0_T2_T3_T4_T5_)
        .other          _ZN2at6native27unrolled_elementwise_kernelIZZZNS0_15erf_kernel_cudaERNS_18TensorIteratorBaseEENKUlvE_clEvENKUlvE1_clEvEUlN3c104HalfEE_St5arrayIPcLm2EELi4E23TrivialOffsetCalculatorILi1EjESD_NS0_6memory12LoadWithCastILi1EEENSE_13StoreWithCastILi1EEEEEviT_T0_T2_T3_T4_T5_,@"STO_CUDA_ENTRY STV_DEFAULT"
_ZN2at6native27unrolled_elementwise_kernelIZZZNS0_15erf_kernel_cudaERNS_18TensorIteratorBaseEENKUlvE_clEvENKUlvE1_clEvEUlN3c104HalfEE_St5arrayIPcLm2EELi4E23TrivialOffsetCalculatorILi1EjESD_NS0_6memory12LoadWithCastILi1EEENSE_13StoreWithCastILi1EEEEEviT_T0_T2_T3_T4_T5_:
.text._ZN2at6native27unrolled_elementwise_kernelIZZZNS0_15erf_kernel_cudaERNS_18TensorIteratorBaseEENKUlvE_clEvENKUlvE1_clEvEUlN3c104HalfEE_St5arrayIPcLm2EELi4E23TrivialOffsetCalculatorILi1EjESD_NS0_6memory12LoadWithCastILi1EEENSE_13StoreWithCastILi1EEEEEviT_T0_T2_T3_T4_T5_:
        /* <DEDUP_REMOVED lines=31> */
[----:B0-----:R-:W-:-:S04]  /*01f0*/  F2FP.F16.F32.PACK_AB R0, RZ, R0 ;  /* 0x00000000ff00723e */ /* 0x001fc800000000ff */
[----:B------:R-:W-:Y:S01]  /*0200*/  PRMT R24, R0, 0x7610, R24 ;  /* 0x0000761000187816 */ /* 0x000fe20000000018 */
[----:B------:R-:W-:Y:S06]  /*0210*/  BRA `(.L_x_967) ;  /* 0x0000000c00c87947 */ /* 0x000fec0003800000 */
.L_x_965:
[----:B------:R-:W2:Y:S02]  /*0220*/  LDG.E.U8 R2, desc[UR36][R2.64] ;  /* 0x0000002402027981 */ /* 0x000ea4000c1e1100 */
[----:B--2---:R-:W-:-:S04]  /*0230*/  I2FP.F32.U32 R0, R2 ;  /* 0x0000000200007245 */ /* 0x004fc80000201000 */
[----:B------:R-:W-:-:S04]  /*0240*/  F2FP.F16.F32.PACK_AB R0, RZ, R0 ;  /* 0x00000000ff00723e */ /* 0x000fc800000000ff */
[----:B------:R-:W-:Y:S01]  /*0250*/  PRMT R24, R0, 0x7610, R24 ;  /* 0x0000761000187816 */ /* 0x000fe20000000018 */
[----:B------:R-:W-:Y:S06]  /*0260*/  BRA `(.L_x_967) ;  /* 0x0000000c00b47947 */ /* 0x000fec0003800000 */
.L_x_964:
        /* <DEDUP_REMOVED lines=8> */
[----:B0-----:R-:W-:-:S04]  /*02f0*/  F2FP.F16.F32.PACK_AB R0, RZ, R0 ;  /* 0x00000000ff00723e */ /* 0x001fc800000000ff */
[----:B------:R-:W-:Y:S01]  /*0300*/  PRMT R24, R0, 0x7610, R24 ;  /* 0x0000761000187816 */ /* 0x000fe20000000018 */
[----:B------:R-:W-:Y:S06]  /*0310*/  BRA `(.L_x_967) ;  /* 0x0000000c00887947 */ /* 0x000fec0003800000 */
.L_x_969:
[----:B------:R-:W2:Y:S02]  /*0320*/  LDG.E R2, desc[UR36][R2.64] ;  /* 0x0000002402027981 */ /* 0x000ea4000c1e1900 */
[----:B--2---:R-:W-:-:S04]  /*0330*/  I2FP.F32.S32 R0, R2 ;  /* 0x0000000200007245 */ /* 0x004fc80000201400 */
[----:B------:R-:W-:-:S04]  /*0340*/  F2FP.F16.F32.PACK_AB R0, RZ, R0 ;  /* 0x00000000ff00723e */ /* 0x000fc800000000ff */
[----:B------:R-:W-:Y:S01]  /*0350*/  PRMT R24, R0, 0x7610, R24 ;  /* 0x0000761000187816 */ /* 0x000fe20000000018 */
[----:B------:R-:W-:Y:S06]  /*0360*/  BRA `(.L_x_967) ;  /* 0x0000000c00747947 */ /* 0x000fec0003800000 */
.L_x_968:
[----:B------:R-:W2:Y:S02]  /*0370*/  LDG.E.U16 R2, desc[UR36][R2.64] ;  /* 0x0000002402027981 */ /* 0x000ea4000c1e1500 */
[----:B--2---:R-:W0:Y:S02]  /*0380*/  I2F.S16 R0, R2 ;  /* 0x0000000200007306 */ /* 0x004e240000101400 */
[----:B0-----:R-:W-:-:S04]  /*0390*/  F2FP.F16.F32.PACK_AB R0, RZ, R0 ;  /* 0x00000000ff00723e */ /* 0x001fc800000000ff */
[----:B------:R-:W-:Y:S01]  /*03a0*/  PRMT R24, R0, 0x7610, R24 ;  /* 0x0000761000187816 */ /* 0x000fe20000000018 */
[----:B------:R-:W-:Y:S06]  /*03b0*/  BRA `(.L_x_967) ;  /* 0x0000000c00607947 */ /* 0x000fec0003800000 */
.L_x_963:
        /* <DEDUP_REMOVED lines=9> */
.L_x_971:
[----:B------:R1:W5:Y:S01]  /*0450*/  LDG.E.U16 R24, desc[UR36][R2.64] ;  /* 0x0000002402187981 */ /* 0x000362000c1e1500 */
[----:B------:R-:W-:Y:S05]  /*0460*/  BRA `(.L_x_967) ;  /* 0x0000000c00347947 */ /* 0x000fea0003800000 */
.L_x_970:
        /* <DEDUP_REMOVED lines=9> */
.L_x_973:
[----:B------:R0:W5:Y:S01]  /*0500*/  LDG.E.U16 R24, desc[UR36][R2.64] ;  /* 0x0000002402187981 */ /* 0x000162000c1e1500 */
[----:B------:R-:W-:Y:S05]  /*0510*/  BRA `(.L_x_967) ;  /* 0x0000000c00087947 */ /* 0x000fea0003800000 */
.L_x_972:
[----:B------:R-:W2:Y:S01]  /*0520*/  LDG.E.64 R2, desc[UR36][R2.64] ;  /* 0x0000002402027981 */ /* 0x000ea2000c1e1b00 */
[----:B------:R-:W-:Y:S01]  /*0530*/  UMOV UR4, 0xf0000000 ;  /* 0xf000000000047882 */ /* 0x000fe20000000000 */
[----:B------:R-:W-:Y:S01]  /*0540*/  UMOV UR5, 0x380fffff ;  /* 0x380fffff00057882 */ /* 0x000fe20000000000 */
[----:B--2---:R-:W0:Y:S01]  /*0550*/  F2F.F32.F64 R0, R2 ;  /* 0x0000000200007310 */ /* 0x004e220000301000 */
[----:B------:R-:W-:-:S14]  /*0560*/  DSETP.GEU.AND P0, PT, |R2|, UR4, PT ;  /* 0x0000000402007e2a */ /* 0x000fdc000bf0e200 */
[----:B0-----:R-:W-:-:S05]  /*0570*/  @!P0 FMUL R0, R0, 1.175494350822287508e-38 ;  /* 0x0080000000008820 */ /* 0x001fca0000400000 */
[----:B------:R-:W-:-:S04]  /*0580*/  F2FP.F16.F32.PACK_AB R0, RZ, R0 ;  /* 0x00000000ff00723e */ /* 0x000fc800000000ff */
[----:B------:R-:W-:Y:S01]  /*0590*/  PRMT R24, R0, 0x7610, R24 ;  /* 0x0000761000187816 */ /* 0x000fe20000000018 */
[----:B------:R-:W-:Y:S06]  /*05a0*/  BRA `(.L_x_967) ;  /* 0x0000000800e47947 */ /* 0x000fec0003800000 */
.L_x_962:
        /* <DEDUP_REMOVED lines=11> */
[----:B------:R-:W-:-:S04]  /*0660*/  F2FP.F16.F32.PACK_AB R0, RZ, R0 ;  /* 0x00000000ff00723e */ /* 0x000fc800000000ff */
[----:B------:R-:W-:Y:S01]  /*0670*/  PRMT R24, R0, 0x7610, R24 ;  /* 0x0000761000187816 */ /* 0x000fe20000000018 */
[----:B------:R-:W-:Y:S06]  /*0680*/  BRA `(.L_x_967) ;  /* 0x0000000800ac7947 */ /* 0x000fec0003800000 */
.L_x_976:
        /* <DEDUP_REMOVED lines=9> */
.L_x_975:
        /* <DEDUP_REMOVED lines=27> */
.L_x_978:
        /* <DEDUP_REMOVED lines=11> */
[----:B------:R-:W-:-:S04]  /*0980*/  F2FP.F16.F32.PACK_AB R0, RZ, R0 ;  /* 0x00000000ff00723e */ /* 0x000fc800000000ff */
[----:B------:R-:W-:Y:S01]  /*0990*/  PRMT R24, R0, 0x7610, R24 ;  /* 0x0000761000187816 */ /* 0x000fe20000000018 */
[----:B------:R-:W-:Y:S06]  /*09a0*/  BRA `(.L_x_967) ;  /* 0x0000000400e47947 */ /* 0x000fec0003800000 */
.L_x_977:
[----:B------:R-:W2:Y:S02]  /*09b0*/  LDG.E.U16 R0, desc[UR36][R2.64] ;  /* 0x0000002402007981 */ /* 0x000ea4000c1e1500 */
[----:B--2---:R-:W-:-:S05]  /*09c0*/  IMAD.U32 R0, R0, 0x10000, RZ ;  /* 0x0001000000007824 */ /* 0x004fca00078e00ff */
[----:B------:R-:W-:-:S04]  /*09d0*/  F2FP.F16.F32.PACK_AB R0, RZ, R0 ;  /* 0x00000000ff00723e */ /* 0x000fc800000000ff */
[----:B------:R-:W-:Y:S01]  /*09e0*/  PRMT R24, R0, 0x7610, R24 ;  /* 0x0000761000187816 */ /* 0x000fe20000000018 */
[----:B------:R-:W-:Y:S06]  /*09f0*/  BRA `(.L_x_967) ;  /* 0x0000000400d07947 */ /* 0x000fec0003800000 */
.L_x_974:
        /* <DEDUP_REMOVED lines=10> */
[----:B------:R-:W-:-:S04]  /*0aa0*/  F2FP.F16.F32.PACK_AB R0, RZ, R0 ;  /* 0x00000000ff00723e */ /* 0x000fc800000000ff */
[----:B------:R-:W-:Y:S01]  /*0ab0*/  PRMT R24, R0, 0x7610, R24 ;  /* 0x0000761000187816 */ /* 0x000fe20000000018 */
[----:B------:R-:W-:Y:S06]  /*0ac0*/  BRA `(.L_x_967) ;  /* 0x00000004009c7947 */ /* 0x000fec0003800000 */
.L_x_981:
        /* <DEDUP_REMOVED lines=21> */
.L_x_985:
[----:B------:R-:W-:Y:S05]  /*0c20*/  BSYNC.RECONVERGENT B1 ;  /* 0x0000000000017941 */ /* 0x000fea0003800200 */
.L_x_984:
[----:B------:R-:W-:Y:S01]  /*0c30*/  IMAD.SHL.U32 R0, R0, 0x100000, RZ ;  /* 0x0010000000007824 */ /* 0x000fe200078e00ff */
[----:B------:R-:W-:-:S04]  /*0c40*/  LEA R2, R2, 0x3b800000, 0x17 ;  /* 0x3b80000002027811 */ /* 0x000fc800078eb8ff */
[----:B------:R-:W-:-:S07]  /*0c50*/  LOP3.LUT R0, R2, R0, R7, 0xfe, !PT ;  /* 0x0000000002007212 */ /* 0x000fce00078efe07 */
.L_x_983:
[----:B------:R-:W-:Y:S05]  /*0c60*/  BSYNC.RECONVERGENT B0 ;  /* 0x0000000000007941 */ /* 0x000fea0003800200 */
.L_x_982:
[----:B------:R-:W-:-:S04]  /*0c70*/  F2FP.F16.F32.PACK_AB R0, RZ, R0 ;  /* 0x00000000ff00723e */ /* 0x000fc800000000ff */
[----:B------:R-:W-:Y:S01]  /*0c80*/  PRMT R24, R0, 0x7610, R24 ;  /* 0x0000761000187816 */ /* 0x000fe20000000018 */
[----:B------:R-:W-:Y:S06]  /*0c90*/  BRA `(.L_x_967) ;  /* 0x0000000400287947 */ /* 0x000fec0003800000 */
.L_x_980:
        /* <DEDUP_REMOVED lines=21> */
.L_x_989:
[----:B------:R-:W-:Y:S05]  /*0df0*/  BSYNC.RECONVERGENT B1 ;  /* 0x0000000000017941 */ /* 0x000fea0003800200 */
.L_x_988:
[----:B------:R-:W-:Y:S01]  /*0e00*/  IMAD.SHL.U32 R0, R0, 0x200000, RZ ;  /* 0x0020000000007824 */ /* 0x000fe200078e00ff */
[----:B------:R-:W-:-:S04]  /*0e10*/  LEA R2, R2, 0x37800000, 0x17 ;  /* 0x3780000002027811 */ /* 0x000fc800078eb8ff */
[----:B------:R-:W-:-:S07]  /*0e20*/  LOP3.LUT R0, R2, R0, R7, 0xfe, !PT ;  /* 0x0000000002007212 */ /* 0x000fce00078efe07 */
.L_x_987:
[----:B------:R-:W-:Y:S05]  /*0e30*/  BSYNC.RECONVERGENT B0 ;  /* 0x0000000000007941 */ /* 0x000fea0003800200 */
.L_x_986:
[----:B------:R-:W-:-:S04]  /*0e40*/  F2FP.F16.F32.PACK_AB R0, RZ, R0 ;  /* 0x00000000ff00723e */ /* 0x000fc800000000ff */
[----:B------:R-:W-:Y:S01]  /*0e50*/  PRMT R24, R0, 0x7610, R24 ;  /* 0x0000761000187816 */ /* 0x000fe20000000018 */
[----:B------:R-:W-:Y:S06]  /*0e60*/  BRA `(.L_x_967) ;  /* 0x0000000000b47947 */ /* 0x000fec0003800000 */
.L_x_979:
[----:B------:R-:W-:-:S09]  /*0e70*/  UISETP.NE.AND UP0, UPT, UR4, 0x1c, UPT ;  /* 0x0000001c0400788c */ /* 0x000fd2000bf05270 */
[----:B------:R-:W-:Y:S05]  /*0e80*/  BRA.U !UP0, `(.L_x_990) ;  /* 0x00000001089c7547 */ /* 0x000fea000b800000 */
[----:B------:R-:W-:-:S09]  /*0e90*/  UISETP.NE.AND UP0, UPT, UR4, 0x1d, UPT ;  /* 0x0000001d0400788c */ /* 0x000fd2000bf05270 */
[----:B------:R-:W-:Y:S05]  /*0ea0*/  BRA.U !UP0, `(.L_x_991) ;  /* 0x0000000108807547 */ /* 0x000fea000b800000 */
[----:B------:R-:W-:-:S09]  /*0eb0*/  UISETP.NE.AND UP0, UPT, UR4, 0x2c, UPT ;  /* 0x0000002c0400788c */ /* 0x000fd2000bf05270 */
[----:B------:R-:W-:Y:S05]  /*0ec0*/  BRA.U !UP0, `(.L_x_992) ;  /* 0x0000000108487547 */ /* 0x000fea000b800000 */
.L_x_966:
        /* <DEDUP_REMOVED lines=16> */
.L_x_993:
[----:B------:R-:W-:Y:S01]  /*0fd0*/  PRMT R24, RZ, 0x7610, R24 ;  /* 0x00007610ff187816 */ /* 0x000fe20000000018 */
[----:B------:R-:W-:Y:S06]  /*0fe0*/  BRA `(.L_x_967) ;  /* 0x0000000000547947 */ /* 0x000fec0003800000 */
.L_x_992:
        /* <DEDUP_REMOVED lines=8> */
.L_x_995:
[----:B------:R-:W-:Y:S05]  /*1070*/  BSYNC.RECONVERGENT B0 ;  /* 0x0000000000007941 */ /* 0x000fea0003800200 */
.L_x_994:
[----:B------:R-:W-:-:S04]  /*1080*/  F2FP.F16.F32.PACK_AB R0, RZ, R0 ;  /* 0x00000000ff00723e */ /* 0x000fc800000000ff */
[----:B------:R-:W-:Y:S01]  /*1090*/  PRMT R24, R0, 0x7610, R24 ;  /* 0x0000761000187816 */ /* 0x000fe20000000018 */
[----:B------:R-:W-:Y:S06]  /*10a0*/  BRA `(.L_x_967) ;  /* 0x0000000000247947 */ /* 0x000fec0003800000 */
.L_x_991:
[----:B------:R-:W2:Y:S02]  /*10b0*/  LDG.E.64 R2, desc[UR36][R2.64] ;  /* 0x0000002402027981 */ /* 0x000ea4000c1e1b00 */
[----:B--2---:R-:W0:Y:S02]  /*10c0*/  I2F.U64 R0, R2 ;  /* 0x0000000200007312 */ /* 0x004e240000301000 */
[----:B0-----:R-:W-:-:S04]  /*10d0*/  F2FP.F16.F32.PACK_AB R0, RZ, R0 ;  /* 0x00000000ff00723e */ /* 0x001fc800000000ff */
[----:B------:R-:W-:Y:S01]  /*10e0*/  PRMT R24, R0, 0x7610, R24 ;  /* 0x0000761000187816 */ /* 0x000fe20000000018 */
[----:B------:R-:W-:Y:S06]  /*10f0*/  BRA `(.L_x_967) ;  /* 0x0000000000107947 */ /* 0x000fec0003800000 */
.L_x_990:
[----:B------:R-:W2:Y:S02]  /*1100*/  LDG.E R2, desc[UR36][R2.64] ;  /* 0x0000002402027981 */ /* 0x000ea4000c1e1900 */
[----:B--2---:R-:W-:-:S04]  /*1110*/  I2FP.F32.U32 R0, R2 ;  /* 0x0000000200007245 */ /* 0x004fc80000201000 */
[----:B------:R-:W-:-:S04]  /*1120*/  F2FP.F16.F32.PACK_AB R0, RZ, R0 ;  /* 0x00000000ff00723e */ /* 0x000fc800000000ff */
[----:B------:R-:W-:-:S07]  /*1130*/  PRMT R24, R0, 0x7610, R24 ;  /* 0x0000761000187816 */ /* 0x000fce0000000018 */
.L_x_967:
[----:B------:R-:W-:-:S07]  /*1140*/  VIADD R16, R19, 0x80 ;  /* 0x0000008013107836 */ /* 0x000fce0000000000 */
.L_x_961:
[----:B------:R-:W-:Y:S05]  /*1150*/  BSYNC.RECONVERGENT B6 ;  /* 0x0000000000067941 */ /* 0x000fea0003800200 */
.L_x_960:
[----:B------:R-:W-:Y:S01]  /*1160*/  ISETP.GE.AND P0, PT, R16, R17, PT ;  /* 0x000000111000720c */ /* 0x000fe20003f06270 */
[----:B------:R-:W-:Y:S01]  /*1170*/  BSSY.RECONVERGENT B6, `(.L_x_996) ;  /* 0x000010c000067945 */ /* 0x000fe20003800200 */
[----:B------:R-:W-:-:S11]  /*1180*/  PRMT R23, RZ, 0x7610, R23 ;  /* 0x00007610ff177816 */ /* 0x000fd60000000017 */
[----:B------:R-:W-:Y:S05]  /*1190*/  @P0 BRA `(.L_x_997) ;  /* 0x0000001000240947 */ /* 0x000fea0003800000 */
[----:B01----:R-:W0:Y:S01]  /*11a0*/  LDC.64 R2, c[0x0][0x390] ;  /* 0x0000e400ff027b82 */ /* 0x003e220000000a00 */
        /* <DEDUP_REMOVED lines=21> */
.L_x_1001:
[----:B------:R-:W2:Y:S02]  /*1300*/  LDG.E.U8 R2, desc[UR36][R2.64] ;  /* 0x0000002402027981 */ /* 0x000ea4000c1e1100 */
[----:B--2---:R-:W-:-:S04]  /*1310*/  I2FP.F32.U32 R0, R2 ;  /* 0x0000000200007245 */ /* 0x004fc80000201000 */
[----:B------:R-:W-:-:S04]  /*1320*/  F2FP.F16.F32.PACK_AB R0, RZ, R0 ;  /* 0x00000000ff00723e */ /* 0x000fc800000000ff */
[----:B------:R-:W-:Y:S01]  /*1330*/  PRMT R23, R0, 0x7610, R23 ;  /* 0x0000761000177816 */ /* 0x000fe20000000017 */
[----:B------:R-:W-:Y:S06]  /*1340*/  BRA `(.L_x_1003) ;  /* 0x0000000c00b47947 */ /* 0x000fec0003800000 */
.L_x_1000:
        /* <DEDUP_REMOVED lines=11> */
.L_x_1005:
[----:B------:R-:W2:Y:S02]  /*1400*/  LDG.E R2, desc[UR36][R2.64] ;  /* 0x0000002402027981 */ /* 0x000ea4000c1e1900 */
[----:B--2---:R-:W-:-:S04]  /*1410*/  I2FP.F32.S32 R0, R2 ;  /* 0x0000000200007245 */ /* 0x004fc80000201400 */
[----:B------:R-:W-:-:S04]  /*1420*/  F2FP.F16.F32.PACK_AB R0, RZ, R0 ;  /* 0x00000000ff00723e */ /* 0x000fc800000000ff */
[----:B------:R-:W-:Y:S01]  /*1430*/  PRMT R23, R0, 0x7610, R23 ;  /* 0x0000761000177816 */ /* 0x000fe20000000017 */
[----:B------:R-:W-:Y:S06]  /*1440*/  BRA `(.L_x_1003) ;  /* 0x0000000c00747947 */ /* 0x000fec0003800000 */
.L_x_1004:
[----:B------:R-:W2:Y:S02]  /*1450*/  LDG.E.U16 R2, desc[UR36][R2.64] ;  /* 0x0000002402027981 */ /* 0x000ea4000c1e1500 */
[----:B--2---:R-:W0:Y:S02]  /*1460*/  I2F.S16 R0, R2 ;  /* 0x0000000200007306 */ /* 0x004e240000101400 */
[----:B0-----:R-:W-:-:S04]  /*1470*/  F2FP.F16.F32.PACK_AB R0, RZ, R0 ;  /* 0x00000000ff00723e */ /* 0x001fc800000000ff */
[----:B------:R-:W-:Y:S01]  /*1480*/  PRMT R23, R0, 0x7610, R23 ;  /* 0x0000761000177816 */ /* 0x000fe20000000017 */
[----:B------:R-:W-:Y:S06]  /*1490*/  BRA `(.L_x_1003) ;  /* 0x0000000c00607947 */ /* 0x000fec0003800000 */
.L_x_999:
        /* <DEDUP_REMOVED lines=9> */
.L_x_1007:
[----:B------:R0:W5:Y:S01]  /*1530*/  LDG.E.U16 R23, desc[UR36][R2.64] ;  /* 0x0000002402177981 */ /* 0x000162000c1e1500 */
[----:B------:R-:W-:Y:S05]  /*1540*/  BRA `(.L_x_1003) ;  /* 0x0000000c00347947 */ /* 0x000fea0003800000 */
.L_x_1006:
        /* <DEDUP_REMOVED lines=9> */
.L_x_1009:
[----:B------:R1:W5:Y:S01]  /*15e0*/  LDG.E.U16 R23, desc[UR36][R2.64] ;  /* 0x0000002402177981 */ /* 0x000362000c1e1500 */
[----:B------:R-:W-:Y:S05]  /*15f0*/  BRA `(.L_x_1003) ;  /* 0x0000000c00087947 */ /* 0x000fea0003800000 */
.L_x_1008:
        /* <DEDUP_REMOVED lines=9> */
.L_x_998:
        /* <DEDUP_REMOVED lines=14> */
.L_x_1012:
        /* <DEDUP_REMOVED lines=9> */
.L_x_1011:
        /* <DEDUP_REMOVED lines=27> */
.L_x_1014:
        /* <DEDUP_REMOVED lines=11> */
[----:B------:R-:W-:-:S04]  /*1a60*/  F2FP.F16.F32.PACK_AB R0, RZ, R0 ;  /* 0x00000000ff00723e */ /* 0x000fc800000000ff */
[----:B------:R-:W-:Y:S01]  /*1a70*/  PRMT R23, R0, 0x7610, R23 ;  /* 0x0000761000177816 */ /* 0x000fe20000000017 */
[----:B------:R-:W-:Y:S06]  /*1a80*/  BRA `(.L_x_1003) ;  /* 0x0000000400e47947 */ /* 0x000fec0003800000 */
.L_x_1013:
[----:B------:R-:W2:Y:S02]  /*1a90*/  LDG.E.U16 R0, desc[UR36][R2.64] ;  /* 0x0000002402007981 */ /* 0x000ea4000c1e1500 */
[----:B--2---:R-:W-:-:S05]  /*1aa0*/  IMAD.U32 R0, R0, 0x10000, RZ ;  /* 0x0001000000007824 */ /* 0x004fca00078e00ff */
[----:B------:R-:W-:-:S04]  /*1ab0*/  F2FP.F16.F32.PACK_AB R0, RZ, R0 ;  /* 0x00000000ff00723e */ /* 0x000fc800000000ff */
[----:B------:R-:W-:Y:S01]  /*1ac0*/  PRMT R23, R0, 0x7610, R23 ;  /* 0x0000761000177816 */ /* 0x000fe20000000017 */
[----:B------:R-:W-:Y:S06]  /*1ad0*/  BRA `(.L_x_1003) ;  /* 0x0000000400d07947 */ /* 0x000fec0003800000 */
.L_x_1010:
        /* <DEDUP_REMOVED lines=13> */
.L_x_1017:
        /* <DEDUP_REMOVED lines=21> */
.L_x_1021:
[----:B------:R-:W-:Y:S05]  /*1d00*/  BSYNC.RECONVERGENT B1 ;  /* 0x0000000000017941 */ /* 0x000fea0003800200 */
.L_x_1020:
[----:B------:R-:W-:Y:S01]  /*1d10*/  IMAD.SHL.U32 R0, R0, 0x100000, RZ ;  /* 0x0010000000007824 */ /* 0x000fe200078e00ff */
[----:B------:R-:W-:-:S04]  /*1d20*/  LEA R2, R2, 0x3b800000, 0x17 ;  /* 0x3b80000002027811 */ /* 0x000fc800078eb8ff */
[----:B------:R-:W-:-:S07]  /*1d30*/  LOP3.LUT R0, R2, R0, R7, 0xfe, !PT ;  /* 0x0000000002007212 */ /* 0x000fce00078efe07 */
.L_x_1019:
[----:B------:R-:W-:Y:S05]  /*1d40*/  BSYNC.RECONVERGENT B0 ;  /* 0x0000000000007941 */ /* 0x000fea0003800200 */
.L_x_1018:
[----:B------:R-:W-:-:S04]  /*1d50*/  F2FP.F16.F32.PACK_AB R0, RZ, R0 ;  /* 0x00000000ff00723e */ /* 0x000fc800000000ff */
[----:B------:R-:W-:Y:S01]  /*1d60*/  PRMT R23, R0, 0x7610, R23 ;  /* 0x0000761000177816 */ /* 0x000fe20000000017 */
[----:B------:R-:W-:Y:S06]  /*1d70*/  BRA `(.L_x_1003) ;  /* 0x0000000400287947 */ /* 0x000fec0003800000 */
.L_x_1016:
        /* <DEDUP_REMOVED lines=21> */
.L_x_1025:
[----:B------:R-:W-:Y:S05]  /*1ed0*/  BSYNC.RECONVERGENT B1 ;  /* 0x0000000000017941 */ /* 0x000fea0003800200 */
.L_x_1024:
[----:B------:R-:W-:Y:S01]  /*1ee0*/  IMAD.SHL.U32 R0, R0, 0x200000, RZ ;  /* 0x0020000000007824 */ /* 0x000fe200078e00ff */
[----:B------:R-:W-:-:S04]  /*1ef0*/  LEA R2, R2, 0x37800000, 0x17 ;  /* 0x3780000002027811 */ /* 0x000fc800078eb8ff */
[----:B------:R-:W-:-:S07]  /*1f00*/  LOP3.LUT R0, R2, R0, R7, 0xfe, !PT ;  /* 0x0000000002007212 */ /* 0x000fce00078efe07 */
.L_x_1023:
[----:B------:R-:W-:Y:S05]  /*1f10*/  BSYNC.RECONVERGENT B0 ;  /* 0x0000000000007941 */ /* 0x000fea0003800200 */
.L_x_1022:
[----:B------:R-:W-:-:S04]  /*1f20*/  F2FP.F16.F32.PACK_AB R0, RZ, R0 ;  /* 0x00000000ff00723e */ /* 0x000fc800000000ff */
[----:B------:R-:W-:Y:S01]  /*1f30*/  PRMT R23, R0, 0x7610, R23 ;  /* 0x0000761000177816 */ /* 0x000fe20000000017 */
[----:B------:R-:W-:Y:S06]  /*1f40*/  BRA `(.L_x_1003) ;  /* 0x0000000000b47947 */ /* 0x000fec0003800000 */
.L_x_1015:
        /* <DEDUP_REMOVED lines=14> */
.L_x_1029:
[----:B------:R-:W-:Y:S05]  /*2030*/  BSYNC.RECONVERGENT B0 ;  /* 0x0000000000007941 */ /* 0x000fea0003800200 */
.L_x_1028:
[----:B------:R-:W-:-:S04]  /*2040*/  F2FP.F16.F32.PACK_AB R0, RZ, R0 ;  /* 0x00000000ff00723e */ /* 0x000fc800000000ff */
[----:B------:R-:W-:Y:S01]  /*2050*/  PRMT R23, R0, 0x7610, R23 ;  /* 0x0000761000177816 */ /* 0x000fe20000000017 */
[----:B------:R-:W-:Y:S06]  /*2060*/  BRA `(.L_x_1003) ;  /* 0x00000000006c7947 */ /* 0x000fec0003800000 */
.L_x_1002:
        /* <DEDUP_REMOVED lines=16> */
.L_x_1030:
[----:B------:R-:W-:Y:S01]  /*2170*/  PRMT R23, RZ, 0x7610, R23 ;  /* 0x00007610ff177816 */ /* 0x000fe20000000017 */
[----:B------:R-:W-:Y:S06]  /*2180*/  BRA `(.L_x_1003) ;  /* 0x0000000000247947 */ /* 0x000fec0003800000 */
.L_x_1027:
[----:B------:R-:W2:Y:S02]  /*2190*/  LDG.E.64 R2, desc[UR36][R2.64] ;  /* 0x0000002402027981 */ /* 0x000ea4000c1e1b00 */
[----:B--2---:R-:W0:Y:S02]  /*21a0*/  I2F.U64 R0, R2 ;  /* 0x0000000200007312 */ /* 0x004e240000301000 */
[----:B0-----:R-:W-:-:S04]  /*21b0*/  F2FP.F16.F32.PACK_AB R0, RZ, R0 ;  /* 0x00000000ff00723e */ /* 0x001fc800000000ff */
[----:B------:R-:W-:Y:S01]  /*21c0*/  PRMT R23, R0, 0x7610, R23 ;  /* 0x0000761000177816 */ /* 0x000fe20000000017 */
[----:B------:R-:W-:Y:S06]  /*21d0*/  BRA `(.L_x_1003) ;  /* 0x0000000000107947 */ /* 0x000fec0003800000 */
.L_x_1026:
[----:B------:R-:W2:Y:S02]  /*21e0*/  LDG.E R2, desc[UR36][R2.64] ;  /* 0x0000002402027981 */ /* 0x000ea4000c1e1900 */
[----:B--2---:R-:W-:-:S04]  /*21f0*/  I2FP.F32.U32 R0, R2 ;  /* 0x0000000200007245 */ /* 0x004fc80000201000 */
[----:B------:R-:W-:-:S04]  /*2200*/  F2FP.F16.F32.PACK_AB R0, RZ, R0 ;  /* 0x00000000ff00723e */ /* 0x000fc800000000ff */
[----:B------:R-:W-:-:S07]  /*2210*/  PRMT R23, R0, 0x7610, R23 ;  /* 0x0000761000177816 */ /* 0x000fce0000000017 */
.L_x_1003:
[----:B------:R-:W-:-:S07]  /*2220*/  VIADD R16, R16, 0x80 ;  /* 0x0000008010107836 */ /* 0x000fce0000000000 */
.L_x_997:
[----:B------:R-:W-:Y:S05]  /*2230*/  BSYNC.RECONVERGENT B6 ;  /* 0x0000000000067941 */ /* 0x000fea0003800200 */
.L_x_996:
        /* <DEDUP_REMOVED lines=26> */
.L_x_1036:
[----:B------:R-:W2:Y:S02]  /*23e0*/  LDG.E.U8 R2, desc[UR36][R2.64] ;  /* 0x0000002402027981 */ /* 0x000ea4000c1e1100 */
[----:B--2---:R-:W-:-:S04]  /*23f0*/  I2FP.F32.U32 R0, R2 ;  /* 0x0000000200007245 */ /* 0x004fc80000201000 */
[----:B------:R-:W-:-:S04]  /*2400*/  F2FP.F16.F32.PACK_AB R0, RZ, R0 ;  /* 0x00000000ff00723e */ /* 0x000fc800000000ff */
[----:B------:R-:W-:Y:S01]  /*2410*/  PRMT R25, R0, 0x7610, R25 ;  /* 0x0000761000197816 */ /* 0x000fe20000000019 */
[----:B------:R-:W-:Y:S06]  /*2420*/  BRA `(.L_x_1038) ;  /* 0x0000000c00b47947 */ /* 0x000fec0003800000 */
.L_x_1035:
        /* <DEDUP_REMOVED lines=11> */
.L_x_1040:
[----:B------:R-:W2:Y:S02]  /*24e0*/  LDG.E R2, desc[UR36][R2.64] ;  /* 0x0000002402027981 */ /* 0x000ea4000c1e1900 */
[----:B--2---:R-:W-:-:S04]  /*24f0*/  I2FP.F32.S32 R0, R2 ;  /* 0x0000000200007245 */ /* 0x004fc80000201400 */
[----:B------:R-:W-:-:S04]  /*2500*/  F2FP.F16.F32.PACK_AB R0, RZ, R0 ;  /* 0x00000000ff00723e */ /* 0x000fc800000000ff */
[----:B------:R-:W-:Y:S01]  /*2510*/  PRMT R25, R0, 0x7610, R25 ;  /* 0x0000761000197816 */ /* 0x000fe20000000019 */
[----:B------:R-:W-:Y:S06]  /*2520*/  BRA `(.L_x_1038) ;  /* 0x0000000c00747947 */ /* 0x000fec0003800000 */
.L_x_1039:
[----:B------:R-:W2:Y:S02]  /*2530*/  LDG.E.U16 R2, desc[UR36][R2.64] ;  /* 0x0000002402027981 */ /* 0x000ea4000c1e1500 */
[----:B--2---:R-:W0:Y:S02]  /*2540*/  I2F.S16 R0, R2 ;  /* 0x0000000200007306 */ /* 0x004e240000101400 */
[----:B0-----:R-:W-:-:S04]  /*2550*/  F2FP.F16.F32.PACK_AB R0, RZ, R0 ;  /* 0x00000000ff00723e */ /* 0x001fc800000000ff */
[----:B------:R-:W-:Y:S01]  /*2560*/  PRMT R25, R0, 0x7610, R25 ;  /* 0x0000761000197816 */ /* 0x000fe20000000019 */
[----:B------:R-:W-:Y:S06]  /*2570*/  BRA `(.L_x_1038) ;  /* 0x0000000c00607947 */ /* 0x000fec0003800000 */
.L_x_1034:
        /* <DEDUP_REMOVED lines=9> */
.L_x_1042:
[----:B------:R0:W5:Y:S01]  /*2610*/  LDG.E.U16 R25, desc[UR36][R2.64] ;  /* 0x0000002402197981 */ /* 0x000162000c1e1500 */
[----:B------:R-:W-:Y:S05]  /*2620*/  BRA `(.L_x_1038) ;  /* 0x0000000c00347947 */ /* 0x000fea0003800000 */
.L_x_1041:
        /* <DEDUP_REMOVED lines=9> */
.L_x_1044:
[----:B------:R1:W5:Y:S01]  /*26c0*/  LDG.E.U16 R25, desc[UR36][R2.64] ;  /* 0x0000002402197981 */ /* 0x000362000c1e1500 */
[----:B------:R-:W-:Y:S05]  /*26d0*/  BRA `(.L_x_1038) ;  /* 0x0000000c00087947 */ /* 0x000fea0003800000 */
.L_x_1043:
        /* <DEDUP_REMOVED lines=9> */
.L_x_1033:
        /* <DEDUP_REMOVED lines=14> */
.L_x_1047:
        /* <DEDUP_REMOVED lines=9> */
.L_x_1046:
        /* <DEDUP_REMOVED lines=27> */
.L_x_1049:
        /* <DEDUP_REMOVED lines=14> */
.L_x_1048:
[----:B------:R-:W2:Y:S02]  /*2b70*/  LDG.E.U16 R0, desc[UR36][R2.64] ;  /* 0x0000002402007981 */ /* 0x000ea4000c1e1500 */
[----:B--2---:R-:W-:-:S05]  /*2b80*/  IMAD.U32 R0, R0, 0x10000, RZ ;  /* 0x0001000000007824 */ /* 0x004fca00078e00ff */
[----:B------:R-:W-:-:S04]  /*2b90*/  F2FP.F16.F32.PACK_AB R0, RZ, R0 ;  /* 0x00000000ff00723e */ /* 0x000fc800000000ff */
[----:B------:R-:W-:Y:S01]  /*2ba0*/  PRMT R25, R0, 0x7610, R25 ;  /* 0x0000761000197816 */ /* 0x000fe20000000019 */
[----:B------:R-:W-:Y:S06]  /*2bb0*/  BRA `(.L_x_1038) ;  /* 0x0000000400d07947 */ /* 0x000fec0003800000 */
.L_x_1045:
        /* <DEDUP_REMOVED lines=13> */
.L_x_1052:
        /* <DEDUP_REMOVED lines=21> */
.L_x_1056:
[----:B------:R-:W-:Y:S05]  /*2de0*/  BSYNC.RECONVERGENT B1 ;  /* 0x0000000000017941 */ /* 0x000fea0003800200 */
.L_x_1055:
[----:B------:R-:W-:Y:S01]  /*2df0*/  IMAD.SHL.U32 R0, R0, 0x100000, RZ ;  /* 0x0010000000007824 */ /* 0x000fe200078e00ff */
[----:B------:R-:W-:-:S04]  /*2e00*/  LEA R2, R2, 0x3b800000, 0x17 ;  /* 0x3b80000002027811 */ /* 0x000fc800078eb8ff */
[----:B------:R-:W-:-:S07]  /*2e10*/  LOP3.LUT R0, R2, R0, R7, 0xfe, !PT ;  /* 0x0000000002007212 */ /* 0x000fce00078efe07 */
.L_x_1054:
[----:B------:R-:W-:Y:S05]  /*2e20*/  BSYNC.RECONVERGENT B0 ;  /* 0x0000000000007941 */ /* 0x000fea0003800200 */
.L_x_1053:
[----:B------:R-:W-:-:S04]  /*2e30*/  F2FP.F16.F32.PACK_AB R0, RZ, R0 ;  /* 0x00000000ff00723e */ /* 0x000fc800000000ff */
[----:B------:R-:W-:Y:S01]  /*2e40*/  PRMT R25, R0, 0x7610, R25 ;  /* 0x0000761000197816 */ /* 0x000fe20000000019 */
[----:B------:R-:W-:Y:S06]  /*2e50*/  BRA `(.L_x_1038) ;  /* 0x0000000400287947 */ /* 0x000fec0003800000 */
.L_x_1051:
        /* <DEDUP_REMOVED lines=21> */
.L_x_1060:
[----:B------:R-:W-:Y:S05]  /*2fb0*/  BSYNC.RECONVERGENT B1 ;  /* 0x0000000000017941 */ /* 0x000fea0003800200 */
.L_x_1059:
[----:B------:R-:W-:Y:S01]  /*2fc0*/  IMAD.SHL.U32 R0, R0, 0x200000, RZ ;  /* 0x0020000000007824 */ /* 0x000fe200078e00ff */
[----:B------:R-:W-:-:S04]  /*2fd0*/  LEA R2, R2, 0x37800000, 0x17 ;  /* 0x3780000002027811 */ /* 0x000fc800078eb8ff */
[----:B------:R-:W-:-:S07]  /*2fe0*/  LOP3.LUT R0, R2, R0, R7, 0xfe, !PT ;  /* 0x0000000002007212 */ /* 0x000fce00078efe07 */
.L_x_1058:
[----:B------:R-:W-:Y:S05]  /*2ff0*/  BSYNC.RECONVERGENT B0 ;  /* 0x0000000000007941 */ /* 0x000fea0003800200 */
.L_x_1057:
[----:B------:R-:W-:-:S04]  /*3000*/  F2FP.F16.F32.PACK_AB R0, RZ, R0 ;  /* 0x00000000ff00723e */ /* 0x000fc800000000ff */
[----:B------:R-:W-:Y:S01]  /*3010*/  PRMT R25, R0, 0x7610, R25 ;  /* 0x0000761000197816 */ /* 0x000fe20000000019 */
[----:B------:R-:W-:Y:S06]  /*3020*/  BRA `(.L_x_1038) ;  /* 0x0000000000b47947 */ /* 0x000fec0003800000 */
.L_x_1050:
        /* <DEDUP_REMOVED lines=14> */
.L_x_1064:
[----:B------:R-:W-:Y:S05]  /*3110*/  BSYNC.RECONVERGENT B0 ;  /* 0x0000000000007941 */ /* 0x000fea0003800200 */
.L_x_1063:
[----:B------:R-:W-:-:S04]  /*3120*/  F2FP.F16.F32.PACK_AB R0, RZ, R0 ;  /* 0x00000000ff00723e */ /* 0x000fc800000000ff */
[----:B------:R-:W-:Y:S01]  /*3130*/  PRMT R25, R0, 0x7610, R25 ;  /* 0x0000761000197816 */ /* 0x000fe20000000019 */
[----:B------:R-:W-:Y:S06]  /*3140*/  BRA `(.L_x_1038) ;  /* 0x00000000006c7947 */ /* 0x000fec0003800000 */
.L_x_1037:
        /* <DEDUP_REMOVED lines=16> */
.L_x_1065:
[----:B------:R-:W-:Y:S01]  /*3250*/  PRMT R25, RZ, 0x7610, R25 ;  /* 0x00007610ff197816 */ /* 0x000fe20000000019 */
[----:B------:R-:W-:Y:S06]  /*3260*/  BRA `(.L_x_1038) ;  /* 0x0000000000247947 */ /* 0x000fec0003800000 */
.L_x_1062:
[----:B------:R-:W2:Y:S02]  /*3270*/  LDG.E.64 R2, desc[UR36][R2.64] ;  /* 0x0000002402027981 */ /* 0x000ea4000c1e1b00 */
[----:B--2---:R-:W0:Y:S02]  /*3280*/  I2F.U64 R0, R2 ;  /* 0x0000000200007312 */ /* 0x004e240000301000 */
[----:B0-----:R-:W-:-:S04]  /*3290*/  F2FP.F16.F32.PACK_AB R0, RZ, R0 ;  /* 0x00000000ff00723e */ /* 0x001fc800000000ff */
[----:B------:R-:W-:Y:S01]  /*32a0*/  PRMT R25, R0, 0x7610, R25 ;  /* 0x0000761000197816 */ /* 0x000fe20000000019 */
[----:B------:R-:W-:Y:S06]  /*32b0*/  BRA `(.L_x_1038) ;  /* 0x0000000000107947 */ /* 0x000fec0003800000 */
.L_x_1061:
[----:B------:R-:W2:Y:S02]  /*32c0*/  LDG.E R2, desc[UR36][R2.64] ;  /* 0x0000002402027981 */ /* 0x000ea4000c1e1900 */
[----:B--2---:R-:W-:-:S04]  /*32d0*/  I2FP.F32.U32 R0, R2 ;  /* 0x0000000200007245 */ /* 0x004fc80000201000 */
[----:B------:R-:W-:-:S04]  /*32e0*/  F2FP.F16.F32.PACK_AB R0, RZ, R0 ;  /* 0x00000000ff00723e */ /* 0x000fc800000000ff */
[----:B------:R-:W-:-:S07]  /*32f0*/  PRMT R25, R0, 0x7610, R25 ;  /* 0x0000761000197816 */ /* 0x000fce0000000019 */
.L_x_1038:
[----:B------:R-:W-:-:S07]  /*3300*/  VIADD R16, R16, 0x80 ;  /* 0x0000008010107836 */ /* 0x000fce0000000000 */
.L_x_1032:
[----:B------:R-:W-:Y:S05]  /*3310*/  BSYNC.RECONVERGENT B6 ;  /* 0x0000000000067941 */ /* 0x000fea0003800200 */
.L_x_1031:
        /* <DEDUP_REMOVED lines=25> */
.L_x_1071:
[----:B------:R-:W2:Y:S02]  /*34b0*/  LDG.E.U8 R2, desc[UR36][R2.64] ;  /* 0x0000002402027981 */ /* 0x000ea4000c1e1100 */
[----:B--2---:R-:W-:-:S04]  /*34c0*/  I2FP.F32.U32 R0, R2 ;  /* 0x0000000200007245 */ /* 0x004fc80000201000 */
[----:B------:R-:W-:Y:S01]  /*34d0*/  F2FP.F16.F32.PACK_AB R0, RZ, R0 ;  /* 0x00000000ff00723e */ /* 0x000fe200000000ff */
[----:B------:R-:W-:Y:S06]  /*34e0*/  BRA `(.L_x_1067) ;  /* 0x0000000c007c7947 */ /* 0x000fec0003800000 */
.L_x_1070:
        /* <DEDUP_REMOVED lines=10> */
.L_x_1074:
[----:B------:R-:W2:Y:S02]  /*3590*/  LDG.E R2, desc[UR36][R2.64] ;  /* 0x0000002402027981 */ /* 0x000ea4000c1e1900 */
[----:B--2---:R-:W-:-:S04]  /*35a0*/  I2FP.F32.S32 R0, R2 ;  /* 0x0000000200007245 */ /* 0x004fc80000201400 */
[----:B------:R-:W-:Y:S01]  /*35b0*/  F2FP.F16.F32.PACK_AB R0, RZ, R0 ;  /* 0x00000000ff00723e */ /* 0x000fe200000000ff */
[----:B------:R-:W-:Y:S06]  /*35c0*/  BRA `(.L_x_1067) ;  /* 0x0000000c00447947 */ /* 0x000fec0003800000 */
.L_x_1073:
[----:B------:R-:W2:Y:S02]  /*35d0*/  LDG.E.U16 R2, desc[UR36][R2.64] ;  /* 0x0000002402027981 */ /* 0x000ea4000c1e1500 */
[----:B--2---:R-:W0:Y:S02]  /*35e0*/  I2F.S16 R0, R2 ;  /* 0x0000000200007306 */ /* 0x004e240000101400 */
[----:B0-----:R-:W-:Y:S01]  /*35f0*/  F2FP.F16.F32.PACK_AB R0, RZ, R0 ;  /* 0x00000000ff00723e */ /* 0x001fe200000000ff */
[----:B------:R-:W-:Y:S06]  /*3600*/  BRA `(.L_x_1067) ;  /* 0x0000000c00347947 */ /* 0x000fec0003800000 */
.L_x_1069:
        /* <DEDUP_REMOVED lines=9> */
.L_x_1076:
[----:B------:R2:W5:Y:S01]  /*36a0*/  LDG.E.U16 R0, desc[UR36][R2.64] ;  /* 0x0000002402007981 */ /* 0x000562000c1e1500 */
[----:B------:R-:W-:Y:S05]  /*36b0*/  BRA `(.L_x_1067) ;  /* 0x0000000c00087947 */ /* 0x000fea0003800000 */
.L_x_1075:
        /* <DEDUP_REMOVED lines=9> */
.L_x_1078:
[----:B------:R3:W5:Y:S01]  /*3750*/  LDG.E.U16 R0, desc[UR36][R2.64] ;  /* 0x0000002402007981 */ /* 0x000762000c1e1500 */
[----:B------:R-:W-:Y:S05]  /*3760*/  BRA `(.L_x_1067) ;  /* 0x0000000800dc7947 */ /* 0x000fea0003800000 */
.L_x_1077:
        /* <DEDUP_REMOVED lines=8> */
.L_x_1068:
        /* <DEDUP_REMOVED lines=13> */
.L_x_1081:
        /* <DEDUP_REMOVED lines=8> */
.L_x_1080:
        /* <DEDUP_REMOVED lines=27> */
.L_x_1083:
        /* <DEDUP_REMOVED lines=13> */
.L_x_1082:
[----:B------:R-:W2:Y:S02]  /*3bc0*/  LDG.E.U16 R0, desc[UR36][R2.64] ;  /* 0x0000002402007981 */ /* 0x000ea4000c1e1500 */
[----:B--2---:R-:W-:-:S05]  /*3bd0*/  IMAD.U32 R0, R0, 0x10000, RZ ;  /* 0x0001000000007824 */ /* 0x004fca00078e00ff */
[----:B------:R-:W-:Y:S01]  /*3be0*/  F2FP.F16.F32.PACK_AB R0, RZ, R0 ;  /* 0x00000000ff00723e */ /* 0x000fe200000000ff */
[----:B------:R-:W-:Y:S06]  /*3bf0*/  BRA `(.L_x_1067) ;  /* 0x0000000400b87947 */ /* 0x000fec0003800000 */
.L_x_1079:
        /* <DEDUP_REMOVED lines=12> */
.L_x_1086:
        /* <DEDUP_REMOVED lines=21> */
.L_x_1090:
[----:B------:R-:W-:Y:S05]  /*3e10*/  BSYNC.RECONVERGENT B1 ;  /* 0x0000000000017941 */ /* 0x000fea0003800200 */
.L_x_1089:
[----:B------:R-:W-:Y:S01]  /*3e20*/  IMAD.SHL.U32 R0, R0, 0x100000, RZ ;  /* 0x0010000000007824 */ /* 0x000fe200078e00ff */
[----:B------:R-:W-:-:S04]  /*3e30*/  LEA R2, R2, 0x3b800000, 0x17 ;  /* 0x3b80000002027811 */ /* 0x000fc800078eb8ff */
[----:B------:R-:W-:-:S07]  /*3e40*/  LOP3.LUT R0, R2, R0, R7, 0xfe, !PT ;  /* 0x0000000002007212 */ /* 0x000fce00078efe07 */
.L_x_1088:
[----:B------:R-:W-:Y:S05]  /*3e50*/  BSYNC.RECONVERGENT B0 ;  /* 0x0000000000007941 */ /* 0x000fea0003800200 */
.L_x_1087:
[----:B------:R-:W-:Y:S01]  /*3e60*/  F2FP.F16.F32.PACK_AB R0, RZ, R0 ;  /* 0x00000000ff00723e */ /* 0x000fe200000000ff */
[----:B------:R-:W-:Y:S06]  /*3e70*/  BRA `(.L_x_1067) ;  /* 0x0000000400187947 */ /* 0x000fec0003800000 */
.L_x_1085:
        /* <DEDUP_REMOVED lines=21> */
.L_x_1094:
[----:B------:R-:W-:Y:S05]  /*3fd0*/  BSYNC.RECONVERGENT B1 ;  /* 0x0000000000017941 */ /* 0x000fea0003800200 */
.L_x_1093:
[----:B------:R-:W-:Y:S01]  /*3fe0*/  IMAD.SHL.U32 R0, R0, 0x200000, RZ ;  /* 0x0020000000007824 */ /* 0x000fe200078e00ff */
[----:B------:R-:W-:-:S04]  /*3ff0*/  LEA R2, R2, 0x37800000, 0x17 ;  /* 0x3780000002027811 */ /* 0x000fc800078eb8ff */
[----:B------:R-:W-:-:S07]  /*4000*/  LOP3.LUT R0, R2, R0, R7, 0xfe, !PT ;  /* 0x0000000002007212 */ /* 0x000fce00078efe07 */
.L_x_1092:
[----:B------:R-:W-:Y:S05]  /*4010*/  BSYNC.RECONVERGENT B0 ;  /* 0x0000000000007941 */ /* 0x000fea0003800200 */
.L_x_1091:
[----:B------:R-:W-:Y:S01]  /*4020*/  F2FP.F16.F32.PACK_AB R0, RZ, R0 ;  /* 0x00000000ff00723e */ /* 0x000fe200000000ff */
[----:B------:R-:W-:Y:S06]  /*4030*/  BRA `(.L_x_1067) ;  /* 0x0000000000a87947 */ /* 0x000fec0003800000 */
.L_x_1084:
        /* <DEDUP_REMOVED lines=14> */
.L_x_1098:
[----:B------:R-:W-:Y:S05]  /*4120*/  BSYNC.RECONVERGENT B0 ;  /* 0x0000000000007941 */ /* 0x000fea0003800200 */
.L_x_1097:
[----:B------:R-:W-:Y:S01]  /*4130*/  F2FP.F16.F32.PACK_AB R0, RZ, R0 ;  /* 0x00000000ff00723e */ /* 0x000fe200000000ff */
[----:B------:R-:W-:Y:S06]  /*4140*/  BRA `(.L_x_1067) ;  /* 0x0000000000647947 */ /* 0x000fec0003800000 */
.L_x_1072:
        /* <DEDUP_REMOVED lines=16> */
.L_x_1099:
[----:B------:R-:W-:Y:S01]  /*4250*/  PRMT R0, RZ, 0x7610, R0 ;  /* 0x00007610ff007816 */ /* 0x000fe20000000000 */
[----:B------:R-:W-:Y:S06]  /*4260*/  BRA `(.L_x_1067) ;  /* 0x00000000001c7947 */ /* 0x000fec0003800000 */
.L_x_1096:
[----:B------:R-:W2:Y:S02]  /*4270*/  LDG.E.64 R2, desc[UR36][R2.64] ;  /* 0x0000002402027981 */ /* 0x000ea4000c1e1b00 */
[----:B--2---:R-:W0:Y:S02]  /*4280*/  I2F.U64 R0, R2 ;  /* 0x0000000200007312 */ /* 0x004e240000301000 */
[----:B0-----:R-:W-:Y:S01]  /*4290*/  F2FP.F16.F32.PACK_AB R0, RZ, R0 ;  /* 0x00000000ff00723e */ /* 0x001fe200000000ff */
[----:B------:R-:W-:Y:S06]  /*42a0*/  BRA `(.L_x_1067) ;  /* 0x00000000000c7947 */ /* 0x000fec0003800000 */
.L_x_1095:
[----:B------:R-:W2:Y:S02]  /*42b0*/  LDG.E R2, desc[UR36][R2.64] ;  /* 0x0000002402027981 */ /* 0x000ea4000c1e1900 */
[----:B--2---:R-:W-:-:S04]  /*42c0*/  I2FP.F32.U32 R0, R2 ;  /* 0x0000000200007245 */ /* 0x004fc80000201000 */
[----:B------:R-:W-:-:S07]  /*42d0*/  F2FP.F16.F32.PACK_AB R0, RZ, R0 ;  /* 0x00000000ff00723e */ /* 0x000fce00000000ff */
.L_x_1067:
[----:B------:R-:W-:Y:S05]  /*42e0*/  BSYNC.RECONVERGENT B6 ;  /* 0x0000000000067941 */ /* 0x000fea0003800200 */
.L_x_1066:
[----:B------:R-:W4:Y:S01]  /*42f0*/  LDC.U8 R16, c[0x0][0x3a4] ;  /* 0x0000e900ff107b82 */ /* 0x000f220000000000 */
[CC--:B------:R-:W-:Y:S01]  /*4300*/  ISETP.GE.AND P2, PT, R19.reuse, R17.reuse, PT ;  /* 0x000000111300720c */ /* 0x0c0fe20003f46270 */
[C---:B0123--:R-:W-:Y:S01]  /*4310*/  VIADD R2, R19.reuse, 0x100 ;  /* 0x0000010013027836 */ /* 0x04ffe20000000000 */
[----:B------:R-:W-:Y:S01]  /*4320*/  BSSY.RECONVERGENT B0, `(.L_x_1100) ;  /* 0x0000026000007945 */ /* 0x000fe20003800200 */
[C---:B------:R-:W-:Y:S02]  /*4330*/  VIADD R4, R19.reuse, 0x180 ;  /* 0x0000018013047836 */ /* 0x040fe40000000000 */
[----:B------:R-:W-:Y:S01]  /*4340*/  VIADD R22, R19, 0x80 ;  /* 0x0000008013167836 */ /* 0x000fe20000000000 */
[-C--:B------:R-:W-:Y:S02]  /*4350*/  ISETP.GE.AND P0, PT, R2, R17.reuse, PT ;  /* 0x000000110200720c */ /* 0x080fe40003f06270 */
[-C--:B------:R-:W-:Y:S02]  /*4360*/  ISETP.GE.AND P1, PT, R4, R17.reuse, PT ;  /* 0x000000110400720c */ /* 0x080fe40003f26270 */
[----:B------:R-:W-:-:S03]  /*4370*/  ISETP.GE.AND P4, PT, R22, R17, PT ;  /* 0x000000111600720c */ /* 0x000fc60003f86270 */
[----:B------:R-:W-:Y:S10]  /*4380*/  @P2 BRA `(.L_x_1101) ;  /* 0x00000000007c2947 */ /* 0x000ff40003800000 */
[----:B-----5:R-:W-:Y:S02]  /*4390*/  HADD2.F32 R24, -RZ, R24.H0_H0 ;  /* 0x20000018ff187230 */ /* 0x020fe40000004100 */
        /* <DEDUP_REMOVED lines=29> */
[----:B------:R-:W-:-:S07]  /*4570*/  F2FP.F16.F32.PACK_AB R4, RZ, R3 ;  /* 0x00000003ff04723e */ /* 0x000fce00000000ff */
.L_x_1101:
[----:B------:R-:W-:Y:S05]  /*4580*/  BSYNC.RECONVERGENT B0 ;  /* 0x0000000000007941 */ /* 0x000fea0003800200 */
.L_x_1100:
[----:B------:R-:W-:Y:S04]  /*4590*/  BSSY.RECONVERGENT B0, `(.L_x_1102) ;  /* 0x0000021000007945 */ /* 0x000fe80003800200 */
[----:B------:R-:W-:Y:S05]  /*45a0*/  @P4 BRA `(.L_x_1103) ;  /* 0x00000000007c4947 */ /* 0x000fea0003800000 */
        /* <DEDUP_REMOVED lines=9> */
[----:B------:R-:W-:-:S02]  /*4640*/  FSEL R5, -R5, -0.00082130916416645050049, P3 ;  /* 0xba574d2005057808 */ /* 0x000fc40001800100 */
[----:B------:R-:W-:Y:S02]  /*4650*/  FSEL R6, R6, 0.0052134888246655464172, P3 ;  /* 0x3baad5ea06067808 */ /* 0x000fe40001800000 */
[----:B------:R-:W-:Y:S02]  /*4660*/  FSEL R8, -R8, -0.026868773624300956726, P3 ;  /* 0xbcdc1be708087808 */ /* 0x000fe40001800100 */
        /* <DEDUP_REMOVED lines=18> */
[----:B------:R-:W-:-:S07]  /*4790*/  F2FP.F16.F32.PACK_AB R26, RZ, R3 ;  /* 0x00000003ff1a723e */ /* 0x000fce00000000ff */
.L_x_1103:
[----:B------:R-:W-:Y:S05]  /*47a0*/  BSYNC.RECONVERGENT B0 ;  /* 0x0000000000007941 */ /* 0x000fea0003800200 */
.L_x_1102:
        /* <DEDUP_REMOVED lines=33> */
.L_x_1105:
[----:B------:R-:W-:Y:S05]  /*49c0*/  BSYNC.RECONVERGENT B0 ;  /* 0x0000000000007941 */ /* 0x000fea0003800200 */
.L_x_1104:
        /* <DEDUP_REMOVED lines=33> */
.L_x_1107:
[----:B------:R-:W-:Y:S05]  /*4be0*/  BSYNC.RECONVERGENT B0 ;  /* 0x0000000000007941 */ /* 0x000fea0003800200 */
.L_x_1106:
[----:B------:R-:W-:Y:S04]  /*4bf0*/  BSSY.RECONVERGENT B6, `(.L_x_1108) ;  /* 0x000010e000067945 */ /* 0x000fe80003800200 */
[----:B------:R-:W-:Y:S05]  /*4c00*/  @P2 BRA `(.L_x_1109) ;  /* 0x0000001000302947 */ /* 0x000fea0003800000 */
[----:B------:R-:W0:Y:S01]  /*4c10*/  LDCU UR4, c[0x0][0x3a8] ;  /* 0x00007500ff0477ac */ /* 0x000e220008000800 */
[----:B------:R-:W1:Y:S01]  /*4c20*/  LDC.64 R2, c[0x0][0x388] ;  /* 0x0000e200ff027b82 */ /* 0x000e620000000a00 */
[----:B-----5:R-:W-:Y:S01]  /*4c30*/  IMAD R0, R18, 0x200, R19 ;  /* 0x0000020012007824 */ /* 0x020fe200078e0213 */
[----:B----4-:R-:W-:-:S03]  /*4c40*/  PRMT R6, R16, 0x9910, RZ ;  /* 0x0000991010067816 */ /* 0x010fc600000000ff */
[----:B0-----:R-:W-:Y:S02]  /*4c50*/  IMAD R5, R0, UR4, RZ ;  /* 0x0000000400057c24 */ /* 0x001fe4000f8e02ff */
        /* <DEDUP_REMOVED lines=13> */
[----:B------:R-:W-:Y:S02]  /*4d30*/  HADD2.F32 R4, -RZ, R4.H0_H0 ;  /* 0x20000004ff047230 */ /* 0x000fe40000004100 */
[----:B------:R-:W-:Y:S02]  /*4d40*/  IMAD.MOV.U32 R19, RZ, RZ, R22 ;  /* 0x000000ffff137224 */ /* 0x000fe400078e0016 */
[----:B------:R-:W0:Y:S02]  /*4d50*/  F2I.FTZ.TRUNC.NTZ R5, R4 ;  /* 0x0000000400057305 */ /* 0x000e24000021f100 */
[----:B0-----:R3:W-:Y:S01]  /*4d60*/  STG.E.U8 desc[UR36][R2.64], R5 ;  /* 0x0000000502007986 */ /* 0x0017e2000c101124 */
[----:B------:R-:W-:Y:S05]  /*4d70*/  BRA `(.L_x_1109) ;  /* 0x0000000c00d47947 */ /* 0x000fea0003800000 */
.L_x_1113:
[----:B------:R-:W-:Y:S02]  /*4d80*/  HADD2.F32 R5, -RZ, R4.H0_H0 ;  /* 0x20000004ff057230 */ /* 0x000fe40000004100 */
[----:B------:R-:W-:-:S04]  /*4d90*/  IMAD.MOV.U32 R19, RZ, RZ, R22 ;  /* 0x000000ffff137224 */ /* 0x000fc800078e0016 */
[----:B------:R-:W0:Y:S02]  /*4da0*/  F2I.S64.TRUNC R4, R5 ;  /* 0x0000000500047311 */ /* 0x000e24000020d900 */
[----:B0-----:R0:W-:Y:S01]  /*4db0*/  STG.E.U8 desc[UR36][R2.64], R4 ;  /* 0x0000000402007986 */ /* 0x0011e2000c101124 */
[----:B------:R-:W-:Y:S05]  /*4dc0*/  BRA `(.L_x_1109) ;  /* 0x0000000c00c07947 */ /* 0x000fea0003800000 */
.L_x_1112:
[----:B------:R-:W-:-:S13]  /*4dd0*/  ISETP.NE.AND P0, PT, R0, 0x2, PT ;  /* 0x000000020000780c */ /* 0x000fda0003f05270 */
[----:B------:R-:W-:Y:S05]  /*4de0*/  @!P0 BRA `(.L_x_1115) ;  /* 0x0000000000388947 */ /* 0x000fea0003800000 */
[----:B------:R-:W-:-:S13]  /*4df0*/  ISETP.NE.AND P0, PT, R0, 0x3, PT ;  /* 0x000000030000780c */ /* 0x000fda0003f05270 */
[----:B------:R-:W-:Y:S05]  /*4e00*/  @!P0 BRA `(.L_x_1116) ;  /* 0x00000000001c8947 */ /* 0x000fea0003800000 */
[----:B------:R-:W-:-:S13]  /*4e10*/  ISETP.NE.AND P0, PT, R0, 0x4, PT ;  /* 0x000000040000780c */ /* 0x000fda0003f05270 */
[----:B------:R-:W-:Y:S05]  /*4e20*/  @P0 BRA `(.L_x_1114) ;  /* 0x0000000800f80947 */ /* 0x000fea0003800000 */
[----:B------:R-:W-:Y:S02]  /*4e30*/  HADD2.F32 R4, -RZ, R4.H0_H0 ;  /* 0x20000004ff047230 */ /* 0x000fe40000004100 */
[----:B------:R-:W-:-:S04]  /*4e40*/  IMAD.MOV.U32 R19, RZ, RZ, R22 ;  /* 0x000000ffff137224 */ /* 0x000fc800078e0016 */
[----:B------:R-:W0:Y:S02]  /*4e50*/  F2I.S64.TRUNC R4, R4 ;  /* 0x0000000400047311 */ /* 0x000e24000020d900 */
[----:B0-----:R1:W-:Y:S01]  /*4e60*/  STG.E.64 desc[UR36][R2.64], R4 ;  /* 0x0000000402007986 */ /* 0x0013e2000c101b24 */
[----:B------:R-:W-:Y:S05]  /*4e70*/  BRA `(.L_x_1109) ;  /* 0x0000000c00947947 */ /* 0x000fea0003800000 */
.L_x_1116:
[----:B------:R-:W-:Y:S02]  /*4e80*/  HADD2.F32 R4, -RZ, R4.H0_H0 ;  /* 0x20000004ff047230 */ /* 0x000fe40000004100 */
[----:B------:R-:W-:Y:S02]  /*4e90*/  IMAD.MOV.U32 R19, RZ, RZ, R22 ;  /* 0x000000ffff137224 */ /* 0x000fe400078e0016 */
[----:B------:R-:W0:Y:S02]  /*4ea0*/  F2I.FTZ.TRUNC.NTZ R5, R4 ;  /* 0x0000000400057305 */ /* 0x000e24000021f100 */
[----:B0-----:R2:W-:Y:S01]  /*4eb0*/  STG.E desc[UR36][R2.64], R5 ;  /* 0x0000000502007986 */ /* 0x0015e2000c101924 */
[----:B------:R-:W-:Y:S05]  /*4ec0*/  BRA `(.L_x_1109) ;  /* 0x0000000c00807947 */ /* 0x000fea0003800000 */
.L_x_1115:
[----:B------:R-:W-:Y:S02]  /*4ed0*/  HADD2.F32 R4, -RZ, R4.H0_H0 ;  /* 0x20000004ff047230 */ /* 0x000fe40000004100 */
[----:B------:R-:W-:Y:S02]  /*4ee0*/  IMAD.MOV.U32 R19, RZ, RZ, R22 ;  /* 0x000000ffff137224 */ /* 0x000fe400078e0016 */
[----:B------:R-:W0:Y:S02]  /*4ef0*/  F2I.FTZ.TRUNC.NTZ R5, R4 ;  /* 0x0000000400057305 */ /* 0x000e24000021f100 */
[----:B0-----:R0:W-:Y:S01]  /*4f00*/  STG.E.U16 desc[UR36][R2.64], R5 ;  /* 0x0000000502007986 */ /* 0x0011e2000c101524 */
[----:B------:R-:W-:Y:S05]  /*4f10*/  BRA `(.L_x_1109) ;  /* 0x0000000c006c7947 */ /* 0x000fea0003800000 */
.L_x_1111:
[----:B------:R-:W-:-:S13]  /*4f20*/  ISETP.GT.AND P0, PT, R0, 0x6, PT ;  /* 0x000000060000780c */ /* 0x000fda0003f04270 */
[----:B------:R-:W-:Y:S05]  /*4f30*/  @P0 BRA `(.L_x_1117) ;  /* 0x00000000002c0947 */ /* 0x000fea0003800000 */
[----:B------:R-:W-:-:S13]  /*4f40*/  ISETP.NE.AND P0, PT, R0, 0x5, PT ;  /* 0x000000050000780c */ /* 0x000fda0003f05270 */
[----:B------:R-:W-:Y:S05]  /*4f50*/  @!P0 BRA `(.L_x_1118) ;  /* 0x0000000000188947 */ /* 0x000fea0003800000 */
[----:B------:R-:W-:-:S13]  /*4f60*/  ISETP.NE.AND P0, PT, R0, 0x6, PT ;  /* 0x000000060000780c */ /* 0x000fda0003f05270 */
[----:B------:R-:W-:Y:S05]  /*4f70*/  @P0 BRA `(.L_x_1114) ;  /* 0x0000000800a40947 */ /* 0x000fea0003800000 */
[----:B------:R-:W-:Y:S02]  /*4f80*/  HADD2.F32 R5, -RZ, R4.H0_H0 ;  /* 0x20000004ff057230 */ /* 0x000fe40000004100 */
[----:B------:R-:W-:-:S03]  /*4f90*/  IMAD.MOV.U32 R19, RZ, RZ, R22 ;  /* 0x000000ffff137224 */ /* 0x000fc600078e0016 */
[----:B------:R0:W-:Y:S01]  /*4fa0*/  STG.E desc[UR36][R2.64], R5 ;  /* 0x0000000502007986 */ /* 0x0001e2000c101924 */
[----:B------:R-:W-:Y:S05]  /*4fb0*/  BRA `(.L_x_1109) ;  /* 0x0000000c00447947 */ /* 0x000fea0003800000 */
.L_x_1118:
[----:B------:R0:W-:Y:S01]  /*4fc0*/  STG.E.U16 desc[UR36][R2.64], R4 ;  /* 0x0000000402007986 */ /* 0x0001e2000c101524 */
[----:B------:R-:W-:Y:S01]  /*4fd0*/  IMAD.MOV.U32 R19, RZ, RZ, R22 ;  /* 0x000000ffff137224 */ /* 0x000fe200078e0016 */
[----:B------:R-:W-:Y:S06]  /*4fe0*/  BRA `(.L_x_1109) ;  /* 0x0000000c00387947 */ /* 0x000fec0003800000 */
.L_x_1117:
[----:B------:R-:W-:-:S13]  /*4ff0*/  ISETP.NE.AND P0, PT, R0, 0x7, PT ;  /* 0x000000070000780c */ /* 0x000fda0003f05270 */
[----:B------:R-:W-:Y:S05]  /*5000*/  @!P0 BRA `(.L_x_1119) ;  /* 0x00000000003c8947 */ /* 0x000fea0003800000 */
[----:B------:R-:W-:-:S13]  /*5010*/  ISETP.NE.AND P0, PT, R0, 0x8, PT ;  /* 0x000000080000780c */ /* 0x000fda0003f05270 */
[----:B------:R-:W-:Y:S05]  /*5020*/  @!P0 BRA `(.L_x_1120) ;  /* 0x00000000001c8947 */ /* 0x000fea0003800000 */
[----:B------:R-:W-:-:S13]  /*5030*/  ISETP.NE.AND P0, PT, R0, 0x9, PT ;  /* 0x000000090000780c */ /* 0x000fda0003f05270 */
[----:B------:R-:W-:Y:S05]  /*5040*/  @P0 BRA `(.L_x_1114) ;  /* 0x0000000800700947 */ /* 0x000fea0003800000 */
[----:B------:R-:W-:Y:S02]  /*5050*/  HADD2.F32 R4, -RZ, R4.H0_H0 ;  /* 0x20000004ff047230 */ /* 0x000fe40000004100 */
[----:B------:R-:W-:Y:S02]  /*5060*/  IMAD.MOV.U32 R5, RZ, RZ, RZ ;  /* 0x000000ffff057224 */ /* 0x000fe400078e00ff */
[----:B------:R-:W-:-:S03]  /*5070*/  IMAD.MOV.U32 R19, RZ, RZ, R22 ;  /* 0x000000ffff137224 */ /* 0x000fc600078e0016 */
[----:B------:R0:W-:Y:S01]  /*5080*/  STG.E.64 desc[UR36][R2.64], R4 ;  /* 0x0000000402007986 */ /* 0x0001e2000c101b24 */
[----:B------:R-:W-:Y:S05]  /*5090*/  BRA `(.L_x_1109) ;  /* 0x0000000c000c7947 */ /* 0x000fea0003800000 */
.L_x_1120:
[----:B------:R-:W-:Y:S02]  /*50a0*/  HADD2.F32 R0, -RZ, R4.H0_H0 ;  /* 0x20000004ff007230 */ /* 0x000fe40000004100 */
[----:B------:R-:W-:-:S03]  /*50b0*/  IMAD.MOV.U32 R19, RZ, RZ, R22 ;  /* 0x000000ffff137224 */ /* 0x000fc600078e0016 */
[----:B------:R-:W-:-:S04]  /*50c0*/  F2FP.F16.F32.PACK_AB R0, RZ, R0 ;  /* 0x00000000ff00723e */ /* 0x000fc800000000ff */
[----:B------:R-:W-:-:S05]  /*50d0*/  PRMT R0, R0, 0x5410, RZ ;  /* 0x0000541000007816 */ /* 0x000fca00000000ff */
[----:B------:R0:W-:Y:S01]  /*50e0*/  STG.E desc[UR36][R2.64], R0 ;  /* 0x0000000002007986 */ /* 0x0001e2000c101924 */
[----:B------:R-:W-:Y:S05]  /*50f0*/  BRA `(.L_x_1109) ;  /* 0x0000000800f47947 */ /* 0x000fea0003800000 */
.L_x_1119:
[----:B------:R-:W-:Y:S02]  /*5100*/  HADD2.F32 R4, -RZ, R4.H0_H0 ;  /* 0x20000004ff047230 */ /* 0x000fe40000004100 */
[----:B------:R-:W-:-:S03]  /*5110*/  IMAD.MOV.U32 R19, RZ, RZ, R22 ;  /* 0x000000ffff137224 */ /* 0x000fc600078e0016 */
[----:B------:R-:W-:-:S06]  /*5120*/  FMUL.FTZ R4, R4, 1 ;  /* 0x3f80000004047820 */ /* 0x000fcc0000410000 */
[----:B------:R-:W0:Y:S02]  /*5130*/  F2F.F64.F32 R4, R4 ;  /* 0x0000000400047310 */ /* 0x000e240000201800 */
[----:B0-----:R0:W-:Y:S01]  /*5140*/  STG.E.64 desc[UR36][R2.64], R4 ;  /* 0x0000000402007986 */ /* 0x0011e2000c101b24 */
[----:B------:R-:W-:Y:S05]  /*5150*/  BRA `(.L_x_1109) ;  /* 0x0000000800dc7947 */ /* 0x000fea0003800000 */
.L_x_1110:
        /* <DEDUP_REMOVED lines=10> */
[----:B------:R-:W-:-:S04]  /*5200*/  FSETP.NEU.FTZ.AND P0, PT, R4, RZ, PT ;  /* 0x000000ff0400720b */ /* 0x000fc80003f1d000 */
[----:B------:R-:W-:-:S05]  /*5210*/  SEL R5, RZ, 0x1, !P0 ;  /* 0x00000001ff057807 */ /* 0x000fca0004000000 */
[----:B------:R0:W-:Y:S01]  /*5220*/  STG.E.U8 desc[UR36][R2.64], R5 ;  /* 0x0000000502007986 */ /* 0x0001e2000c101124 */
[----:B------:R-:W-:Y:S05]  /*5230*/  BRA `(.L_x_1109) ;  /* 0x0000000800a47947 */ /* 0x000fea0003800000 */
.L_x_1123:
[----:B------:R-:W-:Y:S01]  /*5240*/  HADD2.F32 R4, -RZ, R4.H0_H0 ;  /* 0x20000004ff047230 */ /* 0x000fe20000004100 */
[----:B------:R-:W-:Y:S01]  /*5250*/  CS2R R6, SRZ ;  /* 0x0000000000067805 */ /* 0x000fe2000001ff00 */
[----:B------:R-:W-:-:S03]  /*5260*/  IMAD.MOV.U32 R19, RZ, RZ, R22 ;  /* 0x000000ffff137224 */ /* 0x000fc600078e0016 */
[----:B------:R-:W-:-:S06]  /*5270*/  FMUL.FTZ R4, R4, 1 ;  /* 0x3f80000004047820 */ /* 0x000fcc0000410000 */
[----:B------:R-:W0:Y:S02]  /*5280*/  F2F.F64.F32 R4, R4 ;  /* 0x0000000400047310 */ /* 0x000e240000201800 */
[----:B0-----:R0:W-:Y:S01]  /*5290*/  STG.E.128 desc[UR36][R2.64], R4 ;  /* 0x0000000402007986 */ /* 0x0011e2000c101d24 */
[----:B------:R-:W-:Y:S05]  /*52a0*/  BRA `(.L_x_1109) ;  /* 0x0000000800887947 */ /* 0x000fea0003800000 */
.L_x_1122:
[----:B------:R-:W-:-:S13]  /*52b0*/  ISETP.NE.AND P0, PT, R0, 0xf, PT ;  /* 0x0000000f0000780c */ /* 0x000fda0003f05270 */
[----:B------:R-:W-:Y:S05]  /*52c0*/  @!P0 BRA `(.L_x_1124) ;  /* 0x0000000000a88947 */ /* 0x000fea0003800000 */
[----:B------:R-:W-:-:S13]  /*52d0*/  ISETP.NE.AND P0, PT, R0, 0x17, PT ;  /* 0x000000170000780c */ /* 0x000fda0003f05270 */
[----:B------:R-:W-:Y:S05]  /*52e0*/  @!P0 BRA `(.L_x_1125) ;  /* 0x0000000000508947 */ /* 0x000fea0003800000 */
[----:B------:R-:W-:-:S13]  /*52f0*/  ISETP.NE.AND P0, PT, R0, 0x18, PT ;  /* 0x000000180000780c */ /* 0x000fda0003f05270 */
[----:B------:R-:W-:Y:S05]  /*5300*/  @P0 BRA `(.L_x_1114) ;  /* 0x0000000400c00947 */ /* 0x000fea0003800000 */
        /* <DEDUP_REMOVED lines=13> */
.L_x_1127:
[----:B------:R-:W-:Y:S05]  /*53e0*/  BSYNC.RECONVERGENT B0 ;  /* 0x0000000000007941 */ /* 0x000fea0003800200 */
.L_x_1126:
[----:B------:R-:W-:Y:S01]  /*53f0*/  LOP3.LUT R5, R0, 0x80, R5, 0xf8, !PT ;  /* 0x0000008000057812 */ /* 0x000fe200078ef805 */
[----:B------:R-:W-:-:S04]  /*5400*/  IMAD.MOV.U32 R19, RZ, RZ, R22 ;  /* 0x000000ffff137224 */ /* 0x000fc800078e0016 */
[----:B------:R0:W-:Y:S01]  /*5410*/  STG.E.U8 desc[UR36][R2.64], R5 ;  /* 0x0000000502007986 */ /* 0x0001e2000c101124 */
[----:B------:R-:W-:Y:S05]  /*5420*/  BRA `(.L_x_1109) ;  /* 0x0000000800287947 */ /* 0x000fea0003800000 */
.L_x_1125:
[----:B------:R-:W-:Y:S01]  /*5430*/  HADD2.F32 R7, -RZ, R4.H0_H0 ;  /* 0x20000004ff077230 */ /* 0x000fe20000004100 */
        /* <DEDUP_REMOVED lines=14> */
.L_x_1129:
[----:B------:R-:W-:Y:S05]  /*5520*/  BSYNC.RECONVERGENT B0 ;  /* 0x0000000000007941 */ /* 0x000fea0003800200 */
.L_x_1128:
[----:B------:R-:W-:Y:S01]  /*5530*/  LOP3.LUT R5, R0, 0x80, R5, 0xf8, !PT ;  /* 0x0000008000057812 */ /* 0x000fe200078ef805 */
[----:B------:R-:W-:-:S04]  /*5540*/  IMAD.MOV.U32 R19, RZ, RZ, R22 ;  /* 0x000000ffff137224 */ /* 0x000fc800078e0016 */
[----:B------:R0:W-:Y:S01]  /*5550*/  STG.E.U8 desc[UR36][R2.64], R5 ;  /* 0x0000000502007986 */ /* 0x0001e2000c101124 */
[----:B------:R-:W-:Y:S05]  /*5560*/  BRA `(.L_x_1109) ;  /* 0x0000000400d87947 */ /* 0x000fea0003800000 */
.L_x_1124:
[----:B------:R-:W-:Y:S02]  /*5570*/  HADD2.F32 R0, -RZ, R4.H0_H0 ;  /* 0x20000004ff007230 */ /* 0x000fe40000004100 */
[----:B------:R-:W-:-:S03]  /*5580*/  IMAD.MOV.U32 R19, RZ, RZ, R22 ;  /* 0x000000ffff137224 */ /* 0x000fc600078e0016 */
[----:B------:R-:W-:-:S05]  /*5590*/  F2FP.BF16.F32.PACK_AB R0, RZ, R0 ;  /* 0x00000000ff00723e */ /* 0x000fca00000010ff */
[----:B------:R0:W-:Y:S01]  /*55a0*/  STG.E.U16 desc[UR36][R2.64], R0 ;  /* 0x0000000002007986 */ /* 0x0001e2000c101524 */
[----:B------:R-:W-:Y:S05]  /*55b0*/  BRA `(.L_x_1109) ;  /* 0x0000000400c47947 */ /* 0x000fea0003800000 */
.L_x_1121:
        /* <DEDUP_REMOVED lines=10> */
[----:B------:R-:W0:Y:S02]  /*5660*/  F2I.FTZ.U32.TRUNC.NTZ R5, R5 ;  /* 0x0000000500057305 */ /* 0x000e24000021f000 */
[----:B0-----:R0:W-:Y:S01]  /*5670*/  STG.E.U16 desc[UR36][R2.64], R5 ;  /* 0x0000000502007986 */ /* 0x0011e2000c101524 */
[----:B------:R-:W-:Y:S05]  /*5680*/  BRA `(.L_x_1109) ;  /* 0x0000000400907947 */ /* 0x000fea0003800000 */
.L_x_1132:
        /* <DEDUP_REMOVED lines=13> */
.L_x_1135:
[----:B------:R-:W-:-:S04]  /*5760*/  SHF.R.U32.HI R0, RZ, 0x14, R5 ;  /* 0x00000014ff007819 */ /* 0x000fc80000011605 */
[----:B------:R-:W-:-:S04]  /*5770*/  LOP3.LUT R0, R0, 0x1, RZ, 0xc0, !PT ;  /* 0x0000000100007812 */ /* 0x000fc800078ec0ff */
[----:B------:R-:W-:-:S04]  /*5780*/  IADD3 R0, PT, PT, R5, 0x487ffff, R0 ;  /* 0x0487ffff05007810 */ /* 0x000fc80007ffe000 */
[----:B------:R-:W-:-:S04]  /*5790*/  SHF.R.U32.HI R0, RZ, 0x14, R0 ;  /* 0x00000014ff007819 */ /* 0x000fc80000011600 */
[----:B------:R-:W-:-:S07]  /*57a0*/  LOP3.LUT R4, R0, 0xff, RZ, 0xc0, !PT ;  /* 0x000000ff00047812 */ /* 0x000fce00078ec0ff */
.L_x_1136:
[----:B------:R-:W-:-:S04]  /*57b0*/  SHF.R.U32.HI R5, RZ, 0x18, R5 ;  /* 0x00000018ff057819 */ /* 0x000fc80000011605 */
[----:B------:R-:W-:-:S04]  /*57c0*/  LOP3.LUT R4, R4, 0x80, R5, 0xf8, !PT ;  /* 0x0000008004047812 */ /* 0x000fc800078ef805 */
[----:B------:R-:W-:-:S07]  /*57d0*/  PRMT R0, R4, 0x7610, R0 ;  /* 0x0000761004007816 */ /* 0x000fce0000000000 */
.L_x_1134:
[----:B------:R-:W-:Y:S05]  /*57e0*/  BSYNC.RECONVERGENT B0 ;  /* 0x0000000000007941 */ /* 0x000fea0003800200 */
.L_x_1133:
[----:B------:R0:W-:Y:S01]  /*57f0*/  STG.E.U8 desc[UR36][R2.64], R0 ;  /* 0x0000000002007986 */ /* 0x0001e2000c101124 */
[----:B------:R-:W-:Y:S01]  /*5800*/  IMAD.MOV.U32 R19, RZ, RZ, R22 ;  /* 0x000000ffff137224 */ /* 0x000fe200078e0016 */
[----:B------:R-:W-:Y:S06]  /*5810*/  BRA `(.L_x_1109) ;  /* 0x00000004002c7947 */ /* 0x000fec0003800000 */
.L_x_1131:
        /* <DEDUP_REMOVED lines=13> */
.L_x_1139:
[----:B------:R-:W-:-:S04]  /*58f0*/  SHF.R.U32.HI R0, RZ, 0x15, R5 ;  /* 0x00000015ff007819 */ /* 0x000fc80000011605 */
[----:B------:R-:W-:-:S04]  /*5900*/  LOP3.LUT R0, R0, 0x1, RZ, 0xc0, !PT ;  /* 0x0000000100007812 */ /* 0x000fc800078ec0ff */
[----:B------:R-:W-:-:S04]  /*5910*/  IADD3 R0, PT, PT, R5, 0x88fffff, R0 ;  /* 0x088fffff05007810 */ /* 0x000fc80007ffe000 */
[----:B------:R-:W-:-:S04]  /*5920*/  SHF.R.U32.HI R0, RZ, 0x15, R0 ;  /* 0x00000015ff007819 */ /* 0x000fc80000011600 */
[----:B------:R-:W-:-:S07]  /*5930*/  LOP3.LUT R4, R0, 0xff, RZ, 0xc0, !PT ;  /* 0x000000ff00047812 */ /* 0x000fce00078ec0ff */
.L_x_1140:
[----:B------:R-:W-:-:S04]  /*5940*/  SHF.R.U32.HI R5, RZ, 0x18, R5 ;  /* 0x00000018ff057819 */ /* 0x000fc80000011605 */
[----:B------:R-:W-:-:S04]  /*5950*/  LOP3.LUT R4, R4, 0x80, R5, 0xf8, !PT ;  /* 0x0000008004047812 */ /* 0x000fc800078ef805 */
[----:B------:R-:W-:-:S07]  /*5960*/  PRMT R0, R4, 0x7610, R0 ;  /* 0x0000761004007816 */ /* 0x000fce0000000000 */
.L_x_1138:
[----:B------:R-:W-:Y:S05]  /*5970*/  BSYNC.RECONVERGENT B0 ;  /* 0x0000000000007941 */ /* 0x000fea0003800200 */
.L_x_1137:
[----:B------:R0:W-:Y:S01]  /*5980*/  STG.E.U8 desc[UR36][R2.64], R0 ;  /* 0x0000000002007986 */ /* 0x0001e2000c101124 */
[----:B------:R-:W-:Y:S01]  /*5990*/  IMAD.MOV.U32 R19, RZ, RZ, R22 ;  /* 0x000000ffff137224 */ /* 0x000fe200078e0016 */
[----:B------:R-:W-:Y:S06]  /*59a0*/  BRA `(.L_x_1109) ;  /* 0x0000000000c87947 */ /* 0x000fec0003800000 */
.L_x_1130:
[----:B------:R-:W-:-:S13]  /*59b0*/  ISETP.NE.AND P0, PT, R0, 0x1c, PT ;  /* 0x0000001c0000780c */ /* 0x000fda0003f05270 */
[----:B------:R-:W-:Y:S05]  /*59c0*/  @!P0 BRA `(.L_x_1141) ;  /* 0x0000000000b08947 */ /* 0x000fea0003800000 */
[----:B------:R-:W-:-:S13]  /*59d0*/  ISETP.NE.AND P0, PT, R0, 0x1d, PT ;  /* 0x0000001d0000780c */ /* 0x000fda0003f05270 */
[----:B------:R-:W-:Y:S05]  /*59e0*/  @!P0 BRA `(.L_x_1142) ;  /* 0x0000000000948947 */ /* 0x000fea0003800000 */
[----:B------:R-:W-:-:S13]  /*59f0*/  ISETP.NE.AND P0, PT, R0, 0x2c, PT ;  /* 0x0000002c0000780c */ /* 0x000fda0003f05270 */
[----:B------:R-:W-:Y:S05]  /*5a00*/  @!P0 BRA `(.L_x_1143) ;  /* 0x0000000000488947 */ /* 0x000fea0003800000 */
.L_x_1114:
        /* <DEDUP_REMOVED lines=16> */
.L_x_1144:
[----:B------:R-:W-:Y:S01]  /*5b10*/  IMAD.MOV.U32 R19, RZ, RZ, R22 ;  /* 0x000000ffff137224 */ /* 0x000fe200078e0016 */
[----:B------:R-:W-:Y:S06]  /*5b20*/  BRA `(.L_x_1109) ;  /* 0x0000000000687947 */ /* 0x000fec0003800000 */
.L_x_1143:
[----:B------:R-:W-:Y:S02]  /*5b30*/  HADD2.F32 R5, -RZ, R4.H0_H0 ;  /* 0x20000004ff057230 */ /* 0x000fe40000004100 */
        /* <DEDUP_REMOVED lines=16> */
.L_x_1142:
[----:B------:R-:W-:Y:S02]  /*5c40*/  HADD2.F32 R4, -RZ, R4.H0_H0 ;  /* 0x20000004ff047230 */ /* 0x000fe40000004100 */
[----:B------:R-:W-:-:S04]  /*5c50*/  IMAD.MOV.U32 R19, RZ, RZ, R22 ;  /* 0x000000ffff137224 */ /* 0x000fc800078e0016 */
[----:B------:R-:W0:Y:S02]  /*5c60*/  F2I.U64.TRUNC R4, R4 ;  /* 0x0000000400047311 */ /* 0x000e24000020d800 */
[----:B0-----:R0:W-:Y:S01]  /*5c70*/  STG.E.64 desc[UR36][R2.64], R4 ;  /* 0x0000000402007986 */ /* 0x0011e2000c101b24 */
[----:B------:R-:W-:Y:S05]  /*5c80*/  BRA `(.L_x_1109) ;  /* 0x0000000000107947 */ /* 0x000fea0003800000 */
.L_x_1141:
[----:B------:R-:W-:Y:S02]  /*5c90*/  HADD2.F32 R4, -RZ, R4.H0_H0 ;  /* 0x20000004ff047230 */ /* 0x000fe40000004100 */
[----:B------:R-:W-:Y:S02]  /*5ca0*/  IMAD.MOV.U32 R19, RZ, RZ, R22 ;  /* 0x000000ffff137224 */ /* 0x000fe400078e0016 */
[----:B------:R-:W0:Y:S02]  /*5cb0*/  F2I.FTZ.U32.TRUNC.NTZ R5, R4 ;  /* 0x0000000400057305 */ /* 0x000e24000021f000 */
[----:B0-----:R0:W-:Y:S03]  /*5cc0*/  STG.E desc[UR36][R2.64], R5 ;  /* 0x0000000502007986 */ /* 0x0011e6000c101924 */
.L_x_1109:
[----:B------:R-:W-:Y:S05]  /*5cd0*/  BSYNC.RECONVERGENT B6 ;  /* 0x0000000000067941 */ /* 0x000fea0003800200 */
.L_x_1108:
[----:B------:R-:W-:Y:S01]  /*5ce0*/  ISETP.GE.AND P0, PT, R19, R17, PT ;  /* 0x000000111300720c */ /* 0x000fe20003f06270 */
[----:B------:R-:W-:-:S12]  /*5cf0*/  BSSY.RECONVERGENT B6, `(.L_x_1145) ;  /* 0x00001f0000067945 */ /* 0x000fd80003800200 */
[----:B------:R-:W-:Y:S05]  /*5d00*/  @P0 BRA `(.L_x_1146) ;  /* 0x0000001c00b80947 */ /* 0x000fea0003800000 */
[----:B------:R-:W4:Y:S01]  /*5d10*/  LDCU UR4, c[0x0][0x3a8] ;  /* 0x00007500ff0477ac */ /* 0x000f220008000800 */
[----:B0123--:R-:W0:Y:S01]  /*5d20*/  LDC.64 R2, c[0x0][0x388] ;  /* 0x0000e200ff027b82 */ /* 0x00fe220000000a00 */
[----:B-----5:R-:W-:Y:S01]  /*5d30*/  IMAD R0, R18, 0x200, R19 ;  /* 0x0000020012007824 */ /* 0x020fe200078e0213 */
[----:B----4-:R-:W-:-:S03]  /*5d40*/  PRMT R4, R16, 0x9910, RZ ;  /* 0x0000991010047816 */ /* 0x010fc600000000ff */
[----:B------:R-:W-:Y:S02]  /*5d50*/  IMAD R5, R0, UR4, RZ ;  /* 0x0000000400057c24 */ /* 0x000fe4000f8e02ff */
        /* <DEDUP_REMOVED lines=13> */
[----:B------:R-:W-:-:S04]  /*5e30*/  HADD2.F32 R26, -RZ, R26.H0_H0 ;  /* 0x2000001aff1a7230 */ /* 0x000fc80000004100 */
[----:B------:R-:W0:Y:S02]  /*5e40*/  F2I.FTZ.TRUNC.NTZ R5, R26 ;  /* 0x0000001a00057305 */ /* 0x000e24000021f100 */
[----:B0-----:R4:W-:Y:S01]  /*5e50*/  STG.E.U8 desc[UR36][R2.64], R5 ;  /* 0x0000000502007986 */ /* 0x0019e2000c101124 */
[----:B------:R-:W-:Y:S05]  /*5e60*/  BRA `(.L_x_1152) ;  /* 0x0000000c007c7947 */ /* 0x000fea0003800000 */
.L_x_1150:
[----:B------:R-:W-:-:S06]  /*5e70*/  HADD2.F32 R5, -RZ, R26.H0_H0 ;  /* 0x2000001aff057230 */ /* 0x000fcc0000004100 */
[----:B------:R-:W0:Y:S02]  /*5e80*/  F2I.S64.TRUNC R4, R5 ;  /* 0x0000000500047311 */ /* 0x000e24000020d900 */
[----:B0-----:R3:W-:Y:S01]  /*5e90*/  STG.E.U8 desc[UR36][R2.64], R4 ;  /* 0x0000000402007986 */ /* 0x0017e2000c101124 */
[----:B------:R-:W-:Y:S05]  /*5ea0*/  BRA `(.L_x_1152) ;  /* 0x0000000c006c7947 */ /* 0x000fea0003800000 */
.L_x_1149:
[----:B------:R-:W-:-:S13]  /*5eb0*/  ISETP.NE.AND P0, PT, R0, 0x2, PT ;  /* 0x000000020000780c */ /* 0x000fda0003f05270 */
[----:B------:R-:W-:Y:S05]  /*5ec0*/  @!P0 BRA `(.L_x_1153) ;  /* 0x0000000000308947 */ /* 0x000fea0003800000 */
[----:B------:R-:W-:-:S13]  /*5ed0*/  ISETP.NE.AND P0, PT, R0, 0x3, PT ;  /* 0x000000030000780c */ /* 0x000fda0003f05270 */
[----:B------:R-:W-:Y:S05]  /*5ee0*/  @!P0 BRA `(.L_x_1154) ;  /* 0x0000000000188947 */ /* 0x000fea0003800000 */
[----:B------:R-:W-:-:S13]  /*5ef0*/  ISETP.NE.AND P0, PT, R0, 0x4, PT ;  /* 0x000000040000780c */ /* 0x000fda0003f05270 */
[----:B------:R-:W-:Y:S05]  /*5f00*/  @P0 BRA `(.L_x_1151) ;  /* 0x0000000800700947 */ /* 0x000fea0003800000 */
[----:B------:R-:W-:-:S06]  /*5f10*/  HADD2.F32 R4, -RZ, R26.H0_H0 ;  /* 0x2000001aff047230 */ /* 0x000fcc0000004100 */
[----:B------:R-:W0:Y:S02]  /*5f20*/  F2I.S64.TRUNC R4, R4 ;  /* 0x0000000400047311 */ /* 0x000e24000020d900 */
[----:B0-----:R1:W-:Y:S01]  /*5f30*/  STG.E.64 desc[UR36][R2.64], R4 ;  /* 0x0000000402007986 */ /* 0x0013e2000c101b24 */
[----:B------:R-:W-:Y:S05]  /*5f40*/  BRA `(.L_x_1152) ;  /* 0x0000000c00447947 */ /* 0x000fea0003800000 */
.L_x_1154:
[----:B------:R-:W-:-:S04]  /*5f50*/  HADD2.F32 R26, -RZ, R26.H0_H0 ;  /* 0x2000001aff1a7230 */ /* 0x000fc80000004100 */
[----:B------:R-:W0:Y:S02]  /*5f60*/  F2I.FTZ.TRUNC.NTZ R5, R26 ;  /* 0x0000001a00057305 */ /* 0x000e24000021f100 */
[----:B0-----:R2:W-:Y:S01]  /*5f70*/  STG.E desc[UR36][R2.64], R5 ;  /* 0x0000000502007986 */ /* 0x0015e2000c101924 */
[----:B------:R-:W-:Y:S05]  /*5f80*/  BRA `(.L_x_1152) ;  /* 0x0000000c00347947 */ /* 0x000fea0003800000 */
.L_x_1153:
[----:B------:R-:W-:-:S04]  /*5f90*/  HADD2.F32 R26, -RZ, R26.H0_H0 ;  /* 0x2000001aff1a7230 */ /* 0x000fc80000004100 */
[----:B------:R-:W0:Y:S02]  /*5fa0*/  F2I.FTZ.TRUNC.NTZ R5, R26 ;  /* 0x0000001a00057305 */ /* 0x000e24000021f100 */
[----:B0-----:R0:W-:Y:S01]  /*5fb0*/  STG.E.U16 desc[UR36][R2.64], R5 ;  /* 0x0000000502007986 */ /* 0x0011e2000c101524 */
[----:B------:R-:W-:Y:S05]  /*5fc0*/  BRA `(.L_x_1152) ;  /* 0x0000000c00247947 */ /* 0x000fea0003800000 */
.L_x_1148:
[----:B------:R-:W-:-:S13]  /*5fd0*/  ISETP.GT.AND P0, PT, R0, 0x6, PT ;  /* 0x000000060000780c */ /* 0x000fda0003f04270 */
[----:B------:R-:W-:Y:S05]  /*5fe0*/  @P0 BRA `(.L_x_1155) ;  /* 0x0000000000240947 */ /* 0x000fea0003800000 */
[----:B------:R-:W-:-:S13]  /*5ff0*/  ISETP.NE.AND P0, PT, R0, 0x5, PT ;  /* 0x000000050000780c */ /* 0x000fda0003f05270 */
[----:B------:R-:W-:Y:S05]  /*6000*/  @!P0 BRA `(.L_x_1156) ;  /* 0x0000000000148947 */ /* 0x000fea0003800000 */
[----:B------:R-:W-:-:S13]  /*6010*/  ISETP.NE.AND P0, PT, R0, 0x6, PT ;  /* 0x000000060000780c */ /* 0x000fda0003f05270 */
[----:B------:R-:W-:Y:S05]  /*6020*/  @P0 BRA `(.L_x_1151) ;  /* 0x0000000800280947 */ /* 0x000fea0003800000 */
[----:B------:R-:W-:-:S05]  /*6030*/  HADD2.F32 R5, -RZ, R26.H0_H0 ;  /* 0x2000001aff057230 */ /* 0x000fca0000004100 */
[----:B------:R0:W-:Y:S01]  /*6040*/  STG.E desc[UR36][R2.64], R5 ;  /* 0x0000000502007986 */ /* 0x0001e2000c101924 */
[----:B------:R-:W-:Y:S05]  /*6050*/  BRA `(.L_x_1152) ;  /* 0x0000000c00007947 */ /* 0x000fea0003800000 */
.L_x_1156:
[----:B------:R0:W-:Y:S01]  /*6060*/  STG.E.U16 desc[UR36][R2.64], R26 ;  /* 0x0000001a02007986 */ /* 0x0001e2000c101524 */
[----:B------:R-:W-:Y:S05]  /*6070*/  BRA `(.L_x_1152) ;  /* 0x0000000800f87947 */ /* 0x000fea0003800000 */
.L_x_1155:
[----:B------:R-:W-:-:S13]  /*6080*/  ISETP.NE.AND P0, PT, R0, 0x7, PT ;  /* 0x000000070000780c */ /* 0x000fda0003f05270 */
[----:B------:R-:W-:Y:S05]  /*6090*/  @!P0 BRA `(.L_x_1157) ;  /* 0x0000000000348947 */ /* 0x000fea0003800000 */
[----:B------:R-:W-:-:S13]  /*60a0*/  ISETP.NE.AND P0, PT, R0, 0x8, PT ;  /* 0x000000080000780c */ /* 0x000fda0003f05270 */
[----:B------:R-:W-:Y:S05]  /*60b0*/  @!P0 BRA `(.L_x_1158) ;  /* 0x0000000000188947 */ /* 0x000fea0003800000 */
[----:B------:R-:W-:-:S13]  /*60c0*/  ISETP.NE.AND P0, PT, R0, 0x9, PT ;  /* 0x000000090000780c */ /* 0x000fda0003f05270 */
[----:B------:R-:W-:Y:S05]  /*60d0*/  @P0 BRA `(.L_x_1151) ;  /* 0x0000000400fc0947 */ /* 0x000fea0003800000 */
[----:B------:R-:W-:Y:S02]  /*60e0*/  HADD2.F32 R26, -RZ, R26.H0_H0 ;  /* 0x2000001aff1a7230 */ /* 0x000fe40000004100 */
[----:B------:R-:W-:-:S05]  /*60f0*/  IMAD.MOV.U32 R27, RZ, RZ, RZ ;  /* 0x000000ffff1b7224 */ /* 0x000fca00078e00ff */
[----:B------:R0:W-:Y:S01]  /*6100*/  STG.E.64 desc[UR36][R2.64], R26 ;  /* 0x0000001a02007986 */ /* 0x0001e2000c101b24 */
[----:B------:R-:W-:Y:S05]  /*6110*/  BRA `(.L_x_1152) ;  /* 0x0000000800d07947 */ /* 0x000fea0003800000 */
.L_x_1158:
[----:B------:R-:W-:-:S05]  /*6120*/  HADD2.F32 R0, -RZ, R26.H0_H0 ;  /* 0x2000001aff007230 */ /* 0x000fca0000004100 */
[----:B------:R-:W-:-:S04]  /*6130*/  F2FP.F16.F32.PACK_AB R0, RZ, R0 ;  /* 0x00000000ff00723e */ /* 0x000fc800000000ff */
[----:B------:R-:W-:-:S05]  /*6140*/  PRMT R0, R0, 0x5410, RZ ;  /* 0x0000541000007816 */ /* 0x000fca00000000ff */
[----:B------:R0:W-:Y:S01]  /*6150*/  STG.E desc[UR36][R2.64], R0 ;  /* 0x0000000002007986 */ /* 0x0001e2000c101924 */
[----:B------:R-:W-:Y:S05]  /*6160*/  BRA `(.L_x_1152) ;  /* 0x0000000800bc7947 */ /* 0x000fea0003800000 */
.L_x_1157:
[----:B------:R-:W-:-:S05]  /*6170*/  HADD2.F32 R4, -RZ, R26.H0_H0 ;  /* 0x2000001aff047230 */ /* 0x000fca0000004100 */
[----:B------:R-:W-:-:S06]  /*6180*/  FMUL.FTZ R4, R4, 1 ;  /* 0x3f80000004047820 */ /* 0x000fcc0000410000 */
[----:B------:R-:W0:Y:S02]  /*6190*/  F2F.F64.F32 R4, R4 ;  /* 0x0000000400047310 */ /* 0x000e240000201800 */
[----:B0-----:R0:W-:Y:S01]  /*61a0*/  STG.E.64 desc[UR36][R2.64], R4 ;  /* 0x0000000402007986 */ /* 0x0011e2000c101b24 */
[----:B------:R-:W-:Y:S05]  /*61b0*/  BRA `(.L_x_1152) ;  /* 0x0000000800a87947 */ /* 0x000fea0003800000 */
.L_x_1147:
        /* <DEDUP_REMOVED lines=10> */
[----:B------:R-:W-:-:S06]  /*6260*/  HADD2.F32 R5, -RZ, R26.H0_H0 ;  /* 0x2000001aff057230 */ /* 0x000fcc0000004100 */
[----:B------:R-:W0:Y:S02]  /*6270*/  F2I.FTZ.U32.TRUNC.NTZ R5, R5 ;  /* 0x0000000500057305 */ /* 0x000e24000021f000 */
[----:B0-----:R0:W-:Y:S01]  /*6280*/  STG.E.U16 desc[UR36][R2.64], R5 ;  /* 0x0000000502007986 */ /* 0x0011e2000c101524 */
[----:B------:R-:W-:Y:S05]  /*6290*/  BRA `(.L_x_1152) ;  /* 0x0000000800707947 */ /* 0x000fea0003800000 */
.L_x_1162:
        /* <DEDUP_REMOVED lines=18> */
.L_x_1165:
[----:B------:R-:W-:-:S04]  /*63c0*/  SHF.R.U32.HI R5, RZ, 0x18, R5 ;  /* 0x00000018ff057819 */ /* 0x000fc80000011605 */
[----:B------:R-:W-:-:S07]  /*63d0*/  LOP3.LUT R0, R0, 0x80, R5, 0xf8, !PT ;  /* 0x0000008000007812 */ /* 0x000fce00078ef805 */
.L_x_1164:
[----:B------:R-:W-:Y:S05]  /*63e0*/  BSYNC.RECONVERGENT B0 ;  /* 0x0000000000007941 */ /* 0x000fea0003800200 */
.L_x_1163:
[----:B------:R0:W-:Y:S01]  /*63f0*/  STG.E.U8 desc[UR36][R2.64], R0 ;  /* 0x0000000002007986 */ /* 0x0001e2000c101124 */
[----:B------:R-:W-:Y:S05]  /*6400*/  BRA `(.L_x_1152) ;  /* 0x0000000800147947 */ /* 0x000fea0003800000 */
.L_x_1161:
        /* <DEDUP_REMOVED lines=18> */
.L_x_1168:
[----:B------:R-:W-:-:S04]  /*6530*/  SHF.R.U32.HI R5, RZ, 0x18, R5 ;  /* 0x00000018ff057819 */ /* 0x000fc80000011605 */
[----:B------:R-:W-:-:S07]  /*6540*/  LOP3.LUT R0, R0, 0x80, R5, 0xf8, !PT ;  /* 0x0000008000007812 */ /* 0x000fce00078ef805 */
.L_x_1167:
[----:B------:R-:W-:Y:S05]  /*6550*/  BSYNC.RECONVERGENT B0 ;  /* 0x0000000000007941 */ /* 0x000fea0003800200 */
.L_x_1166:
[----:B------:R0:W-:Y:S01]  /*6560*/  STG.E.U8 desc[UR36][R2.64], R0 ;  /* 0x0000000002007986 */ /* 0x0001e2000c101124 */
[----:B------:R-:W-:Y:S05]  /*6570*/  BRA `(.L_x_1152) ;  /* 0x0000000400b87947 */ /* 0x000fea0003800000 */
.L_x_1160:
[----:B------:R-:W-:-:S13]  /*6580*/  ISETP.NE.AND P0, PT, R0, 0x1c, PT ;  /* 0x0000001c0000780c */ /* 0x000fda0003f05270 */
[----:B------:R-:W-:Y:S05]  /*6590*/  @!P0 BRA `(.L_x_1169) ;  /* 0x0000000000608947 */ /* 0x000fea0003800000 */
[----:B------:R-:W-:-:S13]  /*65a0*/  ISETP.NE.AND P0, PT, R0, 0x1d, PT ;  /* 0x0000001d0000780c */ /* 0x000fda0003f05270 */
[----:B------:R-:W-:Y:S05]  /*65b0*/  @!P0 BRA `(.L_x_1170) ;  /* 0x0000000000488947 */ /* 0x000fea0003800000 */
[----:B------:R-:W-:-:S13]  /*65c0*/  ISETP.NE.AND P0, PT, R0, 0x2c, PT ;  /* 0x0000002c0000780c */ /* 0x000fda0003f05270 */
[----:B------:R-:W-:Y:S05]  /*65d0*/  @P0 BRA `(.L_x_1151) ;  /* 0x0000000000bc0947 */ /* 0x000fea0003800000 */
        /* <DEDUP_REMOVED lines=16> */
.L_x_1170:
[----:B------:R-:W-:-:S06]  /*66e0*/  HADD2.F32 R4, -RZ, R26.H0_H0 ;  /* 0x2000001aff047230 */ /* 0x000fcc0000004100 */
[----:B------:R-:W0:Y:S02]  /*66f0*/  F2I.U64.TRUNC R4, R4 ;  /* 0x0000000400047311 */ /* 0x000e24000020d800 */
[----:B0-----:R0:W-:Y:S01]  /*6700*/  STG.E.64 desc[UR36][R2.64], R4 ;  /* 0x0000000402007986 */ /* 0x0011e2000c101b24 */
[----:B------:R-:W-:Y:S05]  /*6710*/  BRA `(.L_x_1152) ;  /* 0x0000000400507947 */ /* 0x000fea0003800000 */
.L_x_1169:
[----:B------:R-:W-:-:S04]  /*6720*/  HADD2.F32 R26, -RZ, R26.H0_H0 ;  /* 0x2000001aff1a7230 */ /* 0x000fc80000004100 */
[----:B------:R-:W0:Y:S02]  /*6730*/  F2I.FTZ.U32.TRUNC.NTZ R5, R26 ;  /* 0x0000001a00057305 */ /* 0x000e24000021f000 */
[----:B0-----:R0:W-:Y:S01]  /*6740*/  STG.E desc[UR36][R2.64], R5 ;  /* 0x0000000502007986 */ /* 0x0011e2000c101924 */
[----:B------:R-:W-:Y:S05]  /*6750*/  BRA `(.L_x_1152) ;  /* 0x0000000400407947 */ /* 0x000fea0003800000 */
.L_x_1159:
[----:B------:R-:W-:-:S13]  /*6760*/  ISETP.GT.AND P0, PT, R0, 0xe, PT ;  /* 0x0000000e0000780c */ /* 0x000fda0003f04270 */
[----:B------:R-:W-:Y:S05]  /*6770*/  @P0 BRA `(.L_x_1171) ;  /* 0x00000000003c0947 */ /* 0x000fea0003800000 */
[----:B------:R-:W-:-:S13]  /*6780*/  ISETP.NE.AND P0, PT, R0, 0xa, PT ;  /* 0x0000000a0000780c */ /* 0x000fda0003f05270 */
[----:B------:R-:W-:Y:S05]  /*6790*/  @!P0 BRA `(.L_x_1172) ;  /* 0x00000000001c8947 */ /* 0x000fea0003800000 */
[----:B------:R-:W-:-:S13]  /*67a0*/  ISETP.NE.AND P0, PT, R0, 0xb, PT ;  /* 0x0000000b0000780c */ /* 0x000fda0003f05270 */
[----:B------:R-:W-:Y:S05]  /*67b0*/  @P0 BRA `(.L_x_1151) ;  /* 0x0000000000440947 */ /* 0x000fea0003800000 */
[----:B------:R-:W-:-:S05]  /*67c0*/  HADD2.F32 R26, -RZ, R26.H0_H0 ;  /* 0x2000001aff1a7230 */ /* 0x000fca0000004100 */
[----:B------:R-:W-:-:S04]  /*67d0*/  FSETP.NEU.FTZ.AND P0, PT, R26, RZ, PT ;  /* 0x000000ff1a00720b */ /* 0x000fc80003f1d000 */
[----:B------:R-:W-:-:S05]  /*67e0*/  SEL R5, RZ, 0x1, !P0 ;  /* 0x00000001ff057807 */ /* 0x000fca0004000000 */
[----:B------:R0:W-:Y:S01]  /*67f0*/  STG.E.U8 desc[UR36][R2.64], R5 ;  /* 0x0000000502007986 */ /* 0x0001e2000c101124 */
[----:B------:R-:W-:Y:S05]  /*6800*/  BRA `(.L_x_1152) ;  /* 0x0000000400147947 */ /* 0x000fea0003800000 */
.L_x_1172:
[----:B------:R-:W-:Y:S01]  /*6810*/  HADD2.F32 R26, -RZ, R26.H0_H0 ;  /* 0x2000001aff1a7230 */ /* 0x000fe20000004100 */
[----:B------:R-:W-:-:S04]  /*6820*/  CS2R R6, SRZ ;  /* 0x0000000000067805 */ /* 0x000fc8000001ff00 */
[----:B------:R-:W-:-:S06]  /*6830*/  FMUL.FTZ R4, R26, 1 ;  /* 0x3f8000001a047820 */ /* 0x000fcc0000410000 */
[----:B------:R-:W0:Y:S02]  /*6840*/  F2F.F64.F32 R4, R4 ;  /* 0x0000000400047310 */ /* 0x000e240000201800 */
[----:B0-----:R0:W-:Y:S01]  /*6850*/  STG.E.128 desc[UR36][R2.64], R4 ;  /* 0x0000000402007986 */ /* 0x0011e2000c101d24 */
[----:B------:R-:W-:Y:S05]  /*6860*/  BRA `(.L_x_1152) ;  /* 0x0000000000fc7947 */ /* 0x000fea0003800000 */
.L_x_1171:
[----:B------:R-:W-:-:S13]  /*6870*/  ISETP.NE.AND P0, PT, R0, 0xf, PT ;  /* 0x0000000f0000780c */ /* 0x000fda0003f05270 */
[----:B------:R-:W-:Y:S05]  /*6880*/  @!P0 BRA `(.L_x_1173) ;  /* 0x0000000000e88947 */ /* 0x000fea0003800000 */
[----:B------:R-:W-:-:S13]  /*6890*/  ISETP.NE.AND P0, PT, R0, 0x17, PT ;  /* 0x000000170000780c */ /* 0x000fda0003f05270 */
[----:B------:R-:W-:Y:S05]  /*68a0*/  @!P0 BRA `(.L_x_1174) ;  /* 0x0000000000908947 */ /* 0x000fea0003800000 */
[----:B------:R-:W-:-:S13]  /*68b0*/  ISETP.NE.AND P0, PT, R0, 0x18, PT ;  /* 0x000000180000780c */ /* 0x000fda0003f05270 */
[----:B------:R-:W-:Y:S05]  /*68c0*/  @!P0 BRA `(.L_x_1175) ;  /* 0x0000000000448947 */ /* 0x000fea0003800000 */
.L_x_1151:
        /* <DEDUP_REMOVED lines=16> */
.L_x_1176:
[----:B------:R-:W-:Y:S05]  /*69d0*/  BRA `(.L_x_1152) ;  /* 0x0000000000a07947 */ /* 0x000fea0003800000 */
.L_x_1175:
        /* <DEDUP_REMOVED lines=13> */
.L_x_1178:
[----:B------:R-:W-:Y:S05]  /*6ab0*/  BSYNC.RECONVERGENT B0 ;  /* 0x0000000000007941 */ /* 0x000fea0003800200 */
.L_x_1177:
[----:B------:R-:W-:-:S05]  /*6ac0*/  LOP3.LUT R5, R0, 0x80, R5, 0xf8, !PT ;  /* 0x0000008000057812 */ /* 0x000fca00078ef805 */
[----:B------:R0:W-:Y:S01]  /*6ad0*/  STG.E.U8 desc[UR36][R2.64], R5 ;  /* 0x0000000502007986 */ /* 0x0001e2000c101124 */
[----:B------:R-:W-:Y:S05]  /*6ae0*/  BRA `(.L_x_1152) ;  /* 0x00000000005c7947 */ /* 0x000fea0003800000 */
.L_x_1174:
        /* <DEDUP_REMOVED lines=12> */
.L_x_1180:
[----:B------:R-:W-:Y:S01]  /*6bb0*/  IMAD.MOV.U32 R0, RZ, RZ, 0x7f ;  /* 0x0000007fff007424 */ /* 0x000fe200078e00ff */
[----:B------:R-:W-:-:S04]  /*6bc0*/  ISETP.GT.U32.AND P0, PT, R4, 0x7f800000, PT ;  /* 0x7f8000000400780c */ /* 0x000fc80003f04070 */
[----:B------:R-:W-:-:S09]  /*6bd0*/  SEL R0, R0, 0x7c, P0 ;  /* 0x0000007c00007807 */ /* 0x000fd20000000000 */
.L_x_1181:
[----:B------:R-:W-:Y:S05]  /*6be0*/  BSYNC.RECONVERGENT B0 ;  /* 0x0000000000007941 */ /* 0x000fea0003800200 */
.L_x_1179:
[----:B------:R-:W-:-:S04]  /*6bf0*/  SHF.R.U32.HI R5, RZ, 0x18, R5 ;  /* 0x00000018ff057819 */ /* 0x000fc80000011605 */
[----:B------:R-:W-:-:S05]  /*6c00*/  LOP3.LUT R5, R0, 0x80, R5, 0xf8, !PT ;  /* 0x0000008000057812 */ /* 0x000fca00078ef805 */
[----:B------:R0:W-:Y:S01]  /*6c10*/  STG.E.U8 desc[UR36][R2.64], R5 ;  /* 0x0000000502007986 */ /* 0x0001e2000c101124 */
[----:B------:R-:W-:Y:S05]  /*6c20*/  BRA `(.L_x_1152) ;  /* 0x00000000000c7947 */ /* 0x000fea0003800000 */
.L_x_1173:
[----:B------:R-:W-:-:S05]  /*6c30*/  HADD2.F32 R0, -RZ, R26.H0_H0 ;  /* 0x2000001aff007230 */ /* 0x000fca0000004100 */
[----:B------:R-:W-:-:S05]  /*6c40*/  F2FP.BF16.F32.PACK_AB R0, RZ, R0 ;  /* 0x00000000ff00723e */ /* 0x000fca00000010ff */
[----:B------:R0:W-:Y:S02]  /*6c50*/  STG.E.U16 desc[UR36][R2.64], R0 ;  /* 0x0000000002007986 */ /* 0x0001e4000c101524 */
.L_x_1152:
[----:B------:R-:W-:-:S05]  /*6c60*/  VIADD R19, R19, 0x80 ;  /* 0x0000008013137836 */ /* 0x000fca0000000000 */
[----:B------:R-:W-:-:S13]  /*6c70*/  ISETP.GE.AND P0, PT, R19, R17, PT ;  /* 0x000000111300720c */ /* 0x000fda0003f06270 */
[----:B------:R-:W-:Y:S05]  /*6c80*/  @P0 BRA `(.L_x_1146) ;  /* 0x0000000c00d80947 */ /* 0x000fea0003800000 */
[----:B------:R-:W5:Y:S01]  /*6c90*/  LDCU UR4, c[0x0][0x3a8] ;  /* 0x00007500ff0477ac */ /* 0x000f620008000800 */
[----:B01234-:R-:W0:Y:S01]  /*6ca0*/  LDC.64 R2, c[0x0][0x388] ;  /* 0x0000e200ff027b82 */ /* 0x01fe220000000a00 */
        /* <DEDUP_REMOVED lines=20> */
.L_x_1185:
[----:B------:R-:W-:-:S06]  /*6df0*/  HADD2.F32 R5, -RZ, R24.H0_H0 ;  /* 0x20000018ff057230 */ /* 0x000fcc0000004100 */
[----:B------:R-:W0:Y:S02]  /*6e00*/  F2I.S64.TRUNC R4, R5 ;  /* 0x0000000500047311 */ /* 0x000e24000020d900 */
[----:B0-----:R0:W-:Y:S01]  /*6e10*/  STG.E.U8 desc[UR36][R2.64], R4 ;  /* 0x0000000402007986 */ /* 0x0011e2000c101124 */
[----:B------:R-:W-:Y:S05]  /*6e20*/  BRA `(.L_x_1187) ;  /* 0x0000000c006c7947 */ /* 0x000fea0003800000 */
.L_x_1184:
        /* <DEDUP_REMOVED lines=10> */
.L_x_1189:
[----:B------:R-:W-:-:S04]  /*6ed0*/  HADD2.F32 R24, -RZ, R24.H0_H0 ;  /* 0x20000018ff187230 */ /* 0x000fc80000004100 */
[----:B------:R-:W0:Y:S02]  /*6ee0*/  F2I.FTZ.TRUNC.NTZ R5, R24 ;  /* 0x0000001800057305 */ /* 0x000e24000021f100 */
[----:B0-----:R0:W-:Y:S01]  /*6ef0*/  STG.E desc[UR36][R2.64], R5 ;  /* 0x0000000502007986 */ /* 0x0011e2000c101924 */
[----:B------:R-:W-:Y:S05]  /*6f00*/  BRA `(.L_x_1187) ;  /* 0x0000000c00347947 */ /* 0x000fea0003800000 */
.L_x_1188:
[----:B------:R-:W-:-:S04]  /*6f10*/  HADD2.F32 R24, -RZ, R24.H0_H0 ;  /* 0x20000018ff187230 */ /* 0x000fc80000004100 */
[----:B------:R-:W0:Y:S02]  /*6f20*/  F2I.FTZ.TRUNC.NTZ R5, R24 ;  /* 0x0000001800057305 */ /* 0x000e24000021f100 */
[----:B0-----:R0:W-:Y:S01]  /*6f30*/  STG.E.U16 desc[UR36][R2.64], R5 ;  /* 0x0000000502007986 */ /* 0x0011e2000c101524 */
[----:B------:R-:W-:Y:S05]  /*6f40*/  BRA `(.L_x_1187) ;  /* 0x0000000c00247947 */ /* 0x000fea0003800000 */
.L_x_1183:
        /* <DEDUP_REMOVED lines=9> */
.L_x_1191:
[----:B------:R0:W-:Y:S01]  /*6fe0*/  STG.E.U16 desc[UR36][R2.64], R24 ;  /* 0x0000001802007986 */ /* 0x0001e2000c101524 */
[----:B------:R-:W-:Y:S05]  /*6ff0*/  BRA `(.L_x_1187) ;  /* 0x0000000800f87947 */ /* 0x000fea0003800000 */
.L_x_1190:
        /* <DEDUP_REMOVED lines=10> */
.L_x_1193:
[----:B------:R-:W-:-:S05]  /*70a0*/  HADD2.F32 R0, -RZ, R24.H0_H0 ;  /* 0x20000018ff007230 */ /* 0x000fca0000004100 */
[----:B------:R-:W-:-:S04]  /*70b0*/  F2FP.F16.F32.PACK_AB R0, RZ, R0 ;  /* 0x00000000ff00723e */ /* 0x000fc800000000ff */
[----:B------:R-:W-:-:S05]  /*70c0*/  PRMT R0, R0, 0x5410, RZ ;  /* 0x0000541000007816 */ /* 0x000fca00000000ff */
[----:B------:R0:W-:Y:S01]  /*70d0*/  STG.E desc[UR36][R2.64], R0 ;  /* 0x0000000002007986 */ /* 0x0001e2000c101924 */
[----:B------:R-:W-:Y:S05]  /*70e0*/  BRA `(.L_x_1187) ;  /* 0x0000000800bc7947 */ /* 0x000fea0003800000 */
.L_x_1192:
[----:B------:R-:W-:-:S05]  /*70f0*/  HADD2.F32 R4, -RZ, R24.H0_H0 ;  /* 0x20000018ff047230 */ /* 0x000fca0000004100 */
[----:B------:R-:W-:-:S06]  /*7100*/  FMUL.FTZ R4, R4, 1 ;  /* 0x3f80000004047820 */ /* 0x000fcc0000410000 */
[----:B------:R-:W0:Y:S02]  /*7110*/  F2F.F64.F32 R4, R4 ;  /* 0x0000000400047310 */ /* 0x000e240000201800 */
[----:B0-----:R0:W-:Y:S01]  /*7120*/  STG.E.64 desc[UR36][R2.64], R4 ;  /* 0x0000000402007986 */ /* 0x0011e2000c101b24 */
[----:B------:R-:W-:Y:S05]  /*7130*/  BRA `(.L_x_1187) ;  /* 0x0000000800a87947 */ /* 0x000fea0003800000 */
.L_x_1182:
        /* <DEDUP_REMOVED lines=14> */
.L_x_1197:
        /* <DEDUP_REMOVED lines=18> */
.L_x_1200:
[----:B------:R-:W-:-:S04]  /*7340*/  SHF.R.U32.HI R5, RZ, 0x18, R5 ;  /* 0x00000018ff057819 */ /* 0x000fc80000011605 */
[----:B------:R-:W-:-:S07]  /*7350*/  LOP3.LUT R0, R0, 0x80, R5, 0xf8, !PT ;  /* 0x0000008000007812 */ /* 0x000fce00078ef805 */
.L_x_1199:
[----:B------:R-:W-:Y:S05]  /*7360*/  BSYNC.RECONVERGENT B0 ;  /* 0x0000000000007941 */ /* 0x000fea0003800200 */
.L_x_1198:
[----:B------:R4:W-:Y:S01]  /*7370*/  STG.E.U8 desc[UR36][R2.64], R0 ;  /* 0x0000000002007986 */ /* 0x0009e2000c101124 */
[----:B------:R-:W-:Y:S05]  /*7380*/  BRA `(.L_x_1187) ;  /* 0x0000000800147947 */ /* 0x000fea0003800000 */
.L_x_1196:
        /* <DEDUP_REMOVED lines=18> */
.L_x_1203:
[----:B------:R-:W-:-:S04]  /*74b0*/  SHF.R.U32.HI R5, RZ, 0x18, R5 ;  /* 0x00000018ff057819 */ /* 0x000fc80000011605 */
[----:B------:R-:W-:-:S07]  /*74c0*/  LOP3.LUT R0, R0, 0x80, R5, 0xf8, !PT ;  /* 0x0000008000007812 */ /* 0x000fce00078ef805 */
.L_x_1202:
[----:B------:R-:W-:Y:S05]  /*74d0*/  BSYNC.RECONVERGENT B0 ;  /* 0x0000000000007941 */ /* 0x000fea0003800200 */
.L_x_1201:
[----:B------:R3:W-:Y:S01]  /*74e0*/  STG.E.U8 desc[UR36][R2.64], R0 ;  /* 0x0000000002007986 */ /* 0x0007e2000c101124 */
[----:B------:R-:W-:Y:S05]  /*74f0*/  BRA `(.L_x_1187) ;  /* 0x0000000400b87947 */ /* 0x000fea0003800000 */
.L_x_1195:
        /* <DEDUP_REMOVED lines=22> */
.L_x_1205:
[----:B------:R-:W-:-:S06]  /*7660*/  HADD2.F32 R4, -RZ, R24.H0_H0 ;  /* 0x20000018ff047230 */ /* 0x000fcc0000004100 */
[----:B------:R-:W0:Y:S02]  /*7670*/  F2I.U64.TRUNC R4, R4 ;  /* 0x0000000400047311 */ /* 0x000e24000020d800 */
[----:B0-----:R0:W-:Y:S01]  /*7680*/  STG.E.64 desc[UR36][R2.64], R4 ;  /* 0x0000000402007986 */ /* 0x0011e2000c101b24 */
[----:B------:R-:W-:Y:S05]  /*7690*/  BRA `(.L_x_1187) ;  /* 0x0000000400507947 */ /* 0x000fea0003800000 */
.L_x_1204:
[----:B------:R-:W-:-:S04]  /*76a0*/  HADD2.F32 R24, -RZ, R24.H0_H0 ;  /* 0x20000018ff187230 */ /* 0x000fc80000004100 */
[----:B------:R-:W0:Y:S02]  /*76b0*/  F2I.FTZ.U32.TRUNC.NTZ R5, R24 ;  /* 0x0000001800057305 */ /* 0x000e24000021f000 */
[----:B0-----:R2:W-:Y:S01]  /*76c0*/  STG.E desc[UR36][R2.64], R5 ;  /* 0x0000000502007986 */ /* 0x0015e2000c101924 */
[----:B------:R-:W-:Y:S05]  /*76d0*/  BRA `(.L_x_1187) ;  /* 0x0000000400407947 */ /* 0x000fea0003800000 */
.L_x_1194:
        /* <DEDUP_REMOVED lines=11> */
.L_x_1207:
[----:B------:R-:W-:Y:S01]  /*7790*/  HADD2.F32 R24, -RZ, R24.H0_H0 ;  /* 0x20000018ff187230 */ /* 0x000fe20000004100 */
[----:B------:R-:W-:-:S04]  /*77a0*/  CS2R R6, SRZ ;  /* 0x0000000000067805 */ /* 0x000fc8000001ff00 */
[----:B------:R-:W-:-:S06]  /*77b0*/  FMUL.FTZ R4, R24, 1 ;  /* 0x3f80000018047820 */ /* 0x000fcc0000410000 */
[----:B------:R-:W0:Y:S02]  /*77c0*/  F2F.F64.F32 R4, R4 ;  /* 0x0000000400047310 */ /* 0x000e240000201800 */
[----:B0-----:R0:W-:Y:S01]  /*77d0*/  STG.E.128 desc[UR36][R2.64], R4 ;  /* 0x0000000402007986 */ /* 0x0011e2000c101d24 */
[----:B------:R-:W-:Y:S05]  /*77e0*/  BRA `(.L_x_1187) ;  /* 0x0000000000fc7947 */ /* 0x000fea0003800000 */
.L_x_1206:
[----:B------:R-:W-:-:S13]  /*77f0*/  ISETP.NE.AND P0, PT, R0, 0xf, PT ;  /* 0x0000000f0000780c */ /* 0x000fda0003f05270 */
[----:B------:R-:W-:Y:S05]  /*7800*/  @!P0 BRA `(.L_x_1208) ;  /* 0x0000000000e88947 */ /* 0x000fea0003800000 */
[----:B------:R-:W-:-:S13]  /*7810*/  ISETP.NE.AND P0, PT, R0, 0x17, PT ;  /* 0x000000170000780c */ /* 0x000fda0003f05270 */
[----:B------:R-:W-:Y:S05]  /*7820*/  @!P0 BRA `(.L_x_1209) ;  /* 0x0000000000908947 */ /* 0x000fea0003800000 */
[----:B------:R-:W-:-:S13]  /*7830*/  ISETP.NE.AND P0, PT, R0, 0x18, PT ;  /* 0x000000180000780c */ /* 0x000fda0003f05270 */
[----:B------:R-:W-:Y:S05]  /*7840*/  @!P0 BRA `(.L_x_1210) ;  /* 0x0000000000448947 */ /* 0x000fea0003800000 */
.L_x_1186:
        /* <DEDUP_REMOVED lines=16> */
.L_x_1211:
[----:B------:R-:W-:Y:S05]  /*7950*/  BRA `(.L_x_1187) ;  /* 0x0000000000a07947 */ /* 0x000fea0003800000 */
.L_x_1210:
        /* <DEDUP_REMOVED lines=13> */
.L_x_1213:
[----:B------:R-:W-:Y:S05]  /*7a30*/  BSYNC.RECONVERGENT B0 ;  /* 0x0000000000007941 */ /* 0x000fea0003800200 */
.L_x_1212:
[----:B------:R-:W-:-:S05]  /*7a40*/  LOP3.LUT R5, R0, 0x80, R5, 0xf8, !PT ;  /* 0x0000008000057812 */ /* 0x000fca00078ef805 */
[----:B------:R0:W-:Y:S01]  /*7a50*/  STG.E.U8 desc[UR36][R2.64], R5 ;  /* 0x0000000502007986 */ /* 0x0001e2000c101124 */
[----:B------:R-:W-:Y:S05]  /*7a60*/  BRA `(.L_x_1187) ;  /* 0x00000000005c7947 */ /* 0x000fea0003800000 */
.L_x_1209:
        /* <DEDUP_REMOVED lines=12> */
.L_x_1215:
[----:B------:R-:W-:Y:S01]  /*7b30*/  IMAD.MOV.U32 R0, RZ, RZ, 0x7f ;  /* 0x0000007fff007424 */ /* 0x000fe200078e00ff */
[----:B------:R-:W-:-:S04]  /*7b40*/  ISETP.GT.U32.AND P0, PT, R4, 0x7f800000, PT ;  /* 0x7f8000000400780c */ /* 0x000fc80003f04070 */
[----:B------:R-:W-:-:S09]  /*7b50*/  SEL R0, R0, 0x7c, P0 ;  /* 0x0000007c00007807 */ /* 0x000fd20000000000 */
.L_x_1216:
[----:B------:R-:W-:Y:S05]  /*7b60*/  BSYNC.RECONVERGENT B0 ;  /* 0x0000000000007941 */ /* 0x000fea0003800200 */
.L_x_1214:
[----:B------:R-:W-:-:S04]  /*7b70*/  SHF.R.U32.HI R5, RZ, 0x18, R5 ;  /* 0x00000018ff057819 */ /* 0x000fc80000011605 */
[----:B------:R-:W-:-:S05]  /*7b80*/  LOP3.LUT R5, R0, 0x80, R5, 0xf8, !PT ;  /* 0x0000008000057812 */ /* 0x000fca00078ef805 */
[----:B------:R0:W-:Y:S01]  /*7b90*/  STG.E.U8 desc[UR36][R2.64], R5 ;  /* 0x0000000502007986 */ /* 0x0001e2000c101124 */
[----:B------:R-:W-:Y:S05]  /*7ba0*/  BRA `(.L_x_1187) ;  /* 0x00000000000c7947 */ /* 0x000fea0003800000 */
.L_x_1208:
[----:B------:R-:W-:-:S05]  /*7bb0*/  HADD2.F32 R0, -RZ, R24.H0_H0 ;  /* 0x20000018ff007230 */ /* 0x000fca0000004100 */
[----:B------:R-:W-:-:S05]  /*7bc0*/  F2FP.BF16.F32.PACK_AB R0, RZ, R0 ;  /* 0x00000000ff00723e */ /* 0x000fca00000010ff */
[----:B------:R0:W-:Y:S02]  /*7bd0*/  STG.E.U16 desc[UR36][R2.64], R0 ;  /* 0x0000000002007986 */ /* 0x0001e4000c101524 */
.L_x_1187:
[----:B------:R-:W-:-:S07]  /*7be0*/  VIADD R19, R19, 0x80 ;  /* 0x0000008013137836 */ /* 0x000fce0000000000 */
.L_x_1146:
[----:B------:R-:W-:Y:S05]  /*7bf0*/  BSYNC.RECONVERGENT B6 ;  /* 0x0000000000067941 */ /* 0x000fea0003800200 */
.L_x_1145:
[----:B------:R-:W-:-:S13]  /*7c00*/  ISETP.GE.AND P0, PT, R19, R17, PT ;  /* 0x000000111300720c */ /* 0x000fda0003f06270 */
[----:B------:R-:W-:Y:S05]  /*7c10*/  @P0 EXIT ;  /* 0x000000000000094d */ /* 0x000fea0003800000 */
[----:B01234-:R-:W0:Y:S01]  /*7c20*/  LDC.64 R2, c[0x0][0x388] ;  /* 0x0000e200ff027b82 */ /* 0x01fe220000000a00 */
[----:B------:R-:W1:Y:S01]  /*7c30*/  LDCU UR4, c[0x0][0x3a8] ;  /* 0x00007500ff0477ac */ /* 0x000e620008000800 */
[----:B-----5:R-:W-:Y:S01]  /*7c40*/  PRMT R0, R16, 0x9910, RZ ;  /* 0x0000991010007816 */ /* 0x020fe200000000ff */
        /* <DEDUP_REMOVED lines=14> */
[----:B------:R-:W-:-:S06]  /*7d30*/  HADD2.F32 R23, -RZ, R23.H0_H0 ;  /* 0x20000017ff177230 */ /* 0x000fcc0000004100 */
[----:B------:R-:W0:Y:S02]  /*7d40*/  F2I.FTZ.TRUNC.NTZ R23, R23 ;  /* 0x0000001700177305 */ /* 0x000e24000021f100 */
[----:B0-----:R-:W-:Y:S01]  /*7d50*/  STG.E.U8 desc[UR36][R2.64], R23 ;  /* 0x0000001702007986 */ /* 0x001fe2000c101124 */
[----:B------:R-:W-:Y:S05]  /*7d60*/  EXIT ;  /* 0x000000000000794d */ /* 0x000fea0003800000 */
.L_x_1220:
[----:B------:R-:W-:-:S06]  /*7d70*/  HADD2.F32 R5, -RZ, R23.H0_H0 ;  /* 0x20000017ff057230 */ /* 0x000fcc0000004100 */
[----:B------:R-:W0:Y:S02]  /*7d80*/  F2I.S64.TRUNC R4, R5 ;  /* 0x0000000500047311 */ /* 0x000e24000020d900 */
[----:B0-----:R-:W-:Y:S01]  /*7d90*/  STG.E.U8 desc[UR36][R2.64], R4 ;  /* 0x0000000402007986 */ /* 0x001fe2000c101124 */
[----:B------:R-:W-:Y:S05]  /*7da0*/  EXIT ;  /* 0x000000000000794d */ /* 0x000fea0003800000 */
.L_x_1219:
        /* <DEDUP_REMOVED lines=8> */
[----:B0-----:R-:W-:Y:S01]  /*7e30*/  STG.E.64 desc[UR36][R2.64], R4 ;  /* 0x0000000402007986 */ /* 0x001fe2000c101b24 */
[----:B------:R-:W-:Y:S05]  /*7e40*/  EXIT ;  /* 0x000000000000794d */ /* 0x000fea0003800000 */
.L_x_1223:
[----:B------:R-:W-:-:S06]  /*7e50*/  HADD2.F32 R23, -RZ, R23.H0_H0 ;  /* 0x20000017ff177230 */ /* 0x000fcc0000004100 */
[----:B------:R-:W0:Y:S02]  /*7e60*/  F2I.FTZ.TRUNC.NTZ R23, R23 ;  /* 0x0000001700177305 */ /* 0x000e24000021f100 */
[----:B0-----:R-:W-:Y:S01]  /*7e70*/  STG.E desc[UR36][R2.64], R23 ;  /* 0x0000001702007986 */ /* 0x001fe2000c101924 */
[----:B------:R-:W-:Y:S05]  /*7e80*/  EXIT ;  /* 0x000000000000794d */ /* 0x000fea0003800000 */
.L_x_1222:
[----:B------:R-:W-:-:S06]  /*7e90*/  HADD2.F32 R23, -RZ, R23.H0_H0 ;  /* 0x20000017ff177230 */ /* 0x000fcc0000004100 */
[----:B------:R-:W0:Y:S02]  /*7ea0*/  F2I.FTZ.TRUNC.NTZ R23, R23 ;  /* 0x0000001700177305 */ /* 0x000e24000021f100 */
[----:B0-----:R-:W-:Y:S01]  /*7eb0*/  STG.E.U16 desc[UR36][R2.64], R23 ;  /* 0x0000001702007986 */ /* 0x001fe2000c101524 */
[----:B------:R-:W-:Y:S05]  /*7ec0*/  EXIT ;  /* 0x000000000000794d */ /* 0x000fea0003800000 */
.L_x_1218:
[----:B------:R-:W-:-:S13]  /*7ed0*/  ISETP.GT.AND P0, PT, R0, 0x6, PT ;  /* 0x000000060000780c */ /* 0x000fda0003f04270 */
[----:B------:R-:W-:Y:S05]  /*7ee0*/  @P0 BRA `(.L_x_1224) ;  /* 0x0000000000240947 */ /* 0x000fea0003800000 */
[----:B------:R-:W-:-:S13]  /*7ef0*/  ISETP.NE.AND P0, PT, R0, 0x5, PT ;  /* 0x000000050000780c */ /* 0x000fda0003f05270 */
[----:B------:R-:W-:Y:S05]  /*7f00*/  @!P0 BRA `(.L_x_1225) ;  /* 0x0000000000148947 */ /* 0x000fea0003800000 */
[----:B------:R-:W-:-:S13]  /*7f10*/  ISETP.NE.AND P0, PT, R0, 0x6, PT ;  /* 0x000000060000780c */ /* 0x000fda0003f05270 */
[----:B------:R-:W-:Y:S05]  /*7f20*/  @P0 BRA `(.L_x_1221) ;  /* 0x0000000800280947 */ /* 0x000fea0003800000 */
[----:B------:R-:W-:-:S05]  /*7f30*/  HADD2.F32 R23, -RZ, R23.H0_H0 ;  /* 0x20000017ff177230 */ /* 0x000fca0000004100 */
[----:B------:R-:W-:Y:S01]  /*7f40*/  STG.E desc[UR36][R2.64], R23 ;  /* 0x0000001702007986 */ /* 0x000fe2000c101924 */
[----:B------:R-:W-:Y:S05]  /*7f50*/  EXIT ;  /* 0x000000000000794d */ /* 0x000fea0003800000 */
.L_x_1225:
[----:B------:R-:W-:Y:S01]  /*7f60*/  STG.E.U16 desc[UR36][R2.64], R23 ;  /* 0x0000001702007986 */ /* 0x000fe2000c101524 */
[----:B------:R-:W-:Y:S05]  /*7f70*/  EXIT ;  /* 0x000000000000794d */ /* 0x000fea0003800000 */
.L_x_1224:
        /* <DEDUP_REMOVED lines=8> */
[----:B------:R-:W-:Y:S01]  /*8000*/  STG.E.64 desc[UR36][R2.64], R4 ;  /* 0x0000000402007986 */ /* 0x000fe2000c101b24 */
[----:B------:R-:W-:Y:S05]  /*8010*/  EXIT ;  /* 0x000000000000794d */ /* 0x000fea0003800000 */
.L_x_1227:
[----:B------:R-:W-:-:S05]  /*8020*/  HADD2.F32 R0, -RZ, R23.H0_H0 ;  /* 0x20000017ff007230 */ /* 0x000fca0000004100 */
[----:B------:R-:W-:-:S04]  /*8030*/  F2FP.F16.F32.PACK_AB R0, RZ, R0 ;  /* 0x00000000ff00723e */ /* 0x000fc800000000ff */
[----:B------:R-:W-:-:S05]  /*8040*/  PRMT R0, R0, 0x5410, RZ ;  /* 0x0000541000007816 */ /* 0x000fca00000000ff */
[----:B------:R-:W-:Y:S01]  /*8050*/  STG.E desc[UR36][R2.64], R0 ;  /* 0x0000000002007986 */ /* 0x000fe2000c101924 */
[----:B------:R-:W-:Y:S05]  /*8060*/  EXIT ;  /* 0x000000000000794d */ /* 0x000fea0003800000 */
.L_x_1226:
[----:B------:R-:W-:-:S05]  /*8070*/  HADD2.F32 R4, -RZ, R23.H0_H0 ;  /* 0x20000017ff047230 */ /* 0x000fca0000004100 */
[----:B------:R-:W-:-:S06]  /*8080*/  FMUL.FTZ R4, R4, 1 ;  /* 0x3f80000004047820 */ /* 0x000fcc0000410000 */
[----:B------:R-:W0:Y:S02]  /*8090*/  F2F.F64.F32 R4, R4 ;  /* 0x0000000400047310 */ /* 0x000e240000201800 */
[----:B0-----:R-:W-:Y:S01]  /*80a0*/  STG.E.64 desc[UR36][R2.64], R4 ;  /* 0x0000000402007986 */ /* 0x001fe2000c101b24 */
[----:B------:R-:W-:Y:S05]  /*80b0*/  EXIT ;  /* 0x000000000000794d */ /* 0x000fea0003800000 */
.L_x_1217:
        /* <DEDUP_REMOVED lines=12> */
[----:B0-----:R-:W-:Y:S01]  /*8180*/  STG.E.U16 desc[UR36][R2.64], R5 ;  /* 0x0000000502007986 */ /* 0x001fe2000c101524 */
[----:B------:R-:W-:Y:S05]  /*8190*/  EXIT ;  /* 0x000000000000794d */ /* 0x000fea0003800000 */
.L_x_1231:
        /* <DEDUP_REMOVED lines=18> */
.L_x_1234:
[----:B------:R-:W-:-:S04]  /*82c0*/  SHF.R.U32.HI R5, RZ, 0x18, R5 ;  /* 0x00000018ff057819 */ /* 0x000fc80000011605 */
[----:B------:R-:W-:-:S07]  /*82d0*/  LOP3.LUT R0, R0, 0x80, R5, 0xf8, !PT ;  /* 0x0000008000007812 */ /* 0x000fce00078ef805 */
.L_x_1233:
[----:B------:R-:W-:Y:S05]  /*82e0*/  BSYNC.RECONVERGENT B0 ;  /* 0x0000000000007941 */ /* 0x000fea0003800200 */
.L_x_1232:
[----:B------:R-:W-:Y:S01]  /*82f0*/  STG.E.U8 desc[UR36][R2.64], R0 ;  /* 0x0000000002007986 */ /* 0x000fe2000c101124 */
[----:B------:R-:W-:Y:S05]  /*8300*/  EXIT ;  /* 0x000000000000794d */ /* 0x000fea0003800000 */
.L_x_1230:
        /* <DEDUP_REMOVED lines=18> */
.L_x_1237:
[----:B------:R-:W-:-:S04]  /*8430*/  SHF.R.U32.HI R5, RZ, 0x18, R5 ;  /* 0x00000018ff057819 */ /* 0x000fc80000011605 */
[----:B------:R-:W-:-:S07]  /*8440*/  LOP3.LUT R0, R0, 0x80, R5, 0xf8, !PT ;  /* 0x0000008000007812 */ /* 0x000fce00078ef805 */
.L_x_1236:
[----:B------:R-:W-:Y:S05]  /*8450*/  BSYNC.RECONVERGENT B0 ;  /* 0x0000000000007941 */ /* 0x000fea0003800200 */
.L_x_1235:
[----:B------:R-:W-:Y:S01]  /*8460*/  STG.E.U8 desc[UR36][R2.64], R0 ;  /* 0x0000000002007986 */ /* 0x000fe2000c101124 */
[----:B------:R-:W-:Y:S05]  /*8470*/  EXIT ;  /* 0x000000000000794d */ /* 0x000fea0003800000 */
.L_x_1229:
[----:B------:R-:W-:-:S13]  /*8480*/  ISETP.NE.AND P0, PT, R0, 0x1c, PT ;  /* 0x0000001c0000780c */ /* 0x000fda0003f05270 */
[----:B------:R-:W-:Y:S05]  /*8490*/  @!P0 BRA `(.L_x_1238) ;  /* 0x0000000000608947 */ /* 0x000fea0003800000 */
[----:B------:R-:W-:-:S13]  /*84a0*/  ISETP.NE.AND P0, PT, R0, 0x1d, PT ;  /* 0x0000001d0000780c */ /* 0x000fda0003f05270 */
[----:B------:R-:W-:Y:S05]  /*84b0*/  @!P0 BRA `(.L_x_1239) ;  /* 0x0000000000488947 */ /* 0x000fea0003800000 */
[----:B------:R-:W-:-:S13]  /*84c0*/  ISETP.NE.AND P0, PT, R0, 0x2c, PT ;  /* 0x0000002c0000780c */ /* 0x000fda0003f05270 */
[----:B------:R-:W-:Y:S05]  /*84d0*/  @P0 BRA `(.L_x_1221) ;  /* 0x0000000000bc0947 */ /* 0x000fea0003800000 */
[----:B------:R-:W-:Y:S02]  /*84e0*/  HADD2.F32 R23, -RZ, R23.H0_H0 ;  /* 0x20000017ff177230 */ /* 0x000fe40000004100 */
        /* <DEDUP_REMOVED lines=15> */
.L_x_1239:
[----:B------:R-:W-:-:S06]  /*85e0*/  HADD2.F32 R4, -RZ, R23.H0_H0 ;  /* 0x20000017ff047230 */ /* 0x000fcc0000004100 */
[----:B------:R-:W0:Y:S02]  /*85f0*/  F2I.U64.TRUNC R4, R4 ;  /* 0x0000000400047311 */ /* 0x000e24000020d800 */
[----:B0-----:R-:W-:Y:S01]  /*8600*/  STG.E.64 desc[UR36][R2.64], R4 ;  /* 0x0000000402007986 */ /* 0x001fe2000c101b24 */
[----:B------:R-:W-:Y:S05]  /*8610*/  EXIT ;  /* 0x000000000000794d */ /* 0x000fea0003800000 */
.L_x_1238:
[----:B------:R-:W-:-:S06]  /*8620*/  HADD2.F32 R23, -RZ, R23.H0_H0 ;  /* 0x20000017ff177230 */ /* 0x000fcc0000004100 */
[----:B------:R-:W0:Y:S02]  /*8630*/  F2I.FTZ.U32.TRUNC.NTZ R23, R23 ;  /* 0x0000001700177305 */ /* 0x000e24000021f000 */
[----:B0-----:R-:W-:Y:S01]  /*8640*/  STG.E desc[UR36][R2.64], R23 ;  /* 0x0000001702007986 */ /* 0x001fe2000c101924 */
[----:B------:R-:W-:Y:S05]  /*8650*/  EXIT ;  /* 0x000000000000794d */ /* 0x000fea0003800000 */
.L_x_1228:
        /* <DEDUP_REMOVED lines=9> */
[----:B------:R-:W-:Y:S01]  /*86f0*/  STG.E.U8 desc[UR36][R2.64], R5 ;  /* 0x0000000502007986 */ /* 0x000fe2000c101124 */
[----:B------:R-:W-:Y:S05]  /*8700*/  EXIT ;  /* 0x000000000000794d */ /* 0x000fea0003800000 */
.L_x_1241:
[----:B------:R-:W-:Y:S01]  /*8710*/  HADD2.F32 R23, -RZ, R23.H0_H0 ;  /* 0x20000017ff177230 */ /* 0x000fe20000004100 */
[----:B------:R-:W-:-:S04]  /*8720*/  CS2R R6, SRZ ;  /* 0x0000000000067805 */ /* 0x000fc8000001ff00 */
[----:B------:R-:W-:-:S06]  /*8730*/  FMUL.FTZ R4, R23, 1 ;  /* 0x3f80000017047820 */ /* 0x000fcc0000410000 */
[----:B------:R-:W0:Y:S02]  /*8740*/  F2F.F64.F32 R4, R4 ;  /* 0x0000000400047310 */ /* 0x000e240000201800 */
[----:B0-----:R-:W-:Y:S01]  /*8750*/  STG.E.128 desc[UR36][R2.64], R4 ;  /* 0x0000000402007986 */ /* 0x001fe2000c101d24 */
[----:B------:R-:W-:Y:S05]  /*8760*/  EXIT ;  /* 0x000000000000794d */ /* 0x000fea0003800000 */
.L_x_1240:
[----:B------:R-:W-:-:S13]  /*8770*/  ISETP.NE.AND P0, PT, R0, 0xf, PT ;  /* 0x0000000f0000780c */ /* 0x000fda0003f05270 */
[----:B------:R-:W-:Y:S05]  /*8780*/  @!P0 BRA `(.L_x_1242) ;  /* 0x0000000000e88947 */ /* 0x000fea0003800000 */
[----:B------:R-:W-:-:S13]  /*8790*/  ISETP.NE.AND P0, PT, R0, 0x17, PT ;  /* 0x000000170000780c */ /* 0x000fda0003f05270 */
[----:B------:R-:W-:Y:S05]  /*87a0*/  @!P0 BRA `(.L_x_1243) ;  /* 0x0000000000908947 */ /* 0x000fea0003800000 */
[----:B------:R-:W-:-:S13]  /*87b0*/  ISETP.NE.AND P0, PT, R0, 0x18, PT ;  /* 0x000000180000780c */ /* 0x000fda0003f05270 */
[----:B------:R-:W-:Y:S05]  /*87c0*/  @!P0 BRA `(.L_x_1244) ;  /* 0x0000000000448947 */ /* 0x000fea0003800000 */
.L_x_1221:
        /* <DEDUP_REMOVED lines=16> */
.L_x_1245:
[----:B------:R-:W-:Y:S05]  /*88d0*/  EXIT ;  /* 0x000000000000794d */ /* 0x000fea0003800000 */
.L_x_1244:
        /* <DEDUP_REMOVED lines=13> */
.L_x_1247:
[----:B------:R-:W-:Y:S05]  /*89b0*/  BSYNC.RECONVERGENT B0 ;  /* 0x0000000000007941 */ /* 0x000fea0003800200 */
.L_x_1246:
[----:B------:R-:W-:-:S05]  /*89c0*/  LOP3.LUT R5, R0, 0x80, R5, 0xf8, !PT ;  /* 0x0000008000057812 */ /* 0x000fca00078ef805 */
[----:B------:R-:W-:Y:S01]  /*89d0*/  STG.E.U8 desc[UR36][R2.64], R5 ;  /* 0x0000000502007986 */ /* 0x000fe2000c101124 */
[----:B------:R-:W-:Y:S05]  /*89e0*/  EXIT ;  /* 0x000000000000794d */ /* 0x000fea0003800000 */
.L_x_1243:
        /* <DEDUP_REMOVED lines=12> */
.L_x_1249:
[----:B------:R-:W-:Y:S01]  /*8ab0*/  IMAD.MOV.U32 R0, RZ, RZ, 0x7f ;  /* 0x0000007fff007424 */ /* 0x000fe200078e00ff */
[----:B------:R-:W-:-:S04]  /*8ac0*/  ISETP.GT.U32.AND P0, PT, R4, 0x7f800000, PT ;  /* 0x7f8000000400780c */ /* 0x000fc80003f04070 */
[----:B------:R-:W-:-:S09]  /*8ad0*/  SEL R0, R0, 0x7c, P0 ;  /* 0x0000007c00007807 */ /* 0x000fd20000000000 */
.L_x_1250:
[----:B------:R-:W-:Y:S05]  /*8ae0*/  BSYNC.RECONVERGENT B0 ;  /* 0x0000000000007941 */ /* 0x000fea0003800200 */
.L_x_1248:
[----:B------:R-:W-:-:S04]  /*8af0*/  SHF.R.U32.HI R5, RZ, 0x18, R5 ;  /* 0x00000018ff057819 */ /* 0x000fc80000011605 */
[----:B------:R-:W-:-:S05]  /*8b00*/  LOP3.LUT R5, R0, 0x80, R5, 0xf8, !PT ;  /* 0x0000008000057812 */ /* 0x000fca00078ef805 */
[----:B------:R-:W-:Y:S01]  /*8b10*/  STG.E.U8 desc[UR36][R2.64], R5 ;  /* 0x0000000502007986 */ /* 0x000fe2000c101124 */
[----:B------:R-:W-:Y:S05]  /*8b20*/  EXIT ;  /* 0x000000000000794d */ /* 0x000fea0003800000 */
.L_x_1242:
[----:B------:R-:W-:-:S05]  /*8b30*/  HADD2.F32 R0, -RZ, R23.H0_H0 ;  /* 0x20000017ff007230 */ /* 0x000fca0000004100 */
[----:B------:R-:W-:-:S05]  /*8b40*/  F2FP.BF16.F32.PACK_AB R0, RZ, R0 ;  /* 0x00000000ff00723e */ /* 0x000fca00000010ff */
[----:B------:R-:W-:Y:S01]  /*8b50*/  STG.E.U16 desc[UR36][R2.64], R0 ;  /* 0x0000000002007986 */ /* 0x000fe2000c101524 */
[----:B------:R-:W-:Y:S05]  /*8b60*/  EXIT ;  /* 0x000000000000794d */ /* 0x000fea0003800000 */
.L_x_1251:
        /* <DEDUP_REMOVED lines=9> */
.L_x_11308:


//--------------------- .text._ZN2at6native18elementwise_kernelILi128ELi4EZNS0_22gpu_kernel_impl_nocastIZZZNS0_15erf_kernel_cudaERNS_18TensorIteratorBaseEENKUlvE_clEvENKUlvE1_clEvEUlN3c104HalfEE_EEvS4_RKT_EUliE_EEviT1_ --------------------------
	.section	.text._ZN2at6native18elementwise_kernelILi128ELi4EZNS0_22gpu_kernel_impl_nocastIZZZNS0_15erf_kernel_cudaERNS_18TensorIteratorBaseEENKUlvE_clEvENKUlvE1_clEvEUlN3c104HalfEE_EEvS4_RKT_EUliE_EEviT1_,"ax",@progbits
	.align	128
        .global         _ZN2at6native18elementwise_kernelILi128ELi4EZNS0_22gpu_kernel_impl_nocastIZZZNS0_15erf_kernel_cudaERNS_18TensorIteratorBaseEENKUlvE_clEvENKUlvE1_clEvEUlN3c104HalfEE_EEvS4_RKT_EUliE_EEviT1_
        .type           _ZN2at6native18elementwise_kernelILi128ELi4EZNS0_22gpu_kernel_impl_nocastIZZZNS0_15erf_kernel_cudaERNS_18TensorIteratorBaseEENKUlvE_clEvENKUlvE1_clEvEUlN3c104HalfEE_EEvS4_RKT_EUliE_EEviT1_,@function
        .size           _ZN2at6native18elementwise_kernelILi128ELi4EZNS0_22gpu_kernel_impl_nocastIZZZNS0_15erf_kernel_cudaERNS_18TensorIteratorBaseEENKUlvE_clEvENKUlvE1_clEvEUlN3c104HalfEE_EEvS4_RKT_EUliE_EEviT1_,(.L_x_11309 - _ZN2at6native18elementwise_kernelILi128ELi4EZNS0_22gpu_kernel_impl_nocastIZZZNS0_15erf_kernel_cudaERNS_18TensorIteratorBaseEENKUlvE_clEvENKUlvE1_clEvEUlN3c104HalfEE_EEvS4_RKT_EUliE_EEviT1_)
        .other          _ZN2at6native18elementwise_kernelILi128ELi4EZNS0_22gpu_kernel_impl_nocastIZZZNS0_15erf_kernel_cudaERNS_18TensorIteratorBaseEENKUlvE_clEvENKUlvE1_clEvEUlN3c104HalfEE_EEvS4_RKT_EUliE_EEviT1_,@"STO_CUDA_ENTRY STV_DEFAULT"
_ZN2at6native18elementwise_kernelILi128ELi4EZNS0_22gpu_kernel_impl_nocastIZZZNS0_15erf_kernel_cudaERNS_18TensorIteratorBaseEENKUlvE_clEvENKUlvE1_clEvEUlN3c104HalfEE_EEvS4_RKT_EUliE_EEviT1_:
.text._ZN2at6native18elementwise_kernelILi128ELi4EZNS0_22gpu_kernel_impl_nocastIZZZNS0_15erf_kernel_cudaERNS_18TensorIteratorBaseEENKUlvE_clEvENKUlvE1_clEvEUlN3c104HalfEE_EEvS4_RKT_EUliE_EEviT1_:
        /* <DEDUP_REMOVED lines=18> */
[----:B------:R-:W-:Y:S01]  /*0120*/  HFMA2 R6, -RZ, RZ, 1.0087890625, -0.000686168670654296875 ;  /* 0x3c09919fff067431 */ /* 0x000fe200000001ff */
[----:B------:R-:W-:Y:S02]  /*0130*/  MOV R8, 0x3d24d99a ;  /* 0x3d24d99a00087802 */ /* 0x000fe40000000f00 */
[----:B------:R-:W-:Y:S01]  /*0140*/  IADD3 R3, PT, PT, R3, 0x80, RZ ;  /* 0x0000008003037810 */ /* 0x000fe20007ffe0ff */
[----:B0-----:R-:W-:Y:S02]  /*0150*/  HFMA2 R5, -RZ, RZ, 1.5341796875, 81.5625 ;  /* 0x3e235519ff057431 */ /* 0x001fe400000001ff */
[----:B--2---:R-:W-:-:S05]  /*0160*/  HADD2.F32 R0, -RZ, R0.H0_H0 ;  /* 0x20000000ff007230 */ /* 0x004fca0000004100 */
        /* <DEDUP_REMOVED lines=26> */
[----:B------:R-:W-:-:S05]  /*0310*/  F2FP.F16.F32.PACK_AB R0, RZ, R2 ;  /* 0x00000002ff00723e */ /* 0x000fca00000000ff */
[----:B0-----:R0:W-:Y:S06]  /*0320*/  STG.E.U16 desc[UR6][R4.64], R0 ;  /* 0x0000000004007986 */ /* 0x0011ec000c101506 */
[----:B------:R-:W-:Y:S05]  /*0330*/  @P0 BREAK.RELIABLE B1 ;  /* 0x0000000000010942 */ /* 0x000fea0003800100 */
[----:B------:R-:W-:Y:S05]  /*0340*/  @P0 BRA `(.L_x_1256) ;  /* 0x0000000400300947 */ /* 0x000fea0003800000 */
[----:B0-----:R-:W0:Y:S02]  /*0350*/  LDC.64 R4, c[0x0][0x588] ;  /* 0x00016200ff047b82 */ /* 0x001e240000000a00 */
[----:B0-----:R0:W2:Y:S01]  /*0360*/  LDG.E.U16 R0, desc[UR6][R4.64] ;  /* 0x0000000604007981 */ /* 0x0010a2000c1e1500 */
[----:B------:R-:W-:Y:S01]  /*0370*/  MOV R7, 0x38eb4c3a ;  /* 0x38eb4c3a00077802 */ /* 0x000fe20000000f00 */
[----:B------:R-:W-:Y:S01]  /*0380*/  IMAD.MOV.U32 R8, RZ, RZ, 0x3d24d99a ;  /* 0x3d24d99aff087424 */ /* 0x000fe200078e00ff */
[----:B------:R-:W-:Y:S02]  /*0390*/  MOV R9, 0x3aae005b ;  /* 0x3aae005b00097802 */ /* 0x000fe40000000f00 */
[----:B------:R-:W-:Y:S02]  /*03a0*/  MOV R6, 0x3c09919f ;  /* 0x3c09919f00067802 */ /* 0x000fe40000000f00 */
[----:B------:R-:W-:Y:S02]  /*03b0*/  IADD3 R3, PT, PT, R3, 0x80, RZ ;  /* 0x0000008003037810 */ /* 0x000fe40007ffe0ff */
[----:B0-----:R-:W-:Y:S01]  /*03c0*/  MOV R5, 0x3e235519 ;  /* 0x3e23551900057802 */ /* 0x001fe20000000f00 */
[----:B--2---:R-:W-:-:S05]  /*03d0*/  HADD2.F32 R0, -RZ, R0.H0_H0 ;  /* 0x20000000ff007230 */ /* 0x004fca0000004100 */
        /* <DEDUP_REMOVED lines=25> */
[----:B------:R-:W-:-:S05]  /*0570*/  F2FP.F16.F32.PACK_AB R0, RZ, R2 ;  /* 0x00000002ff00723e */ /* 0x000fca00000000ff */
[----:B0-----:R0:W-:Y:S02]  /*0580*/  STG.E.U16 desc[UR6][R4.64], R0 ;  /* 0x0000000004007986 */ /* 0x0011e4000c101506 */
.L_x_1255:
[----:B------:R-:W-:-:S13]  /*0590*/  ISETP.GE.AND P0, PT, R3, UR4, PT ;  /* 0x0000000403007c0c */ /* 0x000fda000bf06270 */
[----:B------:R-:W-:Y:S05]  /*05a0*/  @P0 BREAK.RELIABLE B1 ;  /* 0x0000000000010942 */ /* 0x000fea0003800100 */
[----:B------:R-:W-:Y:S05]  /*05b0*/  @P0 BRA `(.L_x_1256) ;  /* 0x0000000000940947 */ /* 0x000fea0003800000 */
[----:B------:R-:W-:Y:S05]  /*05c0*/  BSYNC.RELIABLE B1 ;  /* 0x0000000000017941 */ /* 0x000fea0003800100 */
.L_x_1254:
[----:B0-----:R-:W0:Y:S02]  /*05d0*/  LDC.64 R4, c[0x0][0x588] ;  /* 0x00016200ff047b82 */ /* 0x001e240000000a00 */
[----:B0-----:R0:W2:Y:S01]  /*05e0*/  LDG.E.U16 R0, desc[UR6][R4.64] ;  /* 0x0000000604007981 */ /* 0x0010a2000c1e1500 */
[----:B------:R-:W-:Y:S02]  /*05f0*/  HFMA2 R7, -RZ, RZ, 0.61474609375, 16.90625 ;  /* 0x38eb4c3aff077431 */ /* 0x000fe400000001ff */
[----:B------:R-:W-:Y:S02]  /*0600*/  IMAD.MOV.U32 R9, RZ, RZ, 0x3aae005b ;  /* 0x3aae005bff097424 */ /* 0x000fe400078e00ff */
[----:B------:R-:W-:Y:S01]  /*0610*/  HFMA2 R8, -RZ, RZ, 1.28515625, -179.25 ;  /* 0x3d24d99aff087431 */ /* 0x000fe200000001ff */
[----:B------:R-:W-:Y:S01]  /*0620*/  MOV R6, 0x3c09919f ;  /* 0x3c09919f00067802 */ /* 0x000fe20000000f00 */
[----:B------:R-:W-:Y:S01]  /*0630*/  VIADD R3, R3, 0x80 ;  /* 0x0000008003037836 */ /* 0x000fe20000000000 */
[----:B0-----:R-:W-:Y:S01]  /*0640*/  MOV R5, 0x3e235519 ;  /* 0x3e23551900057802 */ /* 0x001fe20000000f00 */
[----:B--2---:R-:W-:-:S05]  /*0650*/  HADD2.F32 R0, -RZ, R0.H0_H0 ;  /* 0x20000000ff007230 */ /* 0x004fca0000004100 */
        /* <DEDUP_REMOVED lines=27> */
.L_x_1256:
[----:B------:R-:W-:Y:S05]  /*0810*/  BSYNC.RECONVERGENT B0 ;  /* 0x0000000000007941 */ /* 0x000fea0003800200 */
.L_x_1253:
[----:B------:R-:W-:Y:S05]  /*0820*/  WARPSYNC.ALL ;  /* 0x0000000000007948 */ /* 0x000fea0003800000 */
[----:B------:R-:W-:-:S13]  /*0830*/  ISETP.GE.AND P0, PT, R3, UR4, PT ;  /* 0x0000000403007c0c */ /* 0x000fda000bf06270 */
[----:B------:R-:W-:Y:S05]  /*0840*/  @P0 EXIT ;  /* 0x000000000000094d */ /* 0x000fea0003800000 */
[----:B------:R-:W2:Y:S02]  /*0850*/  LDC.64 R2, c[0x0][0x588] ;  /* 0x00016200ff027b82 */ /* 0x000ea40000000a00 */
[----:B--2---:R2:W3:Y:S01]  /*0860*/  LDG.E.U16 R2, desc[UR6][R2.64] ;  /* 0x0000000602027981 */ /* 0x0044e2000c1e1500 */
[----:B01----:R-:W-:Y:S01]  /*0870*/  HFMA2 R5, -RZ, RZ, 0.61474609375, 16.90625 ;  /* 0x38eb4c3aff057431 */ /* 0x003fe200000001ff */
[----:B------:R-:W-:Y:S01]  /*0880*/  MOV R7, 0x3aae005b ;  /* 0x3aae005b00077802 */ /* 0x000fe20000000f00 */
[----:B------:R-:W-:Y:S01]  /*0890*/  HFMA2 R6, -RZ, RZ, 1.0087890625, -0.000686168670654296875 ;  /* 0x3c09919fff067431 */ /* 0x000fe200000001ff */
[----:B------:R-:W-:Y:S01]  /*08a0*/  MOV R8, 0x3d24d99a ;  /* 0x3d24d99a00087802 */ /* 0x000fe20000000f00 */
[----:B--2---:R-:W-:Y:S02]  /*08b0*/  HFMA2 R3, -RZ, RZ, 1.5341796875, 81.5625 ;  /* 0x3e235519ff037431 */ /* 0x004fe400000001ff */
[----:B---3--:R-:W-:-:S05]  /*08c0*/  HADD2.F32 R0, -RZ, R2.H0_H0 ;  /* 0x20000002ff007230 */ /* 0x008fca0000004100 */
        /* <DEDUP_REMOVED lines=9> */
[----:B------:R-:W-:-:S03]  /*0960*/  IMAD.MOV.U32 R7, RZ, RZ, 0x3f69b4f9 ;  /* 0x3f69b4f9ff077424 */ /* 0x000fc600078e00ff */
        /* <DEDUP_REMOVED lines=16> */
[----:B0-----:R-:W-:Y:S01]  /*0a70*/  STG.E.U16 desc[UR6][R2.64], R0 ;  /* 0x0000000002007986 */ /* 0x001fe2000c101506 */
[----:B------:R-:W-:Y:S05]  /*0a80*/  EXIT ;  /* 0x000000000000794d */ /* 0x000fea0003800000 */
.L_x_1252:
        /* <DEDUP_REMOVED lines=299> */
[----:B------:R-:W-:-:S04]  /*1d40*/  IMAD R6, R13, UR8, R7 ;  /* 0x000000080d067c24 */ /* 0x000fc8000f8e0207 */
[----:B------:R-:W-:Y:S02]  /*1d50*/  @P0 IMAD.MOV R10, RZ, RZ, -R10 ;  /* 0x000000ffff0a0224 */ /* 0x000fe400078e0a0a */
[----:B--2---:R-:W-:Y:S02]  /*1d60*/  IMAD R5, R6, UR10, R5 ;  /* 0x0000000a06057c24 */ /* 0x004fe4000f8e0205 */
[----:B0-----:R-:W-:Y:S02]  /*1d70*/  @P0 IMAD R10, R10, R17, R11 ;  /* 0x000000110a0a0224 */ /* 0x001fe400078e020b */
[----:B------:R-:W-:Y:S02]  /*1d80*/  IMAD R4, R6, UR11, R4 ;  /* 0x0000000b06047c24 */ /* 0x000fe4000f8e0204 */
[C---:B-1----:R-:W-:Y:S02]  /*1d90*/  @P0 IMAD R5, R10.reuse, R8, R5 ;  /* 0x000000080a050224 */ /* 0x042fe400078e0205 */
[----:B------:R-:W-:-:S07]  /*1da0*/  @P0 IMAD R4, R10, R9, R4 ;  /* 0x000000090a040224 */ /* 0x000fce00078e0204 */
.L_x_1260:
[----:B------:R-:W0:Y:S02]  /*1db0*/  LDCU.64 UR8, c[0x0][0x588] ;  /* 0x0000b100ff0877ac */ /* 0x000e240008000a00 */
[----:B0-----:R-:W-:-:S04]  /*1dc0*/  IADD3 R6, P0, PT, R4, UR8, RZ ;  /* 0x0000000804067c10 */ /* 0x001fc8000ff1e0ff */
[----:B------:R-:W-:Y:S01]  /*1dd0*/  IADD3.X R7, PT, PT, RZ, UR9, RZ, P0, !PT ;  /* 0x00000009ff077c10 */ /* 0x000fe200087fe4ff */
[----:B------:R-:W0:Y:S04]  /*1de0*/  LDCU.64 UR8, c[0x0][0x580] ;  /* 0x0000b000ff0877ac */ /* 0x000e280008000a00 */
[----:B------:R1:W2:Y:S01]  /*1df0*/  LDG.E.U16 R4, desc[UR6][R6.64] ;  /* 0x0000000606047981 */ /* 0x0002a2000c1e1500 */
[----:B------:R-:W-:Y:S02]  /*1e00*/  MOV R9, 0x38eb4c3a ;  /* 0x38eb4c3a00097802 */ /* 0x000fe40000000f00 */
[----:B------:R-:W-:Y:S02]  /*1e10*/  MOV R11, 0x3aae005b ;  /* 0x3aae005b000b7802 */ /* 0x000fe40000000f00 */
[----:B------:R-:W-:-:S02]  /*1e20*/  MOV R10, 0x3c09919f ;  /* 0x3c09919f000a7802 */ /* 0x000fc40000000f00 */
[----:B------:R-:W-:Y:S02]  /*1e30*/  MOV R12, 0x3d24d99a ;  /* 0x3d24d99a000c7802 */ /* 0x000fe40000000f00 */
[----:B------:R-:W-:Y:S01]  /*1e40*/  IADD3 R3, PT, PT, R3, 0x80, RZ ;  /* 0x0000008003037810 */ /* 0x000fe20007ffe0ff */
[----:B-1----:R-:W-:Y:S02]  /*1e50*/  IMAD.MOV.U32 R7, RZ, RZ, 0x3e235519 ;  /* 0x3e235519ff077424 */ /* 0x002fe400078e00ff */
        /* <DEDUP_REMOVED lines=26> */
[----:B------:R-:W-:Y:S02]  /*2000*/  F2FP.F16.F32.PACK_AB R7, RZ, R6 ;  /* 0x00000006ff07723e */ /* 0x000fe400000000ff */
[----:B------:R-:W-:Y:S02]  /*2010*/  IADD3.X R5, PT, PT, RZ, UR9, RZ, P0, !PT ;  /* 0x00000009ff057c10 */ /* 0x000fe400087fe4ff */
[----:B------:R-:W-:-:S03]  /*2020*/  ISETP.GE.AND P0, PT, R3, UR4, PT ;  /* 0x0000000403007c0c */ /* 0x000fc6000bf06270 */
[----:B------:R0:W-:Y:S10]  /*2030*/  STG.E.U16 desc[UR6][R4.64], R7 ;  /* 0x0000000704007986 */ /* 0x0001f4000c101506 */
[----:B------:R-:W-:Y:S05]  /*2040*/  @P0 BREAK.RELIABLE B1 ;  /* 0x0000000000010942 */ /* 0x000fea0003800100 */
[----:B------:R-:W-:Y:S05]  /*2050*/  @P0 BRA `(.L_x_1261) ;  /* 0x0000002800a00947 */ /* 0x000fea0003800000 */
[----:B------:R-:W1:Y:S01]  /*2060*/  LDCU.64 UR8, c[0x0][0x390] ;  /* 0x00007200ff0877ac */ /* 0x000e620008000a00 */
[----:B0-----:R-:W-:Y:S02]  /*2070*/  HFMA2 R4, -RZ, RZ, 0, 0 ;  /* 0x00000000ff047431 */ /* 0x001fe400000001ff */
[----:B------:R-:W-:Y:S01]  /*2080*/  IMAD.MOV.U32 R5, RZ, RZ, R3 ;  /* 0x000000ffff057224 */ /* 0x000fe200078e0003 */
[----:B------:R-:W-:Y:S01]  /*2090*/  ISETP.NE.AND P0, PT, R2, RZ, PT ;  /* 0x000000ff0200720c */ /* 0x000fe20003f05270 */
[----:B------:R-:W0:Y:S01]  /*20a0*/  LDCU UR5, c[0x0][0x38c] ;  /* 0x00007180ff0577ac */ /* 0x000e220008000800 */
        /* <DEDUP_REMOVED lines=293> */
.L_x_1262:
        /* <DEDUP_REMOVED lines=38> */
[----:B------:R-:W-:-:S05]  /*3560*/  IADD3.X R5, PT, PT, RZ, UR9, RZ, P0, !PT ;  /* 0x00000009ff057c10 */ /* 0x000fca00087fe4ff */
[----:B------:R0:W-:Y:S04]  /*3570*/  STG.E.U16 desc[UR6][R4.64], R7 ;  /* 0x0000000704007986 */ /* 0x0001e8000c101506 */
.L_x_1259:
[----:B------:R-:W-:-:S13]  /*3580*/  ISETP.GE.AND P0, PT, R3, UR4, PT ;  /* 0x0000000403007c0c */ /* 0x000fda000bf06270 */
[----:B------:R-:W-:Y:S05]  /*3590*/  @P0 BREAK.RELIABLE B1 ;  /* 0x0000000000010942 */ /* 0x000fea0003800100 */
[----:B------:R-:W-:Y:S05]  /*35a0*/  @P0 BRA `(.L_x_1261) ;  /* 0x00000014004c0947 */ /* 0x000fea0003800000 */
[----:B------:R-:W-:Y:S05]  /*35b0*/  BSYNC.RELIABLE B1 ;  /* 0x0000000000017941 */ /* 0x000fea0003800100 */
.L_x_1258:
[----:B------:R-:W1:Y:S01]  /*35c0*/  LDCU.64 UR8, c[0x0][0x390] ;  /* 0x00007200ff0877ac */ /* 0x000e620008000a00 */
[----:B0-----:R-:W-:Y:S01]  /*35d0*/  HFMA2 R4, -RZ, RZ, 0, 0 ;  /* 0x00000000ff047431 */ /* 0x001fe200000001ff */
[----:B------:R-:W-:Y:S01]  /*35e0*/  MOV R5, R3 ;  /* 0x0000000300057202 */ /* 0x000fe20000000f00 */
[----:B------:R-:W0:Y:S01]  /*35f0*/  LDCU UR5, c[0x0][0x38c] ;  /* 0x00007180ff0577ac */ /* 0x000e220008000800 */
[----:B------:R-:W-:Y:S01]  /*3600*/  ISETP.NE.AND P0, PT, R2, RZ, PT ;  /* 0x000000ff0200720c */ /* 0x000fe20003f05270 */
[----:B------:R-:W2:Y:S01]  /*3610*/  LDCU.64 UR10, c[0x0][0x4b8] ;  /* 0x00009700ff0a77ac */ /* 0x000ea20008000a00 */
[----:B-1----:R-:W-:-:S05]  /*3620*/  IMAD.HI.U32 R6, R3, UR8, R4 ;  /* 0x0000000803067c27 */ /* 0x002fca000f8e0004 */
[----:B------:R-:W-:-:S05]  /*3630*/  SHF.R.U32.HI R7, RZ, UR9, R6 ;  /* 0x00000009ff077c19 */ /* 0x000fca0008011606 */
[----:B------:R-:W-:-:S04]  /*3640*/  IMAD.MOV R4, RZ, RZ, -R7 ;  /* 0x000000ffff047224 */ /* 0x000fc800078e0a07 */
        /* <DEDUP_REMOVED lines=289> */
.L_x_1263:
        /* <DEDUP_REMOVED lines=9> */
[----:B------:R-:W-:Y:S02]  /*48f0*/  IADD3 R3, PT, PT, R3, 0x80, RZ ;  /* 0x0000008003037810 */ /* 0x000fe40007ffe0ff */
[----:B-1----:R-:W-:Y:S01]  /*4900*/  MOV R7, 0x3e235519 ;  /* 0x3e23551900077802 */ /* 0x002fe20000000f00 */
        /* <DEDUP_REMOVED lines=29> */
.L_x_1261:
[----:B------:R-:W-:Y:S05]  /*4ae0*/  BSYNC.RECONVERGENT B0 ;  /* 0x0000000000007941 */ /* 0x000fea0003800200 */
.L_x_1257:
[----:B------:R-:W-:Y:S05]  /*4af0*/  WARPSYNC.ALL ;  /* 0x0000000000007948 */ /* 0x000fea0003800000 */
[----:B------:R-:W-:-:S13]  /*4b00*/  ISETP.GE.AND P0, PT, R3, UR4, PT ;  /* 0x0000000403007c0c */ /* 0x000fda000bf06270 */
[----:B------:R-:W-:Y:S05]  /*4b10*/  @P0 EXIT ;  /* 0x000000000000094d */ /* 0x000fea0003800000 */
[----:B------:R-:W2:Y:S01]  /*4b20*/  LDCU.64 UR4, c[0x0][0x390] ;  /* 0x00007200ff0477ac */ /* 0x000ea20008000a00 */
[----:B01----:R-:W-:Y:S01]  /*4b30*/  HFMA2 R4, -RZ, RZ, 0, 0 ;  /* 0x00000000ff047431 */ /* 0x003fe200000001ff */
[----:B------:R-:W-:Y:S01]  /*4b40*/  MOV R5, R3 ;  /* 0x0000000300057202 */ /* 0x000fe20000000f00 */
[----:B------:R-:W0:Y:S01]  /*4b50*/  LDCU UR8, c[0x0][0x38c] ;  /* 0x00007180ff0877ac */ /* 0x000e220008000800 */
[----:B------:R-:W-:Y:S01]  /*4b60*/  ISETP.NE.AND P0, PT, R2, RZ, PT ;  /* 0x000000ff0200720c */ /* 0x000fe20003f05270 */
        /* <DEDUP_REMOVED lines=281> */
[----:B------:R-:W-:Y:S02]  /*5d00*/  @P0 MOV R6, RZ ;  /* 0x000000ff00060202 */ /* 0x000fe40000000f00 */
[----:B------:R-:W-:-:S03]  /*5d10*/  IADD3 R4, PT, PT, -R7, RZ, RZ ;  /* 0x000000ff07047210 */ /* 0x000fc60007ffe1ff */
[----:B------:R-:W3:Y:S02]  /*5d20*/  @P0 LDC.64 R12, c[0x0][0x578] ;  /* 0x00015e00ff0c0b82 */ /* 0x000ee40000000a00 */
        /* <DEDUP_REMOVED lines=9> */
.L_x_1264:
[----:B------:R-:W0:Y:S02]  /*5dc0*/  LDCU.128 UR8, c[0x0][0x580] ;  /* 0x0000b000ff0877ac */ /* 0x000e240008000c00 */
[----:B0-----:R-:W-:-:S04]  /*5dd0*/  IADD3 R4, P0, PT, R2, UR10, RZ ;  /* 0x0000000a02047c10 */ /* 0x001fc8000ff1e0ff */
[----:B------:R-:W-:-:S05]  /*5de0*/  IADD3.X R5, PT, PT, RZ, UR11, RZ, P0, !PT ;  /* 0x0000000bff057c10 */ /* 0x000fca00087fe4ff */
[----:B------:R0:W2:Y:S01]  /*5df0*/  LDG.E.U16 R4, desc[UR6][R4.64] ;  /* 0x0000000604047981 */ /* 0x0000a2000c1e1500 */
[----:B------:R-:W-:Y:S01]  /*5e00*/  IMAD.MOV.U32 R9, RZ, RZ, 0x3aae005b ;  /* 0x3aae005bff097424 */ /* 0x000fe200078e00ff */
[----:B------:R-:W-:Y:S02]  /*5e10*/  MOV R7, 0x38eb4c3a ;  /* 0x38eb4c3a00077802 */ /* 0x000fe40000000f00 */
[----:B------:R-:W-:Y:S02]  /*5e20*/  MOV R2, 0x3c09919f ;  /* 0x3c09919f00027802 */ /* 0x000fe40000000f00 */
[----:B------:R-:W-:Y:S02]  /*5e30*/  MOV R8, 0x3d24d99a ;  /* 0x3d24d99a00087802 */ /* 0x000fe40000000f00 */
        /* <DEDUP_REMOVED lines=27> */
[----:B------:R-:W-:Y:S02]  /*5ff0*/  F2FP.F16.F32.PACK_AB R0, RZ, R5 ;  /* 0x00000005ff00723e */ /* 0x000fe400000000ff */
[----:B------:R-:W-:-:S05]  /*6000*/  IADD3.X R3, PT, PT, RZ, UR9, RZ, P0, !PT ;  /* 0x00000009ff037c10 */ /* 0x000fca00087fe4ff */
[----:B------:R-:W-:Y:S01]  /*6010*/  STG.E.U16 desc[UR6][R2.64], R0 ;  /* 0x0000000002007986 */ /* 0x000fe2000c101506 */
[----:B------:R-:W-:Y:S05]  /*6020*/  EXIT ;  /* 0x000000000000794d */ /* 0x000fea0003800000 */
.L_x_1265:
        /* <DEDUP_REMOVED lines=13> */
.L_x_11309:


//--------------------- .text._ZN2at6native27unrolled_elementwise_kernelIZZZNS0_15erf_kernel_cudaERNS_18TensorIteratorBaseEENKUlvE_clEvENKUlvE1_clEvEUlN3c104HalfEE_St5arrayIPcLm2EELi4E23TrivialOffsetCalculatorILi1EjESD_NS0_6memory15LoadWithoutCastENSE_16StoreWithoutCastEEEviT_T0_T2_T3_T4_T5_ --------------------------
	.section	.text._ZN2at6native27unrolled_elementwise_kernelIZZZNS0_15erf_kernel_cudaERNS_18TensorIteratorBaseEENKUlvE_clEvENKUlvE1_clEvEUlN3c104HalfEE_St5arrayIPcLm2EELi4E23TrivialOffsetCalculatorILi1EjESD_NS0_6memory15LoadWithoutCastENSE_16StoreWithoutCastEEEviT_T0_T2_T3_T4_T5_,"ax",@progbits
	.align	128
        .global         _ZN2at6native27unrolled_elementwise_kernelIZZZNS0_15erf_kernel_cudaERNS_18TensorIteratorBaseEENKUlvE_clEvENKUlvE1_clEvEUlN3c104HalfEE_St5arrayIPcLm2EELi4E23TrivialOffsetCalculatorILi1EjESD_NS0_6memory15LoadWithoutCastENSE_16StoreWithoutCastEEEviT_T0_T2_T3_T4_T5_
        .type           _ZN2at6native27unrolled_elementwise_kernelIZZZNS0_15erf_kernel_cudaERNS_18TensorIteratorBaseEENKUlvE_clEvENKUlvE1_clEvEUlN3c104HalfEE_St5arrayIPcLm2EELi4E23TrivialOffsetCalculatorILi1EjESD_NS0_6memory15LoadWithoutCastENSE_16StoreWithoutCastEEEviT_T0_T2_T3_T4_T5_,@function
        .size           _ZN2at6native27unrolled_elementwise_kernelIZZZNS0_15erf_kernel_cudaERNS_18TensorIteratorBaseEENKUlvE_clEvENKUlvE1_clEvEUlN3c104HalfEE_St5arrayIPcLm2EELi4E23TrivialOffsetCalculatorILi1EjESD_NS0_6memory15LoadWithoutCastENSE_16StoreWithoutCastEEEviT_T0_T2_T3_T4_T5_,(.L_x_11310 - _ZN2at6native27unrolled_elementwise_kernelIZZZNS0_15erf_kernel_cudaERNS_18TensorIteratorBaseEENKUlvE_clEvENKUlvE1_clEvEUlN3c104HalfEE_St5arrayIPcLm2EELi4E23TrivialOffsetCalculatorILi1EjESD_NS0_6memory15LoadWithoutCastENSE_16StoreWithoutCastEEEviT_T0_T2_T3_T4_T5_)
        .other          _ZN2at6native27unrolled_elementwise_kernelIZZZNS0_15erf_kernel_cudaERNS_18TensorIteratorBaseEENKUlvE_clEvENKUlvE1_clEvEUlN3c104HalfEE_St5arrayIPcLm2EELi4E23TrivialOffsetCalculatorILi1EjESD_NS0_6memory15LoadWithoutCastENSE_16StoreWithoutCastEEEviT_T0_T2_T3_T4_T5_,@"STO_CUDA_ENTRY STV_DEFAULT"
_ZN2at6native27unrolled_elementwise_kernelIZZZNS0_15erf_kernel_cudaERNS_18TensorIteratorBaseEENKUlvE_clEvENKUlvE1_clEvEUlN3c104HalfEE_St5arrayIPcLm2EELi4E23TrivialOffsetCalculatorILi1EjESD_NS0_6memory15LoadWithoutCastENSE_16StoreWithoutCastEEEviT_T0_T2_T3_T4_T5_:
.text._ZN2at6native27unrolled_elementwise_kernelIZZZNS0_15erf_kernel_cudaERNS_18TensorIteratorBaseEENKUlvE_clEvENKUlvE1_clEvEUlN3c104HalfEE_St5arrayIPcLm2EELi4E23TrivialOffsetCalculatorILi1EjESD_NS0_6memory15LoadWithoutCastENSE_16StoreWithoutCastEEEviT_T0_T2_T3_T4_T5_:
        /* <DEDUP_REMOVED lines=17> */
[----:B------:R-:W-:Y:S01]  /*0110*/  @!P3 LEA R17, R0, R7, 0x9 ;  /* 0x000000070011b211 */ /* 0x000fe200078e48ff */
[----:B------:R-:W-:-:S05]  /*0120*/  @!P3 VIADD R7, R7, 0x80 ;  /* 0x000000800707b836 */ /* 0x000fca0000000000 */
[----:B------:R-:W-:Y:S01]  /*0130*/  ISETP.GE.AND P2, PT, R7, R4, PT ;  /* 0x000000040700720c */ /* 0x000fe20003f46270 */
[----:B0-----:R-:W-:-:S04]  /*0140*/  @!P1 IMAD.WIDE.U32 R10, R9, 0x2, R10 ;  /* 0x00000002090a9825 */ /* 0x001fc800078e000a */
[----:B--2---:R-:W-:-:S08]  /*0150*/  @!P3 IMAD.WIDE.U32 R16, R17, 0x2, R2 ;  /* 0x000000021110b825 */ /* 0x004fd000078e0002 */
[----:B------:R-:W0:Y:S01]  /*0160*/  @!P2 LDC.64 R12, c[0x0][0x390] ;  /* 0x0000e400ff0cab82 */ /* 0x000e220000000a00 */
[C---:B------:R-:W-:Y:S01]  /*0170*/  @!P2 LEA R7, R0.reuse, R7, 0x9 ;  /* 0x000000070007a211 */ /* 0x040fe200078e48ff */
[----:B-1----:R1:W5:Y:S06]  /*0180*/  @!P1 LDG.E.U16 R8, desc[UR4][R10.64] ;  /* 0x000000040a089981 */ /* 0x00236c000c1e1500 */
[----:B------:R-:W2:Y:S01]  /*0190*/  @!P0 LDC.64 R2, c[0x0][0x390] ;  /* 0x0000e400ff028b82 */ /* 0x000ea20000000a00 */
[----:B------:R-:W-:Y:S01]  /*01a0*/  @!P0 IMAD R9, R0, 0x200, R5 ;  /* 0x0000020000098824 */ /* 0x000fe200078e0205 */
[----:B------:R-:W-:Y:S01]  /*01b0*/  IADD3 R19, PT, PT, R5, 0x80, RZ ;  /* 0x0000008005137810 */ /* 0x000fe20007ffe0ff */
[----:B------:R-:W-:Y:S01]  /*01c0*/  BSSY.RECONVERGENT B0, `(.L_x_1266) ;  /* 0x0000033000007945 */ /* 0x000fe20003800200 */
[----:B0-----:R-:W-:Y:S01]  /*01d0*/  @!P2 IMAD.WIDE.U32 R12, R7, 0x2, R12 ;  /* 0x00000002070ca825 */ /* 0x001fe200078e000c */
[----:B------:R-:W-:-:S03]  /*01e0*/  PRMT R7, RZ, 0x7610, R7 ;  /* 0x00007610ff077816 */ /* 0x000fc60000000007 */
[----:B-1----:R-:W-:Y:S01]  /*01f0*/  VIADD R11, R5, 0x100 ;  /* 0x00000100050b7836 */ /* 0x002fe20000000000 */
[----:B------:R-:W5:Y:S01]  /*0200*/  @!P2 LDG.E.U16 R6, desc[UR4][R12.64] ;  /* 0x000000040c06a981 */ /* 0x000f62000c1e1500 */
[----:B--2---:R-:W-:Y:S01]  /*0210*/  @!P0 IMAD.WIDE.U32 R2, R9, 0x2, R2 ;  /* 0x0000000209028825 */ /* 0x004fe200078e0002 */
[----:B------:R-:W-:Y:S02]  /*0220*/  PRMT R9, RZ, 0x7610, R9 ;  /* 0x00007610ff097816 */ /* 0x000fe40000000009 */
[----:B------:R0:W5:Y:S04]  /*0230*/  @!P3 LDG.E.U16 R7, desc[UR4][R16.64] ;  /* 0x000000041007b981 */ /* 0x000168000c1e1500 */
[----:B------:R1:W5:Y:S01]  /*0240*/  @!P0 LDG.E.U16 R9, desc[UR4][R2.64] ;  /* 0x0000000402098981 */ /* 0x000362000c1e1500 */
[----:B------:R-:W-:-:S13]  /*0250*/  ISETP.GE.AND P0, PT, R5, R4, PT ;  /* 0x000000040500720c */ /* 0x000fda0003f06270 */
[----:B------:R-:W1:Y:S01]  /*0260*/  @!P0 LDC.64 R14, c[0x0][0x388] ;  /* 0x0000e200ff0e8b82 */ /* 0x000e620000000a00 */
[----:B0-----:R-:W-:Y:S01]  /*0270*/  IADD3 R17, PT, PT, R5, 0x180, RZ ;  /* 0x0000018005117810 */ /* 0x001fe20007ffe0ff */
[----:B------:R-:W-:Y:S01]  /*0280*/  @!P0 IMAD R13, R0, 0x200, R5 ;  /* 0x00000200000d8824 */ /* 0x000fe200078e0205 */
[----:B------:R-:W-:Y:S02]  /*0290*/  @!P0 MOV R5, R19 ;  /* 0x0000001300058202 */ /* 0x000fe40000000f00 */
[-C--:B------:R-:W-:Y:S02]  /*02a0*/  ISETP.GE.AND P5, PT, R19, R4.reuse, PT ;  /* 0x000000041300720c */ /* 0x080fe40003fa6270 */
[-C--:B------:R-:W-:Y:S02]  /*02b0*/  ISETP.GE.AND P1, PT, R11, R4.reuse, PT ;  /* 0x000000040b00720c */ /* 0x080fe40003f26270 */
[-C--:B------:R-:W-:Y:S02]  /*02c0*/  ISETP.GE.AND P2, PT, R17, R4.reuse, PT ;  /* 0x000000041100720c */ /* 0x080fe40003f46270 */
[----:B------:R-:W-:Y:S01]  /*02d0*/  ISETP.GE.AND P3, PT, R5, R4, PT ;  /* 0x000000040500720c */ /* 0x000fe20003f66270 */
[----:B-1----:R-:W-:Y:S01]  /*02e0*/  @!P0 IMAD.WIDE.U32 R2, R13, 0x2, R14 ;  /* 0x000000020d028825 */ /* 0x002fe200078e000e */
[----:B------:R-:W-:Y:S11]  /*02f0*/  @P0 BRA `(.L_x_1267) ;  /* 0x00000000007c0947 */ /* 0x000ff60003800000 */
[----:B-----5:R-:W-:Y:S02]  /*0300*/  HADD2.F32 R9, -RZ, R9.H0_H0 ;  /* 0x20000009ff097230 */ /* 0x020fe40000004100 */
        /* <DEDUP_REMOVED lines=30> */
.L_x_1267:
[----:B------:R-:W-:Y:S05]  /*04f0*/  BSYNC.RECONVERGENT B0 ;  /* 0x0000000000007941 */ /* 0x000fea0003800200 */
.L_x_1266:
[----:B------:R-:W-:Y:S04]  /*0500*/  BSSY.RECONVERGENT B0, `(.L_x_1268) ;  /* 0x0000021000007945 */ /* 0x000fe80003800200 */
[----:B------:R-:W-:Y:S05]  /*0510*/  @P5 BRA `(.L_x_1269) ;  /* 0x00000000007c5947 */ /* 0x000fea0003800000 */
[----:B-----5:R-:W-:Y:S02]  /*0520*/  HADD2.F32 R8, -RZ, R8.H0_H0 ;  /* 0x20000008ff087230 */ /* 0x020fe40000004100 */
[----:B------:R-:W-:Y:S02]  /*0530*/  HFMA2 R12, -RZ, RZ, 1.0087890625, -0.000686168670654296875 ;  /* 0x3c09919fff0c7431 */ /* 0x000fe400000001ff */
[----:B------:R-:W-:Y:S01]  /*0540*/  IMAD.MOV.U32 R13, RZ, RZ, 0x3aae005b ;  /* 0x3aae005bff0d7424 */ /* 0x000fe200078e00ff */
[----:B------:R-:W-:Y:S01]  /*0550*/  MOV R11, 0x38eb4c3a ;  /* 0x38eb4c3a000b7802 */ /* 0x000fe20000000f00 */
[----:B------:R-:W-:Y:S01]  /*0560*/  IMAD.MOV.U32 R14, RZ, RZ, 0x3d24d99a ;  /* 0x3d24d99aff0e7424 */ /* 0x000fe200078e00ff */
[C---:B------:R-:W-:Y:S01]  /*0570*/  FSETP.GE.FTZ.AND P4, PT, |R8|.reuse, 1.0029599666595458984, PT ;  /* 0x3f8060fe0800780b */ /* 0x040fe20003f96200 */
[----:B------:R-:W-:Y:S01]  /*0580*/  FADD.FTZ R10, |R8|, -RZ ;  /* 0x800000ff080a7221 */ /* 0x000fe20000010200 */
[----:B------:R-:W-:Y:S02]  /*0590*/  HFMA2 R16, -RZ, RZ, 1.7822265625, 0.000185489654541015625 ;  /* 0x3f210a14ff107431 */ /* 0x000fe400000001ff */
[----:B------:R-:W-:Y:S01]  /*05a0*/  IMAD.MOV.U32 R15, RZ, RZ, 0x3f69b4f9 ;  /* 0x3f69b4f9ff0f7424 */ /* 0x000fe200078e00ff */
[----:B------:R-:W-:-:S02]  /*05b0*/  FSEL R11, R11, 8.4834944573231041431e-05, P4 ;  /* 0x38b1e96a0b0b7808 */ /* 0x000fc40002000000 */
[----:B------:R-:W-:Y:S02]  /*05c0*/  FSEL R13, -R13, -0.00082130916416645050049, P4 ;  /* 0xba574d200d0d7808 */ /* 0x000fe40002000100 */
        /* <DEDUP_REMOVED lines=20> */
.L_x_1269:
[----:B------:R-:W-:Y:S05]  /*0710*/  BSYNC.RECONVERGENT B0 ;  /* 0x0000000000007941 */ /* 0x000fea0003800200 */
.L_x_1268:
[----:B------:R-:W-:Y:S04]  /*0720*/  BSSY.RECONVERGENT B0, `(.L_x_1270) ;  /* 0x0000021000007945 */ /* 0x000fe80003800200 */
[----:B------:R-:W-:Y:S05]  /*0730*/  @P1 BRA `(.L_x_1271) ;  /* 0x00000000007c1947 */ /* 0x000fea0003800000 */
[----:B-----5:R-:W-:Y:S01]  /*0740*/  HADD2.F32 R7, -RZ, R7.H0_H0 ;  /* 0x20000007ff077230 */ /* 0x020fe20000004100 */
[----:B------:R-:W-:Y:S01]  /*0750*/  MOV R13, 0x3aae005b ;  /* 0x3aae005b000d7802 */ /* 0x000fe20000000f00 */
[----:B------:R-:W-:Y:S02]  /*0760*/  IMAD.MOV.U32 R11, RZ, RZ, 0x38eb4c3a ;  /* 0x38eb4c3aff0b7424 */ /* 0x000fe400078e00ff */
[----:B------:R-:W-:Y:S02]  /*0770*/  HFMA2 R14, -RZ, RZ, 1.28515625, -179.25 ;  /* 0x3d24d99aff0e7431 */ /* 0x000fe400000001ff */
[----:B------:R-:W-:Y:S01]  /*0780*/  IMAD.MOV.U32 R12, RZ, RZ, 0x3c09919f ;  /* 0x3c09919fff0c7424 */ /* 0x000fe200078e00ff */
[C---:B------:R-:W-:Y:S01]  /*0790*/  FSETP.GE.FTZ.AND P1, PT, |R7|.reuse, 1.0029599666595458984, PT ;  /* 0x3f8060fe0700780b */ /* 0x040fe20003f36200 */
[----:B------:R-:W-:Y:S01]  /*07a0*/  FADD.FTZ R10, |R7|, -RZ ;  /* 0x800000ff070a7221 */ /* 0x000fe20000010200 */
[----:B------:R-:W-:Y:S02]  /*07b0*/  MOV R15, 0x3f69b4f9 ;  /* 0x3f69b4f9000f7802 */ /* 0x000fe40000000f00 */
        /* <DEDUP_REMOVED lines=23> */
.L_x_1271:
[----:B------:R-:W-:Y:S05]  /*0930*/  BSYNC.RECONVERGENT B0 ;  /* 0x0000000000007941 */ /* 0x000fea0003800200 */
.L_x_1270:
[----:B------:R-:W-:Y:S04]  /*0940*/  BSSY.RECONVERGENT B0, `(.L_x_1272) ;  /* 0x0000021000007945 */ /* 0x000fe80003800200 */
[----:B------:R-:W-:Y:S05]  /*0950*/  @P2 BRA `(.L_x_1273) ;  /* 0x00000000007c2947 */ /* 0x000fea0003800000 */
[----:B-----5:R-:W-:Y:S02]  /*0960*/  HADD2.F32 R6, -RZ, R6.H0_H0 ;  /* 0x20000006ff067230 */ /* 0x020fe40000004100 */
[----:B------:R-:W-:Y:S02]  /*0970*/  HFMA2 R11, -RZ, RZ, 0.61474609375, 16.90625 ;  /* 0x38eb4c3aff0b7431 */ /* 0x000fe400000001ff */
[----:B------:R-:W-:Y:S01]  /*0980*/  IMAD.MOV.U32 R13, RZ, RZ, 0x3aae005b ;  /* 0x3aae005bff0d7424 */ /* 0x000fe200078e00ff */
[----:B------:R-:W-:Y:S01]  /*0990*/  MOV R12, 0x3c09919f ;  /* 0x3c09919f000c7802 */ /* 0x000fe20000000f00 */
[----:B------:R-:W-:Y:S01]  /*09a0*/  IMAD.MOV.U32 R14, RZ, RZ, 0x3d24d99a ;  /* 0x3d24d99aff0e7424 */ /* 0x000fe200078e00ff */
[C---:B------:R-:W-:Y:S01]  /*09b0*/  FSETP.GE.FTZ.AND P1, PT, |R6|.reuse, 1.0029599666595458984, PT ;  /* 0x3f8060fe0600780b */ /* 0x040fe20003f36200 */
[----:B------:R-:W-:Y:S01]  /*09c0*/  FADD.FTZ R10, |R6|, -RZ ;  /* 0x800000ff060a7221 */ /* 0x000fe20000010200 */
[----:B------:R-:W-:Y:S01]  /*09d0*/  IMAD.MOV.U32 R15, RZ, RZ, 0x3f69b4f9 ;  /* 0x3f69b4f9ff0f7424 */ /* 0x000fe200078e00ff */
[----:B------:R-:W-:-:S02]  /*09e0*/  MOV R16, 0x3f210a14 ;  /* 0x3f210a1400107802 */ /* 0x000fc40000000f00 */
[----:B------:R-:W-:Y:S02]  /*09f0*/  FSEL R13, -R13, -0.00082130916416645050049, P1 ;  /* 0xba574d200d0d7808 */ /* 0x000fe40000800100 */
[----:B------:R-:W-:Y:S02]  /*0a00*/  FSEL R11, R11, 8.4834944573231041431e-05, P1 ;  /* 0x38b1e96a0b0b7808 */ /* 0x000fe40000800000 */
[----:B------:R-:W-:Y:S02]  /*0a10*/  FSEL R12, R12, 0.0052134888246655464172, P1 ;  /* 0x3baad5ea0c0c7808 */ /* 0x000fe40000800000 */
[----:B------:R-:W-:Y:S02]  /*0a20*/  FSEL R14, -R14, -0.026868773624300956726, P1 ;  /* 0xbcdc1be70e0e7808 */ /* 0x000fe40000800100 */
        /* <DEDUP_REMOVED lines=18> */
.L_x_1273:
[----:B------:R-:W-:Y:S05]  /*0b50*/  BSYNC.RECONVERGENT B0 ;  /* 0x0000000000007941 */ /* 0x000fea0003800200 */
.L_x_1272:
[----:B-----5:R0:W-:Y:S01]  /*0b60*/  @!P0 STG.E.U16 desc[UR4][R2.64], R9 ;  /* 0x0000000902008986 */ /* 0x0201e2000c101504 */
[----:B------:R-:W-:Y:S04]  /*0b70*/  BSSY.RECONVERGENT B0, `(.L_x_1274) ;  /* 0x000000d000007945 */ /* 0x000fe80003800200 */
[----:B------:R-:W-:Y:S05]  /*0b80*/  @P3 BRA `(.L_x_1275) ;  /* 0x00000000002c3947 */ /* 0x000fea0003800000 */
[----:B0-----:R-:W0:Y:S01]  /*0b90*/  LDC.64 R2, c[0x0][0x388] ;  /* 0x0000e200ff027b82 */ /* 0x001e220000000a00 */
[----:B------:R-:W-:Y:S01]  /*0ba0*/  IMAD R9, R0, 0x200, R5 ;  /* 0x0000020000097824 */ /* 0x000fe200078e0205 */
[----:B------:R-:W-:Y:S02]  /*0bb0*/  IADD3 R5, PT, PT, R5, 0x80, RZ ;  /* 0x0000008005057810 */ /* 0x000fe40007ffe0ff */
[----:B------:R-:W-:Y:S02]  /*0bc0*/  PRMT R10, R8, 0x7610, R10 ;  /* 0x00007610080a7816 */ /* 0x000fe4000000000a */
[----:B------:R-:W-:-:S13]  /*0bd0*/  ISETP.GE.AND P0, PT, R5, R4, PT ;  /* 0x000000040500720c */ /* 0x000fda0003f06270 */
[----:B------:R-:W-:Y:S01]  /*0be0*/  @!P0 IMAD R11, R0, 0x200, R5 ;  /* 0x00000200000b8824 */ /* 0x000fe200078e0205 */
[----:B------:R-:W-:Y:S01]  /*0bf0*/  @!P0 IADD3 R5, PT, PT, R5, 0x80, RZ ;  /* 0x0000008005058810 */ /* 0x000fe20007ffe0ff */
[----:B0-----:R-:W-:-:S04]  /*0c00*/  IMAD.WIDE.U32 R8, R9, 0x2, R2 ;  /* 0x0000000209087825 */ /* 0x001fc800078e0002 */
[----:B------:R-:W-:Y:S01]  /*0c10*/  @!P0 IMAD.WIDE.U32 R2, R11, 0x2, R2 ;  /* 0x000000020b028825 */ /* 0x000fe200078e0002 */
[----:B------:R1:W-:Y:S04]  /*0c20*/  STG.E.U16 desc[UR4][R8.64], R10 ;  /* 0x0000000a08007986 */ /* 0x0003e8000c101504 */
[----:B------:R1:W-:Y:S02]  /*0c30*/  @!P0 STG.E.U16 desc[UR4][R2.64], R7 ;  /* 0x0000000702008986 */ /* 0x0003e4000c101504 */
.L_x_1275:
[----:B------:R-:W-:Y:S05]  /*0c40*/  BSYNC.RECONVERGENT B0 ;  /* 0x0000000000007941 */ /* 0x000fea0003800200 */
.L_x_1274:
[----:B------:R-:W-:-:S13]  /*0c50*/  ISETP.GE.AND P0, PT, R5, R4, PT ;  /* 0x000000040500720c */ /* 0x000fda0003f06270 */
[----:B------:R-:W-:Y:S05]  /*0c60*/  @P0 EXIT ;  /* 0x000000000000094d */ /* 0x000fea0003800000 */
[----:B01----:R-:W0:Y:S01]  /*0c70*/  LDC.64 R2, c[0x0][0x388] ;  /* 0x0000e200ff027b82 */ /* 0x003e220000000a00 */
[----:B------:R-:W-:-:S04]  /*0c80*/  IMAD R5, R0, 0x200, R5 ;  /* 0x0000020000057824 */ /* 0x000fc800078e0205 */
[----:B0-----:R-:W-:-:S05]  /*0c90*/  IMAD.WIDE.U32 R2, R5, 0x2, R2 ;  /* 0x0000000205027825 */ /* 0x001fca00078e0002 */
[----:B------:R-:W-:Y:S01]  /*0ca0*/  STG.E.U16 desc[UR4][R2.64], R6 ;  /* 0x0000000602007986 */ /* 0x000fe2000c101504 */
[----:B------:R-:W-:Y:S05]  /*0cb0*/  EXIT ;  /* 0x000000000000794d */ /* 0x000fea0003800000 */
.L_x_1276:
        /* <DEDUP_REMOVED lines=12> */
.L_x_11310:


//--------------------- .text._ZN2at6native29vectorized_elementwise_kernelILi2EZZZNS0_15erf_kernel_cudaERNS_18TensorIteratorBaseEENKUlvE_clEvENKUlvE1_clEvEUlN3c104HalfEE_St5arrayIPcLm2EEEEviT0_T1_ --------------------------
	.section	.text._ZN2at6native29vectorized_elementwise_kernelILi2EZZZNS0_15erf_kernel_cudaERNS_18TensorIteratorBaseEENKUlvE_clEvENKUlvE1_clEvEUlN3c104HalfEE_St5arrayIPcLm2EEEEviT0_T1_,"ax",@progbits
	.align	128
        .global         _ZN2at6native29vectorized_elementwise_kernelILi2EZZZNS0_15erf_kernel_cudaERNS_18TensorIteratorBaseEENKUlvE_clEvENKUlvE1_clEvEUlN3c104HalfEE_St5arrayIPcLm2EEEEviT0_T1_
        .type           _ZN2at6native29vectorized_elementwise_kernelILi2EZZZNS0_15erf_kernel_cudaERNS_18TensorIteratorBaseEENKUlvE_clEvENKUlvE1_clEvEUlN3c104HalfEE_St5arrayIPcLm2EEEEviT0_T1_,@function
        .size           _ZN2at6native29vectorized_elementwise_kernelILi2EZZZNS0_15erf_kernel_cudaERNS_18TensorIteratorBaseEENKUlvE_clEvENKUlvE1_clEvEUlN3c104HalfEE_St5arrayIPcLm2EEEEviT0_T1_,(.L_x_11311 - _ZN2at6native29vectorized_elementwise_kernelILi2EZZZNS0_15erf_kernel_cudaERNS_18TensorIteratorBaseEENKUlvE_clEvENKUlvE1_clEvEUlN3c104HalfEE_St5arrayIPcLm2EEEEviT0_T1_)
        .other          _ZN2at6native29vectorized_elementwise_kernelILi2EZZZNS0_15erf_kernel_cudaERNS_18TensorIteratorBaseEENKUlvE_clEvENKUlvE1_clEvEUlN3c104HalfEE_St5arrayIPcLm2EEEEviT0_T1_,@"STO_CUDA_ENTRY STV_DEFAULT"
_ZN2at6native29vectorized_elementwise_kernelILi2EZZZNS0_15erf_kernel_cudaERNS_18TensorIteratorBaseEENKUlvE_clEvENKUlvE1_clEvEUlN3c104HalfEE_St5arrayIPcLm2EEEEviT0_T1_:
.text._ZN2at6native29vectorized_elementwise_kernelILi2EZZZNS0_15erf_kernel_cudaERNS_18TensorIteratorBaseEENKUlvE_clEvENKUlvE1_clEvEUlN3c104HalfEE_St5arrayIPcLm2EEEEviT0_T1_:
[----:B------:R-:W-:Y:S01]  /*0000*/  LDC R1, c[0x0][0x37c] ;  /* 0x0000df00ff017b82 */ /* 0x000fe20000000800 */
[----:B------:R-:W0:Y:S01]  /*0010*/  S2R R0, SR_CTAID.X ;  /* 0x0000000000007919 */ /* 0x000e220000002500 */
[----:B------:R-:W1:Y:S01]  /*0020*/  LDCU UR6, c[0x0][0x380] ;  /* 0x00007000ff0677ac */ /* 0x000e620008000800 */
[----:B------:R-:W2:Y:S01]  /*0030*/  LDCU.64 UR4, c[0x0][0x358] ;  /* 0x00006b00ff0477ac */ /* 0x000ea20008000a00 */
[----:B0-----:R-:W-:-:S04]  /*0040*/  SHF.L.U32 R0, R0, 0xa, RZ ;  /* 0x0000000a00007819 */ /* 0x001fc800000006ff */
        /* <DEDUP_REMOVED lines=10> */
[----:B------:R-:W-:Y:S01]  /*00f0*/  @!P6 IADD3 R27, PT, PT, R27, 0x80, RZ ;  /* 0x000000801b1be810 */ /* 0x000fe20007ffe0ff */
[----:B------:R-:W0:Y:S03]  /*0100*/  @!P6 LDC.64 R28, c[0x0][0x390] ;  /* 0x0000e400ff1ceb82 */ /* 0x000e260000000a00 */
[----:B------:R-:W-:-:S13]  /*0110*/  ISETP.GE.U32.AND P5, PT, R27, R8, PT ;  /* 0x000000081b00720c */ /* 0x000fda0003fa6070 */
[----:B------:R-:W-:Y:S01]  /*0120*/  @!P5 IMAD.IADD R6, R0, 0x1, R27 ;  /* 0x000000010006d824 */ /* 0x000fe200078e021b */
[----:B------:R-:W-:Y:S01]  /*0130*/  @!P5 IADD3 R27, PT, PT, R27, 0x80, RZ ;  /* 0x000000801b1bd810 */ /* 0x000fe20007ffe0ff */
[----:B------:R-:W1:Y:S03]  /*0140*/  @!P5 LDC.64 R20, c[0x0][0x390] ;  /* 0x0000e400ff14db82 */ /* 0x000e660000000a00 */
[----:B------:R-:W-:Y:S01]  /*0150*/  ISETP.GE.U32.AND P4, PT, R27, R8, PT ;  /* 0x000000081b00720c */ /* 0x000fe20003f86070 */
[----:B0-----:R-:W-:-:S05]  /*0160*/  @!P6 IMAD.WIDE.U32 R28, R3, 0x2, R28 ;  /* 0x00000002031ce825 */ /* 0x001fca00078e001c */
[----:B------:R-:W5:Y:S07]  /*0170*/  @!P6 LDG.E.U16 R9, desc[UR4][R28.64] ;  /* 0x000000041c09e981 */ /* 0x000f6e000c1e1500 */
[----:B------:R-:W-:Y:S01]  /*0180*/  @!P4 IMAD.IADD R25, R0, 0x1, R27 ;  /* 0x000000010019c824 */ /* 0x000fe200078e021b */
[----:B------:R-:W-:Y:S01]  /*0190*/  @!P4 IADD3 R27, PT, PT, R27, 0x80, RZ ;  /* 0x000000801b1bc810 */ /* 0x000fe20007ffe0ff */
[----:B------:R-:W0:Y:S03]  /*01a0*/  @!P4 LDC.64 R2, c[0x0][0x390] ;  /* 0x0000e400ff02cb82 */ /* 0x000e260000000a00 */
[----:B------:R-:W-:-:S13]  /*01b0*/  ISETP.GE.U32.AND P3, PT, R27, R8, PT ;  /* 0x000000081b00720c */ /* 0x000fda0003f66070 */
[----:B------:R-:W-:Y:S01]  /*01c0*/  @!P3 IMAD.IADD R23, R0, 0x1, R27 ;  /* 0x000000010017b824 */ /* 0x000fe200078e021b */
[----:B------:R-:W-:Y:S01]  /*01d0*/  @!P3 IADD3 R27, PT, PT, R27, 0x80, RZ ;  /* 0x000000801b1bb810 */ /* 0x000fe20007ffe0ff */
[----:B-1----:R-:W-:Y:S01]  /*01e0*/  @!P5 IMAD.WIDE.U32 R20, R6, 0x2, R20 ;  /* 0x000000020614d825 */ /* 0x002fe200078e0014 */
[----:B------:R-:W1:Y:S02]  /*01f0*/  @!P3 LDC.64 R4, c[0x0][0x390] ;  /* 0x0000e400ff04bb82 */ /* 0x000e640000000a00 */
[----:B------:R-:W-:Y:S02]  /*0200*/  ISETP.GE.U32.AND P2, PT, R27, R8, PT ;  /* 0x000000081b00720c */ /* 0x000fe40003f46070 */
[----:B------:R-:W-:-:S06]  /*0210*/  PRMT R6, RZ, 0x7610, R6 ;  /* 0x00007610ff067816 */ /* 0x000fcc0000000006 */
[----:B------:R2:W5:Y:S05]  /*0220*/  @!P5 LDG.E.U16 R6, desc[UR4][R20.64] ;  /* 0x000000041406d981 */ /* 0x00056a000c1e1500 */
[----:B------:R-:W-:Y:S01]  /*0230*/  @!P2 IMAD.IADD R19, R0, 0x1, R27 ;  /* 0x000000010013a824 */ /* 0x000fe200078e021b */
[----:B------:R-:W-:Y:S01]  /*0240*/  @!P2 IADD3 R27, PT, PT, R27, 0x80, RZ ;  /* 0x000000801b1ba810 */ /* 0x000fe20007ffe0ff */
[----:B------:R-:W3:Y:S03]  /*0250*/  @!P2 LDC.64 R10, c[0x0][0x390] ;  /* 0x0000e400ff0aab82 */ /* 0x000ee60000000a00 */
[----:B------:R-:W-:-:S05]  /*0260*/  ISETP.GE.U32.AND P1, PT, R27, R8, PT ;  /* 0x000000081b00720c */ /* 0x000fca0003f26070 */
[----:B--2---:R-:W2:Y:S01]  /*0270*/  @!P0 LDC.64 R20, c[0x0][0x390] ;  /* 0x0000e400ff148b82 */ /* 0x004ea20000000a00 */
[----:B-1----:R-:W-:Y:S01]  /*0280*/  @!P3 IMAD.WIDE.U32 R4, R23, 0x2, R4 ;  /* 0x000000021704b825 */ /* 0x002fe200078e0004 */
[----:B------:R-:W-:-:S06]  /*0290*/  @!P0 IADD3 R23, PT, PT, R0, R7, RZ ;  /* 0x0000000700178210 */ /* 0x000fcc0007ffe0ff */
[----:B------:R-:W-:Y:S01]  /*02a0*/  @!P1 IMAD.IADD R17, R0, 0x1, R27 ;  /* 0x0000000100119824 */ /* 0x000fe200078e021b */
[----:B------:R-:W-:Y:S01]  /*02b0*/  @!P1 IADD3 R27, PT, PT, R27, 0x80, RZ ;  /* 0x000000801b1b9810 */ /* 0x000fe20007ffe0ff */
[----:B------:R-:W1:Y:S03]  /*02c0*/  @!P1 LDC.64 R14, c[0x0][0x390] ;  /* 0x0000e400ff0e9b82 */ /* 0x000e660000000a00 */
[----:B------:R-:W-:Y:S01]  /*02d0*/  ISETP.GE.U32.AND P6, PT, R27, R8, PT ;  /* 0x000000081b00720c */ /* 0x000fe20003fc6070 */
[----:B--2---:R-:W-:Y:S01]  /*02e0*/  @!P0 IMAD.WIDE.U32 R20, R23, 0x2, R20 ;  /* 0x0000000217148825 */ /* 0x004fe200078e0014 */
[----:B------:R-:W-:-:S11]  /*02f0*/  PRMT R23, RZ, 0x7610, R23 ;  /* 0x00007610ff177816 */ /* 0x000fd60000000017 */
[----:B------:R-:W2:Y:S01]  /*0300*/  @!P6 LDC.64 R12, c[0x0][0x390] ;  /* 0x0000e400ff0ceb82 */ /* 0x000ea20000000a00 */
[----:B------:R-:W5:Y:S01]  /*0310*/  @!P0 LDG.E.U16 R23, desc[UR4][R20.64] ;  /* 0x0000000414178981 */ /* 0x000f62000c1e1500 */
[----:B------:R-:W-:Y:S01]  /*0320*/  ISETP.GE.U32.AND P0, PT, R7, R8, PT ;  /* 0x000000080700720c */ /* 0x000fe20003f06070 */
[----:B0-----:R-:W-:Y:S01]  /*0330*/  @!P4 IMAD.WIDE.U32 R2, R25, 0x2, R2 ;  /* 0x000000021902c825 */ /* 0x001fe200078e0002 */
[----:B------:R-:W-:-:S06]  /*0340*/  PRMT R22, RZ, 0x7610, R22 ;  /* 0x00007610ff167816 */ /* 0x000fcc0000000016 */
[----:B------:R0:W5:Y:S01]  /*0350*/  @!P4 LDG.E.U16 R22, desc[UR4][R2.64] ;  /* 0x000000040216c981 */ /* 0x000162000c1e1500 */
[----:B------:R-:W-:Y:S02]  /*0360*/  @!P6 IMAD.IADD R27, R0, 0x1, R27 ;  /* 0x00000001001be824 */ /* 0x000fe400078e021b */
[----:B---3--:R-:W-:Y:S02]  /*0370*/  @!P2 IMAD.WIDE.U32 R10, R19, 0x2, R10 ;  /* 0x00000002130aa825 */ /* 0x008fe400078e000a */
[----:B0-----:R-:W0:Y:S02]  /*0380*/  @!P0 LDC.64 R2, c[0x0][0x388] ;  /* 0x0000e200ff028b82 */ /* 0x001e240000000a00 */
[----:B-1----:R-:W-:Y:S01]  /*0390*/  @!P1 IMAD.WIDE.U32 R14, R17, 0x2, R14 ;  /* 0x00000002110e9825 */ /* 0x002fe200078e000e */
[----:B------:R-:W-:Y:S02]  /*03a0*/  PRMT R19, RZ, 0x7610, R19 ;  /* 0x00007610ff137816 */ /* 0x000fe40000000013 */
[----:B------:R-:W-:-:S02]  /*03b0*/  PRMT R18, RZ, 0x7610, R18 ;  /* 0x00007610ff127816 */ /* 0x000fc40000000012 */
[----:B------:R-:W-:Y:S01]  /*03c0*/  PRMT R17, RZ, 0x7610, R17 ;  /* 0x00007610ff117816 */ /* 0x000fe20000000011 */
[----:B--2---:R-:W-:Y:S01]  /*03d0*/  @!P6 IMAD.WIDE.U32 R12, R27, 0x2, R12 ;  /* 0x000000021b0ce825 */ /* 0x004fe200078e000c */
[----:B------:R-:W-:Y:S01]  /*03e0*/  PRMT R16, RZ, 0x7610, R16 ;  /* 0x00007610ff107816 */ /* 0x000fe20000000010 */
[----:B------:R1:W5:Y:S01]  /*03f0*/  @!P3 LDG.E.U16 R19, desc[UR4][R4.64] ;  /* 0x000000040413b981 */ /* 0x000362000c1e1500 */
[----:B------:R-:W-:Y:S03]  /*0400*/  BSSY.RECONVERGENT B0, `(.L_x_1278) ;  /* 0x000002e000007945 */ /* 0x000fe60003800200 */
[----:B------:R2:W5:Y:S04]  /*0410*/  @!P2 LDG.E.U16 R18, desc[UR4][R10.64] ;  /* 0x000000040a12a981 */ /* 0x000568000c1e1500 */
[----:B------:R3:W5:Y:S01]  /*0420*/  @!P1 LDG.E.U16 R17, desc[UR4][R14.64] ;  /* 0x000000040e119981 */ /* 0x000762000c1e1500 */
[----:B-1----:R-:W-:-:S03]  /*0430*/  VIADD R5, R7, 0x100 ;  /* 0x0000010007057836 */ /* 0x002fc60000000000 */
[----:B------:R1:W5:Y:S01]  /*0440*/  @!P6 LDG.E.U16 R16, desc[UR4][R12.64] ;  /* 0x000000040c10e981 */ /* 0x000362000c1e1500 */
[C---:B--2---:R-:W-:Y:S01]  /*0450*/  IADD3 R11, PT, PT, R7.reuse, 0x180, RZ ;  /* 0x00000180070b7810 */ /* 0x044fe20007ffe0ff */
[----:B---3--:R-:W-:Y:S01]  /*0460*/  VIADD R15, R7, 0x200 ;  /* 0x00000200070f7836 */ /* 0x008fe20000000000 */
[-C--:B------:R-:W-:Y:S02]  /*0470*/  ISETP.GE.U32.AND P1, PT, R5, R8.reuse, PT ;  /* 0x000000080500720c */ /* 0x080fe40003f26070 */
[C---:B-1----:R-:W-:Y:S01]  /*0480*/  IADD3 R13, PT, PT, R7.reuse, 0x280, RZ ;  /* 0x00000280070d7810 */ /* 0x042fe20007ffe0ff */
[----:B------:R-:W-:Y:S01]  /*0490*/  VIADD R5, R7, 0x80 ;  /* 0x0000008007057836 */ /* 0x000fe20000000000 */
[-C--:B------:R-:W-:Y:S02]  /*04a0*/  ISETP.GE.U32.AND P2, PT, R11, R8.reuse, PT ;  /* 0x000000080b00720c */ /* 0x080fe40003f46070 */
[-C--:B------:R-:W-:Y:S02]  /*04b0*/  ISETP.GE.U32.AND P3, PT, R15, R8.reuse, PT ;  /* 0x000000080f00720c */ /* 0x080fe40003f66070 */
[----:B------:R-:W-:-:S02]  /*04c0*/  ISETP.GE.U32.AND P4, PT, R13, R8, PT ;  /* 0x000000080d00720c */ /* 0x000fc40003f86070 */
[----:B------:R-:W-:Y:S01]  /*04d0*/  IADD3 R11, PT, PT, R7, 0x300, RZ ;  /* 0x00000300070b7810 */ /* 0x000fe20007ffe0ff */
[----:B0-----:R-:W-:Y:S10]  /*04e0*/  @P0 BRA `(.L_x_1279) ;  /* 0x00000000007c0947 */ /* 0x001ff40003800000 */
        /* <DEDUP_REMOVED lines=30> */
[----:B------:R-:W-:-:S07]  /*06d0*/  F2FP.F16.F32.PACK_AB R4, RZ, R12 ;  /* 0x0000000cff04723e */ /* 0x000fce00000000ff */
.L_x_1279:
[----:B------:R-:W-:Y:S05]  /*06e0*/  BSYNC.RECONVERGENT B0 ;  /* 0x0000000000007941 */ /* 0x000fea0003800200 */
.L_x_1278:
[-C--:B------:R-:W-:Y:S01]  /*06f0*/  ISETP.GE.U32.AND P6, PT, R5, R8.reuse, PT ;  /* 0x000000080500720c */ /* 0x080fe20003fc6070 */
[----:B------:R-:W-:Y:S01]  /*0700*/  BSSY.RECONVERGENT B0, `(.L_x_1280) ;  /* 0x0000023000007945 */ /* 0x000fe20003800200 */
[----:B------:R-:W-:Y:S02]  /*0710*/  ISETP.GE.U32.AND P5, PT, R11, R8, PT ;  /* 0x000000080b00720c */ /* 0x000fe40003fa6070 */
[----:B------:R-:W-:-:S09]  /*0720*/  IADD3 R11, PT, PT, R7, 0x380, RZ ;  /* 0x00000380070b7810 */ /* 0x000fd20007ffe0ff */
        /* <DEDUP_REMOVED lines=32> */
.L_x_1281:
[----:B------:R-:W-:Y:S05]  /*0930*/  BSYNC.RECONVERGENT B0 ;  /* 0x0000000000007941 */ /* 0x000fea0003800200 */
.L_x_1280:
[----:B------:R-:W-:Y:S01]  /*0940*/  ISETP.GE.U32.AND P6, PT, R11, R8, PT ;  /* 0x000000080b00720c */ /* 0x000fe20003fc6070 */
[----:B------:R-:W-:Y:S01]  /*0950*/  BSSY.RECONVERGENT B0, `(.L_x_1282) ;  /* 0x0000023000007945 */ /* 0x000fe20003800200 */
[----:B------:R-:W-:-:S05]  /*0960*/  @!P0 IADD3 R11, PT, PT, R0, R7, RZ ;  /* 0x00000007000b8210 */ /* 0x000fca0007ffe0ff */
[----:B------:R-:W-:Y:S01]  /*0970*/  @!P0 IMAD.WIDE.U32 R2, R11, 0x2, R2 ;  /* 0x000000020b028825 */ /* 0x000fe200078e0002 */
[----:B------:R-:W-:Y:S06]  /*0980*/  @P1 BRA `(.L_x_1283) ;  /* 0x00000000007c1947 */ /* 0x000fec0003800000 */
        /* <DEDUP_REMOVED lines=31> */
.L_x_1283:
[----:B------:R-:W-:Y:S05]  /*0b80*/  BSYNC.RECONVERGENT B0 ;  /* 0x0000000000007941 */ /* 0x000fea0003800200 */
.L_x_1282:
        /* <DEDUP_REMOVED lines=33> */
.L_x_1285:
[----:B------:R-:W-:Y:S05]  /*0da0*/  BSYNC.RECONVERGENT B0 ;  /* 0x0000000000007941 */ /* 0x000fea0003800200 */
.L_x_1284:
        /* <DEDUP_REMOVED lines=9> */
[----:B------:R-:W-:Y:S01]  /*0e40*/  MOV R20, 0x3f69b4f9 ;  /* 0x3f69b4f900147802 */ /* 0x000fe20000000f00 */
[----:B------:R-:W-:Y:S01]  /*0e50*/  IMAD.MOV.U32 R21, RZ, RZ, 0x3f210a14 ;  /* 0x3f210a14ff157424 */ /* 0x000fe200078e00ff */
        /* <DEDUP_REMOVED lines=22> */
.L_x_1287:
[----:B------:R-:W-:Y:S05]  /*0fc0*/  BSYNC.RECONVERGENT B0 ;  /* 0x0000000000007941 */ /* 0x000fea0003800200 */
.L_x_1286:
        /* <DEDUP_REMOVED lines=33> */
.L_x_1289:
[----:B------:R-:W-:Y:S05]  /*11e0*/  BSYNC.RECONVERGENT B0 ;  /* 0x0000000000007941 */ /* 0x000fea0003800200 */
.L_x_1288:
[----:B------:R-:W-:Y:S04]  /*11f0*/  BSSY.RECONVERGENT B0, `(.L_x_1290) ;  /* 0x0000021000007945 */ /* 0x000fe80003800200 */
[----:B------:R-:W-:Y:S05]  /*1200*/  @P5 BRA `(.L_x_1291) ;  /* 0x00000000007c5947 */ /* 0x000fea0003800000 */
        /* <DEDUP_REMOVED lines=31> */
.L_x_1291:
[----:B------:R-:W-:Y:S05]  /*1400*/  BSYNC.RECONVERGENT B0 ;  /* 0x0000000000007941 */ /* 0x000fea0003800200 */
.L_x_1290:
        /* <DEDUP_REMOVED lines=33> */
.L_x_1293:
[----:B------:R-:W-:Y:S05]  /*1620*/  BSYNC.RECONVERGENT B0 ;  /* 0x0000000000007941 */ /* 0x000fea0003800200 */
.L_x_1292:
[----:B------:R-:W-:Y:S01]  /*1630*/  @!P0 IMAD.MOV.U32 R7, RZ, RZ, R5 ;  /* 0x000000ffff078224 */ /* 0x000fe200078e0005 */
[----:B------:R0:W-:Y:S01]  /*1640*/  @!P0 STG.E.U16 desc[UR4][R2.64], R4 ;  /* 0x0000000402008986 */ /* 0x0001e2000c101504 */
[----:B------:R-:W-:Y:S04]  /*1650*/  BSSY.RECONVERGENT B0, `(.L_x_1294) ;  /* 0x000002d000007945 */ /* 0x000fe80003800200 */
[----:B------:R-:W-:Y:S01]  /*1660*/  BSSY.RELIABLE B1, `(.L_x_1295) ;  /* 0x0000025000017945 */ /* 0x000fe20003800100 */
[----:B------:R-:W-:-:S13]  /*1670*/  ISETP.GE.U32.AND P0, PT, R7, R8, PT ;  /* 0x000000080700720c */ /* 0x000fda0003f06070 */
[----:B0-----:R-:W-:Y:S05]  /*1680*/  @P0 BRA `(.L_x_1296) ;  /* 0x0000000000300947 */ /* 0x001fea0003800000 */
[----:B------:R-:W0:Y:S01]  /*1690*/  LDC.64 R2, c[0x0][0x388] ;  /* 0x0000e200ff027b82 */ /* 0x000e220000000a00 */
[----:B------:R-:W-:Y:S02]  /*16a0*/  IADD3 R5, PT, PT, R0, R7, RZ ;  /* 0x0000000700057210 */ /* 0x000fe40007ffe0ff */
        /* <DEDUP_REMOVED lines=10> */
.L_x_1296:
[----:B------:R-:W-:-:S13]  /*1750*/  ISETP.GE.U32.AND P0, PT, R7, R8, PT ;  /* 0x000000080700720c */ /* 0x000fda0003f06070 */
[----:B------:R-:W-:Y:S05]  /*1760*/  @P0 BRA `(.L_x_1298) ;  /* 0x0000000000300947 */ /* 0x000fea0003800000 */
[----:B0-----:R-:W0:Y:S01]  /*1770*/  LDC.64 R2, c[0x0][0x388] ;  /* 0x0000e200ff027b82 */ /* 0x001e220000000a00 */
[----:B------:R-:W-:Y:S01]  /*1780*/  IADD3 R5, PT, PT, R0, R7, RZ ;  /* 0x0000000700057210 */ /* 0x000fe20007ffe0ff */
[----:B------:R-:W-:-:S04]  /*1790*/  VIADD R7, R7, 0x80 ;  /* 0x0000008007077836 */ /* 0x000fc80000000000 */
[----:B0-----:R-:W-:-:S05]  /*17a0*/  IMAD.WIDE.U32 R2, R5, 0x2, R2 ;  /* 0x0000000205027825 */ /* 0x001fca00078e0002 */
[----:B------:R1:W-:Y:S02]  /*17b0*/  STG.E.U16 desc[UR4][R2.64], R10 ;  /* 0x0000000a02007986 */ /* 0x0003e4000c101504 */
.L_x_1297:
[----:B------:R-:W-:-:S13]  /*17c0*/  ISETP.GE.U32.AND P0, PT, R7, R8, PT ;  /* 0x000000080700720c */ /* 0x000fda0003f06070 */
[----:B------:R-:W-:Y:S05]  /*17d0*/  @P0 BRA `(.L_x_1299) ;  /* 0x0000000000340947 */ /* 0x000fea0003800000 */
[----:B01----:R-:W0:Y:S01]  /*17e0*/  LDC.64 R2, c[0x0][0x388] ;  /* 0x0000e200ff027b82 */ /* 0x003e220000000a00 */
[----:B------:R-:W-:Y:S02]  /*17f0*/  IADD3 R5, PT, PT, R0, R7, RZ ;  /* 0x0000000700057210 */ /* 0x000fe40007ffe0ff */
[----:B------:R-:W-:-:S03]  /*1800*/  IADD3 R7, PT, PT, R7, 0x80, RZ ;  /* 0x0000008007077810 */ /* 0x000fc60007ffe0ff */
[----:B0-----:R-:W-:-:S05]  /*1810*/  IMAD.WIDE.U32 R2, R5, 0x2, R2 ;  /* 0x0000000205027825 */ /* 0x001fca00078e0002 */
[----:B------:R1:W-:Y:S02]  /*1820*/  STG.E.U16 desc[UR4][R2.64], R11 ;  /* 0x0000000b02007986 */ /* 0x0003e4000c101504 */
.L_x_1298:
        /* <DEDUP_REMOVED lines=8> */
.L_x_1299:
[----:B------:R-:W-:Y:S05]  /*18b0*/  BSYNC.RELIABLE B1 ;  /* 0x0000000000017941 */ /* 0x000fea0003800100 */
.L_x_1295:
[----:B------:R-:W-:-:S13]  /*18c0*/  ISETP.GE.U32.AND P0, PT, R7, R8, PT ;  /* 0x000000080700720c */ /* 0x000fda0003f06070 */
[----:B012---:R-:W0:Y:S01]  /*18d0*/  @!P0 LDC.64 R2, c[0x0][0x388] ;  /* 0x0000e200ff028b82 */ /* 0x007e220000000a00 */
[----:B------:R-:W-:Y:S01]  /*18e0*/  @!P0 IADD3 R5, PT, PT, R0, R7, RZ ;  /* 0x0000000700058210 */ /* 0x000fe20007ffe0ff */
[----:B------:R-:W-:-:S04]  /*18f0*/  @!P0 VIADD R7, R7, 0x80 ;  /* 0x0000008007078836 */ /* 0x000fc80000000000 */
[----:B0-----:R-:W-:-:S05]  /*1900*/  @!P0 IMAD.WIDE.U32 R2, R5, 0x2, R2 ;  /* 0x0000000205028825 */ /* 0x001fca00078e0002 */
[----:B------:R2:W-:Y:S02]  /*1910*/  @!P0 STG.E.U16 desc[UR4][R2.64], R13 ;  /* 0x0000000d02008986 */ /* 0x0005e4000c101504 */
.L_x_1300:
[----:B------:R-:W-:Y:S05]  /*1920*/  BSYNC.RECONVERGENT B0 ;  /* 0x0000000000007941 */ /* 0x000fea0003800200 */
.L_x_1294:
[----:B------:R-:W-:Y:S05]  /*1930*/  WARPSYNC.ALL ;  /* 0x0000000000007948 */ /* 0x000fea0003800000 */
[----:B------:R-:W-:-:S13]  /*1940*/  ISETP.GE.U32.AND P0, PT, R7, R8, PT ;  /* 0x000000080700720c */ /* 0x000fda0003f06070 */
[----:B------:R-:W-:Y:S05]  /*1950*/  @P0 EXIT ;  /* 0x000000000000094d */ /* 0x000fea0003800000 */
[----:B012---:R-:W0:Y:S01]  /*1960*/  LDC.64 R2, c[0x0][0x388] ;  /* 0x0000e200ff027b82 */ /* 0x007e220000000a00 */
[----:B------:R-:W-:-:S05]  /*1970*/  IADD3 R7, PT, PT, R0, R7, RZ ;  /* 0x0000000700077210 */ /* 0x000fca0007ffe0ff */
[----:B0-----:R-:W-:-:S05]  /*1980*/  IMAD.WIDE.U32 R2, R7, 0x2, R2 ;  /* 0x0000000207027825 */ /* 0x001fca00078e0002 */
[----:B------:R-:W-:Y:S01]  /*1990*/  STG.E.U16 desc[UR4][R2.64], R14 ;  /* 0x0000000e02007986 */ /* 0x000fe2000c101504 */
[----:B------:R-:W-:Y:S05]  /*19a0*/  EXIT ;  /* 0x000000000000794d */ /* 0x000fea0003800000 */
.L_x_1277:
        /* <DEDUP_REMOVED lines=8> */
[----:B------:R-:W-:-:S02]  /*1a30*/  HFMA2 R19, -RZ, RZ, 1.0087890625, -0.000686168670654296875 ;  /* 0x3c09919fff137431 */ /* 0x000fc400000001ff */
[----:B------:R-:W-:Y:S01]  /*1a40*/  IMAD.MOV.U32 R16, RZ, RZ, 0x3aae005b ;  /* 0x3aae005bff107424 */ /* 0x000fe200078e00ff */
[----:B------:R-:W-:Y:S01]  /*1a50*/  MOV R17, 0x38eb4c3a ;  /* 0x38eb4c3a00117802 */ /* 0x000fe20000000f00 */
[----:B------:R-:W-:Y:S01]  /*1a60*/  IMAD.MOV.U32 R18, RZ, RZ, 0x3e235519 ;  /* 0x3e235519ff127424 */ /* 0x000fe200078e00ff */
[----:B------:R-:W-:Y:S01]  /*1a70*/  MOV R20, 0x3d24d99a ;  /* 0x3d24d99a00147802 */ /* 0x000fe20000000f00 */
[--C-:B--2---:R-:W-:Y:S02]  /*1a80*/  HADD2.F32 R4, -RZ, R5.reuse.H0_H0 ;  /* 0x20000005ff047230 */ /* 0x104fe40000004100 */
[----:B------:R-:W-:-:S03]  /*1a90*/  HADD2.F32 R5, -RZ, R5.H1_H1 ;  /* 0x30000005ff057230 */ /* 0x000fc60000004100 */
[C---:B------:R-:W-:Y:S01]  /*1aa0*/  FSETP.GE.FTZ.AND P2, PT, |R4|.reuse, 1.0029599666595458984, PT ;  /* 0x3f8060fe0400780b */ /* 0x040fe20003f56200 */
[----:B------:R-:W-:Y:S01]  /*1ab0*/  FADD.FTZ R8, |R4|, -RZ ;  /* 0x800000ff04087221 */ /* 0x000fe20000010200 */
[----:B------:R-:W-:Y:S02]  /*1ac0*/  FSETP.GE.FTZ.AND P3, PT, |R5|, 1.0029599666595458984, PT ;  /* 0x3f8060fe0500780b */ /* 0x000fe40003f76200 */
[----:B------:R-:W-:Y:S02]  /*1ad0*/  FSEL R11, R17, 8.4834944573231041431e-05, P2 ;  /* 0x38b1e96a110b7808 */ /* 0x000fe40001000000 */
[----:B------:R-:W-:Y:S02]  /*1ae0*/  FSEL R13, -R16, -0.00082130916416645050049, P2 ;  /* 0xba574d20100d7808 */ /* 0x000fe40001000100 */
[----:B------:R-:W-:Y:S02]  /*1af0*/  FSEL R10, R19, 0.0052134888246655464172, P2 ;  /* 0x3baad5ea130a7808 */ /* 0x000fe40001000000 */
[----:B0-----:R-:W-:-:S02]  /*1b00*/  FSEL R3, -R20, -0.026868773624300956726, P2 ;  /* 0xbcdc1be714037808 */ /* 0x001fc40001000100 */
[----:B------:R-:W-:Y:S01]  /*1b10*/  FSEL R2, R18, 0.11284004896879196167, P2 ;  /* 0x3de718af12027808 */ /* 0x000fe20001000000 */
[----:B------:R-:W-:Y:S01]  /*1b20*/  @!P2 FMUL.FTZ R8, R4, R4 ;  /* 0x000000040408a220 */ /* 0x000fe20000410000 */
[----:B------:R-:W-:Y:S02]  /*1b30*/  FSEL R15, R17, 8.4834944573231041431e-05, P3 ;  /* 0x38b1e96a110f7808 */ /* 0x000fe40001800000 */
[----:B------:R-:W-:Y:S01]  /*1b40*/  FSEL R21, -R16, -0.00082130916416645050049, P3 ;  /* 0xba574d2010157808 */ /* 0x000fe20001800100 */
[----:B------:R-:W-:Y:S01]  /*1b50*/  FFMA.FTZ R11, R8, R11, R13 ;  /* 0x0000000b080b7223 */ /* 0x000fe2000001000d */
[----:B------:R-:W-:-:S03]  /*1b60*/  FSEL R25, R19, 0.0052134888246655464172, P3 ;  /* 0x3baad5ea13197808 */ /* 0x000fc60001800000 */
[C---:B------:R-:W-:Y:S01]  /*1b70*/  FFMA.FTZ R11, R8.reuse, R11, R10 ;  /* 0x0000000b080b7223 */ /* 0x040fe2000001000a */
[C---:B------:R-:W-:Y:S01]  /*1b80*/  FADD.FTZ R10, |R5|.reuse, -RZ ;  /* 0x800000ff050a7221 */ /* 0x040fe20000010200 */
[----:B------:R-:W-:Y:S02]  /*1b90*/  @!P3 FMUL.FTZ R10, R5, R5 ;  /* 0x00000005050ab220 */ /* 0x000fe40000410000 */
[----:B------:R-:W-:Y:S02]  /*1ba0*/  FFMA.FTZ R3, R8, R11, R3 ;  /* 0x0000000b08037223 */ /* 0x000fe40000010003 */
[----:B------:R-:W-:Y:S01]  /*1bb0*/  FFMA.FTZ R23, R10, R15, R21 ;  /* 0x0000000f0a177223 */ /* 0x000fe20000010015 */
[C---:B------:R-:W-:Y:S01]  /*1bc0*/  FADD.FTZ R21, -R8.reuse, -RZ ;  /* 0x800000ff08157221 */ /* 0x040fe20000010100 */
[----:B------:R-:W-:Y:S01]  /*1bd0*/  FFMA.FTZ R11, R8, R3, R2 ;  /* 0x00000003080b7223 */ /* 0x000fe20000010002 */
[----:B------:R-:W-:Y:S01]  /*1be0*/  HFMA2 R3, -RZ, RZ, 1.8525390625, -0.310791015625 ;  /* 0x3f69b4f9ff037431 */ /* 0x000fe200000001ff */
[----:B------:R-:W-:Y:S01]  /*1bf0*/  MOV R2, 0x3f210a14 ;  /* 0x3f210a1400027802 */ /* 0x000fe20000000f00 */
[C---:B------:R-:W-:Y:S01]  /*1c00*/  FFMA.FTZ R23, R10.reuse, R23, R25 ;  /* 0x000000170a177223 */ /* 0x040fe20000010019 */
[----:B------:R-:W-:Y:S01]  /*1c10*/  FSEL R14, R21, R4, P2 ;  /* 0x00000004150e7208 */ /* 0x000fe20001000000 */
[----:B------:R-:W-:Y:S01]  /*1c20*/  FADD.FTZ R22, -R10, -RZ ;  /* 0x800000ff0a167221 */ /* 0x000fe20000010100 */
[----:B------:R-:W-:-:S04]  /*1c30*/  FSEL R15, R2, 0.12837915122509002686, P2 ;  /* 0x3e0375d3020f7808 */ /* 0x000fc80001000000 */
[----:B------:R-:W-:Y:S02]  /*1c40*/  FSEL R22, R22, R5, P3 ;  /* 0x0000000516167208 */ /* 0x000fe40001800000 */
[C---:B------:R-:W-:Y:S02]  /*1c50*/  FSEL R13, R3.reuse, -0.37612664699554443359, P2 ;  /* 0xbec093ac030d7808 */ /* 0x040fe40001000000 */
[----:B------:R-:W-:-:S03]  /*1c60*/  FSEL R21, R3, -0.37612664699554443359, P3 ;  /* 0xbec093ac03157808 */ /* 0x000fc60001800000 */
[----:B------:R-:W-:Y:S01]  /*1c70*/  FFMA.FTZ R11, R8, R11, R13 ;  /* 0x0000000b080b7223 */ /* 0x000fe2000001000d */
[----:B------:R-:W-:-:S03]  /*1c80*/  FSEL R13, -R20, -0.026868773624300956726, P3 ;  /* 0xbcdc1be7140d7808 */ /* 0x000fc60001800100 */
[----:B------:R-:W-:Y:S01]  /*1c90*/  FFMA.FTZ R11, R8, R11, R15 ;  /* 0x0000000b080b7223 */ /* 0x000fe2000001000f */
[----:B------:R-:W-:Y:S01]  /*1ca0*/  FSEL R8, R18, 0.11284004896879196167, P3 ;  /* 0x3de718af12087808 */ /* 0x000fe20001800000 */
[C---:B------:R-:W-:Y:S02]  /*1cb0*/  FFMA.FTZ R13, R10.reuse, R23, R13 ;  /* 0x000000170a0d7223 */ /* 0x040fe4000001000d */
[----:B------:R-:W-:Y:S02]  /*1cc0*/  FFMA.FTZ R14, R11, R14, R14 ;  /* 0x0000000e0b0e7223 */ /* 0x000fe4000001000e */
[C---:B------:R-:W-:Y:S01]  /*1cd0*/  FFMA.FTZ R15, R10.reuse, R13, R8 ;  /* 0x0000000d0a0f7223 */ /* 0x040fe20000010008 */
[--C-:B---3--:R-:W-:Y:S01]  /*1ce0*/  HADD2.F32 R13, -RZ, R7.reuse.H0_H0 ;  /* 0x20000007ff0d7230 */ /* 0x108fe20000004100 */
[----:B------:R-:W0:Y:S01]  /*1cf0*/  @P2 MUFU.EX2 R11, R14 ;  /* 0x0000000e000b2308 */ /* 0x000e220000000800 */
[----:B------:R-:W-:Y:S02]  /*1d00*/  HADD2.F32 R7, -RZ, R7.H1_H1 ;  /* 0x30000007ff077230 */ /* 0x000fe40000004100 */
[----:B------:R-:W-:Y:S01]  /*1d10*/  FFMA.FTZ R15, R10, R15, R21 ;  /* 0x0000000f0a0f7223 */ /* 0x000fe20000010015 */
[----:B------:R-:W-:Y:S01]  /*1d20*/  FSEL R21, R2, 0.12837915122509002686, P3 ;  /* 0x3e0375d302157808 */ /* 0x000fe20001800000 */
[C---:B------:R-:W-:Y:S01]  /*1d30*/  FADD.FTZ R8, |R13|.reuse, -RZ ;  /* 0x800000ff0d087221 */ /* 0x040fe20000010200 */
[----:B------:R-:W-:-:S02]  /*1d40*/  FSETP.GE.FTZ.AND P1, PT, |R13|, 1.0029599666595458984, PT ;  /* 0x3f8060fe0d00780b */ /* 0x000fc40003f36200 */
[----:B------:R-:W-:Y:S01]  /*1d50*/  FSETP.GE.FTZ.AND P0, PT, |R7|, 1.0029599666595458984, PT ;  /* 0x3f8060fe0700780b */ /* 0x000fe20003f16200 */
[----:B------:R-:W-:Y:S01]  /*1d60*/  FFMA.FTZ R15, R10, R15, R21 ;  /* 0x0000000f0a0f7223 */ /* 0x000fe20000010015 */
[----:B------:R-:W-:Y:S02]  /*1d70*/  FSEL R21, R17, 8.4834944573231041431e-05, P1 ;  /* 0x38b1e96a11157808 */ /* 0x000fe40000800000 */
[C---:B------:R-:W-:Y:S01]  /*1d80*/  FSEL R23, -R16.reuse, -0.00082130916416645050049, P1 ;  /* 0xba574d2010177808 */ /* 0x040fe20000800100 */
[----:B------:R-:W-:Y:S01]  /*1d90*/  FFMA.FTZ R15, R15, R22, R22 ;  /* 0x000000160f0f7223 */ /* 0x000fe20000010016 */
[----:B------:R-:W-:Y:S02]  /*1da0*/  FSEL R25, R17, 8.4834944573231041431e-05, P0 ;  /* 0x38b1e96a11197808 */ /* 0x000fe40000000000 */
[----:B------:R-:W-:Y:S01]  /*1db0*/  FSEL R27, -R16, -0.00082130916416645050049, P0 ;  /* 0xba574d20101b7808 */ /* 0x000fe20000000100 */
[----:B0-----:R-:W-:Y:S02]  /*1dc0*/  @P2 FADD.FTZ R11, -R11, 1 ;  /* 0x3f8000000b0b2421 */ /* 0x001fe40000010100 */
[----:B------:R-:W-:Y:S01]  /*1dd0*/  @!P1 FMUL.FTZ R8, R13, R13 ;  /* 0x0000000d0d089220 */ /* 0x000fe20000410000 */
[----:B------:R-:W-:-:S02]  /*1de0*/  FSEL R10, R19, 0.0052134888246655464172, P0 ;  /* 0x3baad5ea130a7808 */ /* 0x000fc40000000000 */
[----:B------:R-:W-:Y:S01]  /*1df0*/  FSEL R22, R18, 0.11284004896879196167, P1 ;  /* 0x3de718af12167808 */ /* 0x000fe20000800000 */
[----:B------:R-:W-:Y:S01]  /*1e00*/  FFMA.FTZ R21, R8, R21, R23 ;  /* 0x0000001508157223 */ /* 0x000fe20000010017 */
[----:B------:R-:W-:Y:S01]  /*1e10*/  @P2 LOP3.LUT R14, R11, 0x80000000, R4, 0xb8, !PT ;  /* 0x800000000b0e2812 */ /* 0x000fe200078eb804 */
[C---:B------:R-:W-:Y:S01]  /*1e20*/  FADD.FTZ R4, |R7|.reuse, -RZ ;  /* 0x800000ff07047221 */ /* 0x040fe20000010200 */
[----:B------:R-:W-:Y:S01]  /*1e30*/  @!P0 FMUL.FTZ R4, R7, R7 ;  /* 0x0000000707048220 */ /* 0x000fe20000410000 */
[----:B------:R-:W0:Y:S01]  /*1e40*/  @P3 MUFU.EX2 R11, R15 ;  /* 0x0000000f000b3308 */ /* 0x000e220000000800 */
[----:B------:R-:W-:Y:S02]  /*1e50*/  FSEL R23, R19, 0.0052134888246655464172, P1 ;  /* 0x3baad5ea13177808 */ /* 0x000fe40000800000 */
[----:B------:R-:W-:Y:S01]  /*1e60*/  FFMA.FTZ R27, R4, R25, R27 ;  /* 0x00000019041b7223 */ /* 0x000fe2000001001b */
[----:B------:R-:W-:Y:S02]  /*1e70*/  FSEL R25, -R20, -0.026868773624300956726, P1 ;  /* 0xbcdc1be714197808 */ /* 0x000fe40000800100 */
[----:B------:R-:W-:Y:S01]  /*1e80*/  FFMA.FTZ R21, R8, R21, R23 ;  /* 0x0000001508157223 */ /* 0x000fe20000010017 */
[----:B------:R-:W-:Y:S01]  /*1e90*/  FFMA.FTZ R27, R4, R27, R10 ;  /* 0x0000001b041b7223 */ /* 0x000fe2000001000a */
[--C-:B----4-:R-:W-:Y:S01]  /*1ea0*/  HADD2.F32 R10, -RZ, R9.reuse.H0_H0 ;  /* 0x20000009ff0a7230 */ /* 0x110fe20000004100 */
[----:B------:R-:W-:Y:S01]  /*1eb0*/  FSEL R23, -R20, -0.026868773624300956726, P0 ;  /* 0xbcdc1be714177808 */ /* 0x000fe20000000100 */
[----:B------:R-:W-:Y:S01]  /*1ec0*/  FFMA.FTZ R21, R8, R21, R25 ;  /* 0x0000001508157223 */ /* 0x000fe20000010019 */
[----:B------:R-:W-:Y:S01]  /*1ed0*/  FSEL R25, R18, 0.11284004896879196167, P0 ;  /* 0x3de718af12197808 */ /* 0x000fe20000000000 */
[----:B------:R-:W-:Y:S01]  /*1ee0*/  HADD2.F32 R9, -RZ, R9.H1_H1 ;  /* 0x30000009ff097230 */ /* 0x000fe20000004100 */
[----:B------:R-:W-:Y:S01]  /*1ef0*/  FSETP.GE.FTZ.AND P2, PT, |R10|, 1.0029599666595458984, PT ;  /* 0x3f8060fe0a00780b */ /* 0x000fe20003f56200 */
[----:B------:R-:W-:Y:S01]  /*1f00*/  FFMA.FTZ R27, R4, R27, R23 ;  /* 0x0000001b041b7223 */ /* 0x000fe20000010017 */
[----:B------:R-:W-:Y:S01]  /*1f10*/  FSEL R23, R3, -0.37612664699554443359, P1 ;  /* 0xbec093ac03177808 */ /* 0x000fe20000800000 */
[----:B------:R-:W-:Y:S01]  /*1f20*/  FFMA.FTZ R21, R8, R21, R22 ;  /* 0x0000001508157223 */ /* 0x000fe20000010016 */
[----:B0-----:R-:W-:Y:S01]  /*1f30*/  @P3 FADD.FTZ R22, -R11, 1 ;  /* 0x3f8000000b163421 */ /* 0x001fe20000010100 */
[----:B------:R-:W-:Y:S01]  /*1f40*/  FSEL R11, R3, -0.37612664699554443359, P0 ;  /* 0xbec093ac030b7808 */ /* 0x000fe20000000000 */
[----:B------:R-:W-:Y:S01]  /*1f50*/  FFMA.FTZ R27, R4, R27, R25 ;  /* 0x0000001b041b7223 */ /* 0x000fe20000010019 */
[----:B------:R-:W-:Y:S01]  /*1f60*/  FSEL R25, R2, 0.12837915122509002686, P1 ;  /* 0x3e0375d302197808 */ /* 0x000fe20000800000 */
[----:B------:R-:W-:Y:S01]  /*1f70*/  FFMA.FTZ R21, R8, R21, R23 ;  /* 0x0000001508157223 */ /* 0x000fe20000010017 */
[----:B------:R-:W-:Y:S01]  /*1f80*/  @P3 LOP3.LUT R15, R22, 0x80000000, R5, 0xb8, !PT ;  /* 0x80000000160f3812 */ /* 0x000fe200078eb805 */
[----:B------:R-:W-:Y:S01]  /*1f90*/  FFMA.FTZ R27, R4, R27, R11 ;  /* 0x0000001b041b7223 */ /* 0x000fe2000001000b */
[----:B------:R-:W-:Y:S01]  /*1fa0*/  FADD.FTZ R11, |R10|, -RZ ;  /* 0x800000ff0a0b7221 */ /* 0x000fe20000010200 */
[----:B------:R-:W-:Y:S01]  /*1fb0*/  FFMA.FTZ R5, R8, R21, R25 ;  /* 0x0000001508057223 */ /* 0x000fe20000010019 */
[----:B------:R-:W-:Y:S01]  /*1fc0*/  FSEL R22, R17, 8.4834944573231041431e-05, P2 ;  /* 0x38b1e96a11167808 */ /* 0x000fe20001000000 */
[----:B------:R-:W-:Y:S01]  /*1fd0*/  @!P2 FMUL.FTZ R11, R10, R10 ;  /* 0x0000000a0a0ba220 */ /* 0x000fe20000410000 */
[----:B------:R-:W-:Y:S01]  /*1fe0*/  FSEL R24, -R16, -0.00082130916416645050049, P2 ;  /* 0xba574d2010187808 */ /* 0x000fe20001000100 */
[----:B------:R-:W-:Y:S01]  /*1ff0*/  FADD.FTZ R8, -R8, -RZ ;  /* 0x800000ff08087221 */ /* 0x000fe20000010100 */
[----:B------:R-:W-:-:S02]  /*2000*/  FSEL R23, R19, 0.0052134888246655464172, P2 ;  /* 0x3baad5ea13177808 */ /* 0x000fc40001000000 */
[----:B------:R-:W-:Y:S01]  /*2010*/  FSEL R21, R2, 0.12837915122509002686, P0 ;  /* 0x3e0375d302157808 */ /* 0x000fe20000000000 */
[C---:B------:R-:W-:Y:S01]  /*2020*/  FFMA.FTZ R22, R11.reuse, R22, R24 ;  /* 0x000000160b167223 */ /* 0x040fe20000010018 */
[----:B------:R-:W-:Y:S02]  /*2030*/  FSEL R8, R8, R13, P1 ;  /* 0x0000000d08087208 */ /* 0x000fe40000800000 */
[----:B------:R-:W-:Y:S01]  /*2040*/  FSEL R24, -R20, -0.026868773624300956726, P2 ;  /* 0xbcdc1be714187808 */ /* 0x000fe20001000100 */
[----:B------:R-:W-:Y:S01]  /*2050*/  FFMA.FTZ R22, R11, R22, R23 ;  /* 0x000000160b167223 */ /* 0x000fe20000010017 */
[----:B------:R-:W-:Y:S01]  /*2060*/  FFMA.FTZ R21, R4, R27, R21 ;  /* 0x0000001b04157223 */ /* 0x000fe20000010015 */
[----:B------:R-:W-:Y:S01]  /*2070*/  FFMA.FTZ R5, R5, R8, R8 ;  /* 0x0000000805057223 */ /* 0x000fe20000010008 */
[----:B------:R-:W-:Y:S01]  /*2080*/  FSEL R8, R18, 0.11284004896879196167, P2 ;  /* 0x3de718af12087808 */ /* 0x000fe20001000000 */
[----:B------:R-:W-:Y:S01]  /*2090*/  FFMA.FTZ R22, R11, R22, R24 ;  /* 0x000000160b167223 */ /* 0x000fe20000010018 */
[----:B------:R-:W-:Y:S01]  /*20a0*/  FSETP.GE.FTZ.AND P3, PT, |R9|, 1.0029599666595458984, PT ;  /* 0x3f8060fe0900780b */ /* 0x000fe20003f76200 */
[----:B------:R-:W-:Y:S01]  /*20b0*/  FADD.FTZ R4, -R4, -RZ ;  /* 0x800000ff04047221 */ /* 0x000fe20000010100 */
[----:B------:R-:W-:Y:S01]  /*20c0*/  FSEL R24, R3, -0.37612664699554443359, P2 ;  /* 0xbec093ac03187808 */ /* 0x000fe20001000000 */
[----:B------:R-:W-:Y:S01]  /*20d0*/  FFMA.FTZ R22, R11, R22, R8 ;  /* 0x000000160b167223 */ /* 0x000fe20000010008 */
[----:B------:R-:W-:Y:S01]  /*20e0*/  FSEL R26, R2, 0.12837915122509002686, P2 ;  /* 0x3e0375d3021a7808 */ /* 0x000fe20001000000 */
[----:B-----5:R-:W-:-:S02]  /*20f0*/  HADD2.F32 R8, -RZ, R12.H0_H0 ;  /* 0x2000000cff087230 */ /* 0x020fc40000004100 */
[C---:B------:R-:W-:Y:S01]  /*2100*/  FADD.FTZ R23, -R11.reuse, -RZ ;  /* 0x800000ff0b177221 */ /* 0x040fe20000010100 */
[C---:B------:R-:W-:Y:S01]  /*2110*/  FFMA.FTZ R22, R11.reuse, R22, R24 ;  /* 0x000000160b167223 */ /* 0x040fe20000010018 */
[----:B------:R-:W-:Y:S01]  /*2120*/  FSEL R4, R4, R7, P0 ;  /* 0x0000000704047208 */ /* 0x000fe20000000000 */
[----:B------:R-:W-:Y:S01]  /*2130*/  HADD2.F32 R12, -RZ, R12.H1_H1 ;  /* 0x3000000cff0c7230 */ /* 0x000fe20000004100 */
[----:B------:R-:W-:Y:S01]  /*2140*/  FSETP.GE.FTZ.AND P4, PT, |R8|, 1.0029599666595458984, PT ;  /* 0x3f8060fe0800780b */ /* 0x000fe20003f96200 */
[----:B------:R-:W-:Y:S01]  /*2150*/  FFMA.FTZ R11, R11, R22, R26 ;  /* 0x000000160b0b7223 */ /* 0x000fe2000001001a */
[----:B------:R-:W-:Y:S01]  /*2160*/  FSEL R22, R23, R10, P2 ;  /* 0x0000000a17167208 */ /* 0x000fe20001000000 */
[----:B------:R-:W-:Y:S01]  /*2170*/  FFMA.FTZ R4, R21, R4, R4 ;  /* 0x0000000415047223 */ /* 0x000fe20000010004 */
[----:B------:R-:W-:Y:S01]  /*2180*/  FADD.FTZ R21, |R9|, -RZ ;  /* 0x800000ff09157221 */ /* 0x000fe20000010200 */
[----:B------:R-:W-:Y:S01]  /*2190*/  FSEL R24, R17, 8.4834944573231041431e-05, P3 ;  /* 0x38b1e96a11187808 */ /* 0x000fe20001800000 */
[----:B------:R-:W-:Y:S01]  /*21a0*/  @!P3 FMUL.FTZ R21, R9, R9 ;  /* 0x000000090915b220 */ /* 0x000fe20000410000 */
[----:B------:R-:W-:Y:S01]  /*21b0*/  FSEL R26, -R16, -0.00082130916416645050049, P3 ;  /* 0xba574d20101a7808 */ /* 0x000fe20001800100 */
[----:B------:R-:W-:Y:S01]  /*21c0*/  FFMA.FTZ R11, R11, R22, R22 ;  /* 0x000000160b0b7223 */ /* 0x000fe20000010016 */
[----:B------:R-:W-:Y:S01]  /*21d0*/  FSETP.GE.FTZ.AND P5, PT, |R12|, 1.0029599666595458984, PT ;  /* 0x3f8060fe0c00780b */ /* 0x000fe20003fb6200 */
[----:B------:R-:W-:Y:S01]  /*21e0*/  FADD.FTZ R23, |R8|, -RZ ;  /* 0x800000ff08177221 */ /* 0x000fe20000010200 */
[----:B------:R-:W-:Y:S01]  /*21f0*/  FSEL R22, R19, 0.0052134888246655464172, P3 ;  /* 0x3baad5ea13167808 */ /* 0x000fe20001800000 */
[C---:B------:R-:W-:Y:S01]  /*2200*/  FFMA.FTZ R26, R21.reuse, R24, R26 ;  /* 0x00000018151a7223 */ /* 0x040fe2000001001a */
[----:B------:R-:W-:Y:S01]  /*2210*/  FSEL R28, -R16, -0.00082130916416645050049, P4 ;  /* 0xba574d20101c7808 */ /* 0x000fe20002000100 */
[----:B------:R-:W-:Y:S01]  /*2220*/  @!P4 FMUL.FTZ R23, R8, R8 ;  /* 0x000000080817c220 */ /* 0x000fe20000410000 */
[----:B------:R-:W-:Y:S01]  /*2230*/  FSEL R25, -R16, -0.00082130916416645050049, P5 ;  /* 0xba574d2010197808 */ /* 0x000fe20002800100 */
[----:B------:R-:W-:Y:S01]  /*2240*/  FFMA.FTZ R26, R21, R26, R22 ;  /* 0x0000001a151a7223 */ /* 0x000fe20000010016 */
[----:B------:R-:W-:Y:S01]  /*2250*/  FSEL R16, -R20, -0.026868773624300956726, P3 ;  /* 0xbcdc1be714107808 */ /* 0x000fe20001800100 */
[----:B------:R-:W-:Y:S01]  /*2260*/  FADD.FTZ R22, |R12|, -RZ ;  /* 0x800000ff0c167221 */ /* 0x000fe20000010200 */
[----:B------:R-:W-:-:S02]  /*2270*/  FSEL R24, R17, 8.4834944573231041431e-05, P4 ;  /* 0x38b1e96a11187808 */ /* 0x000fc40002000000 */
[----:B------:R-:W-:Y:S01]  /*2280*/  FSEL R17, R17, 8.4834944573231041431e-05, P5 ;  /* 0x38b1e96a11117808 */ /* 0x000fe20002800000 */
[----:B------:R-:W-:Y:S01]  /*2290*/  FFMA.FTZ R16, R21, R26, R16 ;  /* 0x0000001a15107223 */ /* 0x000fe20000010010 */
[----:B------:R-:W-:Y:S01]  /*22a0*/  FSEL R26, R18, 0.11284004896879196167, P3 ;  /* 0x3de718af121a7808 */ /* 0x000fe20001800000 */
[----:B------:R-:W-:Y:S01]  /*22b0*/  FFMA.FTZ R24, R23, R24, R28 ;  /* 0x0000001817187223 */ /* 0x000fe2000001001c */
[----:B------:R-:W-:Y:S01]  /*22c0*/  @!P5 FMUL.FTZ R22, R12, R12 ;  /* 0x0000000c0c16d220 */ /* 0x000fe20000410000 */
[C---:B------:R-:W-:Y:S02]  /*22d0*/  FSEL R28, R19.reuse, 0.0052134888246655464172, P4 ;  /* 0x3baad5ea131c7808 */ /* 0x040fe40002000000 */
[----:B------:R-:W-:Y:S01]  /*22e0*/  FSEL R19, R19, 0.0052134888246655464172, P5 ;  /* 0x3baad5ea13137808 */ /* 0x000fe20002800000 */
[----:B------:R-:W-:Y:S01]  /*22f0*/  FFMA.FTZ R17, R22, R17, R25 ;  /* 0x0000001116117223 */ /* 0x000fe20000010019 */
[----:B------:R-:W-:Y:S01]  /*2300*/  FFMA.FTZ R16, R21, R16, R26 ;  /* 0x0000001015107223 */ /* 0x000fe2000001001a */
[----:B------:R-:W-:Y:S01]  /*2310*/  FSEL R26, R3, -0.37612664699554443359, P3 ;  /* 0xbec093ac031a7808 */ /* 0x000fe20001800000 */
[----:B------:R-:W-:Y:S01]  /*2320*/  FFMA.FTZ R24, R23, R24, R28 ;  /* 0x0000001817187223 */ /* 0x000fe2000001001c */
[----:B------:R-:W-:Y:S01]  /*2330*/  FSEL R28, -R20, -0.026868773624300956726, P4 ;  /* 0xbcdc1be7141c7808 */ /* 0x000fe20002000100 */
[----:B------:R-:W-:Y:S01]  /*2340*/  FFMA.FTZ R17, R22, R17, R19 ;  /* 0x0000001116117223 */ /* 0x000fe20000010013 */
[----:B------:R-:W-:Y:S01]  /*2350*/  FSEL R19, -R20, -0.026868773624300956726, P5 ;  /* 0xbcdc1be714137808 */ /* 0x000fe20002800100 */
[----:B------:R-:W-:Y:S01]  /*2360*/  FFMA.FTZ R20, R21, R16, R26 ;  /* 0x0000001015147223 */ /* 0x000fe2000001001a */
[C---:B------:R-:W-:Y:S01]  /*2370*/  FSEL R26, R18.reuse, 0.11284004896879196167, P4 ;  /* 0x3de718af121a7808 */ /* 0x040fe20002000000 */
[C---:B------:R-:W-:Y:S01]  /*2380*/  FFMA.FTZ R24, R23.reuse, R24, R28 ;  /* 0x0000001817187223 */ /* 0x040fe2000001001c */
[----:B------:R-:W-:Y:S01]  /*2390*/  FSEL R25, R18, 0.11284004896879196167, P5 ;  /* 0x3de718af12197808 */ /* 0x000fe20002800000 */
[----:B------:R-:W-:Y:S01]  /*23a0*/  FFMA.FTZ R19, R22, R17, R19 ;  /* 0x0000001116137223 */ /* 0x000fe20000010013 */
[----:B------:R-:W-:Y:S01]  /*23b0*/  FSEL R16, R2, 0.12837915122509002686, P3 ;  /* 0x3e0375d302107808 */ /* 0x000fe20001800000 */
[----:B------:R-:W-:Y:S01]  /*23c0*/  FFMA.FTZ R24, R23, R24, R26 ;  /* 0x0000001817187223 */ /* 0x000fe2000001001a */
[C---:B------:R-:W-:Y:S01]  /*23d0*/  FSEL R26, R3.reuse, -0.37612664699554443359, P4 ;  /* 0xbec093ac031a7808 */ /* 0x040fe20002000000 */
[----:B------:R-:W-:Y:S01]  /*23e0*/  FFMA.FTZ R19, R22, R19, R25 ;  /* 0x0000001316137223 */ /* 0x000fe20000010019 */
[----:B------:R-:W-:Y:S01]  /*23f0*/  FSEL R3, R3, -0.37612664699554443359, P5 ;  /* 0xbec093ac03037808 */ /* 0x000fe20002800000 */
[C---:B------:R-:W-:Y:S01]  /*2400*/  FFMA.FTZ R20, R21.reuse, R20, R16 ;  /* 0x0000001415147223 */ /* 0x040fe20000010010 */
[----:B------:R-:W-:Y:S01]  /*2410*/  FADD.FTZ R18, -R21, -RZ ;  /* 0x800000ff15127221 */ /* 0x000fe20000010100 */
[C---:B------:R-:W-:Y:S01]  /*2420*/  FFMA.FTZ R24, R23.reuse, R24, R26 ;  /* 0x0000001817187223 */ /* 0x040fe2000001001a */
[----:B------:R-:W-:Y:S01]  /*2430*/  FSEL R26, R2, 0.12837915122509002686, P4 ;  /* 0x3e0375d3021a7808 */ /* 0x000fe20002000000 */
[----:B------:R-:W-:Y:S01]  /*2440*/  FFMA.FTZ R21, R22, R19, R3 ;  /* 0x0000001316157223 */ /* 0x000fe20000010003 */
[C---:B------:R-:W-:Y:S01]  /*2450*/  FADD.FTZ R19, -R23.reuse, -RZ ;  /* 0x800000ff17137221 */ /* 0x040fe20000010100 */
[----:B------:R-:W-:Y:S01]  /*2460*/  FSEL R25, R2, 0.12837915122509002686, P5 ;  /* 0x3e0375d302197808 */ /* 0x000fe20002800000 */
[----:B------:R-:W0:Y:S01]  /*2470*/  @P1 MUFU.EX2 R17, R5 ;  /* 0x0000000500111308 */ /* 0x000e220000000800 */
[----:B------:R-:W-:Y:S01]  /*2480*/  FFMA.FTZ R26, R23, R24, R26 ;  /* 0x00000018171a7223 */ /* 0x000fe2000001001a */
[C---:B------:R-:W-:Y:S01]  /*2490*/  FADD.FTZ R23, -R22.reuse, -RZ ;  /* 0x800000ff16177221 */ /* 0x040fe20000010100 */
[----:B------:R-:W-:Y:S01]  /*24a0*/  FSEL R19, R19, R8, P4 ;  /* 0x0000000813137208 */ /* 0x000fe20002000000 */
[----:B------:R-:W-:Y:S01]  /*24b0*/  FFMA.FTZ R21, R22, R21, R25 ;  /* 0x0000001516157223 */ /* 0x000fe20000010019 */
[----:B------:R-:W-:-:S02]  /*24c0*/  FSEL R3, R18, R9, P3 ;  /* 0x0000000912037208 */ /* 0x000fc40001800000 */
[----:B------:R-:W-:Y:S01]  /*24d0*/  F2FP.F16.F32.PACK_AB R14, R15, R14 ;  /* 0x0000000e0f0e723e */ /* 0x000fe200000000ff */
[----:B------:R-:W-:Y:S01]  /*24e0*/  FFMA.FTZ R22, R26, R19, R19 ;  /* 0x000000131a167223 */ /* 0x000fe20000010013 */
[----:B------:R-:W-:Y:S01]  /*24f0*/  FSEL R26, R23, R12, P5 ;  /* 0x0000000c171a7208 */ /* 0x000fe20002800000 */
[----:B------:R-:W-:Y:S01]  /*2500*/  FFMA.FTZ R20, R20, R3, R3 ;  /* 0x0000000314147223 */ /* 0x000fe20000010003 */
[----:B------:R-:W1:Y:S01]  /*2510*/  @P0 MUFU.EX2 R16, R4 ;  /* 0x0000000400100308 */ /* 0x000e620000000800 */
[----:B------:R-:W2:Y:S02]  /*2520*/  LDC.64 R2, c[0x0][0x388] ;  /* 0x0000e200ff027b82 */ /* 0x000ea40000000a00 */
[----:B------:R-:W-:Y:S01]  /*2530*/  FFMA.FTZ R19, R21, R26, R26 ;  /* 0x0000001a15137223 */ /* 0x000fe2000001001a */
[----:B0-----:R-:W-:-:S04]  /*2540*/  @P1 FADD.FTZ R26, -R17, 1 ;  /* 0x3f800000111a1421 */ /* 0x001fc80000010100 */
[----:B------:R-:W0:Y:S01]  /*2550*/  @P2 MUFU.EX2 R18, R11 ;  /* 0x0000000b00122308 */ /* 0x000e220000000800 */
[----:B------:R-:W-:-:S07]  /*2560*/  @P1 LOP3.LUT R5, R26, 0x80000000, R13, 0xb8, !PT ;  /* 0x800000001a051812 */ /* 0x000fce00078eb80d */
[----:B------:R-:W3:Y:S01]  /*2570*/  @P3 MUFU.EX2 R24, R20 ;  /* 0x0000001400183308 */ /* 0x000ee20000000800 */
[----:B-1----:R-:W-:-:S05]  /*2580*/  @P0 FADD.FTZ R16, -R16, 1 ;  /* 0x3f80000010100421 */ /* 0x002fca0000010100 */
[----:B------:R-:W-:Y:S02]  /*2590*/  @P0 LOP3.LUT R4, R16, 0x80000000, R7, 0xb8, !PT ;  /* 0x8000000010040812 */ /* 0x000fe400078eb807 */
[----:B------:R-:W1:Y:S01]  /*25a0*/  @P4 MUFU.EX2 R23, R22 ;  /* 0x0000001600174308 */ /* 0x000e620000000800 */
[----:B0-----:R-:W-:Y:S01]  /*25b0*/  @P2 FADD.FTZ R13, -R18, 1 ;  /* 0x3f800000120d2421 */ /* 0x001fe20000010100 */
[----:B--2---:R-:W-:Y:S01]  /*25c0*/  IMAD.WIDE.U32 R2, R0, 0x2, R2 ;  /* 0x0000000200027825 */ /* 0x004fe200078e0002 */
[----:B------:R-:W-:-:S03]  /*25d0*/  F2FP.F16.F32.PACK_AB R5, R4, R5 ;  /* 0x000000050405723e */ /* 0x000fc600000000ff */
[----:B------:R-:W-:Y:S02]  /*25e0*/  @P2 LOP3.LUT R11, R13, 0x80000000, R10, 0xb8, !PT ;  /* 0x800000000d0b2812 */ /* 0x000fe400078eb80a */
[----:B------:R-:W0:Y:S01]  /*25f0*/  @P5 MUFU.EX2 R21, R19 ;  /* 0x0000001300155308 */ /* 0x000e220000000800 */
[----:B---3--:R-:W-:Y:S01]  /*2600*/  @P3 FADD.FTZ R24, -R24, 1 ;  /* 0x3f80000018183421 */ /* 0x008fe20000010100 */
[----:B------:R-:W-:-:S04]  /*2610*/  IMAD.WIDE.U32 R2, R6, 0x4, R2 ;  /* 0x0000000406027825 */ /* 0x000fc800078e0002 */
[----:B------:R-:W-:Y:S01]  /*2620*/  @P3 LOP3.LUT R20, R24, 0x80000000, R9, 0xb8, !PT ;  /* 0x8000000018143812 */ /* 0x000fe200078eb809 */
[----:B------:R-:W-:Y:S01]  /*2630*/  STG.E desc[UR4][R2.64], R14 ;  /* 0x0000000e02007986 */ /* 0x000fe2000c101904 */
[----:B-1----:R-:W-:Y:S02]  /*2640*/  @P4 FADD.FTZ R23, -R23, 1 ;  /* 0x3f80000017174421 */ /* 0x002fe40000010100 */
[----:B------:R-:W-:Y:S01]  /*2650*/  F2FP.F16.F32.PACK_AB R11, R20, R11 ;  /* 0x0000000b140b723e */ /* 0x000fe200000000ff */
[----:B------:R-:W-:Y:S02]  /*2660*/  STG.E desc[UR4][R2.64+0x200], R5 ;  /* 0x0002000502007986 */ /* 0x000fe4000c101904 */
[----:B------:R-:W-:Y:S02]  /*2670*/  @P4 LOP3.LUT R22, R23, 0x80000000, R8, 0xb8, !PT ;  /* 0x8000000017164812 */ /* 0x000fe400078eb808 */
[----:B------:R-:W-:Y:S01]  /*2680*/  STG.E desc[UR4][R2.64+0x400], R11 ;  /* 0x0004000b02007986 */ /* 0x000fe2000c101904 */
[----:B0-----:R-:W-:-:S05]  /*2690*/  @P5 FADD.FTZ R21, -R21, 1 ;  /* 0x3f80000015155421 */ /* 0x001fca0000010100 */
[----:B------:R-:W-:-:S04]  /*26a0*/  @P5 LOP3.LUT R19, R21, 0x80000000, R12, 0xb8, !PT ;  /* 0x8000000015135812 */ /* 0x000fc800078eb80c */
[----:B------:R-:W-:-:S05]  /*26b0*/  F2FP.F16.F32.PACK_AB R19, R19, R22 ;  /* 0x000000161313723e */ /* 0x000fca00000000ff */
[----:B------:R-:W-:Y:S01]  /*26c0*/  STG.E desc[UR4][R2.64+0x600], R19 ;  /* 0x0006001302007986 */ /* 0x000fe2000c101904 */
[----:B------:R-:W-:Y:S05]  /*26d0*/  EXIT ;  /* 0x000000000000794d */ /* 0x000fea0003800000 */
.L_x_1301:
        /* <DEDUP_REMOVED lines=10> */
.L_x_11311:


//--------------------- .text._ZN2at6native29vectorized_elementwise_kernelILi4EZZZNS0_15erf_kernel_cudaERNS_18TensorIteratorBaseEENKUlvE_clEvENKUlvE1_clEvEUlN3c104HalfEE_St5arrayIPcLm2EEEEviT0_T1_ --------------------------
	.section	.text._ZN2at6native29vectorized_elementwise_kernelILi4EZZZNS0_15erf_kernel_cudaERNS_18TensorIteratorBaseEENKUlvE_clEvENKUlvE1_clEvEUlN3c104HalfEE_St5arrayIPcLm2EEEEviT0_T1_,"ax",@progbits
	.align	128
        .global         _ZN2at6native29vectorized_elementwise_kernelILi4EZZZNS0_15erf_kernel_cudaERNS_18TensorIteratorBaseEENKUlvE_clEvENKUlvE1_clEvEUlN3c104HalfEE_St5arrayIPcLm2EEEEviT0_T1_
        .type           _ZN2at6native29vectorized_elementwise_kernelILi4EZZZNS0_15erf_kernel_cudaERNS_18TensorIteratorBaseEENKUlvE_clEvENKUlvE1_clEvEUlN3c104HalfEE_St5arrayIPcLm2EEEEviT0_T1_,@function
        .size           _ZN2at6native29vectorized_elementwise_kernelILi4EZZZNS0_15erf_kernel_cudaERNS_18TensorIteratorBaseEENKUlvE_clEvENKUlvE1_clEvEUlN3c104HalfEE_St5arrayIPcLm2EEEEviT0_T1_,(.L_x_11312 - _ZN2at6native29vectorized_elementwise_kernelILi4EZZZNS0_15erf_kernel_cudaERNS_18TensorIteratorBaseEENKUlvE_clEvENKUlvE1_clEvEUlN3c104HalfEE_St5arrayIPcLm2EEEEviT0_T1_)
        .other          _ZN2at6native29vectorized_elementwise_kernelILi4EZZZNS0_15erf_kernel_cudaERNS_18TensorIteratorBaseEENKUlvE_clEvENKUlvE1_clEvEUlN3c104HalfEE_St5arrayIPcLm2EEEEviT0_T1_,@"STO_CUDA_ENTRY STV_DEFAULT"
_ZN2at6native29vectorized_elementwise_kernelILi4EZZZNS0_15erf_kernel_cudaERNS_18TensorIteratorBaseEENKUlvE_clEvENKUlvE1_clEvEUlN3c104HalfEE_St5arrayIPcLm2EEEEviT0_T1_:
.text._ZN2at6native29vectorized_elementwise_kernelILi4EZZZNS0_15erf_kernel_cudaERNS_18TensorIteratorBaseEENKUlvE_clEvENKUlvE1_clEvEUlN3c104HalfEE_St5arrayIPcLm2EEEEviT0_T1_:
        /* <DEDUP_REMOVED lines=110> */
.L_x_1304:
[----:B------:R-:W-:Y:S05]  /*06e0*/  BSYNC.RECONVERGENT B0 ;  /* 0x0000000000007941 */ /* 0x000fea0003800200 */
.L_x_1303:
        /* <DEDUP_REMOVED lines=36> */
.L_x_1306:
[----:B------:R-:W-:Y:S05]  /*0930*/  BSYNC.RECONVERGENT B0 ;  /* 0x0000000000007941 */ /* 0x000fea0003800200 */
.L_x_1305:
        /* <DEDUP_REMOVED lines=36> */
.L_x_1308:
[----:B------:R-:W-:Y:S05]  /*0b80*/  BSYNC.RECONVERGENT B0 ;  /* 0x0000000000007941 */ /* 0x000fea0003800200 */
.L_x_1307:
        /* <DEDUP_REMOVED lines=33> */
.L_x_1310:
[----:B------:R-:W-:Y:S05]  /*0da0*/  BSYNC.RECONVERGENT B0 ;  /* 0x0000000000007941 */ /* 0x000fea0003800200 */
.L_x_1309:
        /* <DEDUP_REMOVED lines=33> */
.L_x_1312:
[----:B------:R-:W-:Y:S05]  /*0fc0*/  BSYNC.RECONVERGENT B0 ;  /* 0x0000000000007941 */ /* 0x000fea0003800200 */
.L_x_1311:
        /* <DEDUP_REMOVED lines=33> */
.L_x_1314:
[----:B------:R-:W-:Y:S05]  /*11e0*/  BSYNC.RECONVERGENT B0 ;  /* 0x0000000000007941 */ /* 0x000fea0003800200 */
.L_x_1313:
        /* <DEDUP_REMOVED lines=33> */
.L_x_1316:
[----:B------:R-:W-:Y:S05]  /*1400*/  BSYNC.RECONVERGENT B0 ;  /* 0x0000000000007941 */ /* 0x000fea0003800200 */
.L_x_1315:
        /* <DEDUP_REMOVED lines=33> */
.L_x_1318:
[----:B------:R-:W-:Y:S05]  /*1620*/  BSYNC.RECONVERGENT B0 ;  /* 0x0000000000007941 */ /* 0x000fea0003800200 */
.L_x_1317:
        /* <DEDUP_REMOVED lines=18> */
.L_x_1321:
[----:B------:R-:W-:-:S13]  /*1750*/  ISETP.GE.U32.AND P0, PT, R7, R8, PT ;  /* 0x000000080700720c */ /* 0x000fda0003f06070 */
[----:B------:R-:W-:Y:S05]  /*1760*/  @P0 BRA `(.L_x_1323) ;  /* 0x0000000000300947 */ /* 0x000fea0003800000 */
[----:B0-----:R-:W0:Y:S01]  /*1770*/  LDC.64 R2, c[0x0][0x388] ;  /* 0x0000e200ff027b82 */ /* 0x001e220000000a00 */
[----:B------:R-:W-:Y:S01]  /*1780*/  IADD3 R5, PT, PT, R0, R7, RZ ;  /* 0x0000000700057210 */ /* 0x000fe20007ffe0ff */
[----:B------:R-:W-:-:S04]  /*1790*/  VIADD R7, R7, 0x80 ;  /* 0x0000008007077836 */ /* 0x000fc80000000000 */
[----:B0-----:R-:W-:-:S05]  /*17a0*/  IMAD.WIDE.U32 R2, R5, 0x2, R2 ;  /* 0x0000000205027825 */ /* 0x001fca00078e0002 */
[----:B------:R1:W-:Y:S02]  /*17b0*/  STG.E.U16 desc[UR4][R2.64], R10 ;  /* 0x0000000a02007986 */ /* 0x0003e4000c101504 */
.L_x_1322:
[----:B------:R-:W-:-:S13]  /*17c0*/  ISETP.GE.U32.AND P0, PT, R7, R8, PT ;  /* 0x000000080700720c */ /* 0x000fda0003f06070 */
[----:B------:R-:W-:Y:S05]  /*17d0*/  @P0 BRA `(.L_x_1324) ;  /* 0x0000000000340947 */ /* 0x000fea0003800000 */
[----:B01----:R-:W0:Y:S01]  /*17e0*/  LDC.64 R2, c[0x0][0x388] ;  /* 0x0000e200ff027b82 */ /* 0x003e220000000a00 */
[----:B------:R-:W-:Y:S02]  /*17f0*/  IADD3 R5, PT, PT, R0, R7, RZ ;  /* 0x0000000700057210 */ /* 0x000fe40007ffe0ff */
[----:B------:R-:W-:-:S03]  /*1800*/  IADD3 R7, PT, PT, R7, 0x80, RZ ;  /* 0x0000008007077810 */ /* 0x000fc60007ffe0ff */
[----:B0-----:R-:W-:-:S05]  /*1810*/  IMAD.WIDE.U32 R2, R5, 0x2, R2 ;  /* 0x0000000205027825 */ /* 0x001fca00078e0002 */
[----:B------:R1:W-:Y:S02]  /*1820*/  STG.E.U16 desc[UR4][R2.64], R11 ;  /* 0x0000000b02007986 */ /* 0x0003e4000c101504 */
.L_x_1323:
        /* <DEDUP_REMOVED lines=8> */
.L_x_1324:
[----:B------:R-:W-:Y:S05]  /*18b0*/  BSYNC.RELIABLE B1 ;  /* 0x0000000000017941 */ /* 0x000fea0003800100 */
.L_x_1320:
[----:B------:R-:W-:-:S13]  /*18c0*/  ISETP.GE.U32.AND P0, PT, R7, R8, PT ;  /* 0x000000080700720c */ /* 0x000fda0003f06070 */
[----:B012---:R-:W0:Y:S01]  /*18d0*/  @!P0 LDC.64 R2, c[0x0][0x388] ;  /* 0x0000e200ff028b82 */ /* 0x007e220000000a00 */
[----:B------:R-:W-:Y:S01]  /*18e0*/  @!P0 IADD3 R5, PT, PT, R0, R7, RZ ;  /* 0x0000000700058210 */ /* 0x000fe20007ffe0ff */
[----:B------:R-:W-:-:S04]  /*18f0*/  @!P0 VIADD R7, R7, 0x80 ;  /* 0x0000008007078836 */ /* 0x000fc80000000000 */
[----:B0-----:R-:W-:-:S05]  /*1900*/  @!P0 IMAD.WIDE.U32 R2, R5, 0x2, R2 ;  /* 0x0000000205028825 */ /* 0x001fca00078e0002 */
[----:B------:R2:W-:Y:S02]  /*1910*/  @!P0 STG.E.U16 desc[UR4][R2.64], R13 ;  /* 0x0000000d02008986 */ /* 0x0005e4000c101504 */
.L_x_1325:
[----:B------:R-:W-:Y:S05]  /*1920*/  BSYNC.RECONVERGENT B0 ;  /* 0x0000000000007941 */ /* 0x000fea0003800200 */
.L_x_1319:
        /* <DEDUP_REMOVED lines=8> */
.L_x_1302:
[----:B------:R-:W0:Y:S01]  /*19b0*/  S2R R5, SR_TID.X ;  /* 0x0000000000057919 */ /* 0x000e220000002100 */
[----:B------:R-:W1:Y:S02]  /*19c0*/  LDC.64 R2, c[0x0][0x390] ;  /* 0x0000e400ff027b82 */ /* 0x000e640000000a00 */
[----:B-1----:R-:W-:-:S04]  /*19d0*/  IMAD.WIDE.U32 R2, R0, 0x2, R2 ;  /* 0x0000000200027825 */ /* 0x002fc800078e0002 */
[----:B0-----:R-:W-:-:S05]  /*19e0*/  IMAD.WIDE.U32 R8, R5, 0x8, R2 ;  /* 0x0000000805087825 */ /* 0x001fca00078e0002 */
[----:B------:R-:W2:Y:S04]  /*19f0*/  LDG.E.64 R6, desc[UR4][R8.64] ;  /* 0x0000000408067981 */ /* 0x000ea8000c1e1b00 */
[----:B------:R0:W3:Y:S01]  /*1a00*/  LDG.E.64 R2, desc[UR4][R8.64+0x400] ;  /* 0x0004000408027981 */ /* 0x0000e2000c1e1b00 */
[----:B------:R-:W-:Y:S01]  /*1a10*/  IMAD.MOV.U32 R22, RZ, RZ, 0x3aae005b ;  /* 0x3aae005bff167424 */ /* 0x000fe200078e00ff */
[----:B------:R-:W-:Y:S01]  /*1a20*/  MOV R20, 0x38eb4c3a ;  /* 0x38eb4c3a00147802 */ /* 0x000fe20000000f00 */
[----:B------:R-:W-:Y:S02]  /*1a30*/  HFMA2 R19, -RZ, RZ, 1.0087890625, -0.000686168670654296875 ;  /* 0x3c09919fff137431 */ /* 0x000fe400000001ff */
[--C-:B--2---:R-:W-:Y:S02]  /*1a40*/  HADD2.F32 R10, -RZ, R6.reuse.H0_H0 ;  /* 0x20000006ff0a7230 */ /* 0x104fe40000004100 */
[----:B------:R-:W-:-:S02]  /*1a50*/  HADD2.F32 R13, -RZ, R6.H1_H1 ;  /* 0x30000006ff0d7230 */ /* 0x000fc40000004100 */
[--C-:B------:R-:W-:Y:S01]  /*1a60*/  HADD2.F32 R6, -RZ, R7.reuse.H1_H1 ;  /* 0x30000007ff067230 */ /* 0x100fe20000004100 */
[C---:B------:R-:W-:Y:S01]  /*1a70*/  FSETP.GE.FTZ.AND P5, PT, |R10|.reuse, 1.0029599666595458984, PT ;  /* 0x3f8060fe0a00780b */ /* 0x040fe20003fb6200 */
[----:B------:R-:W-:Y:S01]  /*1a80*/  HADD2.F32 R14, -RZ, R7.H0_H0 ;  /* 0x20000007ff0e7230 */ /* 0x000fe20000004100 */
[C---:B------:R-:W-:Y:S01]  /*1a90*/  FSETP.GE.FTZ.AND P4, PT, |R13|.reuse, 1.0029599666595458984, PT ;  /* 0x3f8060fe0d00780b */ /* 0x040fe20003f96200 */
[----:B------:R-:W-:Y:S01]  /*1aa0*/  FADD.FTZ R4, |R10|, -RZ ;  /* 0x800000ff0a047221 */ /* 0x000fe20000010200 */
[----:B------:R-:W-:Y:S01]  /*1ab0*/  FSETP.GE.FTZ.AND P2, PT, |R6|, 1.0029599666595458984, PT ;  /* 0x3f8060fe0600780b */ /* 0x000fe20003f56200 */
[----:B------:R-:W-:Y:S01]  /*1ac0*/  FADD.FTZ R11, |R13|, -RZ ;  /* 0x800000ff0d0b7221 */ /* 0x000fe20000010200 */
[----:B------:R-:W-:Y:S02]  /*1ad0*/  FSETP.GE.FTZ.AND P3, PT, |R14|, 1.0029599666595458984, PT ;  /* 0x3f8060fe0e00780b */ /* 0x000fe40003f76200 */
[----:B------:R-:W-:Y:S02]  /*1ae0*/  FSEL R7, R20, 8.4834944573231041431e-05, P5 ;  /* 0x38b1e96a14077808 */ /* 0x000fe40002800000 */
[----:B0-----:R-:W-:-:S02]  /*1af0*/  FSEL R9, -R22, -0.00082130916416645050049, P5 ;  /* 0xba574d2016097808 */ /* 0x001fc40002800100 */
[----:B------:R-:W-:Y:S01]  /*1b00*/  FSEL R8, R20, 8.4834944573231041431e-05, P4 ;  /* 0x38b1e96a14087808 */ /* 0x000fe20002000000 */
[----:B------:R-:W-:Y:S01]  /*1b10*/  @!P5 FMUL.FTZ R4, R10, R10 ;  /* 0x0000000a0a04d220 */ /* 0x000fe20000410000 */
[C---:B------:R-:W-:Y:S01]  /*1b20*/  FSEL R12, -R22.reuse, -0.00082130916416645050049, P4 ;  /* 0xba574d20160c7808 */ /* 0x040fe20002000100 */
[----:B------:R-:W-:Y:S01]  /*1b30*/  @!P4 FMUL.FTZ R11, R13, R13 ;  /* 0x0000000d0d0bc220 */ /* 0x000fe20000410000 */
[----:B------:R-:W-:Y:S01]  /*1b40*/  FSEL R21, -R22, -0.00082130916416645050049, P2 ;  /* 0xba574d2016157808 */ /* 0x000fe20001000100 */
[----:B------:R-:W-:Y:S01]  /*1b50*/  FFMA.FTZ R15, R4, R7, R9 ;  /* 0x00000007040f7223 */ /* 0x000fe20000010009 */
[----:B------:R-:W-:Y:S01]  /*1b60*/  FSEL R7, R20, 8.4834944573231041431e-05, P2 ;  /* 0x38b1e96a14077808 */ /* 0x000fe20001000000 */
[----:B------:R-:W-:Y:S01]  /*1b70*/  FFMA.FTZ R12, R11, R8, R12 ;  /* 0x000000080b0c7223 */ /* 0x000fe2000001000c */
[C---:B------:R-:W-:Y:S01]  /*1b80*/  FADD.FTZ R8, |R6|.reuse, -RZ ;  /* 0x800000ff06087221 */ /* 0x040fe20000010200 */
[----:B------:R-:W-:Y:S01]  /*1b90*/  @!P2 FMUL.FTZ R8, R6, R6 ;  /* 0x000000060608a220 */ /* 0x000fe20000410000 */
[----:B------:R-:W-:Y:S01]  /*1ba0*/  FADD.FTZ R9, |R14|, -RZ ;  /* 0x800000ff0e097221 */ /* 0x000fe20000010200 */
[----:B------:R-:W-:Y:S01]  /*1bb0*/  FSEL R16, R20, 8.4834944573231041431e-05, P3 ;  /* 0x38b1e96a14107808 */ /* 0x000fe20001800000 */
[----:B------:R-:W-:Y:S01]  /*1bc0*/  @!P3 FMUL.FTZ R9, R14, R14 ;  /* 0x0000000e0e09b220 */ /* 0x000fe20000410000 */
[----:B------:R-:W-:Y:S01]  /*1bd0*/  FSEL R18, -R22, -0.00082130916416645050049, P3 ;  /* 0xba574d2016127808 */ /* 0x000fe20001800100 */
[C---:B------:R-:W-:Y:S01]  /*1be0*/  FFMA.FTZ R7, R8.reuse, R7, R21 ;  /* 0x0000000708077223 */ /* 0x040fe20000010015 */
[----:B------:R-:W-:Y:S01]  /*1bf0*/  FSEL R17, R19, 0.0052134888246655464172, P5 ;  /* 0x3baad5ea13117808 */ /* 0x000fe20002800000 */
[----:B------:R-:W-:Y:S01]  /*1c00*/  FADD.FTZ R27, -R8, -RZ ;  /* 0x800000ff081b7221 */ /* 0x000fe20000010100 */
[----:B------:R-:W-:Y:S01]  /*1c10*/  MOV R21, 0x3d24d99a ;  /* 0x3d24d99a00157802 */ /* 0x000fe20000000f00 */
[----:B------:R-:W-:Y:S01]  /*1c20*/  FFMA.FTZ R18, R9, R16, R18 ;  /* 0x0000001009127223 */ /* 0x000fe20000010012 */
[C---:B------:R-:W-:Y:S01]  /*1c30*/  FSEL R16, R19.reuse, 0.0052134888246655464172, P4 ;  /* 0x3baad5ea13107808 */ /* 0x040fe20002000000 */
[----:B------:R-:W-:Y:S01]  /*1c40*/  FFMA.FTZ R15, R4, R15, R17 ;  /* 0x0000000f040f7223 */ /* 0x000fe20000010011 */
[----:B------:R-:W-:-:S02]  /*1c50*/  FSEL R24, R19, 0.0052134888246655464172, P3 ;  /* 0x3baad5ea13187808 */ /* 0x000fc40001800000 */
[----:B------:R-:W-:Y:S01]  /*1c60*/  FSEL R17, -R21, -0.026868773624300956726, P5 ;  /* 0xbcdc1be715117808 */ /* 0x000fe20002800100 */
[----:B------:R-:W-:Y:S01]  /*1c70*/  FFMA.FTZ R12, R11, R12, R16 ;  /* 0x0000000c0b0c7223 */ /* 0x000fe20000010010 */
[----:B------:R-:W-:Y:S01]  /*1c80*/  FSEL R23, R19, 0.0052134888246655464172, P2 ;  /* 0x3baad5ea13177808 */ /* 0x000fe20001000000 */
[----:B------:R-:W-:Y:S01]  /*1c90*/  FFMA.FTZ R16, R9, R18, R24 ;  /* 0x0000001209107223 */ /* 0x000fe20000010018 */
[C---:B------:R-:W-:Y:S01]  /*1ca0*/  FSEL R24, -R21.reuse, -0.026868773624300956726, P4 ;  /* 0xbcdc1be715187808 */ /* 0x040fe20002000100 */
[----:B------:R-:W-:Y:S02]  /*1cb0*/  IMAD.MOV.U32 R18, RZ, RZ, 0x3e235519 ;  /* 0x3e235519ff127424 */ /* 0x000fe400078e00ff */
[----:B------:R-:W-:Y:S01]  /*1cc0*/  FFMA.FTZ R17, R4, R15, R17 ;  /* 0x0000000f04117223 */ /* 0x000fe20000010011 */
[----:B------:R-:W-:Y:S01]  /*1cd0*/  FSEL R26, -R21, -0.026868773624300956726, P3 ;  /* 0xbcdc1be7151a7808 */ /* 0x000fe20001800100 */
[----:B------:R-:W-:Y:S02]  /*1ce0*/  HFMA2 R15, -RZ, RZ, 1.8525390625, -0.310791015625 ;  /* 0x3f69b4f9ff0f7431 */ /* 0x000fe400000001ff */
[----:B------:R-:W-:Y:S01]  /*1cf0*/  FFMA.FTZ R7, R8, R7, R23 ;  /* 0x0000000708077223 */ /* 0x000fe20000010017 */
[----:B------:R-:W-:Y:S01]  /*1d00*/  FFMA.FTZ R24, R11, R12, R24 ;  /* 0x0000000c0b187223 */ /* 0x000fe20000010018 */
[C---:B------:R-:W-:Y:S01]  /*1d10*/  FSEL R23, R18.reuse, 0.11284004896879196167, P5 ;  /* 0x3de718af12177808 */ /* 0x040fe20002800000 */
[----:B------:R-:W-:Y:S01]  /*1d20*/  FFMA.FTZ R12, R9, R16, R26 ;  /* 0x00000010090c7223 */ /* 0x000fe2000001001a */
[----:B------:R-:W-:-:S02]  /*1d30*/  FSEL R16, R18, 0.11284004896879196167, P4 ;  /* 0x3de718af12107808 */ /* 0x000fc40002000000 */
[----:B------:R-:W-:Y:S01]  /*1d40*/  FSEL R26, R18, 0.11284004896879196167, P3 ;  /* 0x3de718af121a7808 */ /* 0x000fe20001800000 */
[----:B------:R-:W-:Y:S01]  /*1d50*/  FFMA.FTZ R17, R4, R17, R23 ;  /* 0x0000001104117223 */ /* 0x000fe20000010017 */
[----:B------:R-:W-:Y:S01]  /*1d60*/  FSEL R25, -R21, -0.026868773624300956726, P2 ;  /* 0xbcdc1be715197808 */ /* 0x000fe20001000100 */
[----:B------:R-:W-:Y:S01]  /*1d70*/  FFMA.FTZ R24, R11, R24, R16 ;  /* 0x000000180b187223 */ /* 0x000fe20000010010 */
[----:B------:R-:W-:Y:S01]  /*1d80*/  FSEL R23, R15, -0.37612664699554443359, P5 ;  /* 0xbec093ac0f177808 */ /* 0x000fe20002800000 */
[----:B------:R-:W-:Y:S01]  /*1d90*/  FFMA.FTZ R26, R9, R12, R26 ;  /* 0x0000000c091a7223 */ /* 0x000fe2000001001a */
[----:B------:R-:W-:Y:S01]  /*1da0*/  MOV R16, 0x3f210a14 ;  /* 0x3f210a1400107802 */ /* 0x000fe20000000f00 */
[----:B------:R-:W-:Y:S01]  /*1db0*/  FFMA.FTZ R7, R8, R7, R25 ;  /* 0x0000000708077223 */ /* 0x000fe20000010019 */
[----:B------:R-:W-:Y:S01]  /*1dc0*/  FSEL R28, R15, -0.37612664699554443359, P4 ;  /* 0xbec093ac0f1c7808 */ /* 0x000fe20002000000 */
[----:B------:R-:W-:Y:S01]  /*1dd0*/  FFMA.FTZ R17, R4, R17, R23 ;  /* 0x0000001104117223 */ /* 0x000fe20000010017 */
[----:B------:R-:W-:-:S02]  /*1de0*/  FSEL R23, R16, 0.12837915122509002686, P5 ;  /* 0x3e0375d310177808 */ /* 0x000fc40002800000 */
[----:B------:R-:W-:Y:S01]  /*1df0*/  FSEL R25, R18, 0.11284004896879196167, P2 ;  /* 0x3de718af12197808 */ /* 0x000fe20001000000 */
[----:B------:R-:W-:Y:S02]  /*1e00*/  FFMA.FTZ R28, R11, R24, R28 ;  /* 0x000000180b1c7223 */ /* 0x000fe4000001001c */
[C---:B------:R-:W-:Y:S01]  /*1e10*/  FFMA.FTZ R12, R4.reuse, R17, R23 ;  /* 0x00000011040c7223 */ /* 0x040fe20000010017 */
[----:B------:R-:W-:Y:S01]  /*1e20*/  FADD.FTZ R17, -R4, -RZ ;  /* 0x800000ff04117221 */ /* 0x000fe20000010100 */
[----:B------:R-:W-:Y:S01]  /*1e30*/  FSEL R23, R15, -0.37612664699554443359, P3 ;  /* 0xbec093ac0f177808 */ /* 0x000fe20001800000 */
[----:B------:R-:W-:-:S03]  /*1e40*/  FFMA.FTZ R7, R8, R7, R25 ;  /* 0x0000000708077223 */ /* 0x000fc60000010019 */
[----:B------:R-:W-:Y:S01]  /*1e50*/  FSEL R17, R17, R10, P5 ;  /* 0x0000000a11117208 */ /* 0x000fe20002800000 */
[----:B------:R-:W-:Y:S01]  /*1e60*/  FFMA.FTZ R24, R9, R26, R23 ;  /* 0x0000001a09187223 */ /* 0x000fe20000010017 */
[----:B------:R-:W-:Y:S02]  /*1e70*/  FSEL R23, R15, -0.37612664699554443359, P2 ;  /* 0xbec093ac0f177808 */ /* 0x000fe40001000000 */
[----:B------:R-:W-:Y:S01]  /*1e80*/  FSEL R26, R16, 0.12837915122509002686, P4 ;  /* 0x3e0375d3101a7808 */ /* 0x000fe20002000000 */
[----:B------:R-:W-:Y:S01]  /*1e90*/  FFMA.FTZ R4, R12, R17, R17 ;  /* 0x000000110c047223 */ /* 0x000fe20000010011 */
[----:B------:R-:W-:Y:S01]  /*1ea0*/  FSEL R12, R16, 0.12837915122509002686, P3 ;  /* 0x3e0375d3100c7808 */ /* 0x000fe20001800000 */
[----:B------:R-:W-:Y:S01]  /*1eb0*/  FFMA.FTZ R7, R8, R7, R23 ;  /* 0x0000000708077223 */ /* 0x000fe20000010017 */
[----:B------:R-:W-:Y:S01]  /*1ec0*/  FSEL R23, R16, 0.12837915122509002686, P2 ;  /* 0x3e0375d310177808 */ /* 0x000fe20001000000 */
[----:B------:R-:W0:Y:S01]  /*1ed0*/  @P5 MUFU.EX2 R17, R4 ;  /* 0x0000000400115308 */ /* 0x000e220000000800 */
[----:B------:R-:W-:Y:S01]  /*1ee0*/  FFMA.FTZ R25, R11, R28, R26 ;  /* 0x0000001c0b197223 */ /* 0x000fe2000001001a */
[----:B------:R-:W-:Y:S01]  /*1ef0*/  FFMA.FTZ R24, R9, R24, R12 ;  /* 0x0000001809187223 */ /* 0x000fe2000001000c */
[----:B------:R-:W-:Y:S01]  /*1f00*/  FADD.FTZ R26, -R11, -RZ ;  /* 0x800000ff0b1a7221 */ /* 0x000fe20000010100 */
[----:B------:R-:W-:Y:S01]  /*1f10*/  FFMA.FTZ R23, R8, R7, R23 ;  /* 0x0000000708177223 */ /* 0x000fe20000010017 */
[----:B---3--:R-:W-:-:S02]  /*1f20*/  HADD2.F32 R7, -RZ, R2.H0_H0 ;  /* 0x20000002ff077230 */ /* 0x008fc40000004100 */
[----:B------:R-:W-:Y:S01]  /*1f30*/  FADD.FTZ R9, -R9, -RZ ;  /* 0x800000ff09097221 */ /* 0x000fe20000010100 */
[----:B------:R-:W-:Y:S01]  /*1f40*/  HADD2.F32 R12, -RZ, R2.H1_H1 ;  /* 0x30000002ff0c7230 */ /* 0x000fe20000004100 */
[----:B------:R-:W-:Y:S02]  /*1f50*/  FSEL R26, R26, R13, P4 ;  /* 0x0000000d1a1a7208 */ /* 0x000fe40002000000 */
[----:B------:R-:W-:Y:S02]  /*1f60*/  FSETP.GE.FTZ.AND P1, PT, |R7|, 1.0029599666595458984, PT ;  /* 0x3f8060fe0700780b */ /* 0x000fe40003f36200 */
[----:B------:R-:W-:Y:S01]  /*1f70*/  FSEL R11, R9, R14, P3 ;  /* 0x0000000e090b7208 */ /* 0x000fe20001800000 */
[----:B------:R-:W-:Y:S01]  /*1f80*/  FFMA.FTZ R9, R25, R26, R26 ;  /* 0x0000001a19097223 */ /* 0x000fe2000001001a */
[----:B------:R-:W-:Y:S02]  /*1f90*/  FSETP.GE.FTZ.AND P0, PT, |R12|, 1.0029599666595458984, PT ;  /* 0x3f8060fe0c00780b */ /* 0x000fe40003f16200 */
[----:B------:R-:W-:Y:S01]  /*1fa0*/  FSEL R25, -R22, -0.00082130916416645050049, P1 ;  /* 0xba574d2016197808 */ /* 0x000fe20000800100 */
[----:B0-----:R-:W-:Y:S01]  /*1fb0*/  @P5 FADD.FTZ R17, -R17, 1 ;  /* 0x3f80000011115421 */ /* 0x001fe20000010100 */
[----:B------:R-:W-:Y:S01]  /*1fc0*/  FFMA.FTZ R11, R24, R11, R11 ;  /* 0x0000000b180b7223 */ /* 0x000fe2000001000b */
[----:B------:R-:W-:Y:S01]  /*1fd0*/  FADD.FTZ R24, |R7|, -RZ ;  /* 0x800000ff07187221 */ /* 0x000fe20000010200 */
[----:B------:R-:W-:-:S02]  /*1fe0*/  FSEL R8, R27, R6, P2 ;  /* 0x000000061b087208 */ /* 0x000fc40001000000 */
[----:B------:R-:W-:Y:S01]  /*1ff0*/  @P5 LOP3.LUT R4, R17, 0x80000000, R10, 0xb8, !PT ;  /* 0x8000000011045812 */ /* 0x000fe200078eb80a */
[----:B------:R-:W-:Y:S01]  /*2000*/  @!P1 FMUL.FTZ R24, R7, R7 ;  /* 0x0000000707189220 */ /* 0x000fe20000410000 */
[----:B------:R-:W-:Y:S01]  /*2010*/  FSEL R17, R20, 8.4834944573231041431e-05, P1 ;  /* 0x38b1e96a14117808 */ /* 0x000fe20000800000 */
[----:B------:R-:W-:Y:S02]  /*2020*/  HADD2.F32 R10, -RZ, R3.H0_H0 ;  /* 0x20000003ff0a7230 */ /* 0x000fe40000004100 */
[----:B------:R-:W-:Y:S01]  /*2030*/  FFMA.FTZ R8, R23, R8, R8 ;  /* 0x0000000817087223 */ /* 0x000fe20000010008 */
[----:B------:R-:W-:Y:S01]  /*2040*/  FADD.FTZ R23, |R12|, -RZ ;  /* 0x800000ff0c177221 */ /* 0x000fe20000010200 */
[----:B------:R-:W-:Y:S01]  /*2050*/  FSEL R2, R20, 8.4834944573231041431e-05, P0 ;  /* 0x38b1e96a14027808 */ /* 0x000fe20000000000 */
[----:B------:R-:W-:Y:S01]  /*2060*/  FFMA.FTZ R25, R24, R17, R25 ;  /* 0x0000001118197223 */ /* 0x000fe20000010019 */
[----:B------:R-:W-:Y:S01]  /*2070*/  FSEL R17, R19, 0.0052134888246655464172, P1 ;  /* 0x3baad5ea13117808 */ /* 0x000fe20000800000 */
[----:B------:R-:W-:Y:S01]  /*2080*/  @!P0 FMUL.FTZ R23, R12, R12 ;  /* 0x0000000c0c178220 */ /* 0x000fe20000410000 */
[----:B------:R-:W-:-:S02]  /*2090*/  FSEL R26, -R22, -0.00082130916416645050049, P0 ;  /* 0xba574d20161a7808 */ /* 0x000fc40000000100 */
[----:B------:R-:W-:Y:S01]  /*20a0*/  FSETP.GE.FTZ.AND P5, PT, |R10|, 1.0029599666595458984, PT ;  /* 0x3f8060fe0a00780b */ /* 0x000fe20003fb6200 */
[----:B------:R-:W-:Y:S01]  /*20b0*/  FFMA.FTZ R25, R24, R25, R17 ;  /* 0x0000001918197223 */ /* 0x000fe20000010011 */
[----:B------:R-:W-:Y:S02]  /*20c0*/  HADD2.F32 R17, -RZ, R3.H1_H1 ;  /* 0x30000003ff117230 */ /* 0x000fe40000004100 */
[----:B------:R-:W-:Y:S01]  /*20d0*/  FFMA.FTZ R26, R23, R2, R26 ;  /* 0x00000002171a7223 */ /* 0x000fe2000001001a */
[----:B------:R-:W-:Y:S02]  /*20e0*/  FSEL R2, R19, 0.0052134888246655464172, P0 ;  /* 0x3baad5ea13027808 */ /* 0x000fe40000000000 */
[----:B------:R-:W-:Y:S02]  /*20f0*/  FSEL R27, R20, 8.4834944573231041431e-05, P5 ;  /* 0x38b1e96a141b7808 */ /* 0x000fe40002800000 */
[----:B------:R-:W-:Y:S01]  /*2100*/  FSETP.GE.FTZ.AND P6, PT, |R17|, 1.0029599666595458984, PT ;  /* 0x3f8060fe1100780b */ /* 0x000fe20003fd6200 */
[----:B------:R-:W-:Y:S01]  /*2110*/  FFMA.FTZ R26, R23, R26, R2 ;  /* 0x0000001a171a7223 */ /* 0x000fe20000010002 */
[----:B------:R-:W-:Y:S01]  /*2120*/  FADD.FTZ R2, |R10|, -RZ ;  /* 0x800000ff0a027221 */ /* 0x000fe20000010200 */
[----:B------:R-:W-:Y:S01]  /*2130*/  FSEL R3, -R22, -0.00082130916416645050049, P5 ;  /* 0xba574d2016037808 */ /* 0x000fe20002800100 */
[----:B------:R-:W-:Y:S01]  /*2140*/  @!P5 FMUL.FTZ R2, R10, R10 ;  /* 0x0000000a0a02d220 */ /* 0x000fe20000410000 */
[----:B------:R-:W-:-:S02]  /*2150*/  FSEL R20, R20, 8.4834944573231041431e-05, P6 ;  /* 0x38b1e96a14147808 */ /* 0x000fc40003000000 */
[----:B------:R-:W-:Y:S01]  /*2160*/  FSEL R22, -R22, -0.00082130916416645050049, P6 ;  /* 0xba574d2016167808 */ /* 0x000fe20003000100 */
[----:B------:R-:W-:Y:S01]  /*2170*/  FFMA.FTZ R27, R2, R27, R3 ;  /* 0x0000001b021b7223 */ /* 0x000fe20000010003 */
[----:B------:R-:W-:Y:S01]  /*2180*/  FADD.FTZ R3, |R17|, -RZ ;  /* 0x800000ff11037221 */ /* 0x000fe20000010200 */
[----:B------:R-:W-:-:S03]  /*2190*/  FSEL R29, R19, 0.0052134888246655464172, P5 ;  /* 0x3baad5ea131d7808 */ /* 0x000fc60002800000 */
[----:B------:R-:W-:Y:S01]  /*21a0*/  @!P6 FMUL.FTZ R3, R17, R17 ;  /* 0x000000111103e220 */ /* 0x000fe20000410000 */
[----:B------:R-:W-:Y:S01]  /*21b0*/  FSEL R28, -R21, -0.026868773624300956726, P6 ;  /* 0xbcdc1be7151c7808 */ /* 0x000fe20003000100 */
[----:B------:R-:W-:Y:S02]  /*21c0*/  FFMA.FTZ R27, R2, R27, R29 ;  /* 0x0000001b021b7223 */ /* 0x000fe4000001001d */
[----:B------:R-:W-:Y:S01]  /*21d0*/  FFMA.FTZ R20, R3, R20, R22 ;  /* 0x0000001403147223 */ /* 0x000fe20000010016 */
[----:B------:R-:W-:Y:S02]  /*21e0*/  FSEL R22, R19, 0.0052134888246655464172, P6 ;  /* 0x3baad5ea13167808 */ /* 0x000fe40003000000 */
[----:B------:R-:W-:Y:S02]  /*21f0*/  FSEL R19, -R21, -0.026868773624300956726, P1 ;  /* 0xbcdc1be715137808 */ /* 0x000fe40000800100 */
[----:B------:R-:W-:Y:S01]  /*2200*/  FSEL R29, R15, -0.37612664699554443359, P1 ;  /* 0xbec093ac0f1d7808 */ /* 0x000fe20000800000 */
[----:B------:R-:W-:Y:S01]  /*2210*/  FFMA.FTZ R20, R3, R20, R22 ;  /* 0x0000001403147223 */ /* 0x000fe20000010016 */
[----:B------:R-:W-:Y:S01]  /*2220*/  FSEL R22, -R21, -0.026868773624300956726, P0 ;  /* 0xbcdc1be715167808 */ /* 0x000fe20000000100 */
[----:B------:R-:W-:Y:S01]  /*2230*/  FFMA.FTZ R19, R24, R25, R19 ;  /* 0x0000001918137223 */ /* 0x000fe20000010013 */
[----:B------:R-:W-:Y:S01]  /*2240*/  FSEL R25, R18, 0.11284004896879196167, P1 ;  /* 0x3de718af12197808 */ /* 0x000fe20000800000 */
[----:B------:R-:W-:Y:S01]  /*2250*/  FFMA.FTZ R20, R3, R20, R28 ;  /* 0x0000001403147223 */ /* 0x000fe2000001001c */
[----:B------:R-:W-:Y:S01]  /*2260*/  FSEL R28, R16, 0.12837915122509002686, P0 ;  /* 0x3e0375d3101c7808 */ /* 0x000fe20000000000 */
[----:B------:R-:W-:Y:S01]  /*2270*/  FFMA.FTZ R22, R23, R26, R22 ;  /* 0x0000001a17167223 */ /* 0x000fe20000010016 */
[----:B------:R-:W-:Y:S01]  /*2280*/  FSEL R26, R18, 0.11284004896879196167, P0 ;  /* 0x3de718af121a7808 */ /* 0x000fe20000000000 */
[----:B------:R-:W-:Y:S01]  /*2290*/  FFMA.FTZ R19, R24, R19, R25 ;  /* 0x0000001318137223 */ /* 0x000fe20000010019 */
[----:B------:R-:W-:-:S02]  /*22a0*/  FSEL R25, -R21, -0.026868773624300956726, P5 ;  /* 0xbcdc1be715197808 */ /* 0x000fc40002800100 */
[----:B------:R-:W-:Y:S01]  /*22b0*/  FSEL R21, R16, 0.12837915122509002686, P1 ;  /* 0x3e0375d310157808 */ /* 0x000fe20000800000 */
[----:B------:R-:W-:Y:S01]  /*22c0*/  FFMA.FTZ R22, R23, R22, R26 ;  /* 0x0000001617167223 */ /* 0x000fe2000001001a */
[----:B------:R-:W-:Y:S01]  /*22d0*/  FSEL R26, R15, -0.37612664699554443359, P0 ;  /* 0xbec093ac0f1a7808 */ /* 0x000fe20000000000 */
[----:B------:R-:W-:Y:S01]  /*22e0*/  FFMA.FTZ R19, R24, R19, R29 ;  /* 0x0000001318137223 */ /* 0x000fe2000001001d */
[----:B------:R-:W-:Y:S01]  /*22f0*/  FFMA.FTZ R25, R2, R27, R25 ;  /* 0x0000001b02197223 */ /* 0x000fe20000010019 */
[----:B------:R-:W-:Y:S02]  /*2300*/  FSEL R27, R18, 0.11284004896879196167, P5 ;  /* 0x3de718af121b7808 */ /* 0x000fe40002800000 */
[C---:B------:R-:W-:Y:S01]  /*2310*/  FFMA.FTZ R22, R23.reuse, R22, R26 ;  /* 0x0000001617167223 */ /* 0x040fe2000001001a */
[C---:B------:R-:W-:Y:S01]  /*2320*/  FFMA.FTZ R19, R24.reuse, R19, R21 ;  /* 0x0000001318137223 */ /* 0x040fe20000010015 */
[----:B------:R-:W-:Y:S01]  /*2330*/  FADD.FTZ R26, -R24, -RZ ;  /* 0x800000ff181a7221 */ /* 0x000fe20000010100 */
[----:B------:R-:W-:Y:S01]  /*2340*/  FFMA.FTZ R25, R2, R25, R27 ;  /* 0x0000001902197223 */ /* 0x000fe2000001001b */
[C---:B------:R-:W-:Y:S01]  /*2350*/  FFMA.FTZ R24, R23.reuse, R22, R28 ;  /* 0x0000001617187223 */ /* 0x040fe2000001001c */
[----:B------:R-:W-:Y:S01]  /*2360*/  FADD.FTZ R23, -R23, -RZ ;  /* 0x800000ff17177221 */ /* 0x000fe20000010100 */
[----:B------:R-:W-:Y:S01]  /*2370*/  FSEL R22, R18, 0.11284004896879196167, P6 ;  /* 0x3de718af12167808 */ /* 0x000fe20003000000 */
[----:B------:R-:W0:Y:S01]  /*2380*/  @P4 MUFU.EX2 R21, R9 ;  /* 0x0000000900154308 */ /* 0x000e220000000800 */
[----:B------:R-:W-:-:S02]  /*2390*/  FSEL R18, R26, R7, P1 ;  /* 0x000000071a127208 */ /* 0x000fc40000800000 */
[----:B------:R-:W-:Y:S01]  /*23a0*/  FSEL R23, R23, R12, P0 ;  /* 0x0000000c17177208 */ /* 0x000fe20000000000 */
[----:B------:R-:W-:Y:S01]  /*23b0*/  FFMA.FTZ R26, R3, R20, R22 ;  /* 0x00000014031a7223 */ /* 0x000fe20000010016 */
[----:B------:R-:W-:Y:S01]  /*23c0*/  FSEL R27, R15, -0.37612664699554443359, P5 ;  /* 0xbec093ac0f1b7808 */ /* 0x000fe20002800000 */
[----:B------:R-:W-:Y:S01]  /*23d0*/  FFMA.FTZ R19, R19, R18, R18 ;  /* 0x0000001213137223 */ /* 0x000fe20000010012 */
[----:B------:R-:W-:Y:S01]  /*23e0*/  FSEL R28, R15, -0.37612664699554443359, P6 ;  /* 0xbec093ac0f1c7808 */ /* 0x000fe20003000000 */
[----:B------:R-:W-:Y:S01]  /*23f0*/  FFMA.FTZ R18, R24, R23, R23 ;  /* 0x0000001718127223 */ /* 0x000fe20000010017 */
[----:B------:R-:W-:Y:S01]  /*2400*/  FSEL R24, R16, 0.12837915122509002686, P5 ;  /* 0x3e0375d310187808 */ /* 0x000fe20002800000 */
[C---:B------:R-:W-:Y:S01]  /*2410*/  FFMA.FTZ R23, R2.reuse, R25, R27 ;  /* 0x0000001902177223 */ /* 0x040fe2000001001b */
[C---:B------:R-:W-:Y:S01]  /*2420*/  FADD.FTZ R25, -R2.reuse, -RZ ;  /* 0x800000ff02197221 */ /* 0x040fe20000010100 */
[C---:B------:R-:W-:Y:S01]  /*2430*/  FFMA.FTZ R26, R3.reuse, R26, R28 ;  /* 0x0000001a031a7223 */ /* 0x040fe2000001001c */
[----:B------:R-:W-:Y:S01]  /*2440*/  @P1 MUFU.EX2 R15, R19 ;  /* 0x00000013000f1308 */ /* 0x000fe20000000800 */
[----:B------:R-:W-:Y:S01]  /*2450*/  FFMA.FTZ R23, R2, R23, R24 ;  /* 0x0000001702177223 */ /* 0x000fe20000010018 */
[----:B------:R-:W-:Y:S01]  /*2460*/  FSEL R2, R16, 0.12837915122509002686, P6 ;  /* 0x3e0375d310027808 */ /* 0x000fe20003000000 */
[----:B------:R-:W-:Y:S01]  /*2470*/  FADD.FTZ R24, -R3, -RZ ;  /* 0x800000ff03187221 */ /* 0x000fe20000010100 */
[----:B------:R-:W-:Y:S01]  /*2480*/  FSEL R16, R25, R10, P5 ;  /* 0x0000000a19107208 */ /* 0x000fe20002800000 */
[----:B0-----:R-:W-:-:S02]  /*2490*/  @P4 FADD.FTZ R28, -R21, 1 ;  /* 0x3f800000151c4421 */ /* 0x001fc40000010100 */
[----:B------:R-:W-:Y:S01]  /*24a0*/  FFMA.FTZ R26, R3, R26, R2 ;  /* 0x0000001a031a7223 */ /* 0x000fe20000010002 */
[----:B------:R-:W0:Y:S01]  /*24b0*/  @P0 MUFU.EX2 R25, R18 ;  /* 0x0000001200190308 */ /* 0x000e220000000800 */
[----:B------:R-:W-:Y:S01]  /*24c0*/  FFMA.FTZ R16, R23, R16, R16 ;  /* 0x0000001017107223 */ /* 0x000fe20000010010 */
[----:B------:R-:W1:Y:S01]  /*24d0*/  LDC.64 R2, c[0x0][0x388] ;  /* 0x0000e200ff027b82 */ /* 0x000e620000000a00 */
[----:B------:R-:W-:Y:S02]  /*24e0*/  FSEL R23, R24, R17, P6 ;  /* 0x0000001118177208 */ /* 0x000fe40003000000 */
[----:B------:R-:W-:-:S03]  /*24f0*/  @P4 LOP3.LUT R9, R28, 0x80000000, R13, 0xb8, !PT ;  /* 0x800000001c094812 */ /* 0x000fc600078eb80d */
[----:B------:R-:W-:Y:S01]  /*2500*/  FFMA.FTZ R23, R26, R23, R23 ;  /* 0x000000171a177223 */ /* 0x000fe20000010017 */
[----:B------:R-:W2:Y:S01]  /*2510*/  @P3 MUFU.EX2 R22, R11 ;  /* 0x0000000b00163308 */ /* 0x000ea20000000800 */
[----:B------:R-:W-:-:S07]  /*2520*/  F2FP.F16.F32.PACK_AB R4, R9, R4 ;  /* 0x000000040904723e */ /* 0x000fce00000000ff */
[----:B------:R-:W3:Y:S01]  /*2530*/  @P2 MUFU.EX2 R20, R8 ;  /* 0x0000000800142308 */ /* 0x000ee20000000800 */
[----:B0-----:R-:W-:-:S05]  /*2540*/  @P0 FADD.FTZ R25, -R25, 1 ;  /* 0x3f80000019190421 */ /* 0x001fca0000010100 */
[----:B------:R-:W-:Y:S02]  /*2550*/  @P0 LOP3.LUT R18, R25, 0x80000000, R12, 0xb8, !PT ;  /* 0x8000000019120812 */ /* 0x000fe400078eb80c */
[----:B------:R-:W0:Y:S01]  /*2560*/  @P5 MUFU.EX2 R24, R16 ;  /* 0x0000001000185308 */ /* 0x000e220000000800 */
[----:B-1----:R-:W-:-:S04]  /*2570*/  IMAD.WIDE.U32 R2, R0, 0x2, R2 ;  /* 0x0000000200027825 */ /* 0x002fc800078e0002 */
[----:B------:R-:W-:Y:S01]  /*2580*/  @P1 FADD.FTZ R0, -R15, 1 ;  /* 0x3f8000000f001421 */ /* 0x000fe20000010100 */
[----:B--2---:R-:W-:-:S04]  /*2590*/  @P3 FADD.FTZ R21, -R22, 1 ;  /* 0x3f80000016153421 */ /* 0x004fc80000010100 */
[----:B------:R-:W-:Y:S01]  /*25a0*/  @P1 LOP3.LUT R19, R0, 0x80000000, R7, 0xb8, !PT ;  /* 0x8000000000131812 */ /* 0x000fe200078eb807 */
[----:B------:R-:W1:Y:S01]  /*25b0*/  @P6 MUFU.EX2 R26, R23 ;  /* 0x00000017001a6308 */ /* 0x000e620000000800 */
[----:B---3--:R-:W-:Y:S01]  /*25c0*/  @P2 FADD.FTZ R13, -R20, 1 ;  /* 0x3f800000140d2421 */ /* 0x008fe20000010100 */
[----:B------:R-:W-:Y:S01]  /*25d0*/  @P3 LOP3.LUT R11, R21, 0x80000000, R14, 0xb8, !PT ;  /* 0x80000000150b3812 */ /* 0x000fe200078eb80e */
[----:B------:R-:W-:Y:S01]  /*25e0*/  IMAD.WIDE.U32 R2, R5, 0x8, R2 ;  /* 0x0000000805027825 */ /* 0x000fe200078e0002 */
[----:B------:R-:W-:Y:S02]  /*25f0*/  F2FP.F16.F32.PACK_AB R18, R18, R19 ;  /* 0x000000131212723e */ /* 0x000fe400000000ff */
[----:B------:R-:W-:Y:S01]  /*2600*/  @P2 LOP3.LUT R8, R13, 0x80000000, R6, 0xb8, !PT ;  /* 0x800000000d082812 */ /* 0x000fe200078eb806 */
[----:B0-----:R-:W-:-:S03]  /*2610*/  @P5 FADD.FTZ R15, -R24, 1 ;  /* 0x3f800000180f5421 */ /* 0x001fc60000010100 */
[----:B------:R-:W-:Y:S02]  /*2620*/  F2FP.F16.F32.PACK_AB R5, R8, R11 ;  /* 0x0000000b0805723e */ /* 0x000fe400000000ff */
[----:B------:R-:W-:-:S03]  /*2630*/  @P5 LOP3.LUT R16, R15, 0x80000000, R10, 0xb8, !PT ;  /* 0x800000000f105812 */ /* 0x000fc600078eb80a */
[----:B------:R-:W-:Y:S01]  /*2640*/  STG.E.64 desc[UR4][R2.64], R4 ;  /* 0x0000000402007986 */ /* 0x000fe2000c101b04 */
[----:B-1----:R-:W-:-:S05]  /*2650*/  @P6 FADD.FTZ R26, -R26, 1 ;  /* 0x3f8000001a1a6421 */ /* 0x002fca0000010100 */
[----:B------:R-:W-:-:S04]  /*2660*/  @P6 LOP3.LUT R23, R26, 0x80000000, R17, 0xb8, !PT ;  /* 0x800000001a176812 */ /* 0x000fc800078eb811 */
[----:B------:R-:W-:-:S05]  /*2670*/  F2FP.F16.F32.PACK_AB R19, R23, R16 ;  /* 0x000000101713723e */ /* 0x000fca00000000ff */
[----:B------:R-:W-:Y:S01]  /*2680*/  STG.E.64 desc[UR4][R2.64+0x400], R18 ;  /* 0x0004001202007986 */ /* 0x000fe2000c101b04 */
[----:B------:R-:W-:Y:S05]  /*2690*/  EXIT ;  /* 0x000000000000794d */ /* 0x000fea0003800000 */
.L_x_1326:
        /* <DEDUP_REMOVED lines=14> */
.L_x_11312:


//--------------------- .text._ZN2at6native29vectorized_elementwise_kernelILi8EZZZNS0_15erf_kernel_cudaERNS_18TensorIteratorBaseEENKUlvE_clEvENKUlvE1_clEvEUlN3c104HalfEE_St5arrayIPcLm2EEEEviT0_T1_ --------------------------
	.section	.text._ZN2at6native29vectorized_elementwise_kernelILi8EZZZNS0_15erf_kernel_cudaERNS_18TensorIteratorBaseEENKUlvE_clEvENKUlvE1_clEvEUlN3c104HalfEE_St5arrayIPcLm2EEEEviT0_T1_,"ax",@progbits
	.align	128
        .global         _ZN2at6native29vectorized_elementwise_kernelILi8EZZZNS0_15erf_kernel_cudaERNS_18TensorIteratorBaseEENKUlvE_clEvENKUlvE1_clEvEUlN3c104HalfEE_St5arrayIPcLm2EEEEviT0_T1_
        .type           _ZN2at6native29vectorized_elementwise_kernelILi8EZZZNS0_15erf_kernel_cudaERNS_18TensorIteratorBaseEENKUlvE_clEvENKUlvE1_clEvEUlN3c104HalfEE_St5arrayIPcLm2EEEEviT0_T1_,@function
        .size           _ZN2at6native29vectorized_elementwise_kernelILi8EZZZNS0_15erf_kernel_cudaERNS_18TensorIteratorBaseEENKUlvE_clEvENKUlvE1_clEvEUlN3c104HalfEE_St5arrayIPcLm2EEEEviT0_T1_,(.L_x_11313 - _ZN2at6native29vectorized_elementwise_kernelILi8EZZZNS0_15erf_kernel_cudaERNS_18TensorIteratorBaseEENKUlvE_clEvENKUlvE1_clEvEUlN3c104HalfEE_St5arrayIPcLm2EEEEviT0_T1_)
        .other          _ZN2at6native29vectorized_elementwise_kernelILi8EZZZNS0_15erf_kernel_cudaERNS_18TensorIteratorBaseEENKUlvE_clEvENKUlvE1_clEvEUlN3c104HalfEE_St5arrayIPcLm2EEEEviT0_T1_,@"STO_CUDA_ENTRY STV_DEFAULT"
_ZN2at6native29vectorized_elementwise_kernelILi8EZZZNS0_15erf_kernel_cudaERNS_18TensorIteratorBaseEENKUlvE_clEvENKUlvE1_clEvEUlN3c104HalfEE_St5arrayIPcLm2EEEEviT0_T1_:
.text._ZN2at6native29vectorized_elementwise_kernelILi8EZZZNS0_15erf_kernel_cudaERNS_18TensorIteratorBaseEENKUlvE_clEvENKUlvE1_clEvEUlN3c104HalfEE_St5arrayIPcLm2EEEEviT0_T1_:
        /* <DEDUP_REMOVED lines=21> */
[----:B------:R-:W-:Y:S02]  /*0150*/  ISETP.GE.U32.AND P4, PT, R16, R9, PT ;  /* 0x000000091000720c */ /* 0x000fe40003f86070 */
[----:B------:R-:W-:Y:S01]  /*0160*/  PRMT R0, RZ, 0x7610, R0 ;  /* 0x00007610ff007816 */ /* 0x000fe20000000000 */
[----:B0-----:R-:W-:-:S05]  /*0170*/  @!P6 IMAD.WIDE.U32 R26, R5, 0x2, R26 ;  /* 0x00000002051ae825 */ /* 0x001fca00078e001a */
[----:B------:R-:W5:Y:S05]  /*0180*/  @!P6 LDG.E.U16 R8, desc[UR4][R26.64] ;  /* 0x000000041a08e981 */ /* 0x000f6a000c1e1500 */
[----:B------:R-:W-:Y:S01]  /*0190*/  @!P4 IMAD.IADD R25, R3, 0x1, R16 ;  /* 0x000000010319c824 */ /* 0x000fe200078e0210 */
[----:B------:R-:W-:Y:S01]  /*01a0*/  @!P4 IADD3 R16, PT, PT, R16, 0x80, RZ ;  /* 0x000000801010c810 */ /* 0x000fe20007ffe0ff */
[----:B------:R-:W0:Y:S03]  /*01b0*/  @!P4 LDC.64 R4, c[0x0][0x390] ;  /* 0x0000e400ff04cb82 */ /* 0x000e260000000a00 */
[----:B------:R-:W-:-:S13]  /*01c0*/  ISETP.GE.U32.AND P3, PT, R16, R9, PT ;  /* 0x000000091000720c */ /* 0x000fda0003f66070 */
[----:B------:R-:W-:Y:S01]  /*01d0*/  @!P3 IMAD.IADD R23, R3, 0x1, R16 ;  /* 0x000000010317b824 */ /* 0x000fe200078e0210 */
[----:B------:R-:W-:Y:S01]  /*01e0*/  @!P3 IADD3 R16, PT, PT, R16, 0x80, RZ ;  /* 0x000000801010b810 */ /* 0x000fe20007ffe0ff */
[----:B------:R-:W2:Y:S03]  /*01f0*/  @!P3 LDC.64 R6, c[0x0][0x390] ;  /* 0x0000e400ff06bb82 */ /* 0x000ea60000000a00 */
[----:B------:R-:W-:Y:S01]  /*0200*/  ISETP.GE.U32.AND P2, PT, R16, R9, PT ;  /* 0x000000091000720c */ /* 0x000fe20003f46070 */
[----:B-1----:R-:W-:-:S05]  /*0210*/  @!P5 IMAD.WIDE.U32 R20, R29, 0x2, R20 ;  /* 0x000000021d14d825 */ /* 0x002fca00078e0014 */
[----:B------:R1:W5:Y:S07]  /*0220*/  @!P5 LDG.E.U16 R0, desc[UR4][R20.64] ;  /* 0x000000041400d981 */ /* 0x00036e000c1e1500 */
[----:B------:R-:W-:Y:S01]  /*0230*/  @!P2 IMAD.IADD R19, R3, 0x1, R16 ;  /* 0x000000010313a824 */ /* 0x000fe200078e0210 */
[----:B------:R-:W-:Y:S01]  /*0240*/  @!P2 IADD3 R16, PT, PT, R16, 0x80, RZ ;  /* 0x000000801010a810 */ /* 0x000fe20007ffe0ff */
[----:B------:R-:W3:Y:S03]  /*0250*/  @!P2 LDC.64 R10, c[0x0][0x390] ;  /* 0x0000e400ff0aab82 */ /* 0x000ee60000000a00 */
[----:B------:R-:W-:-:S05]  /*0260*/  ISETP.GE.U32.AND P1, PT, R16, R9, PT ;  /* 0x000000091000720c */ /* 0x000fca0003f26070 */
[----:B-1----:R-:W1:Y:S01]  /*0270*/  @!P0 LDC.64 R20, c[0x0][0x390] ;  /* 0x0000e400ff148b82 */ /* 0x002e620000000a00 */
[----:B--2---:R-:W-:Y:S01]  /*0280*/  @!P3 IMAD.WIDE.U32 R6, R23, 0x2, R6 ;  /* 0x000000021706b825 */ /* 0x004fe200078e0006 */
[----:B------:R-:W-:-:S06]  /*0290*/  @!P0 IADD3 R23, PT, PT, R3, R2, RZ ;  /* 0x0000000203178210 */ /* 0x000fcc0007ffe0ff */
[----:B------:R-:W-:Y:S01]  /*02a0*/  @!P1 IMAD.IADD R17, R3, 0x1, R16 ;  /* 0x0000000103119824 */ /* 0x000fe200078e0210 */
[----:B------:R-:W-:Y:S01]  /*02b0*/  @!P1 IADD3 R16, PT, PT, R16, 0x80, RZ ;  /* 0x0000008010109810 */ /* 0x000fe20007ffe0ff */
[----:B------:R-:W2:Y:S03]  /*02c0*/  @!P1 LDC.64 R14, c[0x0][0x390] ;  /* 0x0000e400ff0e9b82 */ /* 0x000ea60000000a00 */
        /* <DEDUP_REMOVED lines=12> */
[----:B--2---:R-:W-:Y:S01]  /*0390*/  @!P1 IMAD.WIDE.U32 R14, R17, 0x2, R14 ;  /* 0x00000002110e9825 */ /* 0x004fe200078e000e */
[----:B------:R-:W-:Y:S02]  /*03a0*/  PRMT R19, RZ, 0x7610, R19 ;  /* 0x00007610ff137816 */ /* 0x000fe40000000013 */
[----:B------:R-:W-:-:S02]  /*03b0*/  PRMT R18, RZ, 0x7610, R18 ;  /* 0x00007610ff127816 */ /* 0x000fc40000000012 */
[----:B------:R-:W-:Y:S01]  /*03c0*/  PRMT R17, RZ, 0x7610, R17 ;  /* 0x00007610ff117816 */ /* 0x000fe20000000011 */
[----:B-1----:R-:W-:Y:S01]  /*03d0*/  @!P6 IMAD.WIDE.U32 R12, R27, 0x2, R12 ;  /* 0x000000021b0ce825 */ /* 0x002fe200078e000c */
        /* <DEDUP_REMOVED lines=48> */
.L_x_1329:
[----:B------:R-:W-:Y:S05]  /*06e0*/  BSYNC.RECONVERGENT B0 ;  /* 0x0000000000007941 */ /* 0x000fea0003800200 */
.L_x_1328:
        /* <DEDUP_REMOVED lines=36> */
.L_x_1331:
[----:B------:R-:W-:Y:S05]  /*0930*/  BSYNC.RECONVERGENT B0 ;  /* 0x0000000000007941 */ /* 0x000fea0003800200 */
.L_x_1330:
[----:B------:R-:W-:Y:S01]  /*0940*/  @!P0 IADD3 R11, PT, PT, R3, R2, RZ ;  /* 0x00000002030b8210 */ /* 0x000fe20007ffe0ff */
[----:B------:R-:W-:Y:S01]  /*0950*/  BSSY.RECONVERGENT B0, `(.L_x_1332) ;  /* 0x0000023000007945 */ /* 0x000fe20003800200 */
[----:B------:R-:W-:-:S03]  /*0960*/  ISETP.GE.U32.AND P6, PT, R10, R9, PT ;  /* 0x000000090a00720c */ /* 0x000fc60003fc6070 */
[----:B------:R-:W-:Y:S01]  /*0970*/  @!P0 IMAD.WIDE.U32 R4, R11, 0x2, R4 ;  /* 0x000000020b048825 */ /* 0x000fe200078e0004 */
[----:B------:R-:W-:Y:S09]  /*0980*/  @P1 BRA `(.L_x_1333) ;  /* 0x00000000007c1947 */ /* 0x000ff20003800000 */
        /* <DEDUP_REMOVED lines=31> */
.L_x_1333:
[----:B------:R-:W-:Y:S05]  /*0b80*/  BSYNC.RECONVERGENT B0 ;  /* 0x0000000000007941 */ /* 0x000fea0003800200 */
.L_x_1332:
        /* <DEDUP_REMOVED lines=33> */
.L_x_1335:
[----:B------:R-:W-:Y:S05]  /*0da0*/  BSYNC.RECONVERGENT B0 ;  /* 0x0000000000007941 */ /* 0x000fea0003800200 */
.L_x_1334:
        /* <DEDUP_REMOVED lines=33> */
.L_x_1337:
[----:B------:R-:W-:Y:S05]  /*0fc0*/  BSYNC.RECONVERGENT B0 ;  /* 0x0000000000007941 */ /* 0x000fea0003800200 */
.L_x_1336:
        /* <DEDUP_REMOVED lines=33> */
.L_x_1339:
[----:B------:R-:W-:Y:S05]  /*11e0*/  BSYNC.RECONVERGENT B0 ;  /* 0x0000000000007941 */ /* 0x000fea0003800200 */
.L_x_1338:
        /* <DEDUP_REMOVED lines=33> */
.L_x_1341:
[----:B------:R-:W-:Y:S05]  /*1400*/  BSYNC.RECONVERGENT B0 ;  /* 0x0000000000007941 */ /* 0x000fea0003800200 */
.L_x_1340:
        /* <DEDUP_REMOVED lines=33> */
.L_x_1343:
[----:B------:R-:W-:Y:S05]  /*1620*/  BSYNC.RECONVERGENT B0 ;  /* 0x0000000000007941 */ /* 0x000fea0003800200 */
.L_x_1342:
        /* <DEDUP_REMOVED lines=18> */
.L_x_1346:
[----:B------:R-:W-:-:S13]  /*1750*/  ISETP.GE.U32.AND P0, PT, R2, R9, PT ;  /* 0x000000090200720c */ /* 0x000fda0003f06070 */
[----:B------:R-:W-:Y:S05]  /*1760*/  @P0 BRA `(.L_x_1348) ;  /* 0x0000000000300947 */ /* 0x000fea0003800000 */
[----:B0-----:R-:W0:Y:S01]  /*1770*/  LDC.64 R4, c[0x0][0x388] ;  /* 0x0000e200ff047b82 */ /* 0x001e220000000a00 */
[----:B------:R-:W-:Y:S01]  /*1780*/  IADD3 R7, PT, PT, R3, R2, RZ ;  /* 0x0000000203077210 */ /* 0x000fe20007ffe0ff */
[----:B------:R-:W-:-:S04]  /*1790*/  VIADD R2, R2, 0x80 ;  /* 0x0000008002027836 */ /* 0x000fc80000000000 */
[----:B0-----:R-:W-:-:S05]  /*17a0*/  IMAD.WIDE.U32 R4, R7, 0x2, R4 ;  /* 0x0000000207047825 */ /* 0x001fca00078e0004 */
[----:B------:R1:W-:Y:S02]  /*17b0*/  STG.E.U16 desc[UR4][R4.64], R10 ;  /* 0x0000000a04007986 */ /* 0x0003e4000c101504 */
.L_x_1347:
[----:B------:R-:W-:-:S13]  /*17c0*/  ISETP.GE.U32.AND P0, PT, R2, R9, PT ;  /* 0x000000090200720c */ /* 0x000fda0003f06070 */
[----:B------:R-:W-:Y:S05]  /*17d0*/  @P0 BRA `(.L_x_1349) ;  /* 0x0000000000340947 */ /* 0x000fea0003800000 */
[----:B01----:R-:W0:Y:S01]  /*17e0*/  LDC.64 R4, c[0x0][0x388] ;  /* 0x0000e200ff047b82 */ /* 0x003e220000000a00 */
[----:B------:R-:W-:Y:S02]  /*17f0*/  IADD3 R7, PT, PT, R3, R2, RZ ;  /* 0x0000000203077210 */ /* 0x000fe40007ffe0ff */
[----:B------:R-:W-:-:S03]  /*1800*/  IADD3 R2, PT, PT, R2, 0x80, RZ ;  /* 0x0000008002027810 */ /* 0x000fc60007ffe0ff */
[----:B0-----:R-:W-:-:S05]  /*1810*/  IMAD.WIDE.U32 R4, R7, 0x2, R4 ;  /* 0x0000000207047825 */ /* 0x001fca00078e0004 */
[----:B------:R1:W-:Y:S02]  /*1820*/  STG.E.U16 desc[UR4][R4.64], R11 ;  /* 0x0000000b04007986 */ /* 0x0003e4000c101504 */
.L_x_1348:
        /* <DEDUP_REMOVED lines=8> */
.L_x_1349:
[----:B------:R-:W-:Y:S05]  /*18b0*/  BSYNC.RELIABLE B1 ;  /* 0x0000000000017941 */ /* 0x000fea0003800100 */
.L_x_1345:
[----:B------:R-:W-:-:S13]  /*18c0*/  ISETP.GE.U32.AND P0, PT, R2, R9, PT ;  /* 0x000000090200720c */ /* 0x000fda0003f06070 */
[----:B012---:R-:W0:Y:S01]  /*18d0*/  @!P0 LDC.64 R4, c[0x0][0x388] ;  /* 0x0000e200ff048b82 */ /* 0x007e220000000a00 */
[----:B------:R-:W-:Y:S01]  /*18e0*/  @!P0 IADD3 R7, PT, PT, R3, R2, RZ ;  /* 0x0000000203078210 */ /* 0x000fe20007ffe0ff */
[----:B------:R-:W-:-:S04]  /*18f0*/  @!P0 VIADD R2, R2, 0x80 ;  /* 0x0000008002028836 */ /* 0x000fc80000000000 */
[----:B0-----:R-:W-:-:S05]  /*1900*/  @!P0 IMAD.WIDE.U32 R4, R7, 0x2, R4 ;  /* 0x0000000207048825 */ /* 0x001fca00078e0004 */
[----:B------:R2:W-:Y:S02]  /*1910*/  @!P0 STG.E.U16 desc[UR4][R4.64], R13 ;  /* 0x0000000d04008986 */ /* 0x0005e4000c101504 */
.L_x_1350:
[----:B------:R-:W-:Y:S05]  /*1920*/  BSYNC.RECONVERGENT B0 ;  /* 0x0000000000007941 */ /* 0x000fea0003800200 */
.L_x_1344:
        /* <DEDUP_REMOVED lines=8> */
.L_x_1327:
[----:B------:R-:W0:Y:S01]  /*19b0*/  S2R R2, SR_TID.X ;  /* 0x0000000000027919 */ /* 0x000e220000002100 */
[----:B------:R-:W1:Y:S02]  /*19c0*/  LDC.64 R4, c[0x0][0x390] ;  /* 0x0000e400ff047b82 */ /* 0x000e640000000a00 */
[----:B-1----:R-:W-:-:S04]  /*19d0*/  IMAD.WIDE.U32 R4, R3, 0x2, R4 ;  /* 0x0000000203047825 */ /* 0x002fc800078e0004 */
[----:B0-----:R-:W-:-:S06]  /*19e0*/  IMAD.WIDE.U32 R4, R2, 0x10, R4 ;  /* 0x0000001002047825 */ /* 0x001fcc00078e0004 */
[----:B------:R-:W2:Y:S01]  /*19f0*/  LDG.E.128 R4, desc[UR4][R4.64] ;  /* 0x0000000404047981 */ /* 0x000ea2000c1e1d00 */
[----:B------:R-:W-:Y:S02]  /*1a00*/  HFMA2 R8, -RZ, RZ, 1.0087890625, -0.000686168670654296875 ;  /* 0x3c09919fff087431 */ /* 0x000fe400000001ff */
[----:B------:R-:W-:Y:S01]  /*1a10*/  IMAD.MOV.U32 R9, RZ, RZ, 0x3aae005b ;  /* 0x3aae005bff097424 */ /* 0x000fe200078e00ff */
[----:B------:R-:W-:Y:S02]  /*1a20*/  MOV R0, 0x38eb4c3a ;  /* 0x38eb4c3a00007802 */ /* 0x000fe40000000f00 */
[----:B------:R-:W-:Y:S01]  /*1a30*/  MOV R15, 0x3d24d99a ;  /* 0x3d24d99a000f7802 */ /* 0x000fe20000000f00 */
[--C-:B--2---:R-:W-:Y:S02]  /*1a40*/  HADD2.F32 R18, -RZ, R4.reuse.H0_H0 ;  /* 0x20000004ff127230 */ /* 0x104fe40000004100 */
[----:B------:R-:W-:Y:S02]  /*1a50*/  HADD2.F32 R14, -RZ, R4.H1_H1 ;  /* 0x30000004ff0e7230 */ /* 0x000fe40000004100 */
[----:B------:R-:W-:Y:S01]  /*1a60*/  IMAD.MOV.U32 R4, RZ, RZ, 0x3e235519 ;  /* 0x3e235519ff047424 */ /* 0x000fe200078e00ff */
[C---:B------:R-:W-:Y:S01]  /*1a70*/  FSETP.GE.FTZ.AND P4, PT, |R18|.reuse, 1.0029599666595458984, PT ;  /* 0x3f8060fe1200780b */ /* 0x040fe20003f96200 */
[----:B------:R-:W-:Y:S01]  /*1a80*/  FADD.FTZ R11, |R18|, -RZ ;  /* 0x800000ff120b7221 */ /* 0x000fe20000010200 */
[C---:B------:R-:W-:Y:S01]  /*1a90*/  FSETP.GE.FTZ.AND P3, PT, |R14|.reuse, 1.0029599666595458984, PT ;  /* 0x3f8060fe0e00780b */ /* 0x040fe20003f76200 */
[----:B------:R-:W-:Y:S01]  /*1aa0*/  FADD.FTZ R19, |R14|, -RZ ;  /* 0x800000ff0e137221 */ /* 0x000fe20000010200 */
[----:B------:R-:W-:-:S02]  /*1ab0*/  FSEL R10, R0, 8.4834944573231041431e-05, P4 ;  /* 0x38b1e96a000a7808 */ /* 0x000fc40002000000 */
[----:B------:R-:W-:Y:S02]  /*1ac0*/  FSEL R12, -R9, -0.00082130916416645050049, P4 ;  /* 0xba574d20090c7808 */ /* 0x000fe40002000100 */
[----:B------:R-:W-:Y:S02]  /*1ad0*/  FSEL R13, R8, 0.0052134888246655464172, P4 ;  /* 0x3baad5ea080d7808 */ /* 0x000fe40002000000 */
[----:B------:R-:W-:Y:S02]  /*1ae0*/  FSEL R17, -R15, -0.026868773624300956726, P4 ;  /* 0xbcdc1be70f117808 */ /* 0x000fe40002000100 */
[----:B------:R-:W-:Y:S01]  /*1af0*/  FSEL R20, R0, 8.4834944573231041431e-05, P3 ;  /* 0x38b1e96a00147808 */ /* 0x000fe20001800000 */
[----:B------:R-:W-:Y:S01]  /*1b00*/  @!P4 FMUL.FTZ R11, R18, R18 ;  /* 0x00000012120bc220 */ /* 0x000fe20000410000 */
[----:B------:R-:W-:Y:S01]  /*1b10*/  FSEL R22, -R9, -0.00082130916416645050049, P3 ;  /* 0xba574d2009167808 */ /* 0x000fe20001800100 */
[----:B------:R-:W-:Y:S01]  /*1b20*/  @!P3 FMUL.FTZ R19, R14, R14 ;  /* 0x0000000e0e13b220 */ /* 0x000fe20000410000 */
[C---:B------:R-:W-:Y:S01]  /*1b30*/  FSEL R21, R4.reuse, 0.11284004896879196167, P3 ;  /* 0x3de718af04157808 */ /* 0x040fe20001800000 */
[----:B------:R-:W-:Y:S01]  /*1b40*/  FFMA.FTZ R10, R11, R10, R12 ;  /* 0x0000000a0b0a7223 */ /* 0x000fe2000001000c */
[----:B------:R-:W-:Y:S01]  /*1b50*/  FSEL R12, R4, 0.11284004896879196167, P4 ;  /* 0x3de718af040c7808 */ /* 0x000fe20002000000 */
[----:B------:R-:W-:Y:S01]  /*1b60*/  FFMA.FTZ R20, R19, R20, R22 ;  /* 0x0000001413147223 */ /* 0x000fe20000010016 */
[----:B------:R-:W-:Y:S01]  /*1b70*/  FSEL R22, R8, 0.0052134888246655464172, P3 ;  /* 0x3baad5ea08167808 */ /* 0x000fe20001800000 */
[----:B------:R-:W-:Y:S01]  /*1b80*/  FFMA.FTZ R10, R11, R10, R13 ;  /* 0x0000000a0b0a7223 */ /* 0x000fe2000001000d */
[----:B------:R-:W-:-:S03]  /*1b90*/  HFMA2 R13, -RZ, RZ, 1.8525390625, -0.310791015625 ;  /* 0x3f69b4f9ff0d7431 */ /* 0x000fc600000001ff */
[C---:B------:R-:W-:Y:S01]  /*1ba0*/  FFMA.FTZ R10, R11.reuse, R10, R17 ;  /* 0x0000000a0b0a7223 */ /* 0x040fe20000010011 */
[----:B------:R-:W-:Y:S01]  /*1bb0*/  FADD.FTZ R17, -R11, -RZ ;  /* 0x800000ff0b117221 */ /* 0x000fe20000010100 */
[----:B------:R-:W-:Y:S01]  /*1bc0*/  FFMA.FTZ R20, R19, R20, R22 ;  /* 0x0000001413147223 */ /* 0x000fe20000010016 */
[----:B------:R-:W-:Y:S01]  /*1bd0*/  FSEL R22, -R15, -0.026868773624300956726, P3 ;  /* 0xbcdc1be70f167808 */ /* 0x000fe20001800100 */
[----:B------:R-:W-:Y:S01]  /*1be0*/  FFMA.FTZ R12, R11, R10, R12 ;  /* 0x0000000a0b0c7223 */ /* 0x000fe2000001000c */
[----:B------:R-:W-:Y:S02]  /*1bf0*/  MOV R10, 0x3f210a14 ;  /* 0x3f210a14000a7802 */ /* 0x000fe40000000f00 */
[----:B------:R-:W-:Y:S01]  /*1c00*/  FSEL R16, R13, -0.37612664699554443359, P4 ;  /* 0xbec093ac0d107808 */ /* 0x000fe20002000000 */
[----:B------:R-:W-:Y:S01]  /*1c10*/  FFMA.FTZ R20, R19, R20, R22 ;  /* 0x0000001413147223 */ /* 0x000fe20000010016 */
[----:B------:R-:W-:Y:S02]  /*1c20*/  FSEL R17, R17, R18, P4 ;  /* 0x0000001211117208 */ /* 0x000fe40002000000 */
[----:B------:R-:W-:Y:S01]  /*1c30*/  FSEL R22, R13, -0.37612664699554443359, P3 ;  /* 0xbec093ac0d167808 */ /* 0x000fe20001800000 */
[----:B------:R-:W-:Y:S01]  /*1c40*/  FFMA.FTZ R12, R11, R12, R16 ;  /* 0x0000000c0b0c7223 */ /* 0x000fe20000010010 */
[----:B------:R-:W-:-:S05]  /*1c50*/  FSEL R16, R10, 0.12837915122509002686, P4 ;  /* 0x3e0375d30a107808 */ /* 0x000fca0002000000 */
[----:B------:R-:W-:Y:S01]  /*1c60*/  FFMA.FTZ R12, R11, R12, R16 ;  /* 0x0000000c0b0c7223 */ /* 0x000fe20000010010 */
[C---:B------:R-:W-:Y:S01]  /*1c70*/  FFMA.FTZ R16, R19.reuse, R20, R21 ;  /* 0x0000001413107223 */ /* 0x040fe20000010015 */
[--C-:B------:R-:W-:Y:S01]  /*1c80*/  HADD2.F32 R11, -RZ, R5.reuse.H0_H0 ;  /* 0x20000005ff0b7230 */ /* 0x100fe20000004100 */
[----:B------:R-:W-:Y:S01]  /*1c90*/  FSEL R21, R10, 0.12837915122509002686, P3 ;  /* 0x3e0375d30a157808 */ /* 0x000fe20001800000 */
[----:B------:R-:W-:Y:S01]  /*1ca0*/  FFMA.FTZ R12, R12, R17, R17 ;  /* 0x000000110c0c7223 */ /* 0x000fe20000010011 */
[----:B------:R-:W-:Y:S01]  /*1cb0*/  FFMA.FTZ R22, R19, R16, R22 ;  /* 0x0000001013167223 */ /* 0x000fe20000010016 */
[----:B------:R-:W-:Y:S01]  /*1cc0*/  HADD2.F32 R17, -RZ, R6.H0_H0 ;  /* 0x20000006ff117230 */ /* 0x000fe20000004100 */
[----:B------:R-:W-:Y:S01]  /*1cd0*/  FSETP.GE.FTZ.AND P2, PT, |R11|, 1.0029599666595458984, PT ;  /* 0x3f8060fe0b00780b */ /* 0x000fe20003f56200 */
[----:B------:R-:W0:Y:S01]  /*1ce0*/  @P4 MUFU.EX2 R20, R12 ;  /* 0x0000000c00144308 */ /* 0x000e220000000800 */
[----:B------:R-:W-:Y:S02]  /*1cf0*/  HADD2.F32 R16, -RZ, R5.H1_H1 ;  /* 0x30000005ff107230 */ /* 0x000fe40000004100 */
[C---:B------:R-:W-:Y:S01]  /*1d00*/  FFMA.FTZ R5, R19.reuse, R22, R21 ;  /* 0x0000001613057223 */ /* 0x040fe20000010015 */
[----:B------:R-:W-:Y:S01]  /*1d10*/  FADD.FTZ R19, -R19, -RZ ;  /* 0x800000ff13137221 */ /* 0x000fe20000010100 */
[----:B------:R-:W-:Y:S01]  /*1d20*/  FSETP.GE.FTZ.AND P0, PT, |R17|, 1.0029599666595458984, PT ;  /* 0x3f8060fe1100780b */ /* 0x000fe20003f16200 */
[----:B------:R-:W-:Y:S01]  /*1d30*/  FADD.FTZ R21, |R11|, -RZ ;  /* 0x800000ff0b157221 */ /* 0x000fe20000010200 */
[----:B------:R-:W-:-:S02]  /*1d40*/  FSEL R22, R0, 8.4834944573231041431e-05, P2 ;  /* 0x38b1e96a00167808 */ /* 0x000fc40001000000 */
[----:B------:R-:W-:Y:S02]  /*1d50*/  FSEL R24, R19, R14, P3 ;  /* 0x0000000e13187208 */ /* 0x000fe40001800000 */
[----:B------:R-:W-:Y:S01]  /*1d60*/  FSEL R26, -R9, -0.00082130916416645050049, P2 ;  /* 0xba574d20091a7808 */ /* 0x000fe20001000100 */
[----:B------:R-:W-:Y:S02]  /*1d70*/  @!P2 FMUL.FTZ R21, R11, R11 ;  /* 0x0000000b0b15a220 */ /* 0x000fe40000410000 */
[----:B------:R-:W-:Y:S01]  /*1d80*/  FFMA.FTZ R5, R5, R24, R24 ;  /* 0x0000001805057223 */ /* 0x000fe20000010018 */
[----:B------:R-:W-:Y:S01]  /*1d90*/  FSEL R24, R0, 8.4834944573231041431e-05, P0 ;  /* 0x38b1e96a00187808 */ /* 0x000fe20000000000 */
[----:B------:R-:W-:Y:S01]  /*1da0*/  FFMA.FTZ R22, R21, R22, R26 ;  /* 0x0000001615167223 */ /* 0x000fe2000001001a */
[----:B0-----:R-:W-:Y:S01]  /*1db0*/  @P4 FADD.FTZ R19, -R20, 1 ;  /* 0x3f80000014134421 */ /* 0x001fe20000010100 */
[----:B------:R-:W-:Y:S02]  /*1dc0*/  FSEL R20, -R9, -0.00082130916416645050049, P0 ;  /* 0xba574d2009147808 */ /* 0x000fe40000000100 */
[----:B------:R-:W-:-:S02]  /*1dd0*/  FSEL R26, R8, 0.0052134888246655464172, P2 ;  /* 0x3baad5ea081a7808 */ /* 0x000fc40001000000 */
[----:B------:R-:W-:Y:S01]  /*1de0*/  @P4 LOP3.LUT R12, R19, 0x80000000, R18, 0xb8, !PT ;  /* 0x80000000130c4812 */ /* 0x000fe200078eb812 */
[C---:B------:R-:W-:Y:S01]  /*1df0*/  FADD.FTZ R19, |R17|.reuse, -RZ ;  /* 0x800000ff11137221 */ /* 0x040fe20000010200 */
[----:B------:R-:W-:Y:S01]  /*1e00*/  @!P0 FMUL.FTZ R19, R17, R17 ;  /* 0x0000001111138220 */ /* 0x000fe20000410000 */
[C---:B------:R-:W-:Y:S01]  /*1e10*/  FSETP.GE.FTZ.AND P1, PT, |R16|.reuse, 1.0029599666595458984, PT ;  /* 0x3f8060fe1000780b */ /* 0x040fe20003f36200 */
[----:B------:R-:W-:Y:S01]  /*1e20*/  FADD.FTZ R18, |R16|, -RZ ;  /* 0x800000ff10127221 */ /* 0x000fe20000010200 */
[----:B------:R-:W-:Y:S01]  /*1e30*/  FSEL R28, R10, 0.12837915122509002686, P2 ;  /* 0x3e0375d30a1c7808 */ /* 0x000fe20001000000 */
[----:B------:R-:W-:Y:S01]  /*1e40*/  FFMA.FTZ R24, R19, R24, R20 ;  /* 0x0000001813187223 */ /* 0x000fe20000010014 */
[----:B------:R-:W-:Y:S02]  /*1e50*/  HADD2.F32 R20, -RZ, R6.H1_H1 ;  /* 0x30000006ff147230 */ /* 0x000fe40000004100 */
[----:B------:R-:W-:Y:S01]  /*1e60*/  FFMA.FTZ R6, R21, R22, R26 ;  /* 0x0000001615067223 */ /* 0x000fe2000001001a */
[----:B------:R-:W-:-:S02]  /*1e70*/  FSEL R26, R8, 0.0052134888246655464172, P0 ;  /* 0x3baad5ea081a7808 */ /* 0x000fc40000000000 */
[----:B------:R-:W-:Y:S02]  /*1e80*/  FSEL R22, -R15, -0.026868773624300956726, P2 ;  /* 0xbcdc1be70f167808 */ /* 0x000fe40001000100 */
[----:B------:R-:W-:Y:S01]  /*1e90*/  FSEL R23, R0, 8.4834944573231041431e-05, P1 ;  /* 0x38b1e96a00177808 */ /* 0x000fe20000800000 */
[----:B------:R-:W-:Y:S01]  /*1ea0*/  FFMA.FTZ R24, R19, R24, R26 ;  /* 0x0000001813187223 */ /* 0x000fe2000001001a */
[----:B------:R-:W-:Y:S01]  /*1eb0*/  FSEL R26, -R15, -0.026868773624300956726, P0 ;  /* 0xbcdc1be70f1a7808 */ /* 0x000fe20000000100 */
[----:B------:R-:W-:Y:S01]  /*1ec0*/  @!P1 FMUL.FTZ R18, R16, R16 ;  /* 0x0000001010129220 */ /* 0x000fe20000410000 */
[----:B------:R-:W-:Y:S01]  /*1ed0*/  FSEL R25, -R9, -0.00082130916416645050049, P1 ;  /* 0xba574d2009197808 */ /* 0x000fe20000800100 */
[----:B------:R-:W-:Y:S01]  /*1ee0*/  FFMA.FTZ R6, R21, R6, R22 ;  /* 0x0000000615067223 */ /* 0x000fe20000010016 */
[----:B------:R-:W-:Y:S01]  /*1ef0*/  FSETP.GE.FTZ.AND P4, PT, |R20|, 1.0029599666595458984, PT ;  /* 0x3f8060fe1400780b */ /* 0x000fe20003f96200 */
[----:B------:R-:W-:Y:S01]  /*1f00*/  FFMA.FTZ R24, R19, R24, R26 ;  /* 0x0000001813187223 */ /* 0x000fe2000001001a */
[----:B------:R-:W-:Y:S01]  /*1f10*/  FSEL R26, R4, 0.11284004896879196167, P2 ;  /* 0x3de718af041a7808 */ /* 0x000fe20001000000 */
[----:B------:R-:W-:Y:S01]  /*1f20*/  FFMA.FTZ R23, R18, R23, R25 ;  /* 0x0000001712177223 */ /* 0x000fe20000010019 */
[----:B------:R-:W-:Y:S01]  /*1f30*/  FSEL R25, R8, 0.0052134888246655464172, P1 ;  /* 0x3baad5ea08197808 */ /* 0x000fe20000800000 */
[----:B------:R-:W-:Y:S01]  /*1f40*/  FADD.FTZ R22, |R20|, -RZ ;  /* 0x800000ff14167221 */ /* 0x000fe20000010200 */
[----:B------:R-:W-:Y:S01]  /*1f50*/  FSEL R27, -R9, -0.00082130916416645050049, P4 ;  /* 0xba574d20091b7808 */ /* 0x000fe20002000100 */
[----:B------:R-:W-:Y:S01]  /*1f60*/  FFMA.FTZ R6, R21, R6, R26 ;  /* 0x0000000615067223 */ /* 0x000fe2000001001a */
[----:B------:R-:W-:Y:S01]  /*1f70*/  FSEL R26, R13, -0.37612664699554443359, P2 ;  /* 0xbec093ac0d1a7808 */ /* 0x000fe20001000000 */
[----:B------:R-:W-:Y:S01]  /*1f80*/  FFMA.FTZ R23, R18, R23, R25 ;  /* 0x0000001712177223 */ /* 0x000fe20000010019 */
[----:B------:R-:W-:-:S03]  /*1f90*/  FSEL R25, -R15, -0.026868773624300956726, P1 ;  /* 0xbcdc1be70f197808 */ /* 0x000fc60000800100 */
[C---:B------:R-:W-:Y:S01]  /*1fa0*/  FFMA.FTZ R6, R21.reuse, R6, R26 ;  /* 0x0000000615067223 */ /* 0x040fe2000001001a */
[----:B------:R-:W-:Y:S01]  /*1fb0*/  @!P4 FMUL.FTZ R22, R20, R20 ;  /* 0x000000141416c220 */ /* 0x000fe20000410000 */
[----:B------:R-:W-:Y:S01]  /*1fc0*/  FFMA.FTZ R23, R18, R23, R25 ;  /* 0x0000001712177223 */ /* 0x000fe20000010019 */
[----:B------:R-:W-:Y:S01]  /*1fd0*/  FSEL R25, R0, 8.4834944573231041431e-05, P4 ;  /* 0x38b1e96a00197808 */ /* 0x000fe20002000000 */
[----:B------:R-:W-:Y:S01]  /*1fe0*/  FFMA.FTZ R28, R21, R6, R28 ;  /* 0x00000006151c7223 */ /* 0x000fe2000001001c */
[--C-:B------:R-:W-:Y:S02]  /*1ff0*/  HADD2.F32 R6, -RZ, R7.reuse.H0_H0 ;  /* 0x20000007ff067230 */ /* 0x100fe40000004100 */
[----:B------:R-:W-:Y:S02]  /*2000*/  HADD2.F32 R7, -RZ, R7.H1_H1 ;  /* 0x30000007ff077230 */ /* 0x000fe40000004100 */
[----:B------:R-:W-:Y:S01]  /*2010*/  FFMA.FTZ R25, R22, R25, R27 ;  /* 0x0000001916197223 */ /* 0x000fe2000001001b */
[----:B------:R-:W-:Y:S01]  /*2020*/  FSEL R27, R8, 0.0052134888246655464172, P4 ;  /* 0x3baad5ea081b7808 */ /* 0x000fe20002000000 */
[C---:B------:R-:W-:Y:S01]  /*2030*/  FADD.FTZ R26, |R6|.reuse, -RZ ;  /* 0x800000ff061a7221 */ /* 0x040fe20000010200 */
[----:B------:R-:W-:-:S02]  /*2040*/  FSETP.GE.FTZ.AND P5, PT, |R6|, 1.0029599666595458984, PT ;  /* 0x3f8060fe0600780b */ /* 0x000fc40003fb6200 */
[----:B------:R-:W-:Y:S01]  /*2050*/  FSETP.GE.FTZ.AND P6, PT, |R7|, 1.0029599666595458984, PT ;  /* 0x3f8060fe0700780b */ /* 0x000fe20003fd6200 */
[----:B------:R-:W-:Y:S01]  /*2060*/  FFMA.FTZ R25, R22, R25, R27 ;  /* 0x0000001916197223 */ /* 0x000fe2000001001b */
[----:B------:R-:W-:Y:S02]  /*2070*/  FSEL R27, -R15, -0.026868773624300956726, P4 ;  /* 0xbcdc1be70f1b7808 */ /* 0x000fe40002000100 */
[C---:B------:R-:W-:Y:S02]  /*2080*/  FSEL R29, R0.reuse, 8.4834944573231041431e-05, P5 ;  /* 0x38b1e96a001d7808 */ /* 0x040fe40002800000 */
[----:B------:R-:W-:Y:S01]  /*2090*/  FSEL R0, R0, 8.4834944573231041431e-05, P6 ;  /* 0x38b1e96a00007808 */ /* 0x000fe20003000000 */
[----:B------:R-:W-:Y:S01]  /*20a0*/  FFMA.FTZ R25, R22, R25, R27 ;  /* 0x0000001916197223 */ /* 0x000fe2000001001b */
[C---:B------:R-:W-:Y:S02]  /*20b0*/  FSEL R27, -R9.reuse, -0.00082130916416645050049, P5 ;  /* 0xba574d20091b7808 */ /* 0x040fe40002800100 */
        /* <DEDUP_REMOVED lines=8> */
[C---:B------:R-:W-:Y:S01]  /*2140*/  FFMA.FTZ R9, R26.reuse, R29, R9 ;  /* 0x0000001d1a097223 */ /* 0x040fe20000010009 */
[----:B------:R-:W-:Y:S01]  /*2150*/  FSEL R29, -R15, -0.026868773624300956726, P5 ;  /* 0xbcdc1be70f1d7808 */ /* 0x000fe20002800100 */
[----:B------:R-:W-:Y:S01]  /*2160*/  FFMA.FTZ R8, R27, R0, R8 ;  /* 0x000000001b087223 */ /* 0x000fe20000010008 */
[----:B------:R-:W-:Y:S01]  /*2170*/  FADD.FTZ R0, -R21, -RZ ;  /* 0x800000ff15007221 */ /* 0x000fe20000010100 */
[----:B------:R-:W-:Y:S02]  /*2180*/  FSEL R21, -R15, -0.026868773624300956726, P6 ;  /* 0xbcdc1be70f157808 */ /* 0x000fe40003000100 */
[----:B------:R-:W-:Y:S01]  /*2190*/  FFMA.FTZ R9, R26, R9, R29 ;  /* 0x000000091a097223 */ /* 0x000fe2000001001d */
[----:B------:R-:W-:Y:S02]  /*21a0*/  FSEL R29, R13, -0.37612664699554443359, P5 ;  /* 0xbec093ac0d1d7808 */ /* 0x000fe40002800000 */
[----:B------:R-:W-:Y:S01]  /*21b0*/  FSEL R15, R0, R11, P2 ;  /* 0x0000000b000f7208 */ /* 0x000fe20001000000 */
[----:B------:R-:W-:Y:S01]  /*21c0*/  FFMA.FTZ R8, R27, R8, R21 ;  /* 0x000000081b087223 */ /* 0x000fe20000010015 */
[----:B------:R-:W-:-:S03]  /*21d0*/  FSEL R21, R10, 0.12837915122509002686, P1 ;  /* 0x3e0375d30a157808 */ /* 0x000fc60000800000 */
[----:B------:R-:W-:Y:S01]  /*21e0*/  FFMA.FTZ R0, R28, R15, R15 ;  /* 0x0000000f1c007223 */ /* 0x000fe2000001000f */
[C---:B------:R-:W-:Y:S02]  /*21f0*/  FSEL R15, R4.reuse, 0.11284004896879196167, P1 ;  /* 0x3de718af040f7808 */ /* 0x040fe40000800000 */
[----:B------:R-:W-:-:S03]  /*2200*/  FSEL R28, R4, 0.11284004896879196167, P0 ;  /* 0x3de718af041c7808 */ /* 0x000fc60000000000 */
[----:B------:R-:W-:Y:S01]  /*2210*/  FFMA.FTZ R23, R18, R23, R15 ;  /* 0x0000001712177223 */ /* 0x000fe2000001000f */
[----:B------:R-:W-:Y:S01]  /*2220*/  FSEL R15, R4, 0.11284004896879196167, P4 ;  /* 0x3de718af040f7808 */ /* 0x000fe20002000000 */
[----:B------:R-:W-:Y:S01]  /*2230*/  FFMA.FTZ R24, R19, R24, R28 ;  /* 0x0000001813187223 */ /* 0x000fe2000001001c */
[----:B------:R-:W-:-:S03]  /*2240*/  FSEL R28, R13, -0.37612664699554443359, P0 ;  /* 0xbec093ac0d1c7808 */ /* 0x000fc60000000000 */
[----:B------:R-:W-:Y:S01]  /*2250*/  FFMA.FTZ R25, R22, R25, R15 ;  /* 0x0000001916197223 */ /* 0x000fe2000001000f */
[----:B------:R-:W-:Y:S01]  /*2260*/  FSEL R15, R13, -0.37612664699554443359, P1 ;  /* 0xbec093ac0d0f7808 */ /* 0x000fe20000800000 */
[----:B------:R-:W-:Y:S01]  /*2270*/  FFMA.FTZ R24, R19, R24, R28 ;  /* 0x0000001813187223 */ /* 0x000fe2000001001c */
[----:B------:R-:W-:-:S03]  /*2280*/  FSEL R28, R4, 0.11284004896879196167, P6 ;  /* 0x3de718af041c7808 */ /* 0x000fc60003000000 */
[----:B------:R-:W-:Y:S01]  /*2290*/  FFMA.FTZ R15, R18, R23, R15 ;  /* 0x00000017120f7223 */ /* 0x000fe2000001000f */
[----:B------:R-:W-:Y:S01]  /*22a0*/  FSEL R23, R4, 0.11284004896879196167, P5 ;  /* 0x3de718af04177808 */ /* 0x000fe20002800000 */
[----:B------:R-:W-:Y:S01]  /*22b0*/  FFMA.FTZ R8, R27, R8, R28 ;  /* 0x000000081b087223 */ /* 0x000fe2000001001c */
[----:B------:R-:W-:Y:S01]  /*22c0*/  FSEL R4, R10, 0.12837915122509002686, P0 ;  /* 0x3e0375d30a047808 */ /* 0x000fe20000000000 */
[C---:B------:R-:W-:Y:S01]  /*22d0*/  FFMA.FTZ R15, R18.reuse, R15, R21 ;  /* 0x0000000f120f7223 */ /* 0x040fe20000010015 */
[----:B------:R-:W-:Y:S01]  /*22e0*/  FADD.FTZ R21, -R18, -RZ ;  /* 0x800000ff12157221 */ /* 0x000fe20000010100 */
[----:B------:R-:W-:Y:S01]  /*22f0*/  FADD.FTZ R18, -R19, -RZ ;  /* 0x800000ff13127221 */ /* 0x000fe20000010100 */
[C---:B------:R-:W-:Y:S01]  /*2300*/  FFMA.FTZ R9, R26.reuse, R9, R23 ;  /* 0x000000091a097223 */ /* 0x040fe20000010017 */
[----:B------:R-:W-:Y:S01]  /*2310*/  FSEL R23, R13, -0.37612664699554443359, P4 ;  /* 0xbec093ac0d177808 */ /* 0x000fe20002000000 */
[----:B------:R-:W-:Y:S01]  /*2320*/  FFMA.FTZ R24, R19, R24, R4 ;  /* 0x0000001813187223 */ /* 0x000fe20000010004 */
[----:B------:R-:W-:Y:S01]  /*2330*/  FSEL R4, R21, R16, P1 ;  /* 0x0000001015047208 */ /* 0x000fe20000800000 */
[----:B------:R-:W-:Y:S01]  /*2340*/  FFMA.FTZ R9, R26, R9, R29 ;  /* 0x000000091a097223 */ /* 0x000fe2000001001d */
[----:B------:R-:W-:Y:S01]  /*2350*/  FSEL R19, R18, R17, P0 ;  /* 0x0000001112137208 */ /* 0x000fe20000000000 */
[----:B------:R-:W-:Y:S01]  /*2360*/  FFMA.FTZ R23, R22, R25, R23 ;  /* 0x0000001916177223 */ /* 0x000fe20000010017 */
[----:B------:R-:W-:Y:S01]  /*2370*/  FSEL R25, R10, 0.12837915122509002686, P4 ;  /* 0x3e0375d30a197808 */ /* 0x000fe20002000000 */
[----:B------:R-:W-:Y:S01]  /*2380*/  FFMA.FTZ R15, R15, R4, R4 ;  /* 0x000000040f0f7223 */ /* 0x000fe20000010004 */
[----:B------:R-:W0:Y:S01]  /*2390*/  @P3 MUFU.EX2 R21, R5 ;  /* 0x0000000500153308 */ /* 0x000e220000000800 */
[----:B------:R-:W-:Y:S01]  /*23a0*/  FFMA.FTZ R4, R24, R19, R19 ;  /* 0x0000001318047223 */ /* 0x000fe20000010013 */
[C---:B------:R-:W-:Y:S01]  /*23b0*/  FADD.FTZ R19, -R22.reuse, -RZ ;  /* 0x800000ff16137221 */ /* 0x040fe20000010100 */
[----:B------:R-:W-:Y:S01]  /*23c0*/  FFMA.FTZ R23, R22, R23, R25 ;  /* 0x0000001716177223 */ /* 0x000fe20000010019 */
[----:B------:R-:W-:-:S02]  /*23d0*/  FSEL R22, R13, -0.37612664699554443359, P6 ;  /* 0xbec093ac0d167808 */ /* 0x000fc40003000000 */
[----:B------:R-:W-:Y:S02]  /*23e0*/  FSEL R13, R10, 0.12837915122509002686, P5 ;  /* 0x3e0375d30a0d7808 */ /* 0x000fe40002800000 */
[----:B------:R-:W-:Y:S01]  /*23f0*/  FSEL R24, R19, R20, P4 ;  /* 0x0000001413187208 */ /* 0x000fe20002000000 */
[----:B------:R-:W-:Y:S01]  /*2400*/  FFMA.FTZ R8, R27, R8, R22 ;  /* 0x000000081b087223 */ /* 0x000fe20000010016 */
[----:B------:R-:W1:Y:S01]  /*2410*/  @P2 MUFU.EX2 R18, R0 ;  /* 0x0000000000122308 */ /* 0x000e620000000800 */
[----:B------:R-:W-:Y:S02]  /*2420*/  FFMA.FTZ R22, R26, R9, R13 ;  /* 0x000000091a167223 */ /* 0x000fe4000001000d */
[----:B------:R-:W-:Y:S01]  /*2430*/  FFMA.FTZ R13, R23, R24, R24 ;  /* 0x00000018170d7223 */ /* 0x000fe20000010018 */
[----:B------:R-:W-:Y:S01]  /*2440*/  FSEL R24, R10, 0.12837915122509002686, P6 ;  /* 0x3e0375d30a187808 */ /* 0x000fe20003000000 */
[----:B------:R-:W-:Y:S01]  /*2450*/  FADD.FTZ R23, -R26, -RZ ;  /* 0x800000ff1a177221 */ /* 0x000fe20000010100 */
[----:B0-----:R-:W-:-:S02]  /*2460*/  @P3 FADD.FTZ R9, -R21, 1 ;  /* 0x3f80000015093421 */ /* 0x001fc40000010100 */
[----:B------:R-:W0:Y:S01]  /*2470*/  @P1 MUFU.EX2 R19, R15 ;  /* 0x0000000f00131308 */ /* 0x000e220000000800 */
[C---:B------:R-:W-:Y:S01]  /*2480*/  FFMA.FTZ R21, R27.reuse, R8, R24 ;  /* 0x000000081b157223 */ /* 0x040fe20000010018 */
[----:B------:R-:W-:Y:S01]  /*2490*/  FADD.FTZ R24, -R27, -RZ ;  /* 0x800000ff1b187221 */ /* 0x000fe20000010100 */
[----:B------:R-:W-:Y:S02]  /*24a0*/  FSEL R25, R23, R6, P5 ;  /* 0x0000000617197208 */ /* 0x000fe40002800000 */
[----:B------:R-:W-:Y:S02]  /*24b0*/  @P3 LOP3.LUT R5, R9, 0x80000000, R14, 0xb8, !PT ;  /* 0x8000000009053812 */ /* 0x000fe400078eb80e */
[----:B------:R-:W-:Y:S01]  /*24c0*/  FSEL R24, R24, R7, P6 ;  /* 0x0000000718187208 */ /* 0x000fe20003000000 */
[----:B------:R-:W2:Y:S01]  /*24d0*/  LDC.64 R8, c[0x0][0x388] ;  /* 0x0000e200ff087b82 */ /* 0x000ea20000000a00 */
[----:B------:R-:W-:Y:S01]  /*24e0*/  FFMA.FTZ R14, R22, R25, R25 ;  /* 0x00000019160e7223 */ /* 0x000fe20000010019 */
[----:B------:R-:W3:Y:S01]  /*24f0*/  @P0 MUFU.EX2 R10, R4 ;  /* 0x00000004000a0308 */ /* 0x000ee20000000800 */
[----:B-1----:R-:W-:Y:S01]  /*2500*/  @P2 FADD.FTZ R18, -R18, 1 ;  /* 0x3f80000012122421 */ /* 0x002fe20000010100 */
[----:B------:R-:W-:-:S04]  /*2510*/  FFMA.FTZ R21, R21, R24, R24 ;  /* 0x0000001815157223 */ /* 0x000fc80000010018 */
[----:B------:R-:W-:Y:S01]  /*2520*/  @P2 LOP3.LUT R0, R18, 0x80000000, R11, 0xb8, !PT ;  /* 0x8000000012002812 */ /* 0x000fe200078eb80b */
[----:B0-----:R-:W-:Y:S01]  /*2530*/  @P1 FADD.FTZ R19, -R19, 1 ;  /* 0x3f80000013131421 */ /* 0x001fe20000010100 */
[----:B------:R-:W0:Y:S04]  /*2540*/  @P4 MUFU.EX2 R23, R13 ;  /* 0x0000000d00174308 */ /* 0x000e280000000800 */
[----:B------:R-:W-:-:S04]  /*2550*/  @P1 LOP3.LUT R15, R19, 0x80000000, R16, 0xb8, !PT ;  /* 0x80000000130f1812 */ /* 0x000fc800078eb810 */
[----:B------:R-:W1:Y:S01]  /*2560*/  @P5 MUFU.EX2 R22, R14 ;  /* 0x0000000e00165308 */ /* 0x000e620000000800 */
[----:B---3--:R-:W-:Y:S01]  /*2570*/  @P0 FADD.FTZ R10, -R10, 1 ;  /* 0x3f8000000a0a0421 */ /* 0x008fe20000010100 */
[----:B--2---:R-:W-:-:S04]  /*2580*/  IMAD.WIDE.U32 R8, R3, 0x2, R8 ;  /* 0x0000000203087825 */ /* 0x004fc800078e0008 */
[----:B------:R-:W-:Y:S02]  /*2590*/  @P0 LOP3.LUT R4, R10, 0x80000000, R17, 0xb8, !PT ;  /* 0x800000000a040812 */ /* 0x000fe400078eb811 */
[----:B------:R-:W2:Y:S01]  /*25a0*/  @P6 MUFU.EX2 R24, R21 ;  /* 0x0000001500186308 */ /* 0x000ea20000000800 */
[----:B0-----:R-:W-:-:S05]  /*25b0*/  @P4 FADD.FTZ R23, -R23, 1 ;  /* 0x3f80000017174421 */ /* 0x001fca0000010100 */
[----:B------:R-:W-:Y:S01]  /*25c0*/  @P4 LOP3.LUT R13, R23, 0x80000000, R20, 0xb8, !PT ;  /* 0x80000000170d4812 */ /* 0x000fe200078eb814 */
[----:B-1----:R-:W-:-:S03]  /*25d0*/  @P5 FADD.FTZ R3, -R22, 1 ;  /* 0x3f80000016035421 */ /* 0x002fc60000010100 */
[----:B------:R-:W-:Y:S02]  /*25e0*/  F2FP.F16.F32.PACK_AB R10, R13, R4 ;  /* 0x000000040d0a723e */ /* 0x000fe400000000ff */
[----:B------:R-:W-:Y:S01]  /*25f0*/  @P5 LOP3.LUT R14, R3, 0x80000000, R6, 0xb8, !PT ;  /* 0x80000000030e5812 */ /* 0x000fe200078eb806 */
[----:B------:R-:W-:Y:S01]  /*2600*/  IMAD.WIDE.U32 R2, R2, 0x10, R8 ;  /* 0x0000001002027825 */ /* 0x000fe200078e0008 */
[----:B------:R-:W-:-:S03]  /*2610*/  F2FP.F16.F32.PACK_AB R8, R5, R12 ;  /* 0x0000000c0508723e */ /* 0x000fc600000000ff */
[----:B--2---:R-:W-:Y:S01]  /*2620*/  @P6 FADD.FTZ R24, -R24, 1 ;  /* 0x3f80000018186421 */ /* 0x004fe20000010100 */
[----:B------:R-:W-:-:S04]  /*2630*/  F2FP.F16.F32.PACK_AB R9, R15, R0 ;  /* 0x000000000f09723e */ /* 0x000fc800000000ff */
[----:B------:R-:W-:-:S04]  /*2640*/  @P6 LOP3.LUT R21, R24, 0x80000000, R7, 0xb8, !PT ;  /* 0x8000000018156812 */ /* 0x000fc800078eb807 */
[----:B------:R-:W-:-:S05]  /*2650*/  F2FP.F16.F32.PACK_AB R11, R21, R14 ;  /* 0x0000000e150b723e */ /* 0x000fca00000000ff */
[----:B------:R-:W-:Y:S01]  /*2660*/  STG.E.128 desc[UR4][R2.64], R8 ;  /* 0x0000000802007986 */ /* 0x000fe2000c101d04 */
[----:B------:R-:W-:Y:S05]  /*2670*/  EXIT ;  /* 0x000000000000794d */ /* 0x000fea0003800000 */
.L_x_1351:
        /* <DEDUP_REMOVED lines=16> */
.L_x_11313:


//--------------------- .text._ZN2at6native18elementwise_kernelILi128ELi4EZNS0_15gpu_kernel_implIZZZNS0_15erf_kernel_cudaERNS_18TensorIteratorBaseEENKUlvE_clEvENKUlvE0_clEvEUlfE_EEvS4_RKT_EUliE_EEviT1_ --------------------------
	.section	.text._ZN2at6native18elementwise_kernelILi128ELi4EZNS0_15gpu_kernel_implIZZZNS0_15erf_kernel_cudaERNS_18TensorIteratorBaseEENKUlvE_clEvENKUlvE0_clEvEUlfE_EEvS4_RKT_EUliE_EEviT1_,"ax",@progbits
	.align	128
        .global         _ZN2at6native18elementwise_kernelILi128ELi4EZNS0_15gpu_kernel_implIZZZNS0_15erf_kernel_cudaERNS_18TensorIteratorBaseEENKUlvE_clEvENKUlvE0_clEvEUlfE_EEvS4_RKT_EUliE_EEviT1_
        .type           _ZN2at6native18elementwise_kernelILi128ELi4EZNS0_15gpu_kernel_implIZZZNS0_15erf_kernel_cudaERNS_18TensorIteratorBaseEENKUlvE_clEvENKUlvE0_clEvEUlfE_EEvS4_RKT_EUliE_EEviT1_,@function
        .size           _ZN2at6native18elementwise_kernelILi128ELi4EZNS0_15gpu_kernel_implIZZZNS0_15erf_kernel_cudaERNS_18TensorIteratorBaseEENKUlvE_clEvENKUlvE0_clEvEUlfE_EEvS4_RKT_EUliE_EEviT1_,(.L_x_11314 - _ZN2at6native18elementwise_kernelILi128ELi4EZNS0_15gpu_kernel_implIZZZNS0_15erf_kernel_cudaERNS_18TensorIteratorBaseEENKUlvE_clEvENKUlvE0_clEvEUlfE_EEvS4_RKT_EUliE_EEviT1_)
        .other          _ZN2at6native18elementwise_kernelILi128ELi4EZNS0_15gpu_kernel_implIZZZNS0_15erf_kernel_cudaERNS_18TensorIteratorBaseEENKUlvE_clEvENKUlvE0_clEvEUlfE_EEvS4_RKT_EUliE_EEviT1_,@"STO_CUDA_ENTRY STV_DEFAULT"
_ZN2at6native18elementwise_kernelILi128ELi4EZNS0_15gpu_kernel_implIZZZNS0_15erf_kernel_cudaERNS_18TensorIteratorBaseEENKUlvE_clEvENKUlvE0_clEvEUlfE_EEvS4_RKT_EUliE_EEviT1_:
.text._ZN2at6native18elementwise_kernelILi128ELi4EZNS0_15gpu_kernel_implIZZZNS0_15erf_kernel_cudaERNS_18TensorIteratorBaseEENKUlvE_clEvENKUlvE0_clEvEUlfE_EEvS4_RKT_EUliE_EEviT1_:
        /* <DEDUP_REMOVED lines=319> */
.L_x_1354:
[----:B------:R-:W0:Y:S01]  /*13f0*/  LDCU.64 UR6, c[0x0][0x588] ;  /* 0x0000b100ff0677ac */ /* 0x000e220008000a00 */
[----:B------:R-:W-:Y:S01]  /*1400*/  BSSY.RECONVERGENT B6, `(.L_x_1355) ;  /* 0x00000dd000067945 */ /* 0x000fe20003800200 */
        /* <DEDUP_REMOVED lines=14> */
[----:B--2---:R-:W0:Y:S01]  /*14f0*/  I2F.S16 R0, R0 ;  /* 0x0000000000007306 */ /* 0x004e220000101400 */
[----:B------:R-:W-:Y:S05]  /*1500*/  BRA `(.L_x_1361) ;  /* 0x0000000c00307947 */ /* 0x000fea0003800000 */
.L_x_1359:
[----:B------:R-:W2:Y:S02]  /*1510*/  LDG.E.U8 R0, desc[UR36][R2.64] ;  /* 0x0000002402007981 */ /* 0x000ea4000c1e1100 */
[----:B--2---:R-:W-:Y:S01]  /*1520*/  I2FP.F32.U32 R0, R0 ;  /* 0x0000000000007245 */ /* 0x004fe20000201000 */
[----:B------:R-:W-:Y:S06]  /*1530*/  BRA `(.L_x_1361) ;  /* 0x0000000c00247947 */ /* 0x000fec0003800000 */
.L_x_1358:
[----:B------:R-:W-:-:S09]  /*1540*/  UISETP.NE.AND UP0, UPT, UR4, 0x2, UPT ;  /* 0x000000020400788c */ /* 0x000fd2000bf05270 */
[----:B------:R-:W-:Y:S05]  /*1550*/  BRA.U !UP0, `(.L_x_1362) ;  /* 0x0000000108287547 */ /* 0x000fea000b800000 */
[----:B------:R-:W-:-:S09]  /*1560*/  UISETP.NE.AND UP0, UPT, UR4, 0x3, UPT ;  /* 0x000000030400788c */ /* 0x000fd2000bf05270 */
[----:B------:R-:W-:Y:S05]  /*1570*/  BRA.U !UP0, `(.L_x_1363) ;  /* 0x0000000108147547 */ /* 0x000fea000b800000 */
[----:B------:R-:W-:-:S09]  /*1580*/  UISETP.NE.AND UP0, UPT, UR4, 0x4, UPT ;  /* 0x000000040400788c */ /* 0x000fd2000bf05270 */
[----:B------:R-:W-:Y:S05]  /*1590*/  BRA.U UP0, `(.L_x_1360) ;  /* 0x0000000900907547 */ /* 0x000fea000b800000 */
[----:B------:R-:W2:Y:S02]  /*15a0*/  LDG.E.64 R2, desc[UR36][R2.64] ;  /* 0x0000002402027981 */ /* 0x000ea4000c1e1b00 */
[----:B--2---:R4:W0:Y:S01]  /*15b0*/  I2F.S64 R0, R2 ;  /* 0x0000000200007312 */ /* 0x0048220000301400 */
[----:B------:R-:W-:Y:S05]  /*15c0*/  BRA `(.L_x_1361) ;  /* 0x0000000c00007947 */ /* 0x000fea0003800000 */
.L_x_1363:
[----:B------:R-:W2:Y:S02]  /*15d0*/  LDG.E R0, desc[UR36][R2.64] ;  /* 0x0000002402007981 */ /* 0x000ea4000c1e1900 */
[----:B--2---:R-:W-:Y:S01]  /*15e0*/  I2FP.F32.S32 R0, R0 ;  /* 0x0000000000007245 */ /* 0x004fe20000201400 */
[----:B------:R-:W-:Y:S06]  /*15f0*/  BRA `(.L_x_1361) ;  /* 0x0000000800f47947 */ /* 0x000fec0003800000 */
.L_x_1362:
[----:B------:R-:W2:Y:S02]  /*1600*/  LDG.E.U16 R0, desc[UR36][R2.64] ;  /* 0x0000002402007981 */ /* 0x000ea4000c1e1500 */
[----:B--2---:R-:W0:Y:S01]  /*1610*/  I2F.S16 R0, R0 ;  /* 0x0000000000007306 */ /* 0x004e220000101400 */
[----:B------:R-:W-:Y:S05]  /*1620*/  BRA `(.L_x_1361) ;  /* 0x0000000800e87947 */ /* 0x000fea0003800000 */
.L_x_1357:
[----:B------:R-:W-:-:S09]  /*1630*/  UISETP.GT.AND UP0, UPT, UR4, 0x6, UPT ;  /* 0x000000060400788c */ /* 0x000fd2000bf04270 */
[----:B------:R-:W-:Y:S05]  /*1640*/  BRA.U UP0, `(.L_x_1364) ;  /* 0x0000000100247547 */ /* 0x000fea000b800000 */
[----:B------:R-:W-:-:S09]  /*1650*/  UISETP.NE.AND UP0, UPT, UR4, 0x5, UPT ;  /* 0x000000050400788c */ /* 0x000fd2000bf05270 */
[----:B------:R-:W-:Y:S05]  /*1660*/  BRA.U !UP0, `(.L_x_1365) ;  /* 0x0000000108107547 */ /* 0x000fea000b800000 */
[----:B------:R-:W-:-:S09]  /*1670*/  UISETP.NE.AND UP0, UPT, UR4, 0x6, UPT ;  /* 0x000000060400788c */ /* 0x000fd2000bf05270 */
[----:B------:R-:W-:Y:S05]  /*1680*/  BRA.U UP0, `(.L_x_1360) ;  /* 0x0000000900547547 */ /* 0x000fea000b800000 */
[----:B------:R2:W5:Y:S01]  /*1690*/  LDG.E R0, desc[UR36][R2.64] ;  /* 0x0000002402007981 */ /* 0x000562000c1e1900 */
[----:B------:R-:W-:Y:S05]  /*16a0*/  BRA `(.L_x_1361) ;  /* 0x0000000800c87947 */ /* 0x000fea0003800000 */
.L_x_1365:
[----:B------:R-:W2:Y:S02]  /*16b0*/  LDG.E.U16 R0, desc[UR36][R2.64] ;  /* 0x0000002402007981 */ /* 0x000ea4000c1e1500 */
[----:B--2---:R-:W-:Y:S01]  /*16c0*/  HADD2.F32 R0, -RZ, R0.H0_H0 ;  /* 0x20000000ff007230 */ /* 0x004fe20000004100 */
[----:B------:R-:W-:Y:S06]  /*16d0*/  BRA `(.L_x_1361) ;  /* 0x0000000800bc7947 */ /* 0x000fec0003800000 */
.L_x_1364:
[----:B------:R-:W-:-:S09]  /*16e0*/  UISETP.NE.AND UP0, UPT, UR4, 0x7, UPT ;  /* 0x000000070400788c */ /* 0x000fd2000bf05270 */
[----:B------:R-:W-:Y:S05]  /*16f0*/  BRA.U !UP0, `(.L_x_1366) ;  /* 0x0000000108247547 */ /* 0x000fea000b800000 */
[----:B------:R-:W-:-:S09]  /*1700*/  UISETP.NE.AND UP0, UPT, UR4, 0x8, UPT ;  /* 0x000000080400788c */ /* 0x000fd2000bf05270 */
[----:B------:R-:W-:Y:S05]  /*1710*/  BRA.U !UP0, `(.L_x_1367) ;  /* 0x0000000108107547 */ /* 0x000fea000b800000 */
[----:B------:R-:W-:-:S09]  /*1720*/  UISETP.NE.AND UP0, UPT, UR4, 0x9, UPT ;  /* 0x000000090400788c */ /* 0x000fd2000bf05270 */
[----:B------:R-:W-:Y:S05]  /*1730*/  BRA.U UP0, `(.L_x_1360) ;  /* 0x0000000900287547 */ /* 0x000fea000b800000 */
[----:B------:R3:W5:Y:S01]  /*1740*/  LDG.E R0, desc[UR36][R2.64] ;  /* 0x0000002402007981 */ /* 0x000762000c1e1900 */
[----:B------:R-:W-:Y:S05]  /*1750*/  BRA `(.L_x_1361) ;  /* 0x00000008009c7947 */ /* 0x000fea0003800000 */
.L_x_1367:
[----:B------:R-:W2:Y:S02]  /*1760*/  LDG.E.U16 R0, desc[UR36][R2.64] ;  /* 0x0000002402007981 */ /* 0x000ea4000c1e1500 */
[----:B--2---:R-:W-:Y:S01]  /*1770*/  HADD2.F32 R0, -RZ, R0.H0_H0 ;  /* 0x20000000ff007230 */ /* 0x004fe20000004100 */
[----:B------:R-:W-:Y:S06]  /*1780*/  BRA `(.L_x_1361) ;  /* 0x0000000800907947 */ /* 0x000fec0003800000 */
.L_x_1366:
[----:B------:R-:W2:Y:S01]  /*1790*/  LDG.E.64 R2, desc[UR36][R2.64] ;  /* 0x0000002402027981 */ /* 0x000ea2000c1e1b00 */
[----:B------:R-:W-:Y:S01]  /*17a0*/  UMOV UR4, 0xf0000000 ;  /* 0xf000000000047882 */ /* 0x000fe20000000000 */
[----:B------:R-:W-:Y:S01]  /*17b0*/  UMOV UR5, 0x380fffff ;  /* 0x380fffff00057882 */ /* 0x000fe20000000000 */
[----:B--2---:R-:W0:Y:S01]  /*17c0*/  F2F.F32.F64 R0, R2 ;  /* 0x0000000200007310 */ /* 0x004e220000301000 */
[----:B------:R-:W-:-:S14]  /*17d0*/  DSETP.GEU.AND P0, PT, |R2|, UR4, PT ;  /* 0x0000000402007e2a */ /* 0x000fdc000bf0e200 */
[----:B0-----:R-:W-:Y:S01]  /*17e0*/  @!P0 FMUL R0, R0, 1.175494350822287508e-38 ;  /* 0x0080000000008820 */ /* 0x001fe20000400000 */
[----:B------:R-:W-:Y:S06]  /*17f0*/  BRA `(.L_x_1361) ;  /* 0x0000000800747947 */ /* 0x000fec0003800000 */
.L_x_1356:
        /* <DEDUP_REMOVED lines=10> */
[----:B------:R-:W-:Y:S01]  /*18a0*/  FSEL R0, RZ, 1, !P0 ;  /* 0x3f800000ff007808 */ /* 0x000fe20004000000 */
[----:B------:R-:W-:Y:S08]  /*18b0*/  BRA `(.L_x_1361) ;  /* 0x0000000800447947 */ /* 0x000ff00003800000 */
.L_x_1370:
[----:B------:R-:W2:Y:S01]  /*18c0*/  LDG.E.64 R2, desc[UR36][R2.64] ;  /* 0x0000002402027981 */ /* 0x000ea2000c1e1b00 */
[----:B------:R-:W-:Y:S01]  /*18d0*/  UMOV UR4, 0xf0000000 ;  /* 0xf000000000047882 */ /* 0x000fe20000000000 */
[----:B------:R-:W-:Y:S01]  /*18e0*/  UMOV UR5, 0x380fffff ;  /* 0x380fffff00057882 */ /* 0x000fe20000000000 */
[----:B--2---:R-:W0:Y:S01]  /*18f0*/  F2F.F32.F64 R0, R2 ;  /* 0x0000000200007310 */ /* 0x004e220000301000 */
[----:B------:R-:W-:-:S14]  /*1900*/  DSETP.GEU.AND P0, PT, |R2|, UR4, PT ;  /* 0x0000000402007e2a */ /* 0x000fdc000bf0e200 */
[----:B0-----:R-:W-:Y:S01]  /*1910*/  @!P0 FMUL R0, R0, 1.175494350822287508e-38 ;  /* 0x0080000000008820 */ /* 0x001fe20000400000 */
[----:B------:R-:W-:Y:S06]  /*1920*/  BRA `(.L_x_1361) ;  /* 0x0000000800287947 */ /* 0x000fec0003800000 */
.L_x_1369:
        /* <DEDUP_REMOVED lines=23> */
[----:B------:R-:W-:Y:S01]  /*1aa0*/  LOP3.LUT R0, R5, 0x80000000, R0, 0xf8, !PT ;  /* 0x8000000005007812 */ /* 0x000fe200078ef800 */
[----:B------:R-:W-:Y:S06]  /*1ab0*/  BRA `(.L_x_1361) ;  /* 0x0000000400c47947 */ /* 0x000fec0003800000 */
.L_x_1372:
        /* <DEDUP_REMOVED lines=10> */
[----:B------:R-:W-:Y:S01]  /*1b60*/  LOP3.LUT R0, R0, 0x80000000, R5, 0xf8, !PT ;  /* 0x8000000000007812 */ /* 0x000fe200078ef805 */
[----:B------:R-:W-:Y:S06]  /*1b70*/  BRA `(.L_x_1361) ;  /* 0x0000000400947947 */ /* 0x000fec0003800000 */
.L_x_1371:
[----:B------:R-:W2:Y:S02]  /*1b80*/  LDG.E.U16 R0, desc[UR36][R2.64] ;  /* 0x0000002402007981 */ /* 0x000ea4000c1e1500 */
[----:B--2---:R-:W-:Y:S01]  /*1b90*/  SHF.L.U32 R0, R0, 0x10, RZ ;  /* 0x0000001000007819 */ /* 0x004fe200000006ff */
[----:B------:R-:W-:Y:S06]  /*1ba0*/  BRA `(.L_x_1361) ;  /* 0x0000000400887947 */ /* 0x000fec0003800000 */
.L_x_1368:
        /* <DEDUP_REMOVED lines=9> */
[----:B--2---:R-:W-:Y:S01]  /*1c40*/  I2FP.F32.U32 R0, R0 ;  /* 0x0000000000007245 */ /* 0x004fe20000201000 */
[----:B------:R-:W-:Y:S06]  /*1c50*/  BRA `(.L_x_1361) ;  /* 0x00000004005c7947 */ /* 0x000fec0003800000 */
.L_x_1375:
[----:B------:R-:W2:Y:S01]  /*1c60*/  LDG.E.U8 R3, desc[UR36][R2.64] ;  /* 0x0000002402037981 */ /* 0x000ea2000c1e1100 */
        /* <DEDUP_REMOVED lines=19> */
.L_x_1377:
[----:B------:R-:W-:Y:S05]  /*1da0*/  BSYNC.RECONVERGENT B0 ;  /* 0x0000000000007941 */ /* 0x000fea0003800200 */
.L_x_1376:
[----:B------:R-:W-:Y:S01]  /*1db0*/  IMAD.SHL.U32 R0, R0, 0x100000, RZ ;  /* 0x0010000000007824 */ /* 0x000fe200078e00ff */
[----:B------:R-:W-:-:S04]  /*1dc0*/  LEA R2, R2, 0x3b800000, 0x17 ;  /* 0x3b80000002027811 */ /* 0x000fc800078eb8ff */
[----:B------:R-:W-:Y:S01]  /*1dd0*/  LOP3.LUT R0, R2, R0, R7, 0xfe, !PT ;  /* 0x0000000002007212 */ /* 0x000fe200078efe07 */
[----:B------:R-:W-:Y:S06]  /*1de0*/  BRA `(.L_x_1361) ;  /* 0x0000000000f87947 */ /* 0x000fec0003800000 */
.L_x_1374:
[----:B------:R-:W2:Y:S01]  /*1df0*/  LDG.E.U8 R3, desc[UR36][R2.64] ;  /* 0x0000002402037981 */ /* 0x000ea2000c1e1100 */
        /* <DEDUP_REMOVED lines=19> */
.L_x_1379:
[----:B------:R-:W-:Y:S05]  /*1f30*/  BSYNC.RECONVERGENT B0 ;  /* 0x0000000000007941 */ /* 0x000fea0003800200 */
.L_x_1378:
[----:B------:R-:W-:Y:S01]  /*1f40*/  IMAD.SHL.U32 R0, R0, 0x200000, RZ ;  /* 0x0020000000007824 */ /* 0x000fe200078e00ff */
[----:B------:R-:W-:-:S04]  /*1f50*/  LEA R2, R2, 0x37800000, 0x17 ;  /* 0x3780000002027811 */ /* 0x000fc800078eb8ff */
[----:B------:R-:W-:Y:S01]  /*1f60*/  LOP3.LUT R0, R2, R0, R7, 0xfe, !PT ;  /* 0x0000000002007212 */ /* 0x000fe200078efe07 */
[----:B------:R-:W-:Y:S06]  /*1f70*/  BRA `(.L_x_1361) ;  /* 0x0000000000947947 */ /* 0x000fec0003800000 */
.L_x_1373:
[----:B------:R-:W-:-:S09]  /*1f80*/  UISETP.NE.AND UP0, UPT, UR4, 0x1c, UPT ;  /* 0x0000001c0400788c */ /* 0x000fd2000bf05270 */
[----:B------:R-:W-:Y:S05]  /*1f90*/  BRA.U !UP0, `(.L_x_1380) ;  /* 0x0000000108847547 */ /* 0x000fea000b800000 */
[----:B------:R-:W-:-:S09]  /*1fa0*/  UISETP.NE.AND UP0, UPT, UR4, 0x1d, UPT ;  /* 0x0000001d0400788c */ /* 0x000fd2000bf05270 */
[----:B------:R-:W-:Y:S05]  /*1fb0*/  BRA.U !UP0, `(.L_x_1381) ;  /* 0x0000000108707547 */ /* 0x000fea000b800000 */
[----:B------:R-:W-:-:S09]  /*1fc0*/  UISETP.NE.AND UP0, UPT, UR4, 0x2c, UPT ;  /* 0x0000002c0400788c */ /* 0x000fd2000bf05270 */
[----:B------:R-:W-:Y:S05]  /*1fd0*/  BRA.U !UP0, `(.L_x_1382) ;  /* 0x0000000108487547 */ /* 0x000fea000b800000 */
.L_x_1360:
        /* <DEDUP_REMOVED lines=16> */
.L_x_1383:
[----:B------:R-:W-:Y:S01]  /*20e0*/  IMAD.MOV.U32 R0, RZ, RZ, RZ ;  /* 0x000000ffff007224 */ /* 0x000fe200078e00ff */
[----:B------:R-:W-:Y:S06]  /*20f0*/  BRA `(.L_x_1361) ;  /* 0x0000000000347947 */ /* 0x000fec0003800000 */
.L_x_1382:
[----:B------:R-:W2:Y:S01]  /*2100*/  LDG.E.U8 R2, desc[UR36][R2.64] ;  /* 0x0000002402027981 */ /* 0x000ea2000c1e1100 */
[----:B------:R-:W-:Y:S02]  /*2110*/  MOV R0, 0x400000 ;  /* 0x0040000000007802 */ /* 0x000fe40000000f00 */
[----:B--2---:R-:W-:-:S13]  /*2120*/  ISETP.NE.AND P0, PT, R2, RZ, PT ;  /* 0x000000ff0200720c */ /* 0x004fda0003f05270 */
[----:B------:R-:W-:Y:S05]  /*2130*/  @!P0 BRA `(.L_x_1361) ;  /* 0x0000000000248947 */ /* 0x000fea0003800000 */
[----:B------:R-:W-:-:S13]  /*2140*/  ISETP.NE.AND P0, PT, R2, 0xff, PT ;  /* 0x000000ff0200780c */ /* 0x000fda0003f05270 */
[----:B------:R-:W-:Y:S02]  /*2150*/  @!P0 IMAD.MOV.U32 R0, RZ, RZ, 0x7f800001 ;  /* 0x7f800001ff008424 */ /* 0x000fe400078e00ff */
[----:B------:R-:W-:Y:S01]  /*2160*/  @P0 IMAD.SHL.U32 R0, R2, 0x800000, RZ ;  /* 0x0080000002000824 */ /* 0x000fe200078e00ff */
[----:B------:R-:W-:Y:S06]  /*2170*/  BRA `(.L_x_1361) ;  /* 0x0000000000147947 */ /* 0x000fec0003800000 */
.L_x_1381:
[----:B------:R-:W2:Y:S02]  /*2180*/  LDG.E.64 R2, desc[UR36][R2.64] ;  /* 0x0000002402027981 */ /* 0x000ea4000c1e1b00 */
[----:B--2---:R0:W1:Y:S01]  /*2190*/  I2F.U64 R0, R2 ;  /* 0x0000000200007312 */ /* 0x0040620000301000 */
[----:B------:R-:W-:Y:S05]  /*21a0*/  BRA `(.L_x_1361) ;  /* 0x0000000000087947 */ /* 0x000fea0003800000 */
.L_x_1380:
[----:B------:R-:W2:Y:S02]  /*21b0*/  LDG.E R0, desc[UR36][R2.64] ;  /* 0x0000002402007981 */ /* 0x000ea4000c1e1900 */
[----:B--2---:R-:W-:-:S07]  /*21c0*/  I2FP.F32.U32 R0, R0 ;  /* 0x0000000000007245 */ /* 0x004fce0000201000 */
.L_x_1361:
[----:B------:R-:W-:Y:S05]  /*21d0*/  BSYNC.RECONVERGENT B6 ;  /* 0x0000000000067941 */ /* 0x000fea0003800200 */
.L_x_1355:
[C---:B01---5:R-:W-:Y:S01]  /*21e0*/  FSETP.GE.FTZ.AND P0, PT, |R0|.reuse, 1.0029599666595458984, PT ;  /* 0x3f8060fe0000780b */ /* 0x063fe20003f16200 */
[----:B--234-:R-:W-:Y:S02]  /*21f0*/  HFMA2 R3, -RZ, RZ, 0.61474609375, 16.90625 ;  /* 0x38eb4c3aff037431 */ /* 0x01cfe400000001ff */
[----:B------:R-:W-:Y:S02]  /*2200*/  IMAD.MOV.U32 R5, RZ, RZ, 0x3aae005b ;  /* 0x3aae005bff057424 */ /* 0x000fe400078e00ff */
[----:B------:R-:W-:Y:S01]  /*2210*/  FADD.FTZ R2, |R0|, -RZ ;  /* 0x800000ff00027221 */ /* 0x000fe20000010200 */
[----:B------:R-:W-:Y:S01]  /*2220*/  IMAD.MOV.U32 R4, RZ, RZ, 0x3c09919f ;  /* 0x3c09919fff047424 */ /* 0x000fe200078e00ff */
[----:B------:R-:W-:Y:S01]  /*2230*/  MOV R6, 0x3d24d99a ;  /* 0x3d24d99a00067802 */ /* 0x000fe20000000f00 */
[----:B------:R-:W-:Y:S01]  /*2240*/  HFMA2 R8, -RZ, RZ, 1.7822265625, 0.000185489654541015625 ;  /* 0x3f210a14ff087431 */ /* 0x000fe200000001ff */
[----:B------:R-:W-:Y:S01]  /*2250*/  FSEL R5, -R5, -0.00082130916416645050049, P0 ;  /* 0xba574d2005057808 */ /* 0x000fe20000000100 */
[----:B------:R-:W-:Y:S01]  /*2260*/  IMAD.MOV.U32 R7, RZ, RZ, 0x3f69b4f9 ;  /* 0x3f69b4f9ff077424 */ /* 0x000fe200078e00ff */
[----:B------:R-:W-:Y:S01]  /*2270*/  FSEL R4, R4, 0.0052134888246655464172, P0 ;  /* 0x3baad5ea04047808 */ /* 0x000fe20000000000 */
[----:B------:R-:W0:Y:S01]  /*2280*/  LDCU.64 UR6, c[0x0][0x580] ;  /* 0x0000b000ff0677ac */ /* 0x000e220008000a00 */
[----:B------:R-:W-:Y:S01]  /*2290*/  FSEL R3, R3, 8.4834944573231041431e-05, P0 ;  /* 0x38b1e96a03037808 */ /* 0x000fe20000000000 */
[----:B------:R-:W-:Y:S01]  /*22a0*/  @!P0 FMUL.FTZ R2, R0, R0 ;  /* 0x0000000000028220 */ /* 0x000fe20000410000 */
[----:B------:R-:W-:Y:S01]  /*22b0*/  FSEL R6, -R6, -0.026868773624300956726, P0 ;  /* 0xbcdc1be706067808 */ /* 0x000fe20000000100 */
[----:B------:R-:W-:-:S02]  /*22c0*/  UPRMT UR4, UR42, 0x9910, URZ ;  /* 0x000099102a047896 */ /* 0x000fc400080000ff */
[C---:B------:R-:W-:Y:S01]  /*22d0*/  FFMA.FTZ R3, R2.reuse, R3, R5 ;  /* 0x0000000302037223 */ /* 0x040fe20000010005 */
[----:B------:R-:W-:Y:S01]  /*22e0*/  IMAD.MOV.U32 R5, RZ, RZ, 0x3e235519 ;  /* 0x3e235519ff057424 */ /* 0x000fe200078e00ff */
[----:B------:R-:W-:Y:S02]  /*22f0*/  UISETP.GT.AND UP0, UPT, UR4, 0x9, UPT ;  /* 0x000000090400788c */ /* 0x000fe4000bf04270 */
        /* <DEDUP_REMOVED lines=9> */
[----:B------:R-:W-:Y:S01]  /*2390*/  FFMA.FTZ R4, R2, R3, R4 ;  /* 0x0000000302047223 */ /* 0x000fe20000010004 */
[----:B0-----:R-:W-:-:S03]  /*23a0*/  IADD3 R2, P1, PT, R16, UR6, RZ ;  /* 0x0000000610027c10 */ /* 0x001fc6000ff3e0ff */
[----:B------:R-:W-:-:S04]  /*23b0*/  FFMA.FTZ R4, R4, R5, R5 ;  /* 0x0000000504047223 */ /* 0x000fc80000010005 */
[----:B------:R-:W0:Y:S02]  /*23c0*/  @P0 MUFU.EX2 R3, R4 ;  /* 0x0000000400030308 */ /* 0x000e240000000800 */
[----:B0-----:R-:W-:Y:S01]  /*23d0*/  @P0 FADD.FTZ R5, -R3, 1 ;  /* 0x3f80000003050421 */ /* 0x001fe20000010100 */
[----:B------:R-:W-:-:S04]  /*23e0*/  IMAD.X R3, RZ, RZ, UR7, P1 ;  /* 0x00000007ff037e24 */ /* 0x000fc800088e06ff */
[----:B------:R-:W-:Y:S01]  /*23f0*/  @P0 LOP3.LUT R4, R5, 0x80000000, R0, 0xb8, !PT ;  /* 0x8000000005040812 */ /* 0x000fe200078eb800 */
        /* <DEDUP_REMOVED lines=9> */
[----:B------:R-:W0:Y:S02]  /*2490*/  F2I.FTZ.TRUNC.NTZ R5, R4 ;  /* 0x0000000400057305 */ /* 0x000e24000021f100 */
[----:B0-----:R0:W-:Y:S01]  /*24a0*/  STG.E.U8 desc[UR36][R2.64], R5 ;  /* 0x0000000502007986 */ /* 0x0011e2000c101124 */
[----:B------:R-:W-:Y:S05]  /*24b0*/  BRA `(.L_x_1389) ;  /* 0x0000000c003c7947 */ /* 0x000fea0003800000 */
.L_x_1387:
[----:B------:R-:W0:Y:S02]  /*24c0*/  F2I.S64.TRUNC R4, R4 ;  /* 0x0000000400047311 */ /* 0x000e24000020d900 */
[----:B0-----:R-:W-:-:S05]  /*24d0*/  IMAD.MOV.U32 R7, RZ, RZ, R4 ;  /* 0x000000ffff077224 */ /* 0x001fca00078e0004 */
[----:B------:R0:W-:Y:S01]  /*24e0*/  STG.E.U8 desc[UR36][R2.64], R7 ;  /* 0x0000000702007986 */ /* 0x0001e2000c101124 */
[----:B------:R-:W-:Y:S05]  /*24f0*/  BRA `(.L_x_1389) ;  /* 0x0000000c002c7947 */ /* 0x000fea0003800000 */
.L_x_1386:
[----:B------:R-:W-:-:S09]  /*2500*/  UISETP.NE.AND UP0, UPT, UR4, 0x2, UPT ;  /* 0x000000020400788c */ /* 0x000fd2000bf05270 */
[----:B------:R-:W-:Y:S05]  /*2510*/  BRA.U !UP0, `(.L_x_1390) ;  /* 0x0000000108287547 */ /* 0x000fea000b800000 */
[----:B------:R-:W-:-:S09]  /*2520*/  UISETP.NE.AND UP0, UPT, UR4, 0x3, UPT ;  /* 0x000000030400788c */ /* 0x000fd2000bf05270 */
[----:B------:R-:W-:Y:S05]  /*2530*/  BRA.U !UP0, `(.L_x_1391) ;  /* 0x0000000108147547 */ /* 0x000fea000b800000 */
[----:B------:R-:W-:-:S09]  /*2540*/  UISETP.NE.AND UP0, UPT, UR4, 0x4, UPT ;  /* 0x000000040400788c */ /* 0x000fd2000bf05270 */
[----:B------:R-:W-:Y:S05]  /*2550*/  BRA.U UP0, `(.L_x_1388) ;  /* 0x0000000900807547 */ /* 0x000fea000b800000 */
[----:B------:R-:W0:Y:S02]  /*2560*/  F2I.S64.TRUNC R4, R4 ;  /* 0x0000000400047311 */ /* 0x000e24000020d900 */
[----:B0-----:R0:W-:Y:S01]  /*2570*/  STG.E.64 desc[UR36][R2.64], R4 ;  /* 0x0000000402007986 */ /* 0x0011e2000c101b24 */
[----:B------:R-:W-:Y:S05]  /*2580*/  BRA `(.L_x_1389) ;  /* 0x0000000c00087947 */ /* 0x000fea0003800000 */
.L_x_1391:
[----:B------:R-:W0:Y:S02]  /*2590*/  F2I.FTZ.TRUNC.NTZ R5, R4 ;  /* 0x0000000400057305 */ /* 0x000e24000021f100 */
[----:B0-----:R0:W-:Y:S01]  /*25a0*/  STG.E desc[UR36][R2.64], R5 ;  /* 0x0000000502007986 */ /* 0x0011e2000c101924 */
[----:B------:R-:W-:Y:S05]  /*25b0*/  BRA `(.L_x_1389) ;  /* 0x0000000800fc7947 */ /* 0x000fea0003800000 */
.L_x_1390:
[----:B------:R-:W0:Y:S02]  /*25c0*/  F2I.FTZ.TRUNC.NTZ R5, R4 ;  /* 0x0000000400057305 */ /* 0x000e24000021f100 */
[----:B0-----:R0:W-:Y:S01]  /*25d0*/  STG.E.U16 desc[UR36][R2.64], R5 ;  /* 0x0000000502007986 */ /* 0x0011e2000c101524 */
[----:B------:R-:W-:Y:S05]  /*25e0*/  BRA `(.L_x_1389) ;  /* 0x0000000800f07947 */ /* 0x000fea0003800000 */
.L_x_1385:
[----:B------:R-:W-:-:S09]  /*25f0*/  UISETP.GT.AND UP0, UPT, UR4, 0x6, UPT ;  /* 0x000000060400788c */ /* 0x000fd2000bf04270 */
[----:B------:R-:W-:Y:S05]  /*2600*/  BRA.U UP0, `(.L_x_1392) ;  /* 0x0000000100247547 */ /* 0x000fea000b800000 */
[----:B------:R-:W-:-:S09]  /*2610*/  UISETP.NE.AND UP0, UPT, UR4, 0x5, UPT ;  /* 0x000000050400788c */ /* 0x000fd2000bf05270 */
[----:B------:R-:W-:Y:S05]  /*2620*/  BRA.U !UP0, `(.L_x_1393) ;  /* 0x0000000108107547 */ /* 0x000fea000b800000 */
[----:B------:R-:W-:-:S09]  /*2630*/  UISETP.NE.AND UP0, UPT, UR4, 0x6, UPT ;  /* 0x000000060400788c */ /* 0x000fd2000bf05270 */
[----:B------:R-:W-:Y:S05]  /*2640*/  BRA.U UP0, `(.L_x_1388) ;  /* 0x0000000900447547 */ /* 0x000fea000b800000 */
[----:B------:R0:W-:Y:S01]  /*2650*/  STG.E desc[UR36][R2.64], R4 ;  /* 0x0000000402007986 */ /* 0x0001e2000c101924 */
[----:B------:R-:W-:Y:S05]  /*2660*/  BRA `(.L_x_1389) ;  /* 0x0000000800d07947 */ /* 0x000fea0003800000 */
.L_x_1393:
[----:B------:R-:W-:-:S05]  /*2670*/  F2FP.F16.F32.PACK_AB R4, RZ, R4 ;  /* 0x00000004ff04723e */ /* 0x000fca00000000ff */
[----:B------:R0:W-:Y:S01]  /*2680*/  STG.E.U16 desc[UR36][R2.64], R4 ;  /* 0x0000000402007986 */ /* 0x0001e2000c101524 */
[----:B------:R-:W-:Y:S05]  /*2690*/  BRA `(.L_x_1389) ;  /* 0x0000000800c47947 */ /* 0x000fea0003800000 */
.L_x_1392:
[----:B------:R-:W-:-:S09]  /*26a0*/  UISETP.NE.AND UP0, UPT, UR4, 0x7, UPT ;  /* 0x000000070400788c */ /* 0x000fd2000bf05270 */
[----:B------:R-:W-:Y:S05]  /*26b0*/  BRA.U !UP0, `(.L_x_1394) ;  /* 0x00000001082c7547 */ /* 0x000fea000b800000 */
[----:B------:R-:W-:-:S09]  /*26c0*/  UISETP.NE.AND UP0, UPT, UR4, 0x8, UPT ;  /* 0x000000080400788c */ /* 0x000fd2000bf05270 */
[----:B------:R-:W-:Y:S05]  /*26d0*/  BRA.U !UP0, `(.L_x_1395) ;  /* 0x0000000108147547 */ /* 0x000fea000b800000 */
[----:B------:R-:W-:-:S09]  /*26e0*/  UISETP.NE.AND UP0, UPT, UR4, 0x9, UPT ;  /* 0x000000090400788c */ /* 0x000fd2000bf05270 */
[----:B------:R-:W-:Y:S05]  /*26f0*/  BRA.U UP0, `(.L_x_1388) ;  /* 0x0000000900187547 */ /* 0x000fea000b800000 */
[----:B------:R-:W-:-:S05]  /*2700*/  MOV R5, RZ ;  /* 0x000000ff00057202 */ /* 0x000fca0000000f00 */
[----:B------:R0:W-:Y:S01]  /*2710*/  STG.E.64 desc[UR36][R2.64], R4 ;  /* 0x0000000402007986 */ /* 0x0001e2000c101b24 */
[----:B------:R-:W-:Y:S05]  /*2720*/  BRA `(.L_x_1389) ;  /* 0x0000000800a07947 */ /* 0x000fea0003800000 */
.L_x_1395:
[----:B------:R-:W-:-:S04]  /*2730*/  F2FP.F16.F32.PACK_AB R5, RZ, R4 ;  /* 0x00000004ff05723e */ /* 0x000fc800000000ff */
[----:B------:R-:W-:-:S05]  /*2740*/  PRMT R5, R5, 0x5410, RZ ;  /* 0x0000541005057816 */ /* 0x000fca00000000ff */
[----:B------:R0:W-:Y:S01]  /*2750*/  STG.E desc[UR36][R2.64], R5 ;  /* 0x0000000502007986 */ /* 0x0001e2000c101924 */
[----:B------:R-:W-:Y:S05]  /*2760*/  BRA `(.L_x_1389) ;  /* 0x0000000800907947 */ /* 0x000fea0003800000 */
.L_x_1394:
[----:B------:R-:W-:-:S06]  /*2770*/  FMUL.FTZ R4, R4, 1 ;  /* 0x3f80000004047820 */ /* 0x000fcc0000410000 */
[----:B------:R-:W0:Y:S02]  /*2780*/  F2F.F64.F32 R4, R4 ;  /* 0x0000000400047310 */ /* 0x000e240000201800 */
[----:B0-----:R0:W-:Y:S01]  /*2790*/  STG.E.64 desc[UR36][R2.64], R4 ;  /* 0x0000000402007986 */ /* 0x0011e2000c101b24 */
[----:B------:R-:W-:Y:S05]  /*27a0*/  BRA `(.L_x_1389) ;  /* 0x0000000800807947 */ /* 0x000fea0003800000 */
.L_x_1384:
        /* <DEDUP_REMOVED lines=8> */
[----:B------:R-:W-:-:S04]  /*2830*/  FSETP.NEU.FTZ.AND P0, PT, R4, RZ, PT ;  /* 0x000000ff0400720b */ /* 0x000fc80003f1d000 */
[----:B------:R-:W-:-:S05]  /*2840*/  SEL R5, RZ, 0x1, !P0 ;  /* 0x00000001ff057807 */ /* 0x000fca0004000000 */
[----:B------:R0:W-:Y:S01]  /*2850*/  STG.E.U8 desc[UR36][R2.64], R5 ;  /* 0x0000000502007986 */ /* 0x0001e2000c101124 */
[----:B------:R-:W-:Y:S05]  /*2860*/  BRA `(.L_x_1389) ;  /* 0x0000000800507947 */ /* 0x000fea0003800000 */
.L_x_1398:
[----:B------:R-:W-:Y:S01]  /*2870*/  FMUL.FTZ R4, R4, 1 ;  /* 0x3f80000004047820 */ /* 0x000fe20000410000 */
[----:B------:R-:W-:-:S05]  /*2880*/  CS2R R6, SRZ ;  /* 0x0000000000067805 */ /* 0x000fca000001ff00 */
[----:B------:R-:W0:Y:S02]  /*2890*/  F2F.F64.F32 R4, R4 ;  /* 0x0000000400047310 */ /* 0x000e240000201800 */
[----:B0-----:R0:W-:Y:S01]  /*28a0*/  STG.E.128 desc[UR36][R2.64], R4 ;  /* 0x0000000402007986 */ /* 0x0011e2000c101d24 */
[----:B------:R-:W-:Y:S05]  /*28b0*/  BRA `(.L_x_1389) ;  /* 0x00000008003c7947 */ /* 0x000fea0003800000 */
.L_x_1397:
[----:B------:R-:W-:-:S09]  /*28c0*/  UISETP.NE.AND UP0, UPT, UR4, 0xf, UPT ;  /* 0x0000000f0400788c */ /* 0x000fd2000bf05270 */
[----:B------:R-:W-:Y:S05]  /*28d0*/  BRA.U !UP0, `(.L_x_1399) ;  /* 0x0000000108987547 */ /* 0x000fea000b800000 */
[----:B------:R-:W-:-:S09]  /*28e0*/  UISETP.NE.AND UP0, UPT, UR4, 0x17, UPT ;  /* 0x000000170400788c */ /* 0x000fd2000bf05270 */
[----:B------:R-:W-:Y:S05]  /*28f0*/  BRA.U !UP0, `(.L_x_1400) ;  /* 0x0000000108487547 */ /* 0x000fea000b800000 */
[----:B------:R-:W-:-:S09]  /*2900*/  UISETP.NE.AND UP0, UPT, UR4, 0x18, UPT ;  /* 0x000000180400788c */ /* 0x000fd2000bf05270 */
[----:B------:R-:W-:Y:S05]  /*2910*/  BRA.U UP0, `(.L_x_1388) ;  /* 0x0000000500907547 */ /* 0x000fea000b800000 */
[----:B------:R-:W-:Y:S01]  /*2920*/  LOP3.LUT R6, R4, 0x7fffffff, RZ, 0xc0, !PT ;  /* 0x7fffffff04067812 */ /* 0x000fe200078ec0ff */
[----:B------:R-:W-:Y:S01]  /*2930*/  BSSY.RECONVERGENT B0, `(.L_x_1401) ;  /* 0x000000b000007945 */ /* 0x000fe20003800200 */
[----:B------:R-:W-:Y:S01]  /*2940*/  SHF.R.U32.HI R7, RZ, 0x18, R4 ;  /* 0x00000018ff077819 */ /* 0x000fe20000011604 */
[----:B------:R-:W-:Y:S01]  /*2950*/  IMAD.MOV.U32 R0, RZ, RZ, 0x7f ;  /* 0x0000007fff007424 */ /* 0x000fe200078e00ff */
        /* <DEDUP_REMOVED lines=8> */
.L_x_1402:
[----:B------:R-:W-:Y:S05]  /*29e0*/  BSYNC.RECONVERGENT B0 ;  /* 0x0000000000007941 */ /* 0x000fea0003800200 */
.L_x_1401:
[----:B------:R-:W-:-:S05]  /*29f0*/  LOP3.LUT R7, R0, 0x80, R7, 0xf8, !PT ;  /* 0x0000008000077812 */ /* 0x000fca00078ef807 */
[----:B------:R0:W-:Y:S01]  /*2a00*/  STG.E.U8 desc[UR36][R2.64], R7 ;  /* 0x0000000702007986 */ /* 0x0001e2000c101124 */
[----:B------:R-:W-:Y:S05]  /*2a10*/  BRA `(.L_x_1389) ;  /* 0x0000000400e47947 */ /* 0x000fea0003800000 */
.L_x_1400:
[----:B------:R-:W-:Y:S01]  /*2a20*/  LOP3.LUT R6, R4, 0x7fffffff, RZ, 0xc0, !PT ;  /* 0x7fffffff04067812 */ /* 0x000fe200078ec0ff */
[----:B------:R-:W-:Y:S01]  /*2a30*/  BSSY.RECONVERGENT B0, `(.L_x_1403) ;  /* 0x000000d000007945 */ /* 0x000fe20003800200 */
        /* <DEDUP_REMOVED lines=12> */
.L_x_1404:
[----:B------:R-:W-:Y:S05]  /*2b00*/  BSYNC.RECONVERGENT B0 ;  /* 0x0000000000007941 */ /* 0x000fea0003800200 */
.L_x_1403:
[----:B------:R-:W-:-:S05]  /*2b10*/  LOP3.LUT R5, R0, 0x80, R7, 0xf8, !PT ;  /* 0x0000008000057812 */ /* 0x000fca00078ef807 */
[----:B------:R0:W-:Y:S01]  /*2b20*/  STG.E.U8 desc[UR36][R2.64], R5 ;  /* 0x0000000502007986 */ /* 0x0001e2000c101124 */
[----:B------:R-:W-:Y:S05]  /*2b30*/  BRA `(.L_x_1389) ;  /* 0x00000004009c7947 */ /* 0x000fea0003800000 */
.L_x_1399:
[----:B------:R-:W-:-:S05]  /*2b40*/  F2FP.BF16.F32.PACK_AB R4, RZ, R4 ;  /* 0x00000004ff04723e */ /* 0x000fca00000010ff */
[----:B------:R0:W-:Y:S01]  /*2b50*/  STG.E.U16 desc[UR36][R2.64], R4 ;  /* 0x0000000402007986 */ /* 0x0001e2000c101524 */
[----:B------:R-:W-:Y:S05]  /*2b60*/  BRA `(.L_x_1389) ;  /* 0x0000000400907947 */ /* 0x000fea0003800000 */
.L_x_1396:
        /* <DEDUP_REMOVED lines=8> */
[----:B------:R-:W0:Y:S02]  /*2bf0*/  F2I.FTZ.U32.TRUNC.NTZ R5, R4 ;  /* 0x0000000400057305 */ /* 0x000e24000021f000 */
[----:B0-----:R0:W-:Y:S01]  /*2c00*/  STG.E.U16 desc[UR36][R2.64], R5 ;  /* 0x0000000502007986 */ /* 0x0011e2000c101524 */
[----:B------:R-:W-:Y:S05]  /*2c10*/  BRA `(.L_x_1389) ;  /* 0x0000000400647947 */ /* 0x000fea0003800000 */
.L_x_1407:
[----:B------:R-:W-:Y:S01]  /*2c20*/  LOP3.LUT R5, R4, 0x7fffffff, RZ, 0xc0, !PT ;  /* 0x7fffffff04057812 */ /* 0x000fe200078ec0ff */
[----:B------:R-:W-:Y:S01]  /*2c30*/  BSSY.RECONVERGENT B0, `(.L_x_1408) ;  /* 0x0000013000007945 */ /* 0x000fe20003800200 */
[----:B------:R-:W-:Y:S02]  /*2c40*/  HFMA2 R0, -RZ, RZ, 0, 7.62939453125e-06 ;  /* 0x00000080ff007431 */ /* 0x000fe400000001ff */
        /* <DEDUP_REMOVED lines=9> */
.L_x_1410:
[----:B------:R-:W-:-:S04]  /*2ce0*/  SHF.R.U32.HI R0, RZ, 0x14, R4 ;  /* 0x00000014ff007819 */ /* 0x000fc80000011604 */
[----:B------:R-:W-:-:S04]  /*2cf0*/  LOP3.LUT R5, R0, 0x1, RZ, 0xc0, !PT ;  /* 0x0000000100057812 */ /* 0x000fc800078ec0ff */
[----:B------:R-:W-:-:S04]  /*2d00*/  IADD3 R0, PT, PT, R4, 0x487ffff, R5 ;  /* 0x0487ffff04007810 */ /* 0x000fc80007ffe005 */
[----:B------:R-:W-:-:S04]  /*2d10*/  SHF.R.U32.HI R0, RZ, 0x14, R0 ;  /* 0x00000014ff007819 */ /* 0x000fc80000011600 */
[----:B------:R-:W-:-:S07]  /*2d20*/  LOP3.LUT R5, R0, 0xff, RZ, 0xc0, !PT ;  /* 0x000000ff00057812 */ /* 0x000fce00078ec0ff */
.L_x_1411:
[----:B------:R-:W-:-:S04]  /*2d30*/  SHF.R.U32.HI R4, RZ, 0x18, R4 ;  /* 0x00000018ff047819 */ /* 0x000fc80000011604 */
[----:B------:R-:W-:-:S04]  /*2d40*/  LOP3.LUT R5, R5, 0x80, R4, 0xf8, !PT ;  /* 0x0000008005057812 */ /* 0x000fc800078ef804 */
[----:B------:R-:W-:-:S07]  /*2d50*/  PRMT R0, R5, 0x7610, R0 ;  /* 0x0000761005007816 */ /* 0x000fce0000000000 */
.L_x_1409:
[----:B------:R-:W-:Y:S05]  /*2d60*/  BSYNC.RECONVERGENT B0 ;  /* 0x0000000000007941 */ /* 0x000fea0003800200 */
.L_x_1408:
[----:B------:R4:W-:Y:S01]  /*2d70*/  STG.E.U8 desc[UR36][R2.64], R0 ;  /* 0x0000000002007986 */ /* 0x0009e2000c101124 */
[----:B------:R-:W-:Y:S05]  /*2d80*/  BRA `(.L_x_1389) ;  /* 0x0000000400087947 */ /* 0x000fea0003800000 */
.L_x_1406:
[----:B------:R-:W-:Y:S01]  /*2d90*/  LOP3.LUT R5, R4, 0x7fffffff, RZ, 0xc0, !PT ;  /* 0x7fffffff04057812 */ /* 0x000fe200078ec0ff */
[----:B------:R-:W-:Y:S01]  /*2da0*/  BSSY.RECONVERGENT B0, `(.L_x_1412) ;  /* 0x0000013000007945 */ /* 0x000fe20003800200 */
[----:B------:R-:W-:Y:S02]  /*2db0*/  IMAD.MOV.U32 R0, RZ, RZ, 0x80 ;  /* 0x00000080ff007424 */ /* 0x000fe400078e00ff */
        /* <DEDUP_REMOVED lines=9> */
.L_x_1414:
[----:B------:R-:W-:-:S04]  /*2e50*/  SHF.R.U32.HI R0, RZ, 0x15, R4 ;  /* 0x00000015ff007819 */ /* 0x000fc80000011604 */
[----:B------:R-:W-:-:S04]  /*2e60*/  LOP3.LUT R5, R0, 0x1, RZ, 0xc0, !PT ;  /* 0x0000000100057812 */ /* 0x000fc800078ec0ff */
[----:B------:R-:W-:-:S04]  /*2e70*/  IADD3 R0, PT, PT, R4, 0x88fffff, R5 ;  /* 0x088fffff04007810 */ /* 0x000fc80007ffe005 */
[----:B------:R-:W-:-:S04]  /*2e80*/  SHF.R.U32.HI R0, RZ, 0x15, R0 ;  /* 0x00000015ff007819 */ /* 0x000fc80000011600 */
[----:B------:R-:W-:-:S07]  /*2e90*/  LOP3.LUT R5, R0, 0xff, RZ, 0xc0, !PT ;  /* 0x000000ff00057812 */ /* 0x000fce00078ec0ff */
.L_x_1415:
[----:B------:R-:W-:-:S04]  /*2ea0*/  SHF.R.U32.HI R4, RZ, 0x18, R4 ;  /* 0x00000018ff047819 */ /* 0x000fc80000011604 */
[----:B------:R-:W-:-:S04]  /*2eb0*/  LOP3.LUT R5, R5, 0x80, R4, 0xf8, !PT ;  /* 0x0000008005057812 */ /* 0x000fc800078ef804 */
[----:B------:R-:W-:-:S07]  /*2ec0*/  PRMT R0, R5, 0x7610, R0 ;  /* 0x0000761005007816 */ /* 0x000fce0000000000 */
.L_x_1413:
[----:B------:R-:W-:Y:S05]  /*2ed0*/  BSYNC.RECONVERGENT B0 ;  /* 0x0000000000007941 */ /* 0x000fea0003800200 */
.L_x_1412:
[----:B------:R3:W-:Y:S01]  /*2ee0*/  STG.E.U8 desc[UR36][R2.64], R0 ;  /* 0x0000000002007986 */ /* 0x0007e2000c101124 */
[----:B------:R-:W-:Y:S05]  /*2ef0*/  BRA `(.L_x_1389) ;  /* 0x0000000000ac7947 */ /* 0x000fea0003800000 */
.L_x_1405:
[----:B------:R-:W-:-:S09]  /*2f00*/  UISETP.NE.AND UP0, UPT, UR4, 0x1c, UPT ;  /* 0x0000001c0400788c */ /* 0x000fd2000bf05270 */
[----:B------:R-:W-:Y:S05]  /*2f10*/  BRA.U !UP0, `(.L_x_1416) ;  /* 0x00000001089c7547 */ /* 0x000fea000b800000 */
[----:B------:R-:W-:-:S09]  /*2f20*/  UISETP.NE.AND UP0, UPT, UR4, 0x1d, UPT ;  /* 0x0000001d0400788c */ /* 0x000fd2000bf05270 */
[----:B------:R-:W-:Y:S05]  /*2f30*/  BRA.U !UP0, `(.L_x_1417) ;  /* 0x0000000108887547 */ /* 0x000fea000b800000 */
[----:B------:R-:W-:-:S09]  /*2f40*/  UISETP.NE.AND UP0, UPT, UR4, 0x2c, UPT ;  /* 0x0000002c0400788c */ /* 0x000fd2000bf05270 */
[----:B------:R-:W-:Y:S05]  /*2f50*/  BRA.U !UP0, `(.L_x_1418) ;  /* 0x0000000108447547 */ /* 0x000fea000b800000 */
.L_x_1388:
        /* <DEDUP_REMOVED lines=16> */
.L_x_1419:
[----:B------:R-:W-:Y:S05]  /*3060*/  BRA `(.L_x_1389) ;  /* 0x0000000000507947 */ /* 0x000fea0003800000 */
.L_x_1418:
[----:B------:R-:W-:-:S04]  /*3070*/  SHF.R.U32.HI R6, RZ, 0x17, R4 ;  /* 0x00000017ff067819 */ /* 0x000fc80000011604 */
[----:B------:R-:W-:-:S04]  /*3080*/  LOP3.LUT R5, R6, 0xff, RZ, 0xc0, !PT ;  /* 0x000000ff06057812 */ /* 0x000fc800078ec0ff */
        /* <DEDUP_REMOVED lines=13> */
.L_x_1417:
[----:B------:R-:W0:Y:S02]  /*3160*/  F2I.U64.TRUNC R4, R4 ;  /* 0x0000000400047311 */ /* 0x000e24000020d800 */
[----:B0-----:R1:W-:Y:S01]  /*3170*/  STG.E.64 desc[UR36][R2.64], R4 ;  /* 0x0000000402007986 */ /* 0x0013e2000c101b24 */
[----:B------:R-:W-:Y:S05]  /*3180*/  BRA `(.L_x_1389) ;  /* 0x0000000000087947 */ /* 0x000fea0003800000 */
.L_x_1416:
[----:B------:R-:W0:Y:S02]  /*3190*/  F2I.FTZ.U32.TRUNC.NTZ R5, R4 ;  /* 0x0000000400057305 */ /* 0x000e24000021f000 */
[----:B0-----:R0:W-:Y:S02]  /*31a0*/  STG.E desc[UR36][R2.64], R5 ;  /* 0x0000000502007986 */ /* 0x0011e4000c101924 */
.L_x_1389:
[----:B------:R-:W-:-:S07]  /*31b0*/  IADD3 R17, PT, PT, R17, 0x80, RZ ;  /* 0x0000008011117810 */ /* 0x000fce0007ffe0ff */
.L_x_1353:
[----:B------:R-:W-:Y:S05]  /*31c0*/  BSYNC.RECONVERGENT B7 ;  /* 0x0000000000077941 */ /* 0x000fea0003800200 */
.L_x_1352:
[----:B------:R-:W5:Y:S01]  /*31d0*/  LDCU UR4, c[0x0][0x380] ;  /* 0x00007000ff0477ac */ /* 0x000f620008000800 */
[----:B------:R-:W-:Y:S01]  /*31e0*/  BSSY.RECONVERGENT B7, `(.L_x_1420) ;  /* 0x000030e000077945 */ /* 0x000fe20003800200 */
[----:B-----5:R-:W-:-:S13]  /*31f0*/  ISETP.GE.AND P0, PT, R17, UR4, PT ;  /* 0x0000000411007c0c */ /* 0x020fda000bf06270 */
[----:B------:R-:W-:Y:S05]  /*3200*/  @P0 BRA `(.L_x_1421) ;  /* 0x00000030002c0947 */ /* 0x000fea0003800000 */
[----:B------:R-:W5:Y:S01]  /*3210*/  LDCU UR4, c[0x0][0x388] ;  /* 0x00007100ff0477ac */ /* 0x000f620008000800 */
[----:B---34-:R-:W-:Y:S02]  /*3220*/  IMAD.MOV.U32 R0, RZ, RZ, RZ ;  /* 0x000000ffff007224 */ /* 0x018fe400078e00ff */
[----:B------:R-:W-:Y:S01]  /*3230*/  IMAD.MOV.U32 R16, RZ, RZ, RZ ;  /* 0x000000ffff107224 */ /* 0x000fe200078e00ff */
[----:B-----5:R-:W-:-:S09]  /*3240*/  UISETP.NE.AND UP0, UPT, UR4, URZ, UPT ;  /* 0x000000ff0400728c */ /* 0x020fd2000bf05270 */
[----:B------:R-:W-:Y:S05]  /*3250*/  BRA.U !UP0, `(.L_x_1422) ;  /* 0x0000001108a87547 */ /* 0x000fea000b800000 */
[----:B------:R-:W0:Y:S01]  /*3260*/  LDCU.64 UR4, c[0x0][0x390] ;  /* 0x00007200ff0477ac */ /* 0x000e220008000a00 */
[----:B------:R-:W-:Y:S01]  /*3270*/  HFMA2 R16, -RZ, RZ, 0, 0 ;  /* 0x00000000ff107431 */ /* 0x000fe200000001ff */
[----:B------:R-:W3:Y:S01]  /*3280*/  LDCU UR6, c[0x0][0x38c] ;  /* 0x00007180ff0677ac */ /* 0x000ee20008000800 */
[----:B------:R-:W4:Y:S01]  /*3290*/  LDCU.64 UR8, c[0x0][0x4b8] ;  /* 0x00009700ff0877ac */ /* 0x000f220008000a00 */
[----:B------:R-:W-:Y:S02]  /*32a0*/  UISETP.NE.AND UP0, UPT, UR40, URZ, UPT ;  /* 0x000000ff2800728c */ /* 0x000fe4000bf05270 */
[----:B012---:R-:W-:-:S05]  /*32b0*/  IMAD.HI.U32 R2, R17, UR4, R16 ;  /* 0x0000000411027c27 */ /* 0x007fca000f8e0010 */
[----:B------:R-:W-:-:S05]  /*32c0*/  SHF.R.U32.HI R3, RZ, UR5, R2 ;  /* 0x00000005ff037c19 */ /* 0x000fca0008011602 */
[----:B------:R-:W-:-:S04]  /*32d0*/  IMAD.MOV R0, RZ, RZ, -R3 ;  /* 0x000000ffff007224 */ /* 0x000fc800078e0a03 */
[----:B---3--:R-:W-:-:S04]  /*32e0*/  IMAD R0, R0, UR6, R17 ;  /* 0x0000000600007c24 */ /* 0x008fc8000f8e0211 */
[C---:B----4-:R-:W-:Y:S02]  /*32f0*/  IMAD R16, R0.reuse, UR8, RZ ;  /* 0x0000000800107c24 */ /* 0x050fe4000f8e02ff */
        /* <DEDUP_REMOVED lines=288> */
.L_x_1422:
[----:B------:R-:W0:Y:S01]  /*4500*/  LDCU.64 UR6, c[0x0][0x588] ;  /* 0x0000b100ff0677ac */ /* 0x000e220008000a00 */
[----:B------:R-:W-:Y:S01]  /*4510*/  BSSY.RECONVERGENT B6, `(.L_x_1423) ;  /* 0x00000dd000067945 */ /* 0x000fe20003800200 */
[----:B------:R-:W-:-:S04]  /*4520*/  UPRMT UR4, UR41, 0x9910, URZ ;  /* 0x0000991029047896 */ /* 0x000fc800080000ff */
[----:B------:R-:W-:Y:S01]  /*4530*/  UISETP.GT.AND UP0, UPT, UR4, 0x9, UPT ;  /* 0x000000090400788c */ /* 0x000fe2000bf04270 */
[----:B012---:R-:W-:-:S05]  /*4540*/  IADD3 R2, P0, PT, R0, UR6, RZ ;  /* 0x0000000600027c10 */ /* 0x007fca000ff1e0ff */
        /* <DEDUP_REMOVED lines=13> */
.L_x_1427:
[----:B------:R-:W2:Y:S02]  /*4620*/  LDG.E.U8 R0, desc[UR36][R2.64] ;  /* 0x0000002402007981 */ /* 0x000ea4000c1e1100 */
[----:B--2---:R-:W-:Y:S01]  /*4630*/  I2FP.F32.U32 R0, R0 ;  /* 0x0000000000007245 */ /* 0x004fe20000201000 */
[----:B------:R-:W-:Y:S06]  /*4640*/  BRA `(.L_x_1429) ;  /* 0x0000000c00247947 */ /* 0x000fec0003800000 */
.L_x_1426:
        /* <DEDUP_REMOVED lines=9> */
.L_x_1431:
[----:B------:R-:W2:Y:S02]  /*46e0*/  LDG.E R0, desc[UR36][R2.64] ;  /* 0x0000002402007981 */ /* 0x000ea4000c1e1900 */
[----:B--2---:R-:W-:Y:S01]  /*46f0*/  I2FP.F32.S32 R0, R0 ;  /* 0x0000000000007245 */ /* 0x004fe20000201400 */
[----:B------:R-:W-:Y:S06]  /*4700*/  BRA `(.L_x_1429) ;  /* 0x0000000800f47947 */ /* 0x000fec0003800000 */
.L_x_1430:
[----:B------:R-:W2:Y:S02]  /*4710*/  LDG.E.U16 R0, desc[UR36][R2.64] ;  /* 0x0000002402007981 */ /* 0x000ea4000c1e1500 */
[----:B--2---:R-:W0:Y:S01]  /*4720*/  I2F.S16 R0, R0 ;  /* 0x0000000000007306 */ /* 0x004e220000101400 */
[----:B------:R-:W-:Y:S05]  /*4730*/  BRA `(.L_x_1429) ;  /* 0x0000000800e87947 */ /* 0x000fea0003800000 */
.L_x_1425:
        /* <DEDUP_REMOVED lines=8> */
.L_x_1433:
[----:B------:R-:W2:Y:S02]  /*47c0*/  LDG.E.U16 R0, desc[UR36][R2.64] ;  /* 0x0000002402007981 */ /* 0x000ea4000c1e1500 */
[----:B--2---:R-:W-:Y:S01]  /*47d0*/  HADD2.F32 R0, -RZ, R0.H0_H0 ;  /* 0x20000000ff007230 */ /* 0x004fe20000004100 */
[----:B------:R-:W-:Y:S06]  /*47e0*/  BRA `(.L_x_1429) ;  /* 0x0000000800bc7947 */ /* 0x000fec0003800000 */
.L_x_1432:
        /* <DEDUP_REMOVED lines=8> */
.L_x_1435:
[----:B------:R-:W2:Y:S02]  /*4870*/  LDG.E.U16 R0, desc[UR36][R2.64] ;  /* 0x0000002402007981 */ /* 0x000ea4000c1e1500 */
[----:B--2---:R-:W-:Y:S01]  /*4880*/  HADD2.F32 R0, -RZ, R0.H0_H0 ;  /* 0x20000000ff007230 */ /* 0x004fe20000004100 */
[----:B------:R-:W-:Y:S06]  /*4890*/  BRA `(.L_x_1429) ;  /* 0x0000000800907947 */ /* 0x000fec0003800000 */
.L_x_1434:
[----:B------:R-:W2:Y:S01]  /*48a0*/  LDG.E.64 R2, desc[UR36][R2.64] ;  /* 0x0000002402027981 */ /* 0x000ea2000c1e1b00 */
[----:B------:R-:W-:Y:S01]  /*48b0*/  UMOV UR4, 0xf0000000 ;  /* 0xf000000000047882 */ /* 0x000fe20000000000 */
[----:B------:R-:W-:Y:S01]  /*48c0*/  UMOV UR5, 0x380fffff ;  /* 0x380fffff00057882 */ /* 0x000fe20000000000 */
[----:B--2---:R-:W0:Y:S01]  /*48d0*/  F2F.F32.F64 R0, R2 ;  /* 0x0000000200007310 */ /* 0x004e220000301000 */
[----:B------:R-:W-:-:S14]  /*48e0*/  DSETP.GEU.AND P0, PT, |R2|, UR4, PT ;  /* 0x0000000402007e2a */ /* 0x000fdc000bf0e200 */
[----:B0-----:R-:W-:Y:S01]  /*48f0*/  @!P0 FMUL R0, R0, 1.175494350822287508e-38 ;  /* 0x0080000000008820 */ /* 0x001fe20000400000 */
[----:B------:R-:W-:Y:S06]  /*4900*/  BRA `(.L_x_1429) ;  /* 0x0000000800747947 */ /* 0x000fec0003800000 */
.L_x_1424:
        /* <DEDUP_REMOVED lines=12> */
.L_x_1438:
[----:B------:R-:W2:Y:S01]  /*49d0*/  LDG.E.64 R2, desc[UR36][R2.64] ;  /* 0x0000002402027981 */ /* 0x000ea2000c1e1b00 */
[----:B------:R-:W-:Y:S01]  /*49e0*/  UMOV UR4, 0xf0000000 ;  /* 0xf000000000047882 */ /* 0x000fe20000000000 */
[----:B------:R-:W-:Y:S01]  /*49f0*/  UMOV UR5, 0x380fffff ;  /* 0x380fffff00057882 */ /* 0x000fe20000000000 */
[----:B--2---:R-:W0:Y:S01]  /*4a00*/  F2F.F32.F64 R0, R2 ;  /* 0x0000000200007310 */ /* 0x004e220000301000 */
[----:B------:R-:W-:-:S14]  /*4a10*/  DSETP.GEU.AND P0, PT, |R2|, UR4, PT ;  /* 0x0000000402007e2a */ /* 0x000fdc000bf0e200 */
[----:B0-----:R-:W-:Y:S01]  /*4a20*/  @!P0 FMUL R0, R0, 1.175494350822287508e-38 ;  /* 0x0080000000008820 */ /* 0x001fe20000400000 */
[----:B------:R-:W-:Y:S06]  /*4a30*/  BRA `(.L_x_1429) ;  /* 0x0000000800287947 */ /* 0x000fec0003800000 */
.L_x_1437:
        /* <DEDUP_REMOVED lines=25> */
.L_x_1440:
        /* <DEDUP_REMOVED lines=10> */
[----:B------:R-:W-:Y:S01]  /*4c70*/  LOP3.LUT R0, R0, 0x80000000, R5, 0xf8, !PT ;  /* 0x8000000000007812 */ /* 0x000fe200078ef805 */
[----:B------:R-:W-:Y:S06]  /*4c80*/  BRA `(.L_x_1429) ;  /* 0x0000000400947947 */ /* 0x000fec0003800000 */
.L_x_1439:
[----:B------:R-:W2:Y:S02]  /*4c90*/  LDG.E.U16 R0, desc[UR36][R2.64] ;  /* 0x0000002402007981 */ /* 0x000ea4000c1e1500 */
[----:B--2---:R-:W-:Y:S01]  /*4ca0*/  SHF.L.U32 R0, R0, 0x10, RZ ;  /* 0x0000001000007819 */ /* 0x004fe200000006ff */
[----:B------:R-:W-:Y:S06]  /*4cb0*/  BRA `(.L_x_1429) ;  /* 0x0000000400887947 */ /* 0x000fec0003800000 */
.L_x_1436:
        /* <DEDUP_REMOVED lines=11> */
.L_x_1443:
        /* <DEDUP_REMOVED lines=20> */
.L_x_1445:
[----:B------:R-:W-:Y:S05]  /*4eb0*/  BSYNC.RECONVERGENT B0 ;  /* 0x0000000000007941 */ /* 0x000fea0003800200 */
.L_x_1444:
[----:B------:R-:W-:Y:S01]  /*4ec0*/  IMAD.SHL.U32 R0, R0, 0x100000, RZ ;  /* 0x0010000000007824 */ /* 0x000fe200078e00ff */
[----:B------:R-:W-:-:S04]  /*4ed0*/  LEA R2, R2, 0x3b800000, 0x17 ;  /* 0x3b80000002027811 */ /* 0x000fc800078eb8ff */
[----:B------:R-:W-:Y:S01]  /*4ee0*/  LOP3.LUT R0, R2, R0, R7, 0xfe, !PT ;  /* 0x0000000002007212 */ /* 0x000fe200078efe07 */
[----:B------:R-:W-:Y:S06]  /*4ef0*/  BRA `(.L_x_1429) ;  /* 0x0000000000f87947 */ /* 0x000fec0003800000 */
.L_x_1442:
        /* <DEDUP_REMOVED lines=20> */
.L_x_1447:
[----:B------:R-:W-:Y:S05]  /*5040*/  BSYNC.RECONVERGENT B0 ;  /* 0x0000000000007941 */ /* 0x000fea0003800200 */
.L_x_1446:
[----:B------:R-:W-:Y:S01]  /*5050*/  IMAD.SHL.U32 R0, R0, 0x200000, RZ ;  /* 0x0020000000007824 */ /* 0x000fe200078e00ff */
[----:B------:R-:W-:-:S04]  /*5060*/  LEA R2, R2, 0x37800000, 0x17 ;  /* 0x3780000002027811 */ /* 0x000fc800078eb8ff */
[----:B------:R-:W-:Y:S01]  /*5070*/  LOP3.LUT R0, R2, R0, R7, 0xfe, !PT ;  /* 0x0000000002007212 */ /* 0x000fe200078efe07 */
[----:B------:R-:W-:Y:S06]  /*5080*/  BRA `(.L_x_1429) ;  /* 0x0000000000947947 */ /* 0x000fec0003800000 */
.L_x_1441:
        /* <DEDUP_REMOVED lines=8> */
[----:B--2---:R-:W-:-:S13]  /*5110*/  ISETP.NE.AND P0, PT, R2, RZ, PT ;  /* 0x000000ff0200720c */ /* 0x004fda0003f05270 */
[----:B------:R-:W-:Y:S05]  /*5120*/  @!P0 BRA `(.L_x_1429) ;  /* 0x00000000006c8947 */ /* 0x000fea0003800000 */
[----:B------:R-:W-:-:S13]  /*5130*/  ISETP.NE.AND P0, PT, R2, 0xff, PT ;  /* 0x000000ff0200780c */ /* 0x000fda0003f05270 */
[----:B------:R-:W-:Y:S01]  /*5140*/  @!P0 MOV R0, 0x7f800001 ;  /* 0x7f80000100008802 */ /* 0x000fe20000000f00 */
[----:B------:R-:W-:Y:S01]  /*5150*/  @P0 IMAD.SHL.U32 R0, R2, 0x800000, RZ ;  /* 0x0080000002000824 */ /* 0x000fe200078e00ff */
[----:B------:R-:W-:Y:S06]  /*5160*/  BRA `(.L_x_1429) ;  /* 0x00000000005c7947 */ /* 0x000fec0003800000 */
.L_x_1428:
        /* <DEDUP_REMOVED lines=16> */
.L_x_1450:
[----:B------:R-:W-:Y:S01]  /*5270*/  IMAD.MOV.U32 R0, RZ, RZ, RZ ;  /* 0x000000ffff007224 */ /* 0x000fe200078e00ff */
[----:B------:R-:W-:Y:S06]  /*5280*/  BRA `(.L_x_1429) ;  /* 0x0000000000147947 */ /* 0x000fec0003800000 */
.L_x_1449:
[----:B------:R-:W2:Y:S02]  /*5290*/  LDG.E.64 R2, desc[UR36][R2.64] ;  /* 0x0000002402027981 */ /* 0x000ea4000c1e1b00 */
[----:B--2---:R0:W1:Y:S01]  /*52a0*/  I2F.U64 R0, R2 ;  /* 0x0000000200007312 */ /* 0x0040620000301000 */
[----:B------:R-:W-:Y:S05]  /*52b0*/  BRA `(.L_x_1429) ;  /* 0x0000000000087947 */ /* 0x000fea0003800000 */
.L_x_1448:
[----:B------:R-:W2:Y:S02]  /*52c0*/  LDG.E R0, desc[UR36][R2.64] ;  /* 0x0000002402007981 */ /* 0x000ea4000c1e1900 */
[----:B--2---:R-:W-:-:S07]  /*52d0*/  I2FP.F32.U32 R0, R0 ;  /* 0x0000000000007245 */ /* 0x004fce0000201000 */
.L_x_1429:
[----:B------:R-:W-:Y:S05]  /*52e0*/  BSYNC.RECONVERGENT B6 ;  /* 0x0000000000067941 */ /* 0x000fea0003800200 */
.L_x_1423:
[C---:B01---5:R-:W-:Y:S01]  /*52f0*/  FSETP.GE.FTZ.AND P0, PT, |R0|.reuse, 1.0029599666595458984, PT ;  /* 0x3f8060fe0000780b */ /* 0x063fe20003f16200 */
[----:B------:R-:W-:Y:S01]  /*5300*/  IMAD.MOV.U32 R5, RZ, RZ, 0x3aae005b ;  /* 0x3aae005bff057424 */ /* 0x000fe200078e00ff */
[----:B--234-:R-:W-:Y:S01]  /*5310*/  MOV R3, 0x38eb4c3a ;  /* 0x38eb4c3a00037802 */ /* 0x01cfe20000000f00 */
[----:B------:R-:W-:Y:S02]  /*5320*/  HFMA2 R6, -RZ, RZ, 1.28515625, -179.25 ;  /* 0x3d24d99aff067431 */ /* 0x000fe400000001ff */
[----:B------:R-:W-:Y:S02]  /*5330*/  IMAD.MOV.U32 R4, RZ, RZ, 0x3c09919f ;  /* 0x3c09919fff047424 */ /* 0x000fe400078e00ff */
[----:B------:R-:W-:Y:S01]  /*5340*/  FADD.FTZ R2, |R0|, -RZ ;  /* 0x800000ff00027221 */ /* 0x000fe20000010200 */
[----:B------:R-:W-:Y:S01]  /*5350*/  FSEL R3, R3, 8.4834944573231041431e-05, P0 ;  /* 0x38b1e96a03037808 */ /* 0x000fe20000000000 */
[----:B------:R-:W-:Y:S01]  /*5360*/  IMAD.MOV.U32 R7, RZ, RZ, 0x3f69b4f9 ;  /* 0x3f69b4f9ff077424 */ /* 0x000fe200078e00ff */
[----:B------:R-:W-:Y:S01]  /*5370*/  FSEL R5, -R5, -0.00082130916416645050049, P0 ;  /* 0xba574d2005057808 */ /* 0x000fe20000000100 */
[----:B------:R-:W0:Y:S01]  /*5380*/  LDCU.64 UR6, c[0x0][0x580] ;  /* 0x0000b000ff0677ac */ /* 0x000e220008000a00 */
[----:B------:R-:W-:-:S02]  /*5390*/  FSEL R4, R4, 0.0052134888246655464172, P0 ;  /* 0x3baad5ea04047808 */ /* 0x000fc40000000000 */
[----:B------:R-:W-:Y:S01]  /*53a0*/  MOV R8, 0x3f210a14 ;  /* 0x3f210a1400087802 */ /* 0x000fe20000000f00 */
[----:B------:R-:W-:Y:S01]  /*53b0*/  @!P0 FMUL.FTZ R2, R0, R0 ;  /* 0x0000000000028220 */ /* 0x000fe20000410000 */
[----:B------:R-:W-:Y:S01]  /*53c0*/  FSEL R6, -R6, -0.026868773624300956726, P0 ;  /* 0xbcdc1be706067808 */ /* 0x000fe20000000100 */
[----:B------:R-:W-:Y:S02]  /*53d0*/  UPRMT UR4, UR42, 0x9910, URZ ;  /* 0x000099102a047896 */ /* 0x000fe400080000ff */
        /* <DEDUP_REMOVED lines=31> */
.L_x_1454:
[----:B------:R-:W0:Y:S02]  /*55d0*/  F2I.S64.TRUNC R4, R4 ;  /* 0x0000000400047311 */ /* 0x000e24000020d900 */
[----:B0-----:R-:W-:-:S05]  /*55e0*/  IMAD.MOV.U32 R7, RZ, RZ, R4 ;  /* 0x000000ffff077224 */ /* 0x001fca00078e0004 */
[----:B------:R3:W-:Y:S01]  /*55f0*/  STG.E.U8 desc[UR36][R2.64], R7 ;  /* 0x0000000702007986 */ /* 0x0007e2000c101124 */
[----:B------:R-:W-:Y:S05]  /*5600*/  BRA `(.L_x_1456) ;  /* 0x0000000c00287947 */ /* 0x000fea0003800000 */
.L_x_1453:
        /* <DEDUP_REMOVED lines=9> */
.L_x_1458:
[----:B------:R-:W0:Y:S02]  /*56a0*/  F2I.FTZ.TRUNC.NTZ R5, R4 ;  /* 0x0000000400057305 */ /* 0x000e24000021f100 */
[----:B0-----:R2:W-:Y:S01]  /*56b0*/  STG.E desc[UR36][R2.64], R5 ;  /* 0x0000000502007986 */ /* 0x0015e2000c101924 */
[----:B------:R-:W-:Y:S05]  /*56c0*/  BRA `(.L_x_1456) ;  /* 0x0000000800f87947 */ /* 0x000fea0003800000 */
.L_x_1457:
[----:B------:R-:W0:Y:S02]  /*56d0*/  F2I.FTZ.TRUNC.NTZ R5, R4 ;  /* 0x0000000400057305 */ /* 0x000e24000021f100 */
[----:B0-----:R0:W-:Y:S01]  /*56e0*/  STG.E.U16 desc[UR36][R2.64], R5 ;  /* 0x0000000502007986 */ /* 0x0011e2000c101524 */
[----:B------:R-:W-:Y:S05]  /*56f0*/  BRA `(.L_x_1456) ;  /* 0x0000000800ec7947 */ /* 0x000fea0003800000 */
.L_x_1452:
        /* <DEDUP_REMOVED lines=8> */
.L_x_1460:
[----:B------:R-:W-:-:S05]  /*5780*/  F2FP.F16.F32.PACK_AB R4, RZ, R4 ;  /* 0x00000004ff04723e */ /* 0x000fca00000000ff */
[----:B------:R0:W-:Y:S01]  /*5790*/  STG.E.U16 desc[UR36][R2.64], R4 ;  /* 0x0000000402007986 */ /* 0x0001e2000c101524 */
[----:B------:R-:W-:Y:S05]  /*57a0*/  BRA `(.L_x_1456) ;  /* 0x0000000800c07947 */ /* 0x000fea0003800000 */
.L_x_1459:
[----:B------:R-:W-:-:S09]  /*57b0*/  UISETP.NE.AND UP0, UPT, UR4, 0x7, UPT ;  /* 0x000000070400788c */ /* 0x000fd2000bf05270 */
[----:B------:R-:W-:Y:S05]  /*57c0*/  BRA.U !UP0, `(.L_x_1461) ;  /* 0x00000001082c7547 */ /* 0x000fea000b800000 */
[----:B------:R-:W-:-:S09]  /*57d0*/  UISETP.NE.AND UP0, UPT, UR4, 0x8, UPT ;  /* 0x000000080400788c */ /* 0x000fd2000bf05270 */
[----:B------:R-:W-:Y:S05]  /*57e0*/  BRA.U !UP0, `(.L_x_1462) ;  /* 0x0000000108147547 */ /* 0x000fea000b800000 */
[----:B------:R-:W-:-:S09]  /*57f0*/  UISETP.NE.AND UP0, UPT, UR4, 0x9, UPT ;  /* 0x000000090400788c */ /* 0x000fd2000bf05270 */
[----:B------:R-:W-:Y:S05]  /*5800*/  BRA.U UP0, `(.L_x_1455) ;  /* 0x0000000500d07547 */ /* 0x000fea000b800000 */
[----:B------:R-:W-:-:S05]  /*5810*/  HFMA2 R5, -RZ, RZ, 0, 0 ;  /* 0x00000000ff057431 */ /* 0x000fca00000001ff */
[----:B------:R0:W-:Y:S01]  /*5820*/  STG.E.64 desc[UR36][R2.64], R4 ;  /* 0x0000000402007986 */ /* 0x0001e2000c101b24 */
[----:B------:R-:W-:Y:S05]  /*5830*/  BRA `(.L_x_1456) ;  /* 0x00000008009c7947 */ /* 0x000fea0003800000 */
.L_x_1462:
[----:B------:R-:W-:-:S04]  /*5840*/  F2FP.F16.F32.PACK_AB R5, RZ, R4 ;  /* 0x00000004ff05723e */ /* 0x000fc800000000ff */
[----:B------:R-:W-:-:S05]  /*5850*/  PRMT R5, R5, 0x5410, RZ ;  /* 0x0000541005057816 */ /* 0x000fca00000000ff */
[----:B------:R0:W-:Y:S01]  /*5860*/  STG.E desc[UR36][R2.64], R5 ;  /* 0x0000000502007986 */ /* 0x0001e2000c101924 */
[----:B------:R-:W-:Y:S05]  /*5870*/  BRA `(.L_x_1456) ;  /* 0x00000008008c7947 */ /* 0x000fea0003800000 */
.L_x_1461:
[----:B------:R-:W-:-:S06]  /*5880*/  FMUL.FTZ R4, R4, 1 ;  /* 0x3f80000004047820 */ /* 0x000fcc0000410000 */
[----:B------:R-:W0:Y:S02]  /*5890*/  F2F.F64.F32 R4, R4 ;  /* 0x0000000400047310 */ /* 0x000e240000201800 */
[----:B0-----:R0:W-:Y:S01]  /*58a0*/  STG.E.64 desc[UR36][R2.64], R4 ;  /* 0x0000000402007986 */ /* 0x0011e2000c101b24 */
[----:B------:R-:W-:Y:S05]  /*58b0*/  BRA `(.L_x_1456) ;  /* 0x00000008007c7947 */ /* 0x000fea0003800000 */
.L_x_1451:
        /* <DEDUP_REMOVED lines=13> */
.L_x_1466:
[----:B------:R-:W-:Y:S01]  /*5990*/  LOP3.LUT R6, R4, 0x7fffffff, RZ, 0xc0, !PT ;  /* 0x7fffffff04067812 */ /* 0x000fe200078ec0ff */
[----:B------:R-:W-:Y:S01]  /*59a0*/  BSSY.RECONVERGENT B0, `(.L_x_1467) ;  /* 0x0000012000007945 */ /* 0x000fe20003800200 */
[----:B------:R-:W-:Y:S02]  /*59b0*/  IMAD.MOV.U32 R0, RZ, RZ, 0x80 ;  /* 0x00000080ff007424 */ /* 0x000fe400078e00ff */
        /* <DEDUP_REMOVED lines=13> */
.L_x_1469:
[----:B------:R-:W-:-:S04]  /*5a90*/  SHF.R.U32.HI R4, RZ, 0x18, R4 ;  /* 0x00000018ff047819 */ /* 0x000fc80000011604 */
[----:B------:R-:W-:-:S04]  /*5aa0*/  LOP3.LUT R4, R5, 0x80, R4, 0xf8, !PT ;  /* 0x0000008005047812 */ /* 0x000fc800078ef804 */
[----:B------:R-:W-:-:S07]  /*5ab0*/  PRMT R0, R4, 0x7610, R0 ;  /* 0x0000761004007816 */ /* 0x000fce0000000000 */
.L_x_1468:
[----:B------:R-:W-:Y:S05]  /*5ac0*/  BSYNC.RECONVERGENT B0 ;  /* 0x0000000000007941 */ /* 0x000fea0003800200 */
.L_x_1467:
[----:B------:R0:W-:Y:S01]  /*5ad0*/  STG.E.U8 desc[UR36][R2.64], R0 ;  /* 0x0000000002007986 */ /* 0x0001e2000c101124 */
[----:B------:R-:W-:Y:S05]  /*5ae0*/  BRA `(.L_x_1456) ;  /* 0x0000000400f07947 */ /* 0x000fea0003800000 */
.L_x_1465:
        /* <DEDUP_REMOVED lines=16> */
.L_x_1472:
[----:B------:R-:W-:-:S04]  /*5bf0*/  SHF.R.U32.HI R4, RZ, 0x18, R4 ;  /* 0x00000018ff047819 */ /* 0x000fc80000011604 */
[----:B------:R-:W-:-:S04]  /*5c00*/  LOP3.LUT R5, R5, 0x80, R4, 0xf8, !PT ;  /* 0x0000008005057812 */ /* 0x000fc800078ef804 */
[----:B------:R-:W-:-:S07]  /*5c10*/  PRMT R0, R5, 0x7610, R0 ;  /* 0x0000761005007816 */ /* 0x000fce0000000000 */
.L_x_1471:
[----:B------:R-:W-:Y:S05]  /*5c20*/  BSYNC.RECONVERGENT B0 ;  /* 0x0000000000007941 */ /* 0x000fea0003800200 */
.L_x_1470:
[----:B------:R0:W-:Y:S01]  /*5c30*/  STG.E.U8 desc[UR36][R2.64], R0 ;  /* 0x0000000002007986 */ /* 0x0001e2000c101124 */
[----:B------:R-:W-:Y:S05]  /*5c40*/  BRA `(.L_x_1456) ;  /* 0x0000000400987947 */ /* 0x000fea0003800000 */
.L_x_1464:
[----:B------:R-:W-:-:S09]  /*5c50*/  UISETP.NE.AND UP0, UPT, UR4, 0x1c, UPT ;  /* 0x0000001c0400788c */ /* 0x000fd2000bf05270 */
[----:B------:R-:W-:Y:S05]  /*5c60*/  BRA.U !UP0, `(.L_x_1473) ;  /* 0x0000000108587547 */ /* 0x000fea000b800000 */
[----:B------:R-:W-:-:S09]  /*5c70*/  UISETP.NE.AND UP0, UPT, UR4, 0x1d, UPT ;  /* 0x0000001d0400788c */ /* 0x000fd2000bf05270 */
[----:B------:R-:W-:Y:S05]  /*5c80*/  BRA.U !UP0, `(.L_x_1474) ;  /* 0x0000000108447547 */ /* 0x000fea000b800000 */
[----:B------:R-:W-:-:S09]  /*5c90*/  UISETP.NE.AND UP0, UPT, UR4, 0x2c, UPT ;  /* 0x0000002c0400788c */ /* 0x000fd2000bf05270 */
[----:B------:R-:W-:Y:S05]  /*5ca0*/  BRA.U UP0, `(.L_x_1455) ;  /* 0x0000000100a87547 */ /* 0x000fea000b800000 */
        /* <DEDUP_REMOVED lines=15> */
.L_x_1474:
[----:B------:R-:W0:Y:S02]  /*5da0*/  F2I.U64.TRUNC R4, R4 ;  /* 0x0000000400047311 */ /* 0x000e24000020d800 */
[----:B0-----:R0:W-:Y:S01]  /*5db0*/  STG.E.64 desc[UR36][R2.64], R4 ;  /* 0x0000000402007986 */ /* 0x0011e2000c101b24 */
[----:B------:R-:W-:Y:S05]  /*5dc0*/  BRA `(.L_x_1456) ;  /* 0x0000000400387947 */ /* 0x000fea0003800000 */
.L_x_1473:
[----:B------:R-:W0:Y:S02]  /*5dd0*/  F2I.FTZ.U32.TRUNC.NTZ R5, R4 ;  /* 0x0000000400057305 */ /* 0x000e24000021f000 */
[----:B0-----:R0:W-:Y:S01]  /*5de0*/  STG.E desc[UR36][R2.64], R5 ;  /* 0x0000000502007986 */ /* 0x0011e2000c101924 */
[----:B------:R-:W-:Y:S05]  /*5df0*/  BRA `(.L_x_1456) ;  /* 0x00000004002c7947 */ /* 0x000fea0003800000 */
.L_x_1463:
        /* <DEDUP_REMOVED lines=10> */
.L_x_1476:
[----:B------:R-:W-:Y:S01]  /*5ea0*/  FMUL.FTZ R4, R4, 1 ;  /* 0x3f80000004047820 */ /* 0x000fe20000410000 */
[----:B------:R-:W-:-:S05]  /*5eb0*/  CS2R R6, SRZ ;  /* 0x0000000000067805 */ /* 0x000fca000001ff00 */
[----:B------:R-:W0:Y:S02]  /*5ec0*/  F2F.F64.F32 R4, R4 ;  /* 0x0000000400047310 */ /* 0x000e240000201800 */
[----:B0-----:R0:W-:Y:S01]  /*5ed0*/  STG.E.128 desc[UR36][R2.64], R4 ;  /* 0x0000000402007986 */ /* 0x0011e2000c101d24 */
[----:B------:R-:W-:Y:S05]  /*5ee0*/  BRA `(.L_x_1456) ;  /* 0x0000000000f07947 */ /* 0x000fea0003800000 */
.L_x_1475:
[----:B------:R-:W-:-:S09]  /*5ef0*/  UISETP.NE.AND UP0, UPT, UR4, 0xf, UPT ;  /* 0x0000000f0400788c */ /* 0x000fd2000bf05270 */
[----:B------:R-:W-:Y:S05]  /*5f00*/  BRA.U !UP0, `(.L_x_1477) ;  /* 0x0000000108e07547 */ /* 0x000fea000b800000 */
[----:B------:R-:W-:-:S09]  /*5f10*/  UISETP.NE.AND UP0, UPT, UR4, 0x17, UPT ;  /* 0x000000170400788c */ /* 0x000fd2000bf05270 */
[----:B------:R-:W-:Y:S05]  /*5f20*/  BRA.U !UP0, `(.L_x_1478) ;  /* 0x00000001088c7547 */ /* 0x000fea000b800000 */
[----:B------:R-:W-:-:S09]  /*5f30*/  UISETP.NE.AND UP0, UPT, UR4, 0x18, UPT ;  /* 0x000000180400788c */ /* 0x000fd2000bf05270 */
[----:B------:R-:W-:Y:S05]  /*5f40*/  BRA.U !UP0, `(.L_x_1479) ;  /* 0x0000000108447547 */ /* 0x000fea000b800000 */
.L_x_1455:
        /* <DEDUP_REMOVED lines=16> */
.L_x_1480:
[----:B------:R-:W-:Y:S05]  /*6050*/  BRA `(.L_x_1456) ;  /* 0x0000000000947947 */ /* 0x000fea0003800000 */
.L_x_1479:
[----:B------:R-:W-:Y:S01]  /*6060*/  LOP3.LUT R6, R4, 0x7fffffff, RZ, 0xc0, !PT ;  /* 0x7fffffff04067812 */ /* 0x000fe200078ec0ff */
[----:B------:R-:W-:Y:S01]  /*6070*/  BSSY.RECONVERGENT B0, `(.L_x_1481) ;  /* 0x000000b000007945 */ /* 0x000fe20003800200 */
[----:B------:R-:W-:Y:S01]  /*6080*/  SHF.R.U32.HI R7, RZ, 0x18, R4 ;  /* 0x00000018ff077819 */ /* 0x000fe20000011604 */
[----:B------:R-:W-:Y:S01]  /*6090*/  IMAD.MOV.U32 R0, RZ, RZ, 0x7f ;  /* 0x0000007fff007424 */ /* 0x000fe200078e00ff */
        /* <DEDUP_REMOVED lines=8> */
.L_x_1482:
[----:B------:R-:W-:Y:S05]  /*6120*/  BSYNC.RECONVERGENT B0 ;  /* 0x0000000000007941 */ /* 0x000fea0003800200 */
.L_x_1481:
[----:B------:R-:W-:-:S05]  /*6130*/  LOP3.LUT R5, R0, 0x80, R7, 0xf8, !PT ;  /* 0x0000008000057812 */ /* 0x000fca00078ef807 */
[----:B------:R0:W-:Y:S01]  /*6140*/  STG.E.U8 desc[UR36][R2.64], R5 ;  /* 0x0000000502007986 */ /* 0x0001e2000c101124 */
[----:B------:R-:W-:Y:S05]  /*6150*/  BRA `(.L_x_1456) ;  /* 0x0000000000547947 */ /* 0x000fea0003800000 */
.L_x_1478:
[----:B------:R-:W-:Y:S01]  /*6160*/  LOP3.LUT R6, R4, 0x7fffffff, RZ, 0xc0, !PT ;  /* 0x7fffffff04067812 */ /* 0x000fe200078ec0ff */
[----:B------:R-:W-:Y:S03]  /*6170*/  BSSY.RECONVERGENT B0, `(.L_x_1483) ;  /* 0x000000d000007945 */ /* 0x000fe60003800200 */
        /* <DEDUP_REMOVED lines=9> */
.L_x_1484:
[----:B------:R-:W-:Y:S01]  /*6210*/  IMAD.MOV.U32 R0, RZ, RZ, 0x7f ;  /* 0x0000007fff007424 */ /* 0x000fe200078e00ff */
[----:B------:R-:W-:-:S04]  /*6220*/  ISETP.GT.U32.AND P0, PT, R6, 0x7f800000, PT ;  /* 0x7f8000000600780c */ /* 0x000fc80003f04070 */
[----:B------:R-:W-:-:S09]  /*6230*/  SEL R0, R0, 0x7c, P0 ;  /* 0x0000007c00007807 */ /* 0x000fd20000000000 */
.L_x_1485:
[----:B------:R-:W-:Y:S05]  /*6240*/  BSYNC.RECONVERGENT B0 ;  /* 0x0000000000007941 */ /* 0x000fea0003800200 */
.L_x_1483:
[----:B------:R-:W-:-:S04]  /*6250*/  SHF.R.U32.HI R5, RZ, 0x18, R4 ;  /* 0x00000018ff057819 */ /* 0x000fc80000011604 */
[----:B------:R-:W-:-:S05]  /*6260*/  LOP3.LUT R5, R0, 0x80, R5, 0xf8, !PT ;  /* 0x0000008000057812 */ /* 0x000fca00078ef805 */
[----:B------:R0:W-:Y:S01]  /*6270*/  STG.E.U8 desc[UR36][R2.64], R5 ;  /* 0x0000000502007986 */ /* 0x0001e2000c101124 */
[----:B------:R-:W-:Y:S05]  /*6280*/  BRA `(.L_x_1456) ;  /* 0x0000000000087947 */ /* 0x000fea0003800000 */
.L_x_1477:
[----:B------:R-:W-:-:S05]  /*6290*/  F2FP.BF16.F32.PACK_AB R4, RZ, R4 ;  /* 0x00000004ff04723e */ /* 0x000fca00000010ff */
[----:B------:R0:W-:Y:S02]  /*62a0*/  STG.E.U16 desc[UR36][R2.64], R4 ;  /* 0x0000000402007986 */ /* 0x0001e4000c101524 */
.L_x_1456:
[----:B------:R-:W-:-:S07]  /*62b0*/  IADD3 R17, PT, PT, R17, 0x80, RZ ;  /* 0x0000008011117810 */ /* 0x000fce0007ffe0ff */
.L_x_1421:
[----:B------:R-:W-:Y:S05]  /*62c0*/  BSYNC.RECONVERGENT B7 ;  /* 0x0000000000077941 */ /* 0x000fea0003800200 */
.L_x_1420:
[----:B------:R-:W5:Y:S01]  /*62d0*/  LDCU UR4, c[0x0][0x380] ;  /* 0x00007000ff0477ac */ /* 0x000f620008000800 */
[----:B------:R-:W-:Y:S01]  /*62e0*/  BSSY.RECONVERGENT B7, `(.L_x_1486) ;  /* 0x000030e000077945 */ /* 0x000fe20003800200 */
[----:B-----5:R-:W-:-:S13]  /*62f0*/  ISETP.GE.AND P0, PT, R17, UR4, PT ;  /* 0x0000000411007c0c */ /* 0x020fda000bf06270 */
[----:B------:R-:W-:Y:S05]  /*6300*/  @P0 BRA `(.L_x_1487) ;  /* 0x00000030002c0947 */ /* 0x000fea0003800000 */
[----:B------:R-:W5:Y:S01]  /*6310*/  LDCU UR4, c[0x0][0x388] ;  /* 0x00007100ff0477ac */ /* 0x000f620008000800 */
[----:B0--34-:R-:W-:Y:S02]  /*6320*/  IMAD.MOV.U32 R0, RZ, RZ, RZ ;  /* 0x000000ffff007224 */ /* 0x019fe400078e00ff */
[----:B------:R-:W-:Y:S01]  /*6330*/  IMAD.MOV.U32 R16, RZ, RZ, RZ ;  /* 0x000000ffff107224 */ /* 0x000fe200078e00ff */
[----:B-----5:R-:W-:-:S09]  /*6340*/  UISETP.NE.AND UP0, UPT, UR4, URZ, UPT ;  /* 0x000000ff0400728c */ /* 0x020fd2000bf05270 */
[----:B------:R-:W-:Y:S05]  /*6350*/  BRA.U !UP0, `(.L_x_1488) ;  /* 0x0000001108a87547 */ /* 0x000fea000b800000 */
[----:B------:R-:W1:Y:S01]  /*6360*/  LDCU.64 UR4, c[0x0][0x390] ;  /* 0x00007200ff0477ac */ /* 0x000e620008000a00 */
[----:B------:R-:W-:Y:S01]  /*6370*/  MOV R16, RZ ;  /* 0x000000ff00107202 */ /* 0x000fe20000000f00 */
[----:B------:R-:W0:Y:S01]  /*6380*/  LDCU UR6, c[0x0][0x38c] ;  /* 0x00007180ff0677ac */ /* 0x000e220008000800 */
[----:B------:R-:W3:Y:S01]  /*6390*/  LDCU.64 UR8, c[0x0][0x4b8] ;  /* 0x00009700ff0877ac */ /* 0x000ee20008000a00 */
[----:B------:R-:W-:Y:S02]  /*63a0*/  UISETP.NE.AND UP0, UPT, UR40, URZ, UPT ;  /* 0x000000ff2800728c */ /* 0x000fe4000bf05270 */
[----:B-12---:R-:W-:-:S05]  /*63b0*/  IMAD.HI.U32 R2, R17, UR4, R16 ;  /* 0x0000000411027c27 */ /* 0x006fca000f8e0010 */
[----:B------:R-:W-:-:S05]  /*63c0*/  SHF.R.U32.HI R3, RZ, UR5, R2 ;  /* 0x00000005ff037c19 */ /* 0x000fca0008011602 */
[----:B------:R-:W-:-:S04]  /*63d0*/  IMAD.MOV R0, RZ, RZ, -R3 ;  /* 0x000000ffff007224 */ /* 0x000fc800078e0a03 */
[----:B0-----:R-:W-:-:S04]  /*63e0*/  IMAD R0, R0, UR6, R17 ;  /* 0x0000000600007c24 */ /* 0x001fc8000f8e0211 */
[C---:B---3--:R-:W-:Y:S02]  /*63f0*/  IMAD R16, R0.reuse, UR8, RZ ;  /* 0x0000000800107c24 */ /* 0x048fe4000f8e02ff */
        /* <DEDUP_REMOVED lines=288> */
.L_x_1488:
[----:B------:R-:W1:Y:S01]  /*7600*/  LDCU.64 UR6, c[0x0][0x588] ;  /* 0x0000b100ff0677ac */ /* 0x000e620008000a00 */
[----:B------:R-:W-:Y:S01]  /*7610*/  BSSY.RECONVERGENT B6, `(.L_x_1489) ;  /* 0x00000dd000067945 */ /* 0x000fe20003800200 */
[----:B------:R-:W-:-:S04]  /*7620*/  UPRMT UR4, UR41, 0x9910, URZ ;  /* 0x0000991029047896 */ /* 0x000fc800080000ff */
[----:B------:R-:W-:Y:S01]  /*7630*/  UISETP.GT.AND UP0, UPT, UR4, 0x9, UPT ;  /* 0x000000090400788c */ /* 0x000fe2000bf04270 */
[----:B-12---:R-:W-:-:S05]  /*7640*/  IADD3 R2, P0, PT, R0, UR6, RZ ;  /* 0x0000000600027c10 */ /* 0x006fca000ff1e0ff */
        /* <DEDUP_REMOVED lines=13> */
.L_x_1493:
[----:B------:R-:W2:Y:S02]  /*7720*/  LDG.E.U8 R0, desc[UR36][R2.64] ;  /* 0x0000002402007981 */ /* 0x000ea4000c1e1100 */
[----:B--2---:R-:W-:Y:S01]  /*7730*/  I2FP.F32.U32 R0, R0 ;  /* 0x0000000000007245 */ /* 0x004fe20000201000 */
[----:B------:R-:W-:Y:S06]  /*7740*/  BRA `(.L_x_1495) ;  /* 0x0000000c00247947 */ /* 0x000fec0003800000 */
.L_x_1492:
[----:B------:R-:W-:-:S09]  /*7750*/  UISETP.NE.AND UP0, UPT, UR4, 0x2, UPT ;  /* 0x000000020400788c */ /* 0x000fd2000bf05270 */
[----:B------:R-:W-:Y:S05]  /*7760*/  BRA.U !UP0, `(.L_x_1496) ;  /* 0x0000000108287547 */ /* 0x000fea000b800000 */
[----:B------:R-:W-:-:S09]  /*7770*/  UISETP.NE.AND UP0, UPT, UR4, 0x3, UPT ;  /* 0x000000030400788c */ /* 0x000fd2000bf05270 */
[----:B------:R-:W-:Y:S05]  /*7780*/  BRA.U !UP0, `(.L_x_1497) ;  /* 0x0000000108147547 */ /* 0x000fea000b800000 */
[----:B------:R-:W-:-:S09]  /*7790*/  UISETP.NE.AND UP0, UPT, UR4, 0x4, UPT ;  /* 0x000000040400788c */ /* 0x000fd2000bf05270 */
[----:B------:R-:W-:Y:S05]  /*77a0*/  BRA.U UP0, `(.L_x_1494) ;  /* 0x0000000900b07547 */ /* 0x000fea000b800000 */
[----:B------:R-:W2:Y:S02]  /*77b0*/  LDG.E.64 R2, desc[UR36][R2.64] ;  /* 0x0000002402027981 */ /* 0x000ea4000c1e1b00 */
[----:B--2---:R2:W3:Y:S01]  /*77c0*/  I2F.S64 R0, R2 ;  /* 0x0000000200007312 */ /* 0x0044e20000301400 */
[----:B------:R-:W-:Y:S05]  /*77d0*/  BRA `(.L_x_1495) ;  /* 0x0000000c00007947 */ /* 0x000fea0003800000 */
.L_x_1497:
[----:B------:R-:W2:Y:S02]  /*77e0*/  LDG.E R0, desc[UR36][R2.64] ;  /* 0x0000002402007981 */ /* 0x000ea4000c1e1900 */
[----:B--2---:R-:W-:Y:S01]  /*77f0*/  I2FP.F32.S32 R0, R0 ;  /* 0x0000000000007245 */ /* 0x004fe20000201400 */
[----:B------:R-:W-:Y:S06]  /*7800*/  BRA `(.L_x_1495) ;  /* 0x0000000800f47947 */ /* 0x000fec0003800000 */
.L_x_1496:
[----:B------:R-:W2:Y:S02]  /*7810*/  LDG.E.U16 R0, desc[UR36][R2.64] ;  /* 0x0000002402007981 */ /* 0x000ea4000c1e1500 */
[----:B--2---:R-:W1:Y:S01]  /*7820*/  I2F.S16 R0, R0 ;  /* 0x0000000000007306 */ /* 0x004e620000101400 */
[----:B------:R-:W-:Y:S05]  /*7830*/  BRA `(.L_x_1495) ;  /* 0x0000000800e87947 */ /* 0x000fea0003800000 */
.L_x_1491:
        /* <DEDUP_REMOVED lines=8> */
.L_x_1499:
[----:B------:R-:W2:Y:S02]  /*78c0*/  LDG.E.U16 R0, desc[UR36][R2.64] ;  /* 0x0000002402007981 */ /* 0x000ea4000c1e1500 */
[----:B--2---:R-:W-:Y:S01]  /*78d0*/  HADD2.F32 R0, -RZ, R0.H0_H0 ;  /* 0x20000000ff007230 */ /* 0x004fe20000004100 */
[----:B------:R-:W-:Y:S06]  /*78e0*/  BRA `(.L_x_1495) ;  /* 0x0000000800bc7947 */ /* 0x000fec0003800000 */
.L_x_1498:
        /* <DEDUP_REMOVED lines=8> */
.L_x_1501:
[----:B------:R-:W2:Y:S02]  /*7970*/  LDG.E.U16 R0, desc[UR36][R2.64] ;  /* 0x0000002402007981 */ /* 0x000ea4000c1e1500 */
[----:B--2---:R-:W-:Y:S01]  /*7980*/  HADD2.F32 R0, -RZ, R0.H0_H0 ;  /* 0x20000000ff007230 */ /* 0x004fe20000004100 */
[----:B------:R-:W-:Y:S06]  /*7990*/  BRA `(.L_x_1495) ;  /* 0x0000000800907947 */ /* 0x000fec0003800000 */
.L_x_1500:
[----:B------:R-:W2:Y:S01]  /*79a0*/  LDG.E.64 R2, desc[UR36][R2.64] ;  /* 0x0000002402027981 */ /* 0x000ea2000c1e1b00 */
[----:B------:R-:W-:Y:S01]  /*79b0*/  UMOV UR4, 0xf0000000 ;  /* 0xf000000000047882 */ /* 0x000fe20000000000 */
[----:B------:R-:W-:Y:S01]  /*79c0*/  UMOV UR5, 0x380fffff ;  /* 0x380fffff00057882 */ /* 0x000fe20000000000 */
[----:B--2---:R-:W0:Y:S01]  /*79d0*/  F2F.F32.F64 R0, R2 ;  /* 0x0000000200007310 */ /* 0x004e220000301000 */
[----:B------:R-:W-:-:S14]  /*79e0*/  DSETP.GEU.AND P0, PT, |R2|, UR4, PT ;  /* 0x0000000402007e2a */ /* 0x000fdc000bf0e200 */
[----:B0-----:R-:W-:Y:S01]  /*79f0*/  @!P0 FMUL R0, R0, 1.175494350822287508e-38 ;  /* 0x0080000000008820 */ /* 0x001fe20000400000 */
[----:B------:R-:W-:Y:S06]  /*7a00*/  BRA `(.L_x_1495) ;  /* 0x0000000800747947 */ /* 0x000fec0003800000 */
.L_x_1490:
        /* <DEDUP_REMOVED lines=12> */
.L_x_1504:
[----:B------:R-:W2:Y:S01]  /*7ad0*/  LDG.E.64 R2, desc[UR36][R2.64] ;  /* 0x0000002402027981 */ /* 0x000ea2000c1e1b00 */
[----:B------:R-:W-:Y:S01]  /*7ae0*/  UMOV UR4, 0xf0000000 ;  /* 0xf000000000047882 */ /* 0x000fe20000000000 */
[----:B------:R-:W-:Y:S01]  /*7af0*/  UMOV UR5, 0x380fffff ;  /* 0x380fffff00057882 */ /* 0x000fe20000000000 */
[----:B--2---:R-:W0:Y:S01]  /*7b00*/  F2F.F32.F64 R0, R2 ;  /* 0x0000000200007310 */ /* 0x004e220000301000 */
[----:B------:R-:W-:-:S14]  /*7b10*/  DSETP.GEU.AND P0, PT, |R2|, UR4, PT ;  /* 0x0000000402007e2a */ /* 0x000fdc000bf0e200 */
[----:B0-----:R-:W-:Y:S01]  /*7b20*/  @!P0 FMUL R0, R0, 1.175494350822287508e-38 ;  /* 0x0080000000008820 */ /* 0x001fe20000400000 */
[----:B------:R-:W-:Y:S06]  /*7b30*/  BRA `(.L_x_1495) ;  /* 0x0000000800287947 */ /* 0x000fec0003800000 */
.L_x_1503:
        /* <DEDUP_REMOVED lines=25> */
.L_x_1506:
        /* <DEDUP_REMOVED lines=12> */
.L_x_1505:
[----:B------:R-:W2:Y:S02]  /*7d90*/  LDG.E.U16 R0, desc[UR36][R2.64] ;  /* 0x0000002402007981 */ /* 0x000ea4000c1e1500 */
[----:B--2---:R-:W-:Y:S01]  /*7da0*/  SHF.L.U32 R0, R0, 0x10, RZ ;  /* 0x0000001000007819 */ /* 0x004fe200000006ff */
[----:B------:R-:W-:Y:S06]  /*7db0*/  BRA `(.L_x_1495) ;  /* 0x0000000400887947 */ /* 0x000fec0003800000 */
.L_x_1502:
        /* <DEDUP_REMOVED lines=11> */
.L_x_1509:
        /* <DEDUP_REMOVED lines=20> */
.L_x_1511:
[----:B------:R-:W-:Y:S05]  /*7fb0*/  BSYNC.RECONVERGENT B0 ;  /* 0x0000000000007941 */ /* 0x000fea0003800200 */
.L_x_1510:
[----:B------:R-:W-:Y:S01]  /*7fc0*/  IMAD.SHL.U32 R0, R0, 0x100000, RZ ;  /* 0x0010000000007824 */ /* 0x000fe200078e00ff */
[----:B------:R-:W-:-:S04]  /*7fd0*/  LEA R2, R2, 0x3b800000, 0x17 ;  /* 0x3b80000002027811 */ /* 0x000fc800078eb8ff */
[----:B------:R-:W-:Y:S01]  /*7fe0*/  LOP3.LUT R0, R2, R0, R7, 0xfe, !PT ;  /* 0x0000000002007212 */ /* 0x000fe200078efe07 */
[----:B------:R-:W-:Y:S06]  /*7ff0*/  BRA `(.L_x_1495) ;  /* 0x0000000000f87947 */ /* 0x000fec0003800000 */
.L_x_1508:
        /* <DEDUP_REMOVED lines=20> */
.L_x_1513:
[----:B------:R-:W-:Y:S05]  /*8140*/  BSYNC.RECONVERGENT B0 ;  /* 0x0000000000007941 */ /* 0x000fea0003800200 */
.L_x_1512:
[----:B------:R-:W-:Y:S01]  /*8150*/  IMAD.SHL.U32 R0, R0, 0x200000, RZ ;  /* 0x0020000000007824 */ /* 0x000fe200078e00ff */
[----:B------:R-:W-:-:S04]  /*8160*/  LEA R2, R2, 0x37800000, 0x17 ;  /* 0x3780000002027811 */ /* 0x000fc800078eb8ff */
[----:B------:R-:W-:Y:S01]  /*8170*/  LOP3.LUT R0, R2, R0, R7, 0xfe, !PT ;  /* 0x0000000002007212 */ /* 0x000fe200078efe07 */
[----:B------:R-:W-:Y:S06]  /*8180*/  BRA `(.L_x_1495) ;  /* 0x0000000000947947 */ /* 0x000fec0003800000 */
.L_x_1507:
        /* <DEDUP_REMOVED lines=14> */
.L_x_1494:
        /* <DEDUP_REMOVED lines=16> */
.L_x_1516:
[----:B------:R-:W-:Y:S01]  /*8370*/  IMAD.MOV.U32 R0, RZ, RZ, RZ ;  /* 0x000000ffff007224 */ /* 0x000fe200078e00ff */
[----:B------:R-:W-:Y:S06]  /*8380*/  BRA `(.L_x_1495) ;  /* 0x0000000000147947 */ /* 0x000fec0003800000 */
.L_x_1515:
[----:B------:R-:W2:Y:S02]  /*8390*/  LDG.E.64 R2, desc[UR36][R2.64] ;  /* 0x0000002402027981 */ /* 0x000ea4000c1e1b00 */
[----:B--2---:R0:W1:Y:S01]  /*83a0*/  I2F.U64 R0, R2 ;  /* 0x0000000200007312 */ /* 0x0040620000301000 */
[----:B------:R-:W-:Y:S05]  /*83b0*/  BRA `(.L_x_1495) ;  /* 0x0000000000087947 */ /* 0x000fea0003800000 */
.L_x_1514:
[----:B------:R-:W2:Y:S02]  /*83c0*/  LDG.E R0, desc[UR36][R2.64] ;  /* 0x0000002402007981 */ /* 0x000ea4000c1e1900 */
[----:B--2---:R-:W-:-:S07]  /*83d0*/  I2FP.F32.U32 R0, R0 ;  /* 0x0000000000007245 */ /* 0x004fce0000201000 */
.L_x_1495:
[----:B------:R-:W-:Y:S05]  /*83e0*/  BSYNC.RECONVERGENT B6 ;  /* 0x0000000000067941 */ /* 0x000fea0003800200 */
.L_x_1489:
[C---:B01-3-5:R-:W-:Y:S01]  /*83f0*/  FSETP.GE.FTZ.AND P0, PT, |R0|.reuse, 1.0029599666595458984, PT ;  /* 0x3f8060fe0000780b */ /* 0x06bfe20003f16200 */
[----:B------:R-:W-:Y:S01]  /*8400*/  IMAD.MOV.U32 R5, RZ, RZ, 0x3aae005b ;  /* 0x3aae005bff057424 */ /* 0x000fe200078e00ff */
[----:B--2-4-:R-:W-:Y:S01]  /*8410*/  MOV R3, 0x38eb4c3a ;  /* 0x38eb4c3a00037802 */ /* 0x014fe20000000f00 */
        /* <DEDUP_REMOVED lines=43> */
.L_x_1520:
[----:B------:R-:W0:Y:S02]  /*86d0*/  F2I.S64.TRUNC R4, R4 ;  /* 0x0000000400047311 */ /* 0x000e24000020d900 */
[----:B0-----:R-:W-:-:S05]  /*86e0*/  IMAD.MOV.U32 R7, RZ, RZ, R4 ;  /* 0x000000ffff077224 */ /* 0x001fca00078e0004 */
[----:B------:R0:W-:Y:S01]  /*86f0*/  STG.E.U8 desc[UR36][R2.64], R7 ;  /* 0x0000000702007986 */ /* 0x0001e2000c101124 */
[----:B------:R-:W-:Y:S05]  /*8700*/  BRA `(.L_x_1522) ;  /* 0x0000000c00287947 */ /* 0x000fea0003800000 */
.L_x_1519:
        /* <DEDUP_REMOVED lines=9> */
.L_x_1524:
[----:B------:R-:W0:Y:S02]  /*87a0*/  F2I.FTZ.TRUNC.NTZ R5, R4 ;  /* 0x0000000400057305 */ /* 0x000e24000021f100 */
[----:B0-----:R0:W-:Y:S01]  /*87b0*/  STG.E desc[UR36][R2.64], R5 ;  /* 0x0000000502007986 */ /* 0x0011e2000c101924 */
[----:B------:R-:W-:Y:S05]  /*87c0*/  BRA `(.L_x_1522) ;  /* 0x0000000800f87947 */ /* 0x000fea0003800000 */
.L_x_1523:
[----:B------:R-:W0:Y:S02]  /*87d0*/  F2I.FTZ.TRUNC.NTZ R5, R4 ;  /* 0x0000000400057305 */ /* 0x000e24000021f100 */
[----:B0-----:R0:W-:Y:S01]  /*87e0*/  STG.E.U16 desc[UR36][R2.64], R5 ;  /* 0x0000000502007986 */ /* 0x0011e2000c101524 */
[----:B------:R-:W-:Y:S05]  /*87f0*/  BRA `(.L_x_1522) ;  /* 0x0000000800ec7947 */ /* 0x000fea0003800000 */
.L_x_1518:
        /* <DEDUP_REMOVED lines=8> */
.L_x_1526:
[----:B------:R-:W-:-:S05]  /*8880*/  F2FP.F16.F32.PACK_AB R4, RZ, R4 ;  /* 0x00000004ff04723e */ /* 0x000fca00000000ff */
[----:B------:R0:W-:Y:S01]  /*8890*/  STG.E.U16 desc[UR36][R2.64], R4 ;  /* 0x0000000402007986 */ /* 0x0001e2000c101524 */
[----:B------:R-:W-:Y:S05]  /*88a0*/  BRA `(.L_x_1522) ;  /* 0x0000000800c07947 */ /* 0x000fea0003800000 */
.L_x_1525:
        /* <DEDUP_REMOVED lines=9> */
.L_x_1528:
[----:B------:R-:W-:-:S04]  /*8940*/  F2FP.F16.F32.PACK_AB R5, RZ, R4 ;  /* 0x00000004ff05723e */ /* 0x000fc800000000ff */
[----:B------:R-:W-:-:S05]  /*8950*/  PRMT R5, R5, 0x5410, RZ ;  /* 0x0000541005057816 */ /* 0x000fca00000000ff */
[----:B------:R0:W-:Y:S01]  /*8960*/  STG.E desc[UR36][R2.64], R5 ;  /* 0x0000000502007986 */ /* 0x0001e2000c101924 */
[----:B------:R-:W-:Y:S05]  /*8970*/  BRA `(.L_x_1522) ;  /* 0x00000008008c7947 */ /* 0x000fea0003800000 */
.L_x_1527:
[----:B------:R-:W-:-:S06]  /*8980*/  FMUL.FTZ R4, R4, 1 ;  /* 0x3f80000004047820 */ /* 0x000fcc0000410000 */
[----:B------:R-:W0:Y:S02]  /*8990*/  F2F.F64.F32 R4, R4 ;  /* 0x0000000400047310 */ /* 0x000e240000201800 */
[----:B0-----:R0:W-:Y:S01]  /*89a0*/  STG.E.64 desc[UR36][R2.64], R4 ;  /* 0x0000000402007986 */ /* 0x0011e2000c101b24 */
[----:B------:R-:W-:Y:S05]  /*89b0*/  BRA `(.L_x_1522) ;  /* 0x00000008007c7947 */ /* 0x000fea0003800000 */
.L_x_1517:
        /* <DEDUP_REMOVED lines=13> */
.L_x_1532:
        /* <DEDUP_REMOVED lines=16> */
.L_x_1535:
[----:B------:R-:W-:-:S04]  /*8b90*/  SHF.R.U32.HI R4, RZ, 0x18, R4 ;  /* 0x00000018ff047819 */ /* 0x000fc80000011604 */
[----:B------:R-:W-:-:S04]  /*8ba0*/  LOP3.LUT R4, R5, 0x80, R4, 0xf8, !PT ;  /* 0x0000008005047812 */ /* 0x000fc800078ef804 */
[----:B------:R-:W-:-:S07]  /*8bb0*/  PRMT R0, R4, 0x7610, R0 ;  /* 0x0000761004007816 */ /* 0x000fce0000000000 */
.L_x_1534:
[----:B------:R-:W-:Y:S05]  /*8bc0*/  BSYNC.RECONVERGENT B0 ;  /* 0x0000000000007941 */ /* 0x000fea0003800200 */
.L_x_1533:
[----:B------:R0:W-:Y:S01]  /*8bd0*/  STG.E.U8 desc[UR36][R2.64], R0 ;  /* 0x0000000002007986 */ /* 0x0001e2000c101124 */
[----:B------:R-:W-:Y:S05]  /*8be0*/  BRA `(.L_x_1522) ;  /* 0x0000000400f07947 */ /* 0x000fea0003800000 */
.L_x_1531:
        /* <DEDUP_REMOVED lines=16> */
.L_x_1538:
[----:B------:R-:W-:-:S04]  /*8cf0*/  SHF.R.U32.HI R4, RZ, 0x18, R4 ;  /* 0x00000018ff047819 */ /* 0x000fc80000011604 */
[----:B------:R-:W-:-:S04]  /*8d00*/  LOP3.LUT R5, R5, 0x80, R4, 0xf8, !PT ;  /* 0x0000008005057812 */ /* 0x000fc800078ef804 */
[----:B------:R-:W-:-:S07]  /*8d10*/  PRMT R0, R5, 0x7610, R0 ;  /* 0x0000761005007816 */ /* 0x000fce0000000000 */
.L_x_1537:
[----:B------:R-:W-:Y:S05]  /*8d20*/  BSYNC.RECONVERGENT B0 ;  /* 0x0000000000007941 */ /* 0x000fea0003800200 */
.L_x_1536:
[----:B------:R0:W-:Y:S01]  /*8d30*/  STG.E.U8 desc[UR36][R2.64], R0 ;  /* 0x0000000002007986 */ /* 0x0001e2000c101124 */
[----:B------:R-:W-:Y:S05]  /*8d40*/  BRA `(.L_x_1522) ;  /* 0x0000000400987947 */ /* 0x000fea0003800000 */
.L_x_1530:
        /* <DEDUP_REMOVED lines=21> */
.L_x_1540:
[----:B------:R-:W0:Y:S02]  /*8ea0*/  F2I.U64.TRUNC R4, R4 ;  /* 0x0000000400047311 */ /* 0x000e24000020d800 */
[----:B0-----:R0:W-:Y:S01]  /*8eb0*/  STG.E.64 desc[UR36][R2.64], R4 ;  /* 0x0000000402007986 */ /* 0x0011e2000c101b24 */
[----:B------:R-:W-:Y:S05]  /*8ec0*/  BRA `(.L_x_1522) ;  /* 0x0000000400387947 */ /* 0x000fea0003800000 */
.L_x_1539:
[----:B------:R-:W0:Y:S02]  /*8ed0*/  F2I.FTZ.U32.TRUNC.NTZ R5, R4 ;  /* 0x0000000400057305 */ /* 0x000e24000021f000 */
[----:B0-----:R0:W-:Y:S01]  /*8ee0*/  STG.E desc[UR36][R2.64], R5 ;  /* 0x0000000502007986 */ /* 0x0011e2000c101924 */
[----:B------:R-:W-:Y:S05]  /*8ef0*/  BRA `(.L_x_1522) ;  /* 0x00000004002c7947 */ /* 0x000fea0003800000 */
.L_x_1529:
        /* <DEDUP_REMOVED lines=10> */
.L_x_1542:
[----:B------:R-:W-:Y:S01]  /*8fa0*/  FMUL.FTZ R4, R4, 1 ;  /* 0x3f80000004047820 */ /* 0x000fe20000410000 */
[----:B------:R-:W-:-:S05]  /*8fb0*/  CS2R R6, SRZ ;  /* 0x0000000000067805 */ /* 0x000fca000001ff00 */
[----:B------:R-:W0:Y:S02]  /*8fc0*/  F2F.F64.F32 R4, R4 ;  /* 0x0000000400047310 */ /* 0x000e240000201800 */
[----:B0-----:R4:W-:Y:S01]  /*8fd0*/  STG.E.128 desc[UR36][R2.64], R4 ;  /* 0x0000000402007986 */ /* 0x0019e2000c101d24 */
[----:B------:R-:W-:Y:S05]  /*8fe0*/  BRA `(.L_x_1522) ;  /* 0x0000000000f07947 */ /* 0x000fea0003800000 */
.L_x_1541:
[----:B------:R-:W-:-:S09]  /*8ff0*/  UISETP.NE.AND UP0, UPT, UR4, 0xf, UPT ;  /* 0x0000000f0400788c */ /* 0x000fd2000bf05270 */
[----:B------:R-:W-:Y:S05]  /*9000*/  BRA.U !UP0, `(.L_x_1543) ;  /* 0x0000000108e07547 */ /* 0x000fea000b800000 */
[----:B------:R-:W-:-:S09]  /*9010*/  UISETP.NE.AND UP0, UPT, UR4, 0x17, UPT ;  /* 0x000000170400788c */ /* 0x000fd2000bf05270 */
[----:B------:R-:W-:Y:S05]  /*9020*/  BRA.U !UP0, `(.L_x_1544) ;  /* 0x00000001088c7547 */ /* 0x000fea000b800000 */
[----:B------:R-:W-:-:S09]  /*9030*/  UISETP.NE.AND UP0, UPT, UR4, 0x18, UPT ;  /* 0x000000180400788c */ /* 0x000fd2000bf05270 */
[----:B------:R-:W-:Y:S05]  /*9040*/  BRA.U !UP0, `(.L_x_1545) ;  /* 0x0000000108447547 */ /* 0x000fea000b800000 */
.L_x_1521:
        /* <DEDUP_REMOVED lines=8> */
[----:B0-----:R-:W-:Y:S02]  /*90d0*/  IMAD.U32 R4, RZ, RZ, UR4 ;  /* 0x00000004ff047e24 */ /* 0x001fe4000f8e00ff */
[----:B------:R-:W-:Y:S01]  /*90e0*/  IMAD.U32 R5, RZ, RZ, UR5 ;  /* 0x00000005ff057e24 */ /* 0x000fe2000f8e00ff */
[----:B---3--:R-:W-:Y:S01]  /*90f0*/  MOV R6, UR6 ;  /* 0x0000000600067c02 */ /* 0x008fe20008000f00 */
[----:B------:R-:W-:Y:S01]  /*9100*/  IMAD.U32 R7, RZ, RZ, UR7 ;  /* 0x00000007ff077e24 */ /* 0x000fe2000f8e00ff */
[----:B----4-:R-:W-:Y:S01]  /*9110*/  MOV R10, UR8 ;  /* 0x00000008000a7c02 */ /* 0x010fe20008000f00 */
[----:B-1----:R-:W-:-:S07]  /*9120*/  IMAD.U32 R11, RZ, RZ, UR9 ;  /* 0x00000009ff0b7e24 */ /* 0x002fce000f8e00ff */
[----:B------:R-:W-:-:S07]  /*9130*/  LEPC R20, `(.L_x_1546) ;  /* 0x000000001014794e */ /* 0x000fce0000000000 */
[----:B--2---:R-:W-:Y:S05]  /*9140*/  CALL.ABS.NOINC R2 ;  /* 0x0000000002007343 */ /* 0x004fea0003c00000 */
.L_x_1546:
[----:B------:R-:W-:Y:S05]  /*9150*/  BRA `(.L_x_1522) ;  /* 0x0000000000947947 */ /* 0x000fea0003800000 */
.L_x_1545:
        /* <DEDUP_REMOVED lines=12> */
.L_x_1548:
[----:B------:R-:W-:Y:S05]  /*9220*/  BSYNC.RECONVERGENT B0 ;  /* 0x0000000000007941 */ /* 0x000fea0003800200 */
.L_x_1547:
[----:B------:R-:W-:-:S05]  /*9230*/  LOP3.LUT R5, R0, 0x80, R7, 0xf8, !PT ;  /* 0x0000008000057812 */ /* 0x000fca00078ef807 */
[----:B------:R2:W-:Y:S01]  /*9240*/  STG.E.U8 desc[UR36][R2.64], R5 ;  /* 0x0000000502007986 */ /* 0x0005e2000c101124 */
[----:B------:R-:W-:Y:S05]  /*9250*/  BRA `(.L_x_1522) ;  /* 0x0000000000547947 */ /* 0x000fea0003800000 */
.L_x_1544:
        /* <DEDUP_REMOVED lines=11> */
.L_x_1550:
[----:B------:R-:W-:Y:S01]  /*9310*/  HFMA2 R0, -RZ, RZ, 0, 7.569789886474609375e-06 ;  /* 0x0000007fff007431 */ /* 0x000fe200000001ff */
[----:B------:R-:W-:-:S04]  /*9320*/  ISETP.GT.U32.AND P0, PT, R6, 0x7f800000, PT ;  /* 0x7f8000000600780c */ /* 0x000fc80003f04070 */
[----:B------:R-:W-:-:S09]  /*9330*/  SEL R0, R0, 0x7c, P0 ;  /* 0x0000007c00007807 */ /* 0x000fd20000000000 */
.L_x_1551:
[----:B------:R-:W-:Y:S05]  /*9340*/  BSYNC.RECONVERGENT B0 ;  /* 0x0000000000007941 */ /* 0x000fea0003800200 */
.L_x_1549:
[----:B------:R-:W-:-:S04]  /*9350*/  SHF.R.U32.HI R5, RZ, 0x18, R4 ;  /* 0x00000018ff057819 */ /* 0x000fc80000011604 */
[----:B------:R-:W-:-:S05]  /*9360*/  LOP3.LUT R5, R0, 0x80, R5, 0xf8, !PT ;  /* 0x0000008000057812 */ /* 0x000fca00078ef805 */
[----:B------:R1:W-:Y:S01]  /*9370*/  STG.E.U8 desc[UR36][R2.64], R5 ;  /* 0x0000000502007986 */ /* 0x0003e2000c101124 */
[----:B------:R-:W-:Y:S05]  /*9380*/  BRA `(.L_x_1522) ;  /* 0x0000000000087947 */ /* 0x000fea0003800000 */
.L_x_1543:
[----:B------:R-:W-:-:S05]  /*9390*/  F2FP.BF16.F32.PACK_AB R4, RZ, R4 ;  /* 0x00000004ff04723e */ /* 0x000fca00000010ff */
[----:B------:R0:W-:Y:S02]  /*93a0*/  STG.E.U16 desc[UR36][R2.64], R4 ;  /* 0x0000000402007986 */ /* 0x0001e4000c101524 */
.L_x_1522:
[----:B------:R-:W-:-:S07]  /*93b0*/  VIADD R17, R17, 0x80 ;  /* 0x0000008011117836 */ /* 0x000fce0000000000 */
.L_x_1487:
[----:B------:R-:W-:Y:S05]  /*93c0*/  BSYNC.RECONVERGENT B7 ;  /* 0x0000000000077941 */ /* 0x000fea0003800200 */
.L_x_1486:
[----:B------:R-:W5:Y:S02]  /*93d0*/  LDCU UR4, c[0x0][0x380] ;  /* 0x00007000ff0477ac */ /* 0x000f640008000800 */
[----:B-----5:R-:W-:-:S13]  /*93e0*/  ISETP.GE.AND P0, PT, R17, UR4, PT ;  /* 0x0000000411007c0c */ /* 0x020fda000bf06270 */
[----:B------:R-:W-:Y:S05]  /*93f0*/  @P0 EXIT ;  /* 0x000000000000094d */ /* 0x000fea0003800000 */
[----:B------:R-:W5:Y:S01]  /*9400*/  LDCU UR4, c[0x0][0x388] ;  /* 0x00007100ff0477ac */ /* 0x000f620008000800 */
[----:B0--34-:R-:W-:Y:S01]  /*9410*/  MOV R0, RZ ;  /* 0x000000ff00007202 */ /* 0x019fe20000000f00 */
[----:B------:R-:W-:Y:S01]  /*9420*/  IMAD.MOV.U32 R16, RZ, RZ, RZ ;  /* 0x000000ffff107224 */ /* 0x000fe200078e00ff */
[----:B-----5:R-:W-:-:S09]  /*9430*/  UISETP.NE.AND UP0, UPT, UR4, URZ, UPT ;  /* 0x000000ff0400728c */ /* 0x020fd2000bf05270 */
[----:B------:R-:W-:Y:S05]  /*9440*/  BRA.U !UP0, `(.L_x_1552) ;  /* 0x0000001108a87547 */ /* 0x000fea000b800000 */
[----:B------:R-:W1:Y:S01]  /*9450*/  LDCU.64 UR4, c[0x0][0x390] ;  /* 0x00007200ff0477ac */ /* 0x000e620008000a00 */
[----:B------:R-:W-:Y:S01]  /*9460*/  HFMA2 R16, -RZ, RZ, 0, 0 ;  /* 0x00000000ff107431 */ /* 0x000fe200000001ff */
        /* <DEDUP_REMOVED lines=296> */
.L_x_1552:
[----:B------:R-:W1:Y:S01]  /*a6f0*/  LDCU.128 UR8, c[0x0][0x580] ;  /* 0x0000b000ff0877ac */ /* 0x000e620008000c00 */
[----:B------:R-:W-:Y:S01]  /*a700*/  BSSY.RECONVERGENT B6, `(.L_x_1553) ;  /* 0x00000df000067945 */ /* 0x000fe20003800200 */
[----:B------:R-:W-:-:S04]  /*a710*/  UPRMT UR4, UR41, 0x9910, URZ ;  /* 0x0000991029047896 */ /* 0x000fc800080000ff */
[----:B------:R-:W-:Y:S01]  /*a720*/  UISETP.GT.AND UP0, UPT, UR4, 0x9, UPT ;  /* 0x000000090400788c */ /* 0x000fe2000bf04270 */
[----:B-12---:R-:W-:Y:S02]  /*a730*/  IADD3 R2, P1, PT, R0, UR10, RZ ;  /* 0x0000000a00027c10 */ /* 0x006fe4000ff3e0ff */
        /* <DEDUP_REMOVED lines=13> */
[----:B--2---:R-:W4:Y:S01]  /*a810*/  I2F.S16 R0, R0 ;  /* 0x0000000000007306 */ /* 0x004f220000101400 */
[----:B------:R-:W-:Y:S05]  /*a820*/  BRA `(.L_x_1559) ;  /* 0x0000000c00307947 */ /* 0x000fea0003800000 */
.L_x_1557:
[----:B------:R-:W2:Y:S02]  /*a830*/  LDG.E.U8 R0, desc[UR36][R2.64] ;  /* 0x0000002402007981 */ /* 0x000ea4000c1e1100 */
[----:B--2---:R-:W-:Y:S01]  /*a840*/  I2FP.F32.U32 R0, R0 ;  /* 0x0000000000007245 */ /* 0x004fe20000201000 */
[----:B------:R-:W-:Y:S06]  /*a850*/  BRA `(.L_x_1559) ;  /* 0x0000000c00247947 */ /* 0x000fec0003800000 */
.L_x_1556:
[----:B------:R-:W-:-:S09]  /*a860*/  UISETP.NE.AND UP0, UPT, UR4, 0x2, UPT ;  /* 0x000000020400788c */ /* 0x000fd2000bf05270 */
[----:B------:R-:W-:Y:S05]  /*a870*/  BRA.U !UP0, `(.L_x_1560) ;  /* 0x0000000108287547 */ /* 0x000fea000b800000 */
[----:B------:R-:W-:-:S09]  /*a880*/  UISETP.NE.AND UP0, UPT, UR4, 0x3, UPT ;  /* 0x000000030400788c */ /* 0x000fd2000bf05270 */
[----:B------:R-:W-:Y:S05]  /*a890*/  BRA.U !UP0, `(.L_x_1561) ;  /* 0x0000000108147547 */ /* 0x000fea000b800000 */
[----:B------:R-:W-:-:S09]  /*a8a0*/  UISETP.NE.AND UP0, UPT, UR4, 0x4, UPT ;  /* 0x000000040400788c */ /* 0x000fd2000bf05270 */
[----:B------:R-:W-:Y:S05]  /*a8b0*/  BRA.U UP0, `(.L_x_1558) ;  /* 0x0000000900b07547 */ /* 0x000fea000b800000 */
[----:B------:R-:W2:Y:S02]  /*a8c0*/  LDG.E.64 R2, desc[UR36][R2.64] ;  /* 0x0000002402027981 */ /* 0x000ea4000c1e1b00 */
[----:B--2---:R0:W1:Y:S01]  /*a8d0*/  I2F.S64 R0, R2 ;  /* 0x0000000200007312 */ /* 0x0040620000301400 */
[----:B------:R-:W-:Y:S05]  /*a8e0*/  BRA `(.L_x_1559) ;  /* 0x0000000c00007947 */ /* 0x000fea0003800000 */
.L_x_1561:
[----:B------:R-:W2:Y:S02]  /*a8f0*/  LDG.E R0, desc[UR36][R2.64] ;  /* 0x0000002402007981 */ /* 0x000ea4000c1e1900 */
[----:B--2---:R-:W-:Y:S01]  /*a900*/  I2FP.F32.S32 R0, R0 ;  /* 0x0000000000007245 */ /* 0x004fe20000201400 */
[----:B------:R-:W-:Y:S06]  /*a910*/  BRA `(.L_x_1559) ;  /* 0x0000000800f47947 */ /* 0x000fec0003800000 */
.L_x_1560:
[----:B------:R-:W2:Y:S02]  /*a920*/  LDG.E.U16 R0, desc[UR36][R2.64] ;  /* 0x0000002402007981 */ /* 0x000ea4000c1e1500 */
[----:B--2---:R-:W0:Y:S01]  /*a930*/  I2F.S16 R0, R0 ;  /* 0x0000000000007306 */ /* 0x004e220000101400 */
[----:B------:R-:W-:Y:S05]  /*a940*/  BRA `(.L_x_1559) ;  /* 0x0000000800e87947 */ /* 0x000fea0003800000 */
.L_x_1555:
        /* <DEDUP_REMOVED lines=8> */
.L_x_1563:
[----:B------:R-:W2:Y:S02]  /*a9d0*/  LDG.E.U16 R0, desc[UR36][R2.64] ;  /* 0x0000002402007981 */ /* 0x000ea4000c1e1500 */
[----:B--2---:R-:W-:Y:S01]  /*a9e0*/  HADD2.F32 R0, -RZ, R0.H0_H0 ;  /* 0x20000000ff007230 */ /* 0x004fe20000004100 */
[----:B------:R-:W-:Y:S06]  /*a9f0*/  BRA `(.L_x_1559) ;  /* 0x0000000800bc7947 */ /* 0x000fec0003800000 */
.L_x_1562:
        /* <DEDUP_REMOVED lines=8> */
.L_x_1565:
[----:B------:R-:W2:Y:S02]  /*aa80*/  LDG.E.U16 R0, desc[UR36][R2.64] ;  /* 0x0000002402007981 */ /* 0x000ea4000c1e1500 */
[----:B--2---:R-:W-:Y:S01]  /*aa90*/  HADD2.F32 R0, -RZ, R0.H0_H0 ;  /* 0x20000000ff007230 */ /* 0x004fe20000004100 */
[----:B------:R-:W-:Y:S06]  /*aaa0*/  BRA `(.L_x_1559) ;  /* 0x0000000800907947 */ /* 0x000fec0003800000 */
.L_x_1564:
[----:B------:R-:W2:Y:S01]  /*aab0*/  LDG.E.64 R2, desc[UR36][R2.64] ;  /* 0x0000002402027981 */ /* 0x000ea2000c1e1b00 */
[----:B------:R-:W-:Y:S01]  /*aac0*/  UMOV UR4, 0xf0000000 ;  /* 0xf000000000047882 */ /* 0x000fe20000000000 */
[----:B------:R-:W-:Y:S01]  /*aad0*/  UMOV UR5, 0x380fffff ;  /* 0x380fffff00057882 */ /* 0x000fe20000000000 */
[----:B--2---:R-:W0:Y:S01]  /*aae0*/  F2F.F32.F64 R0, R2 ;  /* 0x0000000200007310 */ /* 0x004e220000301000 */
[----:B------:R-:W-:-:S14]  /*aaf0*/  DSETP.GEU.AND P0, PT, |R2|, UR4, PT ;  /* 0x0000000402007e2a */ /* 0x000fdc000bf0e200 */
[----:B0-----:R-:W-:Y:S01]  /*ab00*/  @!P0 FMUL R0, R0, 1.175494350822287508e-38 ;  /* 0x0080000000008820 */ /* 0x001fe20000400000 */
[----:B------:R-:W-:Y:S06]  /*ab10*/  BRA `(.L_x_1559) ;  /* 0x0000000800747947 */ /* 0x000fec0003800000 */
.L_x_1554:
        /* <DEDUP_REMOVED lines=12> */
.L_x_1568:
[----:B------:R-:W2:Y:S01]  /*abe0*/  LDG.E.64 R2, desc[UR36][R2.64] ;  /* 0x0000002402027981 */ /* 0x000ea2000c1e1b00 */
[----:B------:R-:W-:Y:S01]  /*abf0*/  UMOV UR4, 0xf0000000 ;  /* 0xf000000000047882 */ /* 0x000fe20000000000 */
[----:B------:R-:W-:Y:S01]  /*ac00*/  UMOV UR5, 0x380fffff ;  /* 0x380fffff00057882 */ /* 0x000fe20000000000 */
[----:B--2---:R-:W0:Y:S01]  /*ac10*/  F2F.F32.F64 R0, R2 ;  /* 0x0000000200007310 */ /* 0x004e220000301000 */
[----:B------:R-:W-:-:S14]  /*ac20*/  DSETP.GEU.AND P0, PT, |R2|, UR4, PT ;  /* 0x0000000402007e2a */ /* 0x000fdc000bf0e200 */
[----:B0-----:R-:W-:Y:S01]  /*ac30*/  @!P0 FMUL R0, R0, 1.175494350822287508e-38 ;  /* 0x0080000000008820 */ /* 0x001fe20000400000 */
[----:B------:R-:W-:Y:S06]  /*ac40*/  BRA `(.L_x_1559) ;  /* 0x0000000800287947 */ /* 0x000fec0003800000 */
.L_x_1567:
        /* <DEDUP_REMOVED lines=25> */
.L_x_1570:
        /* <DEDUP_REMOVED lines=12> */
.L_x_1569:
[----:B------:R-:W2:Y:S02]  /*aea0*/  LDG.E.U16 R0, desc[UR36][R2.64] ;  /* 0x0000002402007981 */ /* 0x000ea4000c1e1500 */
[----:B--2---:R-:W-:Y:S01]  /*aeb0*/  IMAD.U32 R0, R0, 0x10000, RZ ;  /* 0x0001000000007824 */ /* 0x004fe200078e00ff */
[----:B------:R-:W-:Y:S06]  /*aec0*/  BRA `(.L_x_1559) ;  /* 0x0000000400887947 */ /* 0x000fec0003800000 */
.L_x_1566:
        /* <DEDUP_REMOVED lines=11> */
.L_x_1573:
        /* <DEDUP_REMOVED lines=20> */
.L_x_1575:
[----:B------:R-:W-:Y:S05]  /*b0c0*/  BSYNC.RECONVERGENT B0 ;  /* 0x0000000000007941 */ /* 0x000fea0003800200 */
.L_x_1574:
[----:B------:R-:W-:Y:S02]  /*b0d0*/  SHF.L.U32 R0, R0, 0x14, RZ ;  /* 0x0000001400007819 */ /* 0x000fe400000006ff */
[----:B------:R-:W-:-:S04]  /*b0e0*/  LEA R2, R2, 0x3b800000, 0x17 ;  /* 0x3b80000002027811 */ /* 0x000fc800078eb8ff */
[----:B------:R-:W-:Y:S01]  /*b0f0*/  LOP3.LUT R0, R2, R0, R7, 0xfe, !PT ;  /* 0x0000000002007212 */ /* 0x000fe200078efe07 */
[----:B------:R-:W-:Y:S06]  /*b100*/  BRA `(.L_x_1559) ;  /* 0x0000000000f87947 */ /* 0x000fec0003800000 */
.L_x_1572:
[----:B------:R-:W2:Y:S01]  /*b110*/  LDG.E.U8 R3, desc[UR36][R2.64] ;  /* 0x0000002402037981 */ /* 0x000ea2000c1e1100 */
        /* <DEDUP_REMOVED lines=19> */
.L_x_1577:
[----:B------:R-:W-:Y:S05]  /*b250*/  BSYNC.RECONVERGENT B0 ;  /* 0x0000000000007941 */ /* 0x000fea0003800200 */
.L_x_1576:
[----:B------:R-:W-:Y:S01]  /*b260*/  IMAD.SHL.U32 R0, R0, 0x200000, RZ ;  /* 0x0020000000007824 */ /* 0x000fe200078e00ff */
[----:B------:R-:W-:-:S04]  /*b270*/  LEA R2, R2, 0x37800000, 0x17 ;  /* 0x3780000002027811 */ /* 0x000fc800078eb8ff */
[----:B------:R-:W-:Y:S01]  /*b280*/  LOP3.LUT R0, R2, R0, R7, 0xfe, !PT ;  /* 0x0000000002007212 */ /* 0x000fe200078efe07 */
[----:B------:R-:W-:Y:S06]  /*b290*/  BRA `(.L_x_1559) ;  /* 0x0000000000947947 */ /* 0x000fec0003800000 */
.L_x_1571:
[----:B------:R-:W-:-:S09]  /*b2a0*/  UISETP.NE.AND UP0, UPT, UR4, 0x1c, UPT ;  /* 0x0000001c0400788c */ /* 0x000fd2000bf05270 */
[----:B------:R-:W-:Y:S05]  /*b2b0*/  BRA.U !UP0, `(.L_x_1578) ;  /* 0x0000000108847547 */ /* 0x000fea000b800000 */
[----:B------:R-:W-:-:S09]  /*b2c0*/  UISETP.NE.AND UP0, UPT, UR4, 0x1d, UPT ;  /* 0x0000001d0400788c */ /* 0x000fd2000bf05270 */
[----:B------:R-:W-:Y:S05]  /*b2d0*/  BRA.U !UP0, `(.L_x_1579) ;  /* 0x0000000108707547 */ /* 0x000fea000b800000 */
[----:B------:R-:W-:-:S09]  /*b2e0*/  UISETP.NE.AND UP0, UPT, UR4, 0x2c, UPT ;  /* 0x0000002c0400788c */ /* 0x000fd2000bf05270 */
[----:B------:R-:W-:Y:S05]  /*b2f0*/  BRA.U UP0, `(.L_x_1558) ;  /* 0x0000000100207547 */ /* 0x000fea000b800000 */
[----:B------:R-:W2:Y:S01]  /*b300*/  LDG.E.U8 R2, desc[UR36][R2.64] ;  /* 0x0000002402027981 */ /* 0x000ea2000c1e1100 */
[----:B------:R-:W-:Y:S01]  /*b310*/  HFMA2 R0, -RZ, RZ, 3.814697265625e-06, 0 ;  /* 0x00400000ff007431 */ /* 0x000fe200000001ff */
[----:B--2---:R-:W-:-:S13]  /*b320*/  ISETP.NE.AND P0, PT, R2, RZ, PT ;  /* 0x000000ff0200720c */ /* 0x004fda0003f05270 */
[----:B------:R-:W-:Y:S05]  /*b330*/  @!P0 BRA `(.L_x_1559) ;  /* 0x00000000006c8947 */ /* 0x000fea0003800000 */
[----:B------:R-:W-:-:S13]  /*b340*/  ISETP.NE.AND P0, PT, R2, 0xff, PT ;  /* 0x000000ff0200780c */ /* 0x000fda0003f05270 */
[----:B------:R-:W-:Y:S01]  /*b350*/  @!P0 IMAD.MOV.U32 R0, RZ, RZ, 0x7f800001 ;  /* 0x7f800001ff008424 */ /* 0x000fe200078e00ff */
[----:B------:R-:W-:Y:S01]  /*b360*/  @P0 SHF.L.U32 R0, R2, 0x17, RZ ;  /* 0x0000001702000819 */ /* 0x000fe200000006ff */
[----:B------:R-:W-:Y:S06]  /*b370*/  BRA `(.L_x_1559) ;  /* 0x00000000005c7947 */ /* 0x000fec0003800000 */
.L_x_1558:
        /* <DEDUP_REMOVED lines=16> */
.L_x_1580:
[----:B------:R-:W-:Y:S01]  /*b480*/  MOV R0, RZ ;  /* 0x000000ff00007202 */ /* 0x000fe20000000f00 */
[----:B------:R-:W-:Y:S06]  /*b490*/  BRA `(.L_x_1559) ;  /* 0x0000000000147947 */ /* 0x000fec0003800000 */
.L_x_1579:
[----:B------:R-:W2:Y:S02]  /*b4a0*/  LDG.E.64 R2, desc[UR36][R2.64] ;  /* 0x0000002402027981 */ /* 0x000ea4000c1e1b00 */
[----:B--2---:R0:W1:Y:S01]  /*b4b0*/  I2F.U64 R0, R2 ;  /* 0x0000000200007312 */ /* 0x0040620000301000 */
[----:B------:R-:W-:Y:S05]  /*b4c0*/  BRA `(.L_x_1559) ;  /* 0x0000000000087947 */ /* 0x000fea0003800000 */
.L_x_1578:
[----:B------:R-:W2:Y:S02]  /*b4d0*/  LDG.E R0, desc[UR36][R2.64] ;  /* 0x0000002402007981 */ /* 0x000ea4000c1e1900 */
[----:B--2---:R-:W-:-:S07]  /*b4e0*/  I2FP.F32.U32 R0, R0 ;  /* 0x0000000000007245 */ /* 0x004fce0000201000 */
.L_x_1559:
[----:B------:R-:W-:Y:S05]  /*b4f0*/  BSYNC.RECONVERGENT B6 ;  /* 0x0000000000067941 */ /* 0x000fea0003800200 */
.L_x_1553:
[C---:B01--45:R-:W-:Y:S01]  /*b500*/  FSETP.GE.FTZ.AND P0, PT, |R0|.reuse, 1.0029599666595458984, PT ;  /* 0x3f8060fe0000780b */ /* 0x073fe20003f16200 */
[----:B------:R-:W-:Y:S02]  /*b510*/  HFMA2 R5, -RZ, RZ, 0.8349609375, 5.424022674560546875e-06 ;  /* 0x3aae005bff057431 */ /* 0x000fe400000001ff */
[----:B--23--:R-:W-:Y:S02]  /*b520*/  IMAD.MOV.U32 R3, RZ, RZ, 0x38eb4c3a ;  /* 0x38eb4c3aff037424 */ /* 0x00cfe400078e00ff */
[----:B------:R-:W-:Y:S01]  /*b530*/  FADD.FTZ R2, |R0|, -RZ ;  /* 0x800000ff00027221 */ /* 0x000fe20000010200 */
[----:B------:R-:W-:Y:S01]  /*b540*/  IMAD.MOV.U32 R4, RZ, RZ, 0x3c09919f ;  /* 0x3c09919fff047424 */ /* 0x000fe200078e00ff */
[----:B------:R-:W-:Y:S01]  /*b550*/  MOV R6, 0x3d24d99a ;  /* 0x3d24d99a00067802 */ /* 0x000fe20000000f00 */
[----:B------:R-:W-:Y:S01]  /*b560*/  HFMA2 R7, -RZ, RZ, 1.8525390625, -0.310791015625 ;  /* 0x3f69b4f9ff077431 */ /* 0x000fe200000001ff */
[----:B------:R-:W-:Y:S01]  /*b570*/  FSEL R3, R3, 8.4834944573231041431e-05, P0 ;  /* 0x38b1e96a03037808 */ /* 0x000fe20000000000 */
[----:B------:R-:W-:Y:S01]  /*b580*/  IMAD.MOV.U32 R8, RZ, RZ, 0x3f210a14 ;  /* 0x3f210a14ff087424 */ /* 0x000fe200078e00ff */
[----:B------:R-:W-:Y:S01]  /*b590*/  FSEL R4, R4, 0.0052134888246655464172, P0 ;  /* 0x3baad5ea04047808 */ /* 0x000fe20000000000 */
[----:B------:R-:W-:Y:S01]  /*b5a0*/  UPRMT UR4, UR42, 0x9910, URZ ;  /* 0x000099102a047896 */ /* 0x000fe200080000ff */
[----:B------:R-:W-:Y:S01]  /*b5b0*/  FSEL R5, -R5, -0.00082130916416645050049, P0 ;  /* 0xba574d2005057808 */ /* 0x000fe20000000100 */
[----:B------:R-:W-:Y:S01]  /*b5c0*/  @!P0 FMUL.FTZ R2, R0, R0 ;  /* 0x0000000000028220 */ /* 0x000fe20000410000 */
[----:B------:R-:W-:Y:S01]  /*b5d0*/  FSEL R6, -R6, -0.026868773624300956726, P0 ;  /* 0xbcdc1be706067808 */ /* 0x000fe20000000100 */
[----:B------:R-:W-:-:S02]  /*b5e0*/  UISETP.GT.AND UP0, UPT, UR4, 0x9, UPT ;  /* 0x000000090400788c */ /* 0x000fc4000bf04270 */
        /* <DEDUP_REMOVED lines=26> */
[----:B0-----:R-:W-:Y:S01]  /*b790*/  STG.E.U8 desc[UR36][R16.64], R3 ;  /* 0x0000000310007986 */ /* 0x001fe2000c101124 */
[----:B------:R-:W-:Y:S05]  /*b7a0*/  EXIT ;  /* 0x000000000000794d */ /* 0x000fea0003800000 */
.L_x_1584:
[----:B------:R-:W0:Y:S02]  /*b7b0*/  F2I.S64.TRUNC R2, R2 ;  /* 0x0000000200027311 */ /* 0x000e24000020d900 */
[----:B0-----:R-:W-:-:S05]  /*b7c0*/  MOV R5, R2 ;  /* 0x0000000200057202 */ /* 0x001fca0000000f00 */
[----:B------:R-:W-:Y:S01]  /*b7d0*/  STG.E.U8 desc[UR36][R16.64], R5 ;  /* 0x0000000510007986 */ /* 0x000fe2000c101124 */
[----:B------:R-:W-:Y:S05]  /*b7e0*/  EXIT ;  /* 0x000000000000794d */ /* 0x000fea0003800000 */
.L_x_1583:
[----:B------:R-:W-:-:S09]  /*b7f0*/  UISETP.NE.AND UP0, UPT, UR4, 0x2, UPT ;  /* 0x000000020400788c */ /* 0x000fd2000bf05270 */
[----:B------:R-:W-:Y:S05]  /*b800*/  BRA.U !UP0, `(.L_x_1586) ;  /* 0x0000000108287547 */ /* 0x000fea000b800000 */
[----:B------:R-:W-:-:S09]  /*b810*/  UISETP.NE.AND UP0, UPT, UR4, 0x3, UPT ;  /* 0x000000030400788c */ /* 0x000fd2000bf05270 */
[----:B------:R-:W-:Y:S05]  /*b820*/  BRA.U !UP0, `(.L_x_1587) ;  /* 0x0000000108147547 */ /* 0x000fea000b800000 */
[----:B------:R-:W-:-:S09]  /*b830*/  UISETP.NE.AND UP0, UPT, UR4, 0x4, UPT ;  /* 0x000000040400788c */ /* 0x000fd2000bf05270 */
[----:B------:R-:W-:Y:S05]  /*b840*/  BRA.U UP0, `(.L_x_1585) ;  /* 0x0000000900387547 */ /* 0x000fea000b800000 */
[----:B------:R-:W0:Y:S02]  /*b850*/  F2I.S64.TRUNC R2, R2 ;  /* 0x0000000200027311 */ /* 0x000e24000020d900 */
[----:B0-----:R-:W-:Y:S01]  /*b860*/  STG.E.64 desc[UR36][R16.64], R2 ;  /* 0x0000000210007986 */ /* 0x001fe2000c101b24 */
[----:B------:R-:W-:Y:S05]  /*b870*/  EXIT ;  /* 0x000000000000794d */ /* 0x000fea0003800000 */
.L_x_1587:
[----:B------:R-:W0:Y:S02]  /*b880*/  F2I.FTZ.TRUNC.NTZ R3, R2 ;  /* 0x0000000200037305 */ /* 0x000e24000021f100 */
[----:B0-----:R-:W-:Y:S01]  /*b890*/  STG.E desc[UR36][R16.64], R3 ;  /* 0x0000000310007986 */ /* 0x001fe2000c101924 */
[----:B------:R-:W-:Y:S05]  /*b8a0*/  EXIT ;  /* 0x000000000000794d */ /* 0x000fea0003800000 */
.L_x_1586:
[----:B------:R-:W0:Y:S02]  /*b8b0*/  F2I.FTZ.TRUNC.NTZ R3, R2 ;  /* 0x0000000200037305 */ /* 0x000e24000021f100 */
[----:B0-----:R-:W-:Y:S01]  /*b8c0*/  STG.E.U16 desc[UR36][R16.64], R3 ;  /* 0x0000000310007986 */ /* 0x001fe2000c101524 */
[----:B------:R-:W-:Y:S05]  /*b8d0*/  EXIT ;  /* 0x000000000000794d */ /* 0x000fea0003800000 */
.L_x_1582:
[----:B------:R-:W-:-:S09]  /*b8e0*/  UISETP.GT.AND UP0, UPT, UR4, 0x6, UPT ;  /* 0x000000060400788c */ /* 0x000fd2000bf04270 */
[----:B------:R-:W-:Y:S05]  /*b8f0*/  BRA.U UP0, `(.L_x_1588) ;  /* 0x0000000100247547 */ /* 0x000fea000b800000 */
[----:B------:R-:W-:-:S09]  /*b900*/  UISETP.NE.AND UP0, UPT, UR4, 0x5, UPT ;  /* 0x000000050400788c */ /* 0x000fd2000bf05270 */
[----:B------:R-:W-:Y:S05]  /*b910*/  BRA.U !UP0, `(.L_x_1589) ;  /* 0x0000000108107547 */ /* 0x000fea000b800000 */
[----:B------:R-:W-:-:S09]  /*b920*/  UISETP.NE.AND UP0, UPT, UR4, 0x6, UPT ;  /* 0x000000060400788c */ /* 0x000fd2000bf05270 */
[----:B------:R-:W-:Y:S05]  /*b930*/  BRA.U UP0, `(.L_x_1585) ;  /* 0x0000000500fc7547 */ /* 0x000fea000b800000 */
[----:B------:R-:W-:Y:S01]  /*b940*/  STG.E desc[UR36][R16.64], R2 ;  /* 0x0000000210007986 */ /* 0x000fe2000c101924 */
[----:B------:R-:W-:Y:S05]  /*b950*/  EXIT ;  /* 0x000000000000794d */ /* 0x000fea0003800000 */
.L_x_1589:
[----:B------:R-:W-:-:S05]  /*b960*/  F2FP.F16.F32.PACK_AB R2, RZ, R2 ;  /* 0x00000002ff02723e */ /* 0x000fca00000000ff */
[----:B------:R-:W-:Y:S01]  /*b970*/  STG.E.U16 desc[UR36][R16.64], R2 ;  /* 0x0000000210007986 */ /* 0x000fe2000c101524 */
[----:B------:R-:W-:Y:S05]  /*b980*/  EXIT ;  /* 0x000000000000794d */ /* 0x000fea0003800000 */
.L_x_1588:
[----:B------:R-:W-:-:S09]  /*b990*/  UISETP.NE.AND UP0, UPT, UR4, 0x7, UPT ;  /* 0x000000070400788c */ /* 0x000fd2000bf05270 */
[----:B------:R-:W-:Y:S05]  /*b9a0*/  BRA.U !UP0, `(.L_x_1590) ;  /* 0x00000001082c7547 */ /* 0x000fea000b800000 */
[----:B------:R-:W-:-:S09]  /*b9b0*/  UISETP.NE.AND UP0, UPT, UR4, 0x8, UPT ;  /* 0x000000080400788c */ /* 0x000fd2000bf05270 */
[----:B------:R-:W-:Y:S05]  /*b9c0*/  BRA.U !UP0, `(.L_x_1591) ;  /* 0x0000000108147547 */ /* 0x000fea000b800000 */
[----:B------:R-:W-:-:S09]  /*b9d0*/  UISETP.NE.AND UP0, UPT, UR4, 0x9, UPT ;  /* 0x000000090400788c */ /* 0x000fd2000bf05270 */
[----:B------:R-:W-:Y:S05]  /*b9e0*/  BRA.U UP0, `(.L_x_1585) ;  /* 0x0000000500d07547 */ /* 0x000fea000b800000 */
[----:B------:R-:W-:-:S05]  /*b9f0*/  IMAD.MOV.U32 R3, RZ, RZ, RZ ;  /* 0x000000ffff037224 */ /* 0x000fca00078e00ff */
[----:B------:R-:W-:Y:S01]  /*ba00*/  STG.E.64 desc[UR36][R16.64], R2 ;  /* 0x0000000210007986 */ /* 0x000fe2000c101b24 */
[----:B------:R-:W-:Y:S05]  /*ba10*/  EXIT ;  /* 0x000000000000794d */ /* 0x000fea0003800000 */
.L_x_1591:
[----:B------:R-:W-:-:S04]  /*ba20*/  F2FP.F16.F32.PACK_AB R3, RZ, R2 ;  /* 0x00000002ff03723e */ /* 0x000fc800000000ff */
[----:B------:R-:W-:-:S05]  /*ba30*/  PRMT R3, R3, 0x5410, RZ ;  /* 0x0000541003037816 */ /* 0x000fca00000000ff */
[----:B------:R-:W-:Y:S01]  /*ba40*/  STG.E desc[UR36][R16.64], R3 ;  /* 0x0000000310007986 */ /* 0x000fe2000c101924 */
[----:B------:R-:W-:Y:S05]  /*ba50*/  EXIT ;  /* 0x000000000000794d */ /* 0x000fea0003800000 */
.L_x_1590:
[----:B------:R-:W-:-:S06]  /*ba60*/  FMUL.FTZ R2, R2, 1 ;  /* 0x3f80000002027820 */ /* 0x000fcc0000410000 */
[----:B------:R-:W0:Y:S02]  /*ba70*/  F2F.F64.F32 R2, R2 ;  /* 0x0000000200027310 */ /* 0x000e240000201800 */
[----:B0-----:R-:W-:Y:S01]  /*ba80*/  STG.E.64 desc[UR36][R16.64], R2 ;  /* 0x0000000210007986 */ /* 0x001fe2000c101b24 */
[----:B------:R-:W-:Y:S05]  /*ba90*/  EXIT ;  /* 0x000000000000794d */ /* 0x000fea0003800000 */
.L_x_1581:
        /* <DEDUP_REMOVED lines=11> */
[----:B0-----:R-:W-:Y:S01]  /*bb50*/  STG.E.U16 desc[UR36][R16.64], R3 ;  /* 0x0000000310007986 */ /* 0x001fe2000c101524 */
[----:B------:R-:W-:Y:S05]  /*bb60*/  EXIT ;  /* 0x000000000000794d */ /* 0x000fea0003800000 */
.L_x_1595:
[----:B------:R-:W-:Y:S01]  /*bb70*/  LOP3.LUT R4, R2, 0x7fffffff, RZ, 0xc0, !PT ;  /* 0x7fffffff02047812 */ /* 0x000fe200078ec0ff */
[----:B------:R-:W-:Y:S01]  /*bb80*/  BSSY.RECONVERGENT B0, `(.L_x_1596) ;  /* 0x0000012000007945 */ /* 0x000fe20003800200 */
[----:B------:R-:W-:Y:S02]  /*bb90*/  HFMA2 R8, -RZ, RZ, 0, 7.62939453125e-06 ;  /* 0x00000080ff087431 */ /* 0x000fe400000001ff */
        /* <DEDUP_REMOVED lines=13> */
.L_x_1598:
[----:B------:R-:W-:-:S04]  /*bc70*/  SHF.R.U32.HI R2, RZ, 0x18, R2 ;  /* 0x00000018ff027819 */ /* 0x000fc80000011602 */
[----:B------:R-:W-:-:S04]  /*bc80*/  LOP3.LUT R2, R3, 0x80, R2, 0xf8, !PT ;  /* 0x0000008003027812 */ /* 0x000fc800078ef802 */
[----:B------:R-:W-:-:S07]  /*bc90*/  PRMT R8, R2, 0x7610, R8 ;  /* 0x0000761002087816 */ /* 0x000fce0000000008 */
.L_x_1597:
[----:B------:R-:W-:Y:S05]  /*bca0*/  BSYNC.RECONVERGENT B0 ;  /* 0x0000000000007941 */ /* 0x000fea0003800200 */
.L_x_1596:
[----:B------:R-:W-:Y:S01]  /*bcb0*/  STG.E.U8 desc[UR36][R16.64], R8 ;  /* 0x0000000810007986 */ /* 0x000fe2000c101124 */
[----:B------:R-:W-:Y:S05]  /*bcc0*/  EXIT ;  /* 0x000000000000794d */ /* 0x000fea0003800000 */
.L_x_1594:
        /* <DEDUP_REMOVED lines=16> */
.L_x_1601:
[----:B------:R-:W-:-:S04]  /*bdd0*/  SHF.R.U32.HI R2, RZ, 0x18, R2 ;  /* 0x00000018ff027819 */ /* 0x000fc80000011602 */
[----:B------:R-:W-:-:S04]  /*bde0*/  LOP3.LUT R3, R3, 0x80, R2, 0xf8, !PT ;  /* 0x0000008003037812 */ /* 0x000fc800078ef802 */
[----:B------:R-:W-:-:S07]  /*bdf0*/  PRMT R8, R3, 0x7610, R8 ;  /* 0x0000761003087816 */ /* 0x000fce0000000008 */
.L_x_1600:
[----:B------:R-:W-:Y:S05]  /*be00*/  BSYNC.RECONVERGENT B0 ;  /* 0x0000000000007941 */ /* 0x000fea0003800200 */
.L_x_1599:
[----:B------:R-:W-:Y:S01]  /*be10*/  STG.E.U8 desc[UR36][R16.64], R8 ;  /* 0x0000000810007986 */ /* 0x000fe2000c101124 */
[----:B------:R-:W-:Y:S05]  /*be20*/  EXIT ;  /* 0x000000000000794d */ /* 0x000fea0003800000 */
.L_x_1593:
        /* <DEDUP_REMOVED lines=21> */
.L_x_1603:
[----:B------:R-:W0:Y:S02]  /*bf80*/  F2I.U64.TRUNC R2, R2 ;  /* 0x0000000200027311 */ /* 0x000e24000020d800 */
[----:B0-----:R-:W-:Y:S01]  /*bf90*/  STG.E.64 desc[UR36][R16.64], R2 ;  /* 0x0000000210007986 */ /* 0x001fe2000c101b24 */
[----:B------:R-:W-:Y:S05]  /*bfa0*/  EXIT ;  /* 0x000000000000794d */ /* 0x000fea0003800000 */
.L_x_1602:
[----:B------:R-:W0:Y:S02]  /*bfb0*/  F2I.FTZ.U32.TRUNC.NTZ R3, R2 ;  /* 0x0000000200037305 */ /* 0x000e24000021f000 */
[----:B0-----:R-:W-:Y:S01]  /*bfc0*/  STG.E desc[UR36][R16.64], R3 ;  /* 0x0000000310007986 */ /* 0x001fe2000c101924 */
[----:B------:R-:W-:Y:S05]  /*bfd0*/  EXIT ;  /* 0x000000000000794d */ /* 0x000fea0003800000 */
.L_x_1592:
        /* <DEDUP_REMOVED lines=8> */
[----:B------:R-:W-:Y:S01]  /*c060*/  STG.E.U8 desc[UR36][R16.64], R3 ;  /* 0x0000000310007986 */ /* 0x000fe2000c101124 */
[----:B------:R-:W-:Y:S05]  /*c070*/  EXIT ;  /* 0x000000000000794d */ /* 0x000fea0003800000 */
.L_x_1605:
[----:B------:R-:W-:Y:S01]  /*c080*/  FMUL.FTZ R4, R2, 1 ;  /* 0x3f80000002047820 */ /* 0x000fe20000410000 */
[----:B------:R-:W-:-:S05]  /*c090*/  CS2R R6, SRZ ;  /* 0x0000000000067805 */ /* 0x000fca000001ff00 */
[----:B------:R-:W0:Y:S02]  /*c0a0*/  F2F.F64.F32 R4, R4 ;  /* 0x0000000400047310 */ /* 0x000e240000201800 */
[----:B0-----:R-:W-:Y:S01]  /*c0b0*/  STG.E.128 desc[UR36][R16.64], R4 ;  /* 0x0000000410007986 */ /* 0x001fe2000c101d24 */
[----:B------:R-:W-:Y:S05]  /*c0c0*/  EXIT ;  /* 0x000000000000794d */ /* 0x000fea0003800000 */
.L_x_1604:
[----:B------:R-:W-:-:S09]  /*c0d0*/  UISETP.NE.AND UP0, UPT, UR4, 0xf, UPT ;  /* 0x0000000f0400788c */ /* 0x000fd2000bf05270 */
[----:B------:R-:W-:Y:S05]  /*c0e0*/  BRA.U !UP0, `(.L_x_1606) ;  /* 0x0000000108e07547 */ /* 0x000fea000b800000 */
[----:B------:R-:W-:-:S09]  /*c0f0*/  UISETP.NE.AND UP0, UPT, UR4, 0x17, UPT ;  /* 0x000000170400788c */ /* 0x000fd2000bf05270 */
[----:B------:R-:W-:Y:S05]  /*c100*/  BRA.U !UP0, `(.L_x_1607) ;  /* 0x00000001088c7547 */ /* 0x000fea000b800000 */
[----:B------:R-:W-:-:S09]  /*c110*/  UISETP.NE.AND UP0, UPT, UR4, 0x18, UPT ;  /* 0x000000180400788c */ /* 0x000fd2000bf05270 */
[----:B------:R-:W-:Y:S05]  /*c120*/  BRA.U !UP0, `(.L_x_1608) ;  /* 0x0000000108447547 */ /* 0x000fea000b800000 */
.L_x_1585:
        /* <DEDUP_REMOVED lines=16> */
.L_x_1609:
[----:B------:R-:W-:Y:S05]  /*c230*/  EXIT ;  /* 0x000000000000794d */ /* 0x000fea0003800000 */
.L_x_1608:
        /* <DEDUP_REMOVED lines=12> */
.L_x_1611:
[----:B------:R-:W-:Y:S05]  /*c300*/  BSYNC.RECONVERGENT B0 ;  /* 0x0000000000007941 */ /* 0x000fea0003800200 */
.L_x_1610:
[----:B------:R-:W-:-:S05]  /*c310*/  LOP3.LUT R3, R0, 0x80, R5, 0xf8, !PT ;  /* 0x0000008000037812 */ /* 0x000fca00078ef805 */
[----:B------:R-:W-:Y:S01]  /*c320*/  STG.E.U8 desc[UR36][R16.64], R3 ;  /* 0x0000000310007986 */ /* 0x000fe2000c101124 */
[----:B------:R-:W-:Y:S05]  /*c330*/  EXIT ;  /* 0x000000000000794d */ /* 0x000fea0003800000 */
.L_x_1607:
        /* <DEDUP_REMOVED lines=11> */
.L_x_1613:
[----:B------:R-:W-:Y:S01]  /*c3f0*/  HFMA2 R0, -RZ, RZ, 0, 7.569789886474609375e-06 ;  /* 0x0000007fff007431 */ /* 0x000fe200000001ff */
[----:B------:R-:W-:-:S04]  /*c400*/  ISETP.GT.U32.AND P0, PT, R4, 0x7f800000, PT ;  /* 0x7f8000000400780c */ /* 0x000fc80003f04070 */
[----:B------:R-:W-:-:S09]  /*c410*/  SEL R0, R0, 0x7c, P0 ;  /* 0x0000007c00007807 */ /* 0x000fd20000000000 */
.L_x_1614:
[----:B------:R-:W-:Y:S05]  /*c420*/  BSYNC.RECONVERGENT B0 ;  /* 0x0000000000007941 */ /* 0x000fea0003800200 */
.L_x_1612:
[----:B------:R-:W-:-:S04]  /*c430*/  SHF.R.U32.HI R3, RZ, 0x18, R2 ;  /* 0x00000018ff037819 */ /* 0x000fc80000011602 */
[----:B------:R-:W-:-:S05]  /*c440*/  LOP3.LUT R3, R0, 0x80, R3, 0xf8, !PT ;  /* 0x0000008000037812 */ /* 0x000fca00078ef803 */
[----:B------:R-:W-:Y:S01]  /*c450*/  STG.E.U8 desc[UR36][R16.64], R3 ;  /* 0x0000000310007986 */ /* 0x000fe2000c101124 */
[----:B------:R-:W-:Y:S05]  /*c460*/  EXIT ;  /* 0x000000000000794d */ /* 0x000fea0003800000 */
.L_x_1606:
[----:B------:R-:W-:-:S05]  /*c470*/  F2FP.BF16.F32.PACK_AB R2, RZ, R2 ;  /* 0x00000002ff02723e */ /* 0x000fca00000010ff */
[----:B------:R-:W-:Y:S01]  /*c480*/  STG.E.U16 desc[UR36][R16.64], R2 ;  /* 0x0000000210007986 */ /* 0x000fe2000c101524 */
[----:B------:R-:W-:Y:S05]  /*c490*/  EXIT ;  /* 0x000000000000794d */ /* 0x000fea0003800000 */
.L_x_1615:
        /* <DEDUP_REMOVED lines=14> */
.L_x_11314:


//--------------------- .text._ZN2at6native27unrolled_elementwise_kernelIZZZNS0_15erf_kernel_cudaERNS_18TensorIteratorBaseEENKUlvE_clEvENKUlvE0_clEvEUlfE_St5arrayIPcLm2EELi4E23TrivialOffsetCalculatorILi1EjESB_NS0_6memory12LoadWithCastILi1EEENSC_13StoreWithCastILi1EEEEEviT_T0_T2_T3_T4_T5_ --------------------------
	.section	.text._ZN2at6native27unrolled_elementwise_kernelIZZZNS0_15erf_kernel_cudaERNS_18TensorIteratorBaseEENKUlvE_clEvENKUlvE0_clEvEUlfE_St5arrayIPcLm2EELi4E23TrivialOffsetCalculatorILi1EjESB_NS0_6memory12LoadWithCastILi1EEENSC_13StoreWithCastILi1EEEEEviT_T0_T2_T3_T4_T5_,"ax",@progbits
	.align	128
        .global         _ZN2at6native27unrolled_elementwise_kernelIZZZNS0_15erf_kernel_cudaERNS_18TensorIteratorBaseEENKUlvE_clEvENKUlvE0_clEvEUlfE_St5arrayIPcLm2EELi4E23TrivialOffsetCalculatorILi1EjESB_NS0_6memory12LoadWithCastILi1EEENSC_13StoreWithCastILi1EEEEEviT_T0_T2_T3_T4_T5_
        .type           _ZN2at6native27unrolled_elementwise_kernelIZZZNS0_15erf_kernel_cudaERNS_18TensorIteratorBaseEENKUlvE_clEvENKUlvE0_clEvEUlfE_St5arrayIPcLm2EELi4E23TrivialOffsetCalculatorILi1EjESB_NS0_6memory12LoadWithCastILi1EEENSC_13StoreWithCastILi1EEEEEviT_T0_T2_T3_T4_T5_,@function
        .size           _ZN2at6native27unrolled_elementwise_kernelIZZZNS0_15erf_kernel_cudaERNS_18TensorIteratorBaseEENKUlvE_clEvENKUlvE0_clEvEUlfE_St5arrayIPcLm2EELi4E23TrivialOffsetCalculatorILi1EjESB_NS0_6memory12LoadWithCastILi1EEENSC_13StoreWithCastILi1EEEEEviT_T0_T2_T3_T4_T5_,(.L_x_11315 - _ZN2at6native27unrolled_elementwise_kernelIZZZNS0_15erf_kernel_cudaERNS_18TensorIteratorBaseEENKUlvE_clEvENKUlvE0_clEvEUlfE_St5arrayIPcLm2EELi4E23TrivialOffsetCalculatorILi1EjESB_NS0_6memory12LoadWithCastILi1EEENSC_13StoreWithCastILi1EEEEEviT_T0_T2_T3_T4_T5_)
        .other          _ZN2at6native27unrolled_elementwise_kernelIZZZNS0_15erf_kernel_cudaERNS_18TensorIteratorBaseEENKUlvE_clEvENKUlvE0_clEvEUlfE_St5arrayIPcLm2EELi4E23TrivialOffsetCalculatorILi1EjESB_NS0_6memory12LoadWithCastILi1EEENSC_13StoreWithCastILi1EEEEEviT_T0_T2_T3_T4_T5_,@"STO_CUDA_ENTRY STV_DEFAULT"
_ZN2at6native27unrolled_elementwise_kernelIZZZNS0_15erf_kernel_cudaERNS_18TensorIteratorBaseEENKUlvE_clEvENKUlvE0_clEvEUlfE_St5arrayIPcLm2EELi4E23TrivialOffsetCalculatorILi1EjESB_NS0_6memory12LoadWithCastILi1EEENSC_13StoreWithCastILi1EEEEEviT_T0_T2_T3_T4_T5_:
.text._ZN2at6native27unrolled_elementwise_kernelIZZZNS0_15erf_kernel_cudaERNS_18TensorIteratorBaseEENKUlvE_clEvENKUlvE0_clEvEUlfE_St5arrayIPcLm2EELi4E23TrivialOffsetCalculatorILi1EjESB_NS0_6memory12LoadWithCastILi1EEENSC_13StoreWithCastILi1EEEEEviT_T0_T2_T3_T4_T5_:
[----:B------:R-:W0:Y:S01]  /*0000*/  LDC R1, c[0x0][0x37c] ;  /* 0x0000df00ff017b82 */ /* 0x000e220000000800 */
[----:B------:R-:W1:Y:S07]  /*0010*/  S2R R2, SR_CTAID.X ;  /* 0x0000000000027919 */ /* 0x000e6e0000002500 */
[----:B------:R-:W1:Y:S01]  /*0020*/  LDC R17, c[0x0][0x380] ;  /* 0x0000e000ff117b82 */ /* 0x000e620000000800 */
[----:B------:R-:W2:Y:S01]  /*0030*/  LDCU.64 UR36, c[0x0][0x358] ;  /* 0x00006b00ff2477ac */ /* 0x000ea20008000a00 */
[----:B------:R-:W-:Y:S01]  /*0040*/  BSSY.RECONVERGENT B7, `(.L_x_1616) ;  /* 0x00000ec000077945 */ /* 0x000fe20003800200 */
[----:B------:R-:W3:Y:S01]  /*0050*/  S2R R16, SR_TID.X ;  /* 0x0000000000107919 */ /* 0x000ee20000002100 */
[----:B------:R-:W-:Y:S01]  /*0060*/  IMAD.MOV.U32 R22, RZ, RZ, RZ ;  /* 0x000000ffff167224 */ /* 0x000fe200078e00ff */
        /* <DEDUP_REMOVED lines=8> */
[----:B------:R-:W-:Y:S01]  /*00f0*/  BSSY.RECONVERGENT B6, `(.L_x_1618) ;  /* 0x00000df000067945 */ /* 0x000fe20003800200 */
        /* <DEDUP_REMOVED lines=15> */
[----:B--2---:R4:W0:Y:S01]  /*01f0*/  I2F.S16 R22, R4 ;  /* 0x0000000400167306 */ /* 0x0048220000101400 */
[----:B------:R-:W-:Y:S05]  /*0200*/  BRA `(.L_x_1624) ;  /* 0x0000000c00347947 */ /* 0x000fea0003800000 */
.L_x_1622:
[----:B------:R-:W2:Y:S02]  /*0210*/  LDG.E.U8 R4, desc[UR36][R4.64] ;  /* 0x0000002404047981 */ /* 0x000ea4000c1e1100 */
[----:B--2---:R-:W-:Y:S01]  /*0220*/  I2FP.F32.U32 R22, R4 ;  /* 0x0000000400167245 */ /* 0x004fe20000201000 */
[----:B------:R-:W-:Y:S06]  /*0230*/  BRA `(.L_x_1624) ;  /* 0x0000000c00287947 */ /* 0x000fec0003800000 */
.L_x_1621:
        /* <DEDUP_REMOVED lines=9> */
.L_x_1626:
[----:B------:R-:W2:Y:S02]  /*02d0*/  LDG.E R4, desc[UR36][R4.64] ;  /* 0x0000002404047981 */ /* 0x000ea4000c1e1900 */
[----:B--2---:R-:W-:Y:S01]  /*02e0*/  I2FP.F32.S32 R22, R4 ;  /* 0x0000000400167245 */ /* 0x004fe20000201400 */
[----:B------:R-:W-:Y:S06]  /*02f0*/  BRA `(.L_x_1624) ;  /* 0x0000000800f87947 */ /* 0x000fec0003800000 */
.L_x_1625:
[----:B------:R-:W2:Y:S02]  /*0300*/  LDG.E.U16 R4, desc[UR36][R4.64] ;  /* 0x0000002404047981 */ /* 0x000ea4000c1e1500 */
[----:B--2---:R2:W3:Y:S01]  /*0310*/  I2F.S16 R22, R4 ;  /* 0x0000000400167306 */ /* 0x0044e20000101400 */
[----:B------:R-:W-:Y:S05]  /*0320*/  BRA `(.L_x_1624) ;  /* 0x0000000800ec7947 */ /* 0x000fea0003800000 */
.L_x_1620:
        /* <DEDUP_REMOVED lines=8> */
.L_x_1628:
[----:B------:R-:W2:Y:S02]  /*03b0*/  LDG.E.U16 R4, desc[UR36][R4.64] ;  /* 0x0000002404047981 */ /* 0x000ea4000c1e1500 */
[----:B--2---:R-:W-:Y:S01]  /*03c0*/  HADD2.F32 R22, -RZ, R4.H0_H0 ;  /* 0x20000004ff167230 */ /* 0x004fe20000004100 */
[----:B------:R-:W-:Y:S06]  /*03d0*/  BRA `(.L_x_1624) ;  /* 0x0000000800c07947 */ /* 0x000fec0003800000 */
.L_x_1627:
        /* <DEDUP_REMOVED lines=8> */
.L_x_1630:
[----:B------:R-:W2:Y:S02]  /*0460*/  LDG.E.U16 R4, desc[UR36][R4.64] ;  /* 0x0000002404047981 */ /* 0x000ea4000c1e1500 */
[----:B--2---:R-:W-:Y:S01]  /*0470*/  HADD2.F32 R22, -RZ, R4.H0_H0 ;  /* 0x20000004ff167230 */ /* 0x004fe20000004100 */
[----:B------:R-:W-:Y:S06]  /*0480*/  BRA `(.L_x_1624) ;  /* 0x0000000800947947 */ /* 0x000fec0003800000 */
.L_x_1629:
[----:B------:R-:W2:Y:S01]  /*0490*/  LDG.E.64 R4, desc[UR36][R4.64] ;  /* 0x0000002404047981 */ /* 0x000ea2000c1e1b00 */
[----:B------:R-:W-:Y:S01]  /*04a0*/  UMOV UR4, 0xf0000000 ;  /* 0xf000000000047882 */ /* 0x000fe20000000000 */
[----:B------:R-:W-:Y:S01]  /*04b0*/  UMOV UR5, 0x380fffff ;  /* 0x380fffff00057882 */ /* 0x000fe20000000000 */
[----:B--2---:R-:W0:Y:S01]  /*04c0*/  F2F.F32.F64 R22, R4 ;  /* 0x0000000400167310 */ /* 0x004e220000301000 */
[----:B------:R-:W-:-:S14]  /*04d0*/  DSETP.GEU.AND P0, PT, |R4|, UR4, PT ;  /* 0x0000000404007e2a */ /* 0x000fdc000bf0e200 */
[----:B0-----:R-:W-:Y:S01]  /*04e0*/  @!P0 FMUL R22, R22, 1.175494350822287508e-38 ;  /* 0x0080000016168820 */ /* 0x001fe20000400000 */
[----:B------:R-:W-:Y:S06]  /*04f0*/  BRA `(.L_x_1624) ;  /* 0x0000000800787947 */ /* 0x000fec0003800000 */
.L_x_1619:
        /* <DEDUP_REMOVED lines=12> */
.L_x_1633:
[----:B------:R-:W2:Y:S01]  /*05c0*/  LDG.E.64 R4, desc[UR36][R4.64] ;  /* 0x0000002404047981 */ /* 0x000ea2000c1e1b00 */
[----:B------:R-:W-:Y:S01]  /*05d0*/  UMOV UR4, 0xf0000000 ;  /* 0xf000000000047882 */ /* 0x000fe20000000000 */
[----:B------:R-:W-:Y:S01]  /*05e0*/  UMOV UR5, 0x380fffff ;  /* 0x380fffff00057882 */ /* 0x000fe20000000000 */
[----:B--2---:R-:W0:Y:S01]  /*05f0*/  F2F.F32.F64 R22, R4 ;  /* 0x0000000400167310 */ /* 0x004e220000301000 */
[----:B------:R-:W-:-:S14]  /*0600*/  DSETP.GEU.AND P0, PT, |R4|, UR4, PT ;  /* 0x0000000404007e2a */ /* 0x000fdc000bf0e200 */
[----:B0-----:R-:W-:Y:S01]  /*0610*/  @!P0 FMUL R22, R22, 1.175494350822287508e-38 ;  /* 0x0080000016168820 */ /* 0x001fe20000400000 */
[----:B------:R-:W-:Y:S06]  /*0620*/  BRA `(.L_x_1624) ;  /* 0x00000008002c7947 */ /* 0x000fec0003800000 */
.L_x_1632:
        /* <DEDUP_REMOVED lines=23> */
[----:B------:R-:W-:Y:S01]  /*07a0*/  LOP3.LUT R22, R3, 0x80000000, R22, 0xf8, !PT ;  /* 0x8000000003167812 */ /* 0x000fe200078ef816 */
[----:B------:R-:W-:Y:S06]  /*07b0*/  BRA `(.L_x_1624) ;  /* 0x0000000400c87947 */ /* 0x000fec0003800000 */
.L_x_1635:
        /* <DEDUP_REMOVED lines=11> */
[----:B------:R-:W-:Y:S01]  /*0870*/  LOP3.LUT R22, R0, 0x80000000, R3, 0xf8, !PT ;  /* 0x8000000000167812 */ /* 0x000fe200078ef803 */
[----:B------:R-:W-:Y:S06]  /*0880*/  BRA `(.L_x_1624) ;  /* 0x0000000400947947 */ /* 0x000fec0003800000 */
.L_x_1634:
[----:B------:R-:W2:Y:S02]  /*0890*/  LDG.E.U16 R4, desc[UR36][R4.64] ;  /* 0x0000002404047981 */ /* 0x000ea4000c1e1500 */
[----:B--2---:R-:W-:Y:S01]  /*08a0*/  IMAD.U32 R22, R4, 0x10000, RZ ;  /* 0x0001000004167824 */ /* 0x004fe200078e00ff */
[----:B------:R-:W-:Y:S06]  /*08b0*/  BRA `(.L_x_1624) ;  /* 0x0000000400887947 */ /* 0x000fec0003800000 */
.L_x_1631:
        /* <DEDUP_REMOVED lines=11> */
.L_x_1638:
        /* <DEDUP_REMOVED lines=20> */
.L_x_1640:
[----:B------:R-:W-:Y:S05]  /*0ab0*/  BSYNC.RECONVERGENT B0 ;  /* 0x0000000000007941 */ /* 0x000fea0003800200 */
.L_x_1639:
[----:B------:R-:W-:Y:S01]  /*0ac0*/  IMAD.SHL.U32 R0, R0, 0x100000, RZ ;  /* 0x0010000000007824 */ /* 0x000fe200078e00ff */
[----:B------:R-:W-:-:S04]  /*0ad0*/  LEA R3, R3, 0x3b800000, 0x17 ;  /* 0x3b80000003037811 */ /* 0x000fc800078eb8ff */
[----:B------:R-:W-:Y:S01]  /*0ae0*/  LOP3.LUT R22, R3, R0, R7, 0xfe, !PT ;  /* 0x0000000003167212 */ /* 0x000fe200078efe07 */
[----:B------:R-:W-:Y:S06]  /*0af0*/  BRA `(.L_x_1624) ;  /* 0x0000000000f87947 */ /* 0x000fec0003800000 */
.L_x_1637:
        /* <DEDUP_REMOVED lines=20> */
.L_x_1642:
[----:B------:R-:W-:Y:S05]  /*0c40*/  BSYNC.RECONVERGENT B0 ;  /* 0x0000000000007941 */ /* 0x000fea0003800200 */
.L_x_1641:
[----:B------:R-:W-:Y:S01]  /*0c50*/  IMAD.SHL.U32 R0, R0, 0x200000, RZ ;  /* 0x0020000000007824 */ /* 0x000fe200078e00ff */
[----:B------:R-:W-:-:S04]  /*0c60*/  LEA R3, R3, 0x37800000, 0x17 ;  /* 0x3780000003037811 */ /* 0x000fc800078eb8ff */
[----:B------:R-:W-:Y:S01]  /*0c70*/  LOP3.LUT R22, R3, R0, R7, 0xfe, !PT ;  /* 0x0000000003167212 */ /* 0x000fe200078efe07 */
[----:B------:R-:W-:Y:S06]  /*0c80*/  BRA `(.L_x_1624) ;  /* 0x0000000000947947 */ /* 0x000fec0003800000 */
.L_x_1636:
[----:B------:R-:W-:-:S09]  /*0c90*/  UISETP.NE.AND UP0, UPT, UR4, 0x1c, UPT ;  /* 0x0000001c0400788c */ /* 0x000fd2000bf05270 */
[----:B------:R-:W-:Y:S05]  /*0ca0*/  BRA.U !UP0, `(.L_x_1643) ;  /* 0x0000000108847547 */ /* 0x000fea000b800000 */
[----:B------:R-:W-:-:S09]  /*0cb0*/  UISETP.NE.AND UP0, UPT, UR4, 0x1d, UPT ;  /* 0x0000001d0400788c */ /* 0x000fd2000bf05270 */
[----:B------:R-:W-:Y:S05]  /*0cc0*/  BRA.U !UP0, `(.L_x_1644) ;  /* 0x0000000108707547 */ /* 0x000fea000b800000 */
[----:B------:R-:W-:-:S09]  /*0cd0*/  UISETP.NE.AND UP0, UPT, UR4, 0x2c, UPT ;  /* 0x0000002c0400788c */ /* 0x000fd2000bf05270 */
[----:B------:R-:W-:Y:S05]  /*0ce0*/  BRA.U !UP0, `(.L_x_1645) ;  /* 0x0000000108487547 */ /* 0x000fea000b800000 */
.L_x_1623:
        /* <DEDUP_REMOVED lines=16> */
.L_x_1646:
[----:B------:R-:W-:Y:S01]  /*0df0*/  IMAD.MOV.U32 R22, RZ, RZ, RZ ;  /* 0x000000ffff167224 */ /* 0x000fe200078e00ff */
[----:B------:R-:W-:Y:S06]  /*0e00*/  BRA `(.L_x_1624) ;  /* 0x0000000000347947 */ /* 0x000fec0003800000 */
.L_x_1645:
[----:B------:R-:W2:Y:S01]  /*0e10*/  LDG.E.U8 R4, desc[UR36][R4.64] ;  /* 0x0000002404047981 */ /* 0x000ea2000c1e1100 */
[----:B------:R-:W-:Y:S01]  /*0e20*/  IMAD.MOV.U32 R22, RZ, RZ, 0x400000 ;  /* 0x00400000ff167424 */ /* 0x000fe200078e00ff */
[----:B--2---:R-:W-:-:S13]  /*0e30*/  ISETP.NE.AND P0, PT, R4, RZ, PT ;  /* 0x000000ff0400720c */ /* 0x004fda0003f05270 */
[----:B------:R-:W-:Y:S05]  /*0e40*/  @!P0 BRA `(.L_x_1624) ;  /* 0x0000000000248947 */ /* 0x000fea0003800000 */
[----:B------:R-:W-:-:S13]  /*0e50*/  ISETP.NE.AND P0, PT, R4, 0xff, PT ;  /* 0x000000ff0400780c */ /* 0x000fda0003f05270 */
[----:B------:R-:W-:Y:S02]  /*0e60*/  @!P0 IMAD.MOV.U32 R22, RZ, RZ, 0x7f800001 ;  /* 0x7f800001ff168424 */ /* 0x000fe400078e00ff */
[----:B------:R-:W-:Y:S01]  /*0e70*/  @P0 IMAD.SHL.U32 R22, R4, 0x800000, RZ ;  /* 0x0080000004160824 */ /* 0x000fe200078e00ff */
[----:B------:R-:W-:Y:S06]  /*0e80*/  BRA `(.L_x_1624) ;  /* 0x0000000000147947 */ /* 0x000fec0003800000 */
.L_x_1644:
[----:B------:R-:W2:Y:S02]  /*0e90*/  LDG.E.64 R22, desc[UR36][R4.64] ;  /* 0x0000002404167981 */ /* 0x000ea4000c1e1b00 */
[----:B--2---:R0:W1:Y:S01]  /*0ea0*/  I2F.U64 R22, R22 ;  /* 0x0000001600167312 */ /* 0x0040620000301000 */
[----:B------:R-:W-:Y:S05]  /*0eb0*/  BRA `(.L_x_1624) ;  /* 0x0000000000087947 */ /* 0x000fea0003800000 */
.L_x_1643:
[----:B------:R-:W2:Y:S02]  /*0ec0*/  LDG.E R4, desc[UR36][R4.64] ;  /* 0x0000002404047981 */ /* 0x000ea4000c1e1900 */
[----:B--2---:R-:W-:-:S07]  /*0ed0*/  I2FP.F32.U32 R22, R4 ;  /* 0x0000000400167245 */ /* 0x004fce0000201000 */
.L_x_1624:
[----:B------:R-:W-:Y:S05]  /*0ee0*/  BSYNC.RECONVERGENT B6 ;  /* 0x0000000000067941 */ /* 0x000fea0003800200 */
.L_x_1618:
[----:B------:R-:W-:-:S07]  /*0ef0*/  VIADD R16, R19, 0x80 ;  /* 0x0000008013107836 */ /* 0x000fce0000000000 */
.L_x_1617:
[----:B------:R-:W-:Y:S05]  /*0f00*/  BSYNC.RECONVERGENT B7 ;  /* 0x0000000000077941 */ /* 0x000fea0003800200 */
.L_x_1616:
[----:B------:R-:W-:Y:S01]  /*0f10*/  ISETP.GE.AND P0, PT, R16, R17, PT ;  /* 0x000000111000720c */ /* 0x000fe20003f06270 */
[----:B------:R-:W-:Y:S01]  /*0f20*/  BSSY.RECONVERGENT B7, `(.L_x_1647) ;  /* 0x00000e7000077945 */ /* 0x000fe20003800200 */
[----:B------:R-:W-:-:S11]  /*0f30*/  IMAD.MOV.U32 R24, RZ, RZ, RZ ;  /* 0x000000ffff187224 */ /* 0x000fd600078e00ff */
[----:B------:R-:W-:Y:S05]  /*0f40*/  @P0 BRA `(.L_x_1648) ;  /* 0x0000000c00900947 */ /* 0x000fea0003800000 */
[----:B0-2-4-:R-:W0:Y:S01]  /*0f50*/  LDC.64 R4, c[0x0][0x390] ;  /* 0x0000e400ff047b82 */ /* 0x015e220000000a00 */
[----:B------:R-:W2:Y:S01]  /*0f60*/  LDCU UR5, c[0x0][0x3a0] ;  /* 0x00007400ff0577ac */ /* 0x000ea20008000800 */
[----:B------:R-:W-:Y:S01]  /*0f70*/  IMAD R0, R2, 0x200, R16 ;  /* 0x0000020002007824 */ /* 0x000fe200078e0210 */
[----:B------:R-:W-:Y:S01]  /*0f80*/  BSSY.RECONVERGENT B6, `(.L_x_1649) ;  /* 0x00000df000067945 */ /* 0x000fe20003800200 */
[----:B------:R-:W-:-:S04]  /*0f90*/  UPRMT UR4, UR38, 0x9910, URZ ;  /* 0x0000991026047896 */ /* 0x000fc800080000ff */
[----:B------:R-:W-:Y:S01]  /*0fa0*/  UISETP.GT.AND UP0, UPT, UR4, 0x9, UPT ;  /* 0x000000090400788c */ /* 0x000fe2000bf04270 */
[----:B--2---:R-:W-:-:S05]  /*0fb0*/  IMAD R3, R0, UR5, RZ ;  /* 0x0000000500037c24 */ /* 0x004fca000f8e02ff */
        /* <DEDUP_REMOVED lines=14> */
.L_x_1653:
[----:B------:R-:W2:Y:S02]  /*10a0*/  LDG.E.U8 R4, desc[UR36][R4.64] ;  /* 0x0000002404047981 */ /* 0x000ea4000c1e1100 */
[----:B--2---:R-:W-:Y:S01]  /*10b0*/  I2FP.F32.U32 R24, R4 ;  /* 0x0000000400187245 */ /* 0x004fe20000201000 */
[----:B------:R-:W-:Y:S06]  /*10c0*/  BRA `(.L_x_1655) ;  /* 0x0000000c00287947 */ /* 0x000fec0003800000 */
.L_x_1652:
[----:B------:R-:W-:-:S09]  /*10d0*/  UISETP.NE.AND UP0, UPT, UR4, 0x2, UPT ;  /* 0x000000020400788c */ /* 0x000fd2000bf05270 */
[----:B------:R-:W-:Y:S05]  /*10e0*/  BRA.U !UP0, `(.L_x_1656) ;  /* 0x0000000108287547 */ /* 0x000fea000b800000 */
[----:B------:R-:W-:-:S09]  /*10f0*/  UISETP.NE.AND UP0, UPT, UR4, 0x3, UPT ;  /* 0x000000030400788c */ /* 0x000fd2000bf05270 */
[----:B------:R-:W-:Y:S05]  /*1100*/  BRA.U !UP0, `(.L_x_1657) ;  /* 0x0000000108147547 */ /* 0x000fea000b800000 */
[----:B------:R-:W-:-:S09]  /*1110*/  UISETP.NE.AND UP0, UPT, UR4, 0x4, UPT ;  /* 0x000000040400788c */ /* 0x000fd2000bf05270 */
[----:B------:R-:W-:Y:S05]  /*1120*/  BRA.U UP0, `(.L_x_1654) ;  /* 0x0000000900b47547 */ /* 0x000fea000b800000 */
[----:B------:R-:W2:Y:S02]  /*1130*/  LDG.E.64 R24, desc[UR36][R4.64] ;  /* 0x0000002404187981 */ /* 0x000ea4000c1e1b00 */
[----:B--2---:R0:W2:Y:S01]  /*1140*/  I2F.S64 R24, R24 ;  /* 0x0000001800187312 */ /* 0x0040a20000301400 */
[----:B------:R-:W-:Y:S05]  /*1150*/  BRA `(.L_x_1655) ;  /* 0x0000000c00047947 */ /* 0x000fea0003800000 */
.L_x_1657:
[----:B------:R-:W2:Y:S02]  /*1160*/  LDG.E R4, desc[UR36][R4.64] ;  /* 0x0000002404047981 */ /* 0x000ea4000c1e1900 */
[----:B--2---:R-:W-:Y:S01]  /*1170*/  I2FP.F32.S32 R24, R4 ;  /* 0x0000000400187245 */ /* 0x004fe20000201400 */
[----:B------:R-:W-:Y:S06]  /*1180*/  BRA `(.L_x_1655) ;  /* 0x0000000800f87947 */ /* 0x000fec0003800000 */
.L_x_1656:
[----:B------:R-:W2:Y:S02]  /*1190*/  LDG.E.U16 R4, desc[UR36][R4.64] ;  /* 0x0000002404047981 */ /* 0x000ea4000c1e1500 */
[----:B--2---:R0:W2:Y:S01]  /*11a0*/  I2F.S16 R24, R4 ;  /* 0x0000000400187306 */ /* 0x0040a20000101400 */
[----:B------:R-:W-:Y:S05]  /*11b0*/  BRA `(.L_x_1655) ;  /* 0x0000000800ec7947 */ /* 0x000fea0003800000 */
.L_x_1651:
        /* <DEDUP_REMOVED lines=8> */
.L_x_1659:
[----:B------:R-:W2:Y:S02]  /*1240*/  LDG.E.U16 R4, desc[UR36][R4.64] ;  /* 0x0000002404047981 */ /* 0x000ea4000c1e1500 */
[----:B--2---:R-:W-:Y:S01]  /*1250*/  HADD2.F32 R24, -RZ, R4.H0_H0 ;  /* 0x20000004ff187230 */ /* 0x004fe20000004100 */
[----:B------:R-:W-:Y:S06]  /*1260*/  BRA `(.L_x_1655) ;  /* 0x0000000800c07947 */ /* 0x000fec0003800000 */
.L_x_1658:
        /* <DEDUP_REMOVED lines=8> */
.L_x_1661:
[----:B------:R-:W2:Y:S02]  /*12f0*/  LDG.E.U16 R4, desc[UR36][R4.64] ;  /* 0x0000002404047981 */ /* 0x000ea4000c1e1500 */
[----:B--2---:R-:W-:Y:S01]  /*1300*/  HADD2.F32 R24, -RZ, R4.H0_H0 ;  /* 0x20000004ff187230 */ /* 0x004fe20000004100 */
[----:B------:R-:W-:Y:S06]  /*1310*/  BRA `(.L_x_1655) ;  /* 0x0000000800947947 */ /* 0x000fec0003800000 */
.L_x_1660:
[----:B------:R-:W2:Y:S01]  /*1320*/  LDG.E.64 R4, desc[UR36][R4.64] ;  /* 0x0000002404047981 */ /* 0x000ea2000c1e1b00 */
[----:B------:R-:W-:Y:S01]  /*1330*/  UMOV UR4, 0xf0000000 ;  /* 0xf000000000047882 */ /* 0x000fe20000000000 */
[----:B------:R-:W-:Y:S01]  /*1340*/  UMOV UR5, 0x380fffff ;  /* 0x380fffff00057882 */ /* 0x000fe20000000000 */
[----:B--2---:R-:W0:Y:S01]  /*1350*/  F2F.F32.F64 R24, R4 ;  /* 0x0000000400187310 */ /* 0x004e220000301000 */
[----:B------:R-:W-:-:S14]  /*1360*/  DSETP.GEU.AND P0, PT, |R4|, UR4, PT ;  /* 0x0000000404007e2a */ /* 0x000fdc000bf0e200 */
[----:B0-----:R-:W-:Y:S01]  /*1370*/  @!P0 FMUL R24, R24, 1.175494350822287508e-38 ;  /* 0x0080000018188820 */ /* 0x001fe20000400000 */
[----:B------:R-:W-:Y:S06]  /*1380*/  BRA `(.L_x_1655) ;  /* 0x0000000800787947 */ /* 0x000fec0003800000 */
.L_x_1650:
        /* <DEDUP_REMOVED lines=12> */
.L_x_1664:
[----:B------:R-:W2:Y:S01]  /*1450*/  LDG.E.64 R4, desc[UR36][R4.64] ;  /* 0x0000002404047981 */ /* 0x000ea2000c1e1b00 */
[----:B------:R-:W-:Y:S01]  /*1460*/  UMOV UR4, 0xf0000000 ;  /* 0xf000000000047882 */ /* 0x000fe20000000000 */
[----:B------:R-:W-:Y:S01]  /*1470*/  UMOV UR5, 0x380fffff ;  /* 0x380fffff00057882 */ /* 0x000fe20000000000 */
[----:B--2---:R-:W0:Y:S01]  /*1480*/  F2F.F32.F64 R24, R4 ;  /* 0x0000000400187310 */ /* 0x004e220000301000 */
[----:B------:R-:W-:-:S14]  /*1490*/  DSETP.GEU.AND P0, PT, |R4|, UR4, PT ;  /* 0x0000000404007e2a */ /* 0x000fdc000bf0e200 */
[----:B0-----:R-:W-:Y:S01]  /*14a0*/  @!P0 FMUL R24, R24, 1.175494350822287508e-38 ;  /* 0x0080000018188820 */ /* 0x001fe20000400000 */
[----:B------:R-:W-:Y:S06]  /*14b0*/  BRA `(.L_x_1655) ;  /* 0x00000008002c7947 */ /* 0x000fec0003800000 */
.L_x_1663:
        /* <DEDUP_REMOVED lines=25> */
.L_x_1666:
        /* <DEDUP_REMOVED lines=11> */
[----:B------:R-:W-:Y:S01]  /*1700*/  LOP3.LUT R24, R0, 0x80000000, R3, 0xf8, !PT ;  /* 0x8000000000187812 */ /* 0x000fe200078ef803 */
[----:B------:R-:W-:Y:S06]  /*1710*/  BRA `(.L_x_1655) ;  /* 0x0000000400947947 */ /* 0x000fec0003800000 */
.L_x_1665:
[----:B------:R-:W2:Y:S02]  /*1720*/  LDG.E.U16 R4, desc[UR36][R4.64] ;  /* 0x0000002404047981 */ /* 0x000ea4000c1e1500 */
[----:B--2---:R-:W-:Y:S01]  /*1730*/  IMAD.U32 R24, R4, 0x10000, RZ ;  /* 0x0001000004187824 */ /* 0x004fe200078e00ff */
[----:B------:R-:W-:Y:S06]  /*1740*/  BRA `(.L_x_1655) ;  /* 0x0000000400887947 */ /* 0x000fec0003800000 */
.L_x_1662:
        /* <DEDUP_REMOVED lines=11> */
.L_x_1669:
        /* <DEDUP_REMOVED lines=20> */
.L_x_1671:
[----:B------:R-:W-:Y:S05]  /*1940*/  BSYNC.RECONVERGENT B0 ;  /* 0x0000000000007941 */ /* 0x000fea0003800200 */
.L_x_1670:
[----:B------:R-:W-:Y:S01]  /*1950*/  IMAD.SHL.U32 R0, R0, 0x100000, RZ ;  /* 0x0010000000007824 */ /* 0x000fe200078e00ff */
[----:B------:R-:W-:-:S04]  /*1960*/  LEA R3, R3, 0x3b800000, 0x17 ;  /* 0x3b80000003037811 */ /* 0x000fc800078eb8ff */
[----:B------:R-:W-:Y:S01]  /*1970*/  LOP3.LUT R24, R3, R0, R7, 0xfe, !PT ;  /* 0x0000000003187212 */ /* 0x000fe200078efe07 */
[----:B------:R-:W-:Y:S06]  /*1980*/  BRA `(.L_x_1655) ;  /* 0x0000000000f87947 */ /* 0x000fec0003800000 */
.L_x_1668:
        /* <DEDUP_REMOVED lines=20> */
.L_x_1673:
[----:B------:R-:W-:Y:S05]  /*1ad0*/  BSYNC.RECONVERGENT B0 ;  /* 0x0000000000007941 */ /* 0x000fea0003800200 */
.L_x_1672:
[----:B------:R-:W-:Y:S01]  /*1ae0*/  IMAD.SHL.U32 R0, R0, 0x200000, RZ ;  /* 0x0020000000007824 */ /* 0x000fe200078e00ff */
[----:B------:R-:W-:-:S04]  /*1af0*/  LEA R3, R3, 0x37800000, 0x17 ;  /* 0x3780000003037811 */ /* 0x000fc800078eb8ff */
[----:B------:R-:W-:Y:S01]  /*1b00*/  LOP3.LUT R24, R3, R0, R7, 0xfe, !PT ;  /* 0x0000000003187212 */ /* 0x000fe200078efe07 */
[----:B------:R-:W-:Y:S06]  /*1b10*/  BRA `(.L_x_1655) ;  /* 0x0000000000947947 */ /* 0x000fec0003800000 */
.L_x_1667:
        /* <DEDUP_REMOVED lines=14> */
.L_x_1654:
[----:B------:R-:W-:Y:S01]  /*1c00*/  MOV R14, 0x0 ;  /* 0x00000000000e7802 */ /* 0x000fe20000000f00 */
[----:B------:R-:W0:Y:S01]  /*1c10*/  LDCU.64 UR4, c[0x4][0x128] ;  /* 0x01002500ff0477ac */ /* 0x000e220008000a00 */
[----:B------:R-:W-:Y:S02]  /*1c20*/  IMAD.MOV.U32 R8, RZ, RZ, 0x4e ;  /* 0x0000004eff087424 */ /* 0x000fe400078e00ff */
[----:B------:R-:W-:Y:S01]  /*1c30*/  IMAD.MOV.U32 R12, RZ, RZ, 0x1 ;  /* 0x00000001ff0c7424 */ /* 0x000fe200078e00ff */
[----:B------:R-:W2:Y:S01]  /*1c40*/  LDCU.64 UR6, c[0x4][0x130] ;  /* 0x01002600ff0677ac */ /* 0x000ea20008000a00 */
[----:B------:R-:W4:Y:S01]  /*1c50*/  LDC.64 R14, c[0x4][R14] ;  /* 0x010000000e0e7b82 */ /* 0x000f220000000a00 */
[----:B------:R-:W-:Y:S01]  /*1c60*/  IMAD.MOV.U32 R13, RZ, RZ, RZ ;  /* 0x000000ffff0d7224 */ /* 0x000fe200078e00ff */
[----:B------:R-:W1:Y:S01]  /*1c70*/  LDCU.64 UR8, c[0x4][0x18] ;  /* 0x01000300ff0877ac */ /* 0x000e620008000a00 */
[----:B0-----:R-:W-:Y:S02]  /*1c80*/  IMAD.U32 R4, RZ, RZ, UR4 ;  /* 0x00000004ff047e24 */ /* 0x001fe4000f8e00ff */
[----:B------:R-:W-:-:S02]  /*1c90*/  IMAD.U32 R5, RZ, RZ, UR5 ;  /* 0x00000005ff057e24 */ /* 0x000fc4000f8e00ff */
[----:B--2---:R-:W-:Y:S02]  /*1ca0*/  IMAD.U32 R6, RZ, RZ, UR6 ;  /* 0x00000006ff067e24 */ /* 0x004fe4000f8e00ff */
[----:B------:R-:W-:Y:S02]  /*1cb0*/  IMAD.U32 R7, RZ, RZ, UR7 ;  /* 0x00000007ff077e24 */ /* 0x000fe4000f8e00ff */
[----:B-1----:R-:W-:Y:S02]  /*1cc0*/  IMAD.U32 R10, RZ, RZ, UR8 ;  /* 0x00000008ff0a7e24 */ /* 0x002fe4000f8e00ff */
[----:B------:R-:W-:-:S07]  /*1cd0*/  IMAD.U32 R11, RZ, RZ, UR9 ;  /* 0x00000009ff0b7e24 */ /* 0x000fce000f8e00ff */
[----:B------:R-:W-:-:S07]  /*1ce0*/  LEPC R20, `(.L_x_1676) ;  /* 0x000000001014794e */ /* 0x000fce0000000000 */
[----:B---345:R-:W-:Y:S05]  /*1cf0*/  CALL.ABS.NOINC R14 ;  /* 0x000000000e007343 */ /* 0x038fea0003c00000 */
.L_x_1676:
[----:B------:R-:W-:Y:S01]  /*1d00*/  IMAD.MOV.U32 R24, RZ, RZ, RZ ;  /* 0x000000ffff187224 */ /* 0x000fe200078e00ff */
[----:B------:R-:W-:Y:S06]  /*1d10*/  BRA `(.L_x_1655) ;  /* 0x0000000000147947 */ /* 0x000fec0003800000 */
.L_x_1675:
[----:B------:R-:W2:Y:S02]  /*1d20*/  LDG.E.64 R24, desc[UR36][R4.64] ;  /* 0x0000002404187981 */ /* 0x000ea4000c1e1b00 */
[----:B--2---:R0:W2:Y:S01]  /*1d30*/  I2F.U64 R24, R24 ;  /* 0x0000001800187312 */ /* 0x0040a20000301000 */
[----:B------:R-:W-:Y:S05]  /*1d40*/  BRA `(.L_x_1655) ;  /* 0x0000000000087947 */ /* 0x000fea0003800000 */
.L_x_1674:
[----:B------:R-:W2:Y:S02]  /*1d50*/  LDG.E R4, desc[UR36][R4.64] ;  /* 0x0000002404047981 */ /* 0x000ea4000c1e1900 */
[----:B--2---:R-:W-:-:S07]  /*1d60*/  I2FP.F32.U32 R24, R4 ;  /* 0x0000000400187245 */ /* 0x004fce0000201000 */
.L_x_1655:
[----:B------:R-:W-:Y:S05]  /*1d70*/  BSYNC.RECONVERGENT B6 ;  /* 0x0000000000067941 */ /* 0x000fea0003800200 */
.L_x_1649:
[----:B------:R-:W-:-:S07]  /*1d80*/  VIADD R16, R16, 0x80 ;  /* 0x0000008010107836 */ /* 0x000fce0000000000 */
.L_x_1648:
[----:B------:R-:W-:Y:S05]  /*1d90*/  BSYNC.RECONVERGENT B7 ;  /* 0x0000000000077941 */ /* 0x000fea0003800200 */
.L_x_1647:
        /* <DEDUP_REMOVED lines=23> */
[----:B--2---:R0:W2:Y:S01]  /*1f10*/  I2F.S16 R18, R4 ;  /* 0x0000000400127306 */ /* 0x0040a20000101400 */
[----:B------:R-:W-:Y:S05]  /*1f20*/  BRA `(.L_x_1685) ;  /* 0x0000000c00347947 */ /* 0x000fea0003800000 */
.L_x_1683:
[----:B------:R-:W2:Y:S02]  /*1f30*/  LDG.E.U8 R4, desc[UR36][R4.64] ;  /* 0x0000002404047981 */ /* 0x000ea4000c1e1100 */
[----:B--2---:R-:W-:Y:S01]  /*1f40*/  I2FP.F32.U32 R18, R4 ;  /* 0x0000000400127245 */ /* 0x004fe20000201000 */
[----:B------:R-:W-:Y:S06]  /*1f50*/  BRA `(.L_x_1685) ;  /* 0x0000000c00287947 */ /* 0x000fec0003800000 */
.L_x_1682:
        /* <DEDUP_REMOVED lines=9> */
.L_x_1687:
[----:B------:R-:W2:Y:S02]  /*1ff0*/  LDG.E R4, desc[UR36][R4.64] ;  /* 0x0000002404047981 */ /* 0x000ea4000c1e1900 */
[----:B--2---:R-:W-:Y:S01]  /*2000*/  I2FP.F32.S32 R18, R4 ;  /* 0x0000000400127245 */ /* 0x004fe20000201400 */
[----:B------:R-:W-:Y:S06]  /*2010*/  BRA `(.L_x_1685) ;  /* 0x0000000800f87947 */ /* 0x000fec0003800000 */
.L_x_1686:
[----:B------:R-:W2:Y:S02]  /*2020*/  LDG.E.U16 R4, desc[UR36][R4.64] ;  /* 0x0000002404047981 */ /* 0x000ea4000c1e1500 */
[----:B--2---:R4:W0:Y:S01]  /*2030*/  I2F.S16 R18, R4 ;  /* 0x0000000400127306 */ /* 0x0048220000101400 */
[----:B------:R-:W-:Y:S05]  /*2040*/  BRA `(.L_x_1685) ;  /* 0x0000000800ec7947 */ /* 0x000fea0003800000 */
.L_x_1681:
        /* <DEDUP_REMOVED lines=8> */
.L_x_1689:
[----:B------:R-:W2:Y:S02]  /*20d0*/  LDG.E.U16 R4, desc[UR36][R4.64] ;  /* 0x0000002404047981 */ /* 0x000ea4000c1e1500 */
[----:B--2---:R-:W-:Y:S01]  /*20e0*/  HADD2.F32 R18, -RZ, R4.H0_H0 ;  /* 0x20000004ff127230 */ /* 0x004fe20000004100 */
[----:B------:R-:W-:Y:S06]  /*20f0*/  BRA `(.L_x_1685) ;  /* 0x0000000800c07947 */ /* 0x000fec0003800000 */
.L_x_1688:
        /* <DEDUP_REMOVED lines=8> */
.L_x_1691:
[----:B------:R-:W2:Y:S02]  /*2180*/  LDG.E.U16 R4, desc[UR36][R4.64] ;  /* 0x0000002404047981 */ /* 0x000ea4000c1e1500 */
[----:B--2---:R-:W-:Y:S01]  /*2190*/  HADD2.F32 R18, -RZ, R4.H0_H0 ;  /* 0x20000004ff127230 */ /* 0x004fe20000004100 */
[----:B------:R-:W-:Y:S06]  /*21a0*/  BRA `(.L_x_1685) ;  /* 0x0000000800947947 */ /* 0x000fec0003800000 */
.L_x_1690:
[----:B------:R-:W2:Y:S01]  /*21b0*/  LDG.E.64 R4, desc[UR36][R4.64] ;  /* 0x0000002404047981 */ /* 0x000ea2000c1e1b00 */
[----:B------:R-:W-:Y:S01]  /*21c0*/  UMOV UR4, 0xf0000000 ;  /* 0xf000000000047882 */ /* 0x000fe20000000000 */
[----:B------:R-:W-:Y:S01]  /*21d0*/  UMOV UR5, 0x380fffff ;  /* 0x380fffff00057882 */ /* 0x000fe20000000000 */
[----:B--2---:R-:W0:Y:S01]  /*21e0*/  F2F.F32.F64 R18, R4 ;  /* 0x0000000400127310 */ /* 0x004e220000301000 */
[----:B------:R-:W-:-:S14]  /*21f0*/  DSETP.GEU.AND P0, PT, |R4|, UR4, PT ;  /* 0x0000000404007e2a */ /* 0x000fdc000bf0e200 */
[----:B0-----:R-:W-:Y:S01]  /*2200*/  @!P0 FMUL R18, R18, 1.175494350822287508e-38 ;  /* 0x0080000012128820 */ /* 0x001fe20000400000 */
[----:B------:R-:W-:Y:S06]  /*2210*/  BRA `(.L_x_1685) ;  /* 0x0000000800787947 */ /* 0x000fec0003800000 */
.L_x_1680:
        /* <DEDUP_REMOVED lines=12> */
.L_x_1694:
[----:B------:R-:W2:Y:S01]  /*22e0*/  LDG.E.64 R4, desc[UR36][R4.64] ;  /* 0x0000002404047981 */ /* 0x000ea2000c1e1b00 */
[----:B------:R-:W-:Y:S01]  /*22f0*/  UMOV UR4, 0xf0000000 ;  /* 0xf000000000047882 */ /* 0x000fe20000000000 */
[----:B------:R-:W-:Y:S01]  /*2300*/  UMOV UR5, 0x380fffff ;  /* 0x380fffff00057882 */ /* 0x000fe20000000000 */
[----:B--2---:R-:W0:Y:S01]  /*2310*/  F2F.F32.F64 R18, R4 ;  /* 0x0000000400127310 */ /* 0x004e220000301000 */
[----:B------:R-:W-:-:S14]  /*2320*/  DSETP.GEU.AND P0, PT, |R4|, UR4, PT ;  /* 0x0000000404007e2a */ /* 0x000fdc000bf0e200 */
[----:B0-----:R-:W-:Y:S01]  /*2330*/  @!P0 FMUL R18, R18, 1.175494350822287508e-38 ;  /* 0x0080000012128820 */ /* 0x001fe20000400000 */
[----:B------:R-:W-:Y:S06]  /*2340*/  BRA `(.L_x_1685) ;  /* 0x00000008002c7947 */ /* 0x000fec0003800000 */
.L_x_1693:
        /* <DEDUP_REMOVED lines=25> */
.L_x_1696:
        /* <DEDUP_REMOVED lines=13> */
.L_x_1695:
[----:B------:R-:W2:Y:S02]  /*25b0*/  LDG.E.U16 R4, desc[UR36][R4.64] ;  /* 0x0000002404047981 */ /* 0x000ea4000c1e1500 */
[----:B--2---:R-:W-:Y:S01]  /*25c0*/  IMAD.U32 R18, R4, 0x10000, RZ ;  /* 0x0001000004127824 */ /* 0x004fe200078e00ff */
[----:B------:R-:W-:Y:S06]  /*25d0*/  BRA `(.L_x_1685) ;  /* 0x0000000400887947 */ /* 0x000fec0003800000 */
.L_x_1692:
        /* <DEDUP_REMOVED lines=11> */
.L_x_1699:
        /* <DEDUP_REMOVED lines=20> */
.L_x_1701:
[----:B------:R-:W-:Y:S05]  /*27d0*/  BSYNC.RECONVERGENT B0 ;  /* 0x0000000000007941 */ /* 0x000fea0003800200 */
.L_x_1700:
[----:B------:R-:W-:Y:S01]  /*27e0*/  IMAD.SHL.U32 R0, R0, 0x100000, RZ ;  /* 0x0010000000007824 */ /* 0x000fe200078e00ff */
[----:B------:R-:W-:-:S04]  /*27f0*/  LEA R3, R3, 0x3b800000, 0x17 ;  /* 0x3b80000003037811 */ /* 0x000fc800078eb8ff */
[----:B------:R-:W-:Y:S01]  /*2800*/  LOP3.LUT R18, R3, R0, R7, 0xfe, !PT ;  /* 0x0000000003127212 */ /* 0x000fe200078efe07 */
[----:B------:R-:W-:Y:S06]  /*2810*/  BRA `(.L_x_1685) ;  /* 0x0000000000f87947 */ /* 0x000fec0003800000 */
.L_x_1698:
        /* <DEDUP_REMOVED lines=20> */
.L_x_1703:
[----:B------:R-:W-:Y:S05]  /*2960*/  BSYNC.RECONVERGENT B0 ;  /* 0x0000000000007941 */ /* 0x000fea0003800200 */
.L_x_1702:
[----:B------:R-:W-:Y:S01]  /*2970*/  IMAD.SHL.U32 R0, R0, 0x200000, RZ ;  /* 0x0020000000007824 */ /* 0x000fe200078e00ff */
[----:B------:R-:W-:-:S04]  /*2980*/  LEA R3, R3, 0x37800000, 0x17 ;  /* 0x3780000003037811 */ /* 0x000fc800078eb8ff */
[----:B------:R-:W-:Y:S01]  /*2990*/  LOP3.LUT R18, R3, R0, R7, 0xfe, !PT ;  /* 0x0000000003127212 */ /* 0x000fe200078efe07 */
[----:B------:R-:W-:Y:S06]  /*29a0*/  BRA `(.L_x_1685) ;  /* 0x0000000000947947 */ /* 0x000fec0003800000 */
.L_x_1697:
        /* <DEDUP_REMOVED lines=14> */
.L_x_1684:
        /* <DEDUP_REMOVED lines=16> */
.L_x_1706:
[----:B------:R-:W-:Y:S01]  /*2b90*/  IMAD.MOV.U32 R18, RZ, RZ, RZ ;  /* 0x000000ffff127224 */ /* 0x000fe200078e00ff */
[----:B------:R-:W-:Y:S06]  /*2ba0*/  BRA `(.L_x_1685) ;  /* 0x0000000000147947 */ /* 0x000fec0003800000 */
.L_x_1705:
[----:B------:R-:W2:Y:S02]  /*2bb0*/  LDG.E.64 R4, desc[UR36][R4.64] ;  /* 0x0000002404047981 */ /* 0x000ea4000c1e1b00 */
[----:B--2---:R0:W2:Y:S01]  /*2bc0*/  I2F.U64 R18, R4 ;  /* 0x0000000400127312 */ /* 0x0040a20000301000 */
[----:B------:R-:W-:Y:S05]  /*2bd0*/  BRA `(.L_x_1685) ;  /* 0x0000000000087947 */ /* 0x000fea0003800000 */
.L_x_1704:
[----:B------:R-:W2:Y:S02]  /*2be0*/  LDG.E R4, desc[UR36][R4.64] ;  /* 0x0000002404047981 */ /* 0x000ea4000c1e1900 */
[----:B--2---:R-:W-:-:S07]  /*2bf0*/  I2FP.F32.U32 R18, R4 ;  /* 0x0000000400127245 */ /* 0x004fce0000201000 */
.L_x_1685:
[----:B------:R-:W-:Y:S05]  /*2c00*/  BSYNC.RECONVERGENT B6 ;  /* 0x0000000000067941 */ /* 0x000fea0003800200 */
.L_x_1679:
[----:B------:R-:W-:-:S07]  /*2c10*/  VIADD R16, R16, 0x80 ;  /* 0x0000008010107836 */ /* 0x000fce0000000000 */
.L_x_1678:
[----:B------:R-:W-:Y:S05]  /*2c20*/  BSYNC.RECONVERGENT B7 ;  /* 0x0000000000077941 */ /* 0x000fea0003800200 */
.L_x_1677:
[----:B------:R-:W-:Y:S01]  /*2c30*/  ISETP.GE.AND P0, PT, R16, R17, PT ;  /* 0x000000111000720c */ /* 0x000fe20003f06270 */
[----:B------:R-:W-:Y:S01]  /*2c40*/  BSSY.RECONVERGENT B6, `(.L_x_1707) ;  /* 0x00000e0000067945 */ /* 0x000fe20003800200 */
[----:B0-----:R-:W-:-:S11]  /*2c50*/  IMAD.MOV.U32 R23, RZ, RZ, RZ ;  /* 0x000000ffff177224 */ /* 0x001fd600078e00ff */
[----:B------:R-:W-:Y:S05]  /*2c60*/  @P0 BRA `(.L_x_1708) ;  /* 0x0000000c00740947 */ /* 0x000fea0003800000 */
[----:B--2-4-:R-:W0:Y:S01]  /*2c70*/  LDC.64 R4, c[0x0][0x390] ;  /* 0x0000e400ff047b82 */ /* 0x014e220000000a00 */
[----:B------:R-:W2:Y:S01]  /*2c80*/  LDCU UR5, c[0x0][0x3a0] ;  /* 0x00007400ff0577ac */ /* 0x000ea20008000800 */
[----:B------:R-:W-:Y:S01]  /*2c90*/  IMAD R0, R2, 0x200, R16 ;  /* 0x0000020002007824 */ /* 0x000fe200078e0210 */
        /* <DEDUP_REMOVED lines=17> */
.L_x_1712:
[----:B------:R-:W2:Y:S02]  /*2db0*/  LDG.E.U8 R4, desc[UR36][R4.64] ;  /* 0x0000002404047981 */ /* 0x000ea4000c1e1100 */
[----:B--2---:R-:W-:Y:S01]  /*2dc0*/  I2FP.F32.U32 R23, R4 ;  /* 0x0000000400177245 */ /* 0x004fe20000201000 */
[----:B------:R-:W-:Y:S06]  /*2dd0*/  BRA `(.L_x_1708) ;  /* 0x0000000c00187947 */ /* 0x000fec0003800000 */
.L_x_1711:
        /* <DEDUP_REMOVED lines=9> */
.L_x_1715:
[----:B------:R-:W2:Y:S02]  /*2e70*/  LDG.E R4, desc[UR36][R4.64] ;  /* 0x0000002404047981 */ /* 0x000ea4000c1e1900 */
[----:B--2---:R-:W-:Y:S01]  /*2e80*/  I2FP.F32.S32 R23, R4 ;  /* 0x0000000400177245 */ /* 0x004fe20000201400 */
[----:B------:R-:W-:Y:S06]  /*2e90*/  BRA `(.L_x_1708) ;  /* 0x0000000800e87947 */ /* 0x000fec0003800000 */
.L_x_1714:
[----:B------:R-:W2:Y:S02]  /*2ea0*/  LDG.E.U16 R4, desc[UR36][R4.64] ;  /* 0x0000002404047981 */ /* 0x000ea4000c1e1500 */
[----:B--2---:R0:W2:Y:S01]  /*2eb0*/  I2F.S16 R23, R4 ;  /* 0x0000000400177306 */ /* 0x0040a20000101400 */
[----:B------:R-:W-:Y:S05]  /*2ec0*/  BRA `(.L_x_1708) ;  /* 0x0000000800dc7947 */ /* 0x000fea0003800000 */
.L_x_1710:
        /* <DEDUP_REMOVED lines=8> */
.L_x_1717:
[----:B------:R-:W2:Y:S02]  /*2f50*/  LDG.E.U16 R4, desc[UR36][R4.64] ;  /* 0x0000002404047981 */ /* 0x000ea4000c1e1500 */
[----:B--2---:R-:W-:Y:S01]  /*2f60*/  HADD2.F32 R23, -RZ, R4.H0_H0 ;  /* 0x20000004ff177230 */ /* 0x004fe20000004100 */
[----:B------:R-:W-:Y:S06]  /*2f70*/  BRA `(.L_x_1708) ;  /* 0x0000000800b07947 */ /* 0x000fec0003800000 */
.L_x_1716:
        /* <DEDUP_REMOVED lines=8> */
.L_x_1719:
[----:B------:R-:W2:Y:S02]  /*3000*/  LDG.E.U16 R4, desc[UR36][R4.64] ;  /* 0x0000002404047981 */ /* 0x000ea4000c1e1500 */
[----:B--2---:R-:W-:Y:S01]  /*3010*/  HADD2.F32 R23, -RZ, R4.H0_H0 ;  /* 0x20000004ff177230 */ /* 0x004fe20000004100 */
[----:B------:R-:W-:Y:S06]  /*3020*/  BRA `(.L_x_1708) ;  /* 0x0000000800847947 */ /* 0x000fec0003800000 */
.L_x_1718:
[----:B------:R-:W2:Y:S01]  /*3030*/  LDG.E.64 R4, desc[UR36][R4.64] ;  /* 0x0000002404047981 */ /* 0x000ea2000c1e1b00 */
[----:B------:R-:W-:Y:S01]  /*3040*/  UMOV UR4, 0xf0000000 ;  /* 0xf000000000047882 */ /* 0x000fe20000000000 */
[----:B------:R-:W-:Y:S01]  /*3050*/  UMOV UR5, 0x380fffff ;  /* 0x380fffff00057882 */ /* 0x000fe20000000000 */
[----:B--2---:R-:W0:Y:S01]  /*3060*/  F2F.F32.F64 R23, R4 ;  /* 0x0000000400177310 */ /* 0x004e220000301000 */
[----:B------:R-:W-:-:S14]  /*3070*/  DSETP.GEU.AND P0, PT, |R4|, UR4, PT ;  /* 0x0000000404007e2a */ /* 0x000fdc000bf0e200 */
[----:B0-----:R-:W-:Y:S01]  /*3080*/  @!P0 FMUL R23, R23, 1.175494350822287508e-38 ;  /* 0x0080000017178820 */ /* 0x001fe20000400000 */
[----:B------:R-:W-:Y:S06]  /*3090*/  BRA `(.L_x_1708) ;  /* 0x0000000800687947 */ /* 0x000fec0003800000 */
.L_x_1709:
        /* <DEDUP_REMOVED lines=12> */
.L_x_1722:
[----:B------:R-:W2:Y:S01]  /*3160*/  LDG.E.64 R4, desc[UR36][R4.64] ;  /* 0x0000002404047981 */ /* 0x000ea2000c1e1b00 */
[----:B------:R-:W-:Y:S01]  /*3170*/  UMOV UR4, 0xf0000000 ;  /* 0xf000000000047882 */ /* 0x000fe20000000000 */
[----:B------:R-:W-:Y:S01]  /*3180*/  UMOV UR5, 0x380fffff ;  /* 0x380fffff00057882 */ /* 0x000fe20000000000 */
[----:B--2---:R-:W0:Y:S01]  /*3190*/  F2F.F32.F64 R23, R4 ;  /* 0x0000000400177310 */ /* 0x004e220000301000 */
[----:B------:R-:W-:-:S14]  /*31a0*/  DSETP.GEU.AND P0, PT, |R4|, UR4, PT ;  /* 0x0000000404007e2a */ /* 0x000fdc000bf0e200 */
[----:B0-----:R-:W-:Y:S01]  /*31b0*/  @!P0 FMUL R23, R23, 1.175494350822287508e-38 ;  /* 0x0080000017178820 */ /* 0x001fe20000400000 */
[----:B------:R-:W-:Y:S06]  /*31c0*/  BRA `(.L_x_1708) ;  /* 0x00000008001c7947 */ /* 0x000fec0003800000 */
.L_x_1721:
        /* <DEDUP_REMOVED lines=25> */
.L_x_1724:
[----:B------:R-:W2:Y:S02]  /*3360*/  LDG.E.U8 R4, desc[UR36][R4.64] ;  /* 0x0000002404047981 */ /* 0x000ea4000c1e1100 */
[C---:B--2---:R-:W-:Y:S02]  /*3370*/  IMAD.SHL.U32 R0, R4.reuse, 0x2000000, RZ ;  /* 0x0200000004007824 */ /* 0x044fe400078e00ff */
[----:B------:R-:W-:-:S03]  /*3380*/  IMAD.SHL.U32 R6, R4, 0x100, RZ ;  /* 0x0000010004067824 */ /* 0x000fc600078e00ff */
[----:B------:R-:W-:Y:S02]  /*3390*/  ISETP.GE.U32.AND P0, PT, R0, 0x8000000, PT ;  /* 0x080000000000780c */ /* 0x000fe40003f06070 */
[----:B------:R-:W-:-:S11]  /*33a0*/  PRMT R23, R6, 0x9910, RZ ;  /* 0x0000991006177816 */ /* 0x000fd600000000ff */
[----:B------:R-:W-:Y:S02]  /*33b0*/  @!P0 LOP3.LUT R3, R6, 0x7f00, RZ, 0xc0, !PT ;  /* 0x00007f0006038812 */ /* 0x000fe400078ec0ff */
[----:B------:R-:W-:Y:S02]  /*33c0*/  @P0 LEA.HI R0, R0, 0x70000000, RZ, 0x1c ;  /* 0x7000000000000811 */ /* 0x000fe400078fe0ff */
[----:B------:R-:W-:-:S03]  /*33d0*/  @!P0 LOP3.LUT R3, R3, 0x3f000000, RZ, 0xfc, !PT ;  /* 0x3f00000003038812 */ /* 0x000fc600078efcff */
[----:B------:R-:W-:Y:S02]  /*33e0*/  @P0 FMUL.FTZ R0, R0, 1.9259299443872358531e-34 ;  /* 0x0780000000000820 */ /* 0x000fe40000410000 */
[----:B------:R-:W-:-:S05]  /*33f0*/  @!P0 FADD.FTZ R0, R3, -0.5 ;  /* 0xbf00000003008421 */ /* 0x000fca0000010000 */
[----:B------:R-:W-:Y:S01]  /*3400*/  LOP3.LUT R23, R0, 0x80000000, R23, 0xf8, !PT ;  /* 0x8000000000177812 */ /* 0x000fe200078ef817 */
[----:B------:R-:W-:Y:S06]  /*3410*/  BRA `(.L_x_1708) ;  /* 0x0000000400887947 */ /* 0x000fec0003800000 */
.L_x_1723:
[----:B------:R-:W2:Y:S02]  /*3420*/  LDG.E.U16 R4, desc[UR36][R4.64] ;  /* 0x0000002404047981 */ /* 0x000ea4000c1e1500 */
[----:B--2---:R-:W-:Y:S01]  /*3430*/  IMAD.U32 R23, R4, 0x10000, RZ ;  /* 0x0001000004177824 */ /* 0x004fe200078e00ff */
[----:B------:R-:W-:Y:S06]  /*3440*/  BRA `(.L_x_1708) ;  /* 0x00000004007c7947 */ /* 0x000fec0003800000 */
.L_x_1720:
        /* <DEDUP_REMOVED lines=11> */
.L_x_1727:
[----:B------:R-:W2:Y:S02]  /*3500*/  LDG.E.U8 R4, desc[UR36][R4.64] ;  /* 0x0000002404047981 */ /* 0x000ea4000c1e1100 */
        /* <DEDUP_REMOVED lines=18> */
.L_x_1729:
[----:B------:R-:W-:Y:S05]  /*3630*/  BSYNC.RECONVERGENT B0 ;  /* 0x0000000000007941 */ /* 0x000fea0003800200 */
.L_x_1728:
[----:B------:R-:W-:Y:S01]  /*3640*/  IMAD.SHL.U32 R0, R0, 0x100000, RZ ;  /* 0x0010000000007824 */ /* 0x000fe200078e00ff */
[----:B------:R-:W-:-:S04]  /*3650*/  LEA R3, R3, 0x3b800000, 0x17 ;  /* 0x3b80000003037811 */ /* 0x000fc800078eb8ff */
[----:B------:R-:W-:Y:S01]  /*3660*/  LOP3.LUT R23, R3, R0, R23, 0xfe, !PT ;  /* 0x0000000003177212 */ /* 0x000fe200078efe17 */
[----:B------:R-:W-:Y:S06]  /*3670*/  BRA `(.L_x_1708) ;  /* 0x0000000000f07947 */ /* 0x000fec0003800000 */
.L_x_1726:
        /* <DEDUP_REMOVED lines=19> */
.L_x_1731:
[----:B------:R-:W-:Y:S05]  /*37b0*/  BSYNC.RECONVERGENT B0 ;  /* 0x0000000000007941 */ /* 0x000fea0003800200 */
.L_x_1730:
[----:B------:R-:W-:Y:S01]  /*37c0*/  IMAD.SHL.U32 R0, R0, 0x200000, RZ ;  /* 0x0020000000007824 */ /* 0x000fe200078e00ff */
[----:B------:R-:W-:-:S04]  /*37d0*/  LEA R3, R3, 0x37800000, 0x17 ;  /* 0x3780000003037811 */ /* 0x000fc800078eb8ff */
[----:B------:R-:W-:Y:S01]  /*37e0*/  LOP3.LUT R23, R3, R0, R23, 0xfe, !PT ;  /* 0x0000000003177212 */ /* 0x000fe200078efe17 */
[----:B------:R-:W-:Y:S06]  /*37f0*/  BRA `(.L_x_1708) ;  /* 0x0000000000907947 */ /* 0x000fec0003800000 */
.L_x_1725:
        /* <DEDUP_REMOVED lines=14> */
.L_x_1713:
        /* <DEDUP_REMOVED lines=16> */
.L_x_1734:
[----:B------:R-:W-:Y:S05]  /*39e0*/  BRA `(.L_x_1708) ;  /* 0x0000000000147947 */ /* 0x000fea0003800000 */
.L_x_1733:
[----:B------:R-:W2:Y:S02]  /*39f0*/  LDG.E.64 R4, desc[UR36][R4.64] ;  /* 0x0000002404047981 */ /* 0x000ea4000c1e1b00 */
[----:B--2---:R0:W2:Y:S01]  /*3a00*/  I2F.U64 R23, R4 ;  /* 0x0000000400177312 */ /* 0x0040a20000301000 */
[----:B------:R-:W-:Y:S05]  /*3a10*/  BRA `(.L_x_1708) ;  /* 0x0000000000087947 */ /* 0x000fea0003800000 */
.L_x_1732:
[----:B------:R-:W2:Y:S02]  /*3a20*/  LDG.E R4, desc[UR36][R4.64] ;  /* 0x0000002404047981 */ /* 0x000ea4000c1e1900 */
[----:B--2---:R-:W-:-:S07]  /*3a30*/  I2FP.F32.U32 R23, R4 ;  /* 0x0000000400177245 */ /* 0x004fce0000201000 */
.L_x_1708:
[----:B------:R-:W-:Y:S05]  /*3a40*/  BSYNC.RECONVERGENT B6 ;  /* 0x0000000000067941 */ /* 0x000fea0003800200 */
.L_x_1707:
[----:B------:R-:W1:Y:S01]  /*3a50*/  LDC.U8 R16, c[0x0][0x3a4] ;  /* 0x0000e900ff107b82 */ /* 0x000e620000000000 */
[CC--:B------:R-:W-:Y:S01]  /*3a60*/  ISETP.GE.AND P2, PT, R19.reuse, R17.reuse, PT ;  /* 0x000000111300720c */ /* 0x0c0fe20003f46270 */
[C---:B------:R-:W-:Y:S01]  /*3a70*/  VIADD R0, R19.reuse, 0x100 ;  /* 0x0000010013007836 */ /* 0x040fe20000000000 */
[----:B------:R-:W-:Y:S01]  /*3a80*/  BSSY.RECONVERGENT B0, `(.L_x_1735) ;  /* 0x0000024000007945 */ /* 0x000fe20003800200 */
[C---:B0-2-4-:R-:W-:Y:S02]  /*3a90*/  VIADD R4, R19.reuse, 0x180 ;  /* 0x0000018013047836 */ /* 0x055fe40000000000 */
[----:B------:R-:W-:Y:S01]  /*3aa0*/  VIADD R26, R19, 0x80 ;  /* 0x00000080131a7836 */ /* 0x000fe20000000000 */
[-C--:B------:R-:W-:Y:S02]  /*3ab0*/  ISETP.GE.AND P0, PT, R0, R17.reuse, PT ;  /* 0x000000110000720c */ /* 0x080fe40003f06270 */
[-C--:B------:R-:W-:Y:S02]  /*3ac0*/  ISETP.GE.AND P1, PT, R4, R17.reuse, PT ;  /* 0x000000110400720c */ /* 0x080fe40003f26270 */
[----:B------:R-:W-:-:S03]  /*3ad0*/  ISETP.GE.AND P4, PT, R26, R17, PT ;  /* 0x000000111a00720c */ /* 0x000fc60003f86270 */
[----:B------:R-:W-:Y:S10]  /*3ae0*/  @P2 BRA `(.L_x_1736) ;  /* 0x0000000000742947 */ /* 0x000ff40003800000 */
[C---:B-1-3-5:R-:W-:Y:S01]  /*3af0*/  FSETP.GE.FTZ.AND P3, PT, |R22|.reuse, 1.0029599666595458984, PT ;  /* 0x3f8060fe1600780b */ /* 0x06afe20003f76200 */
[----:B------:R-:W-:Y:S02]  /*3b00*/  IMAD.MOV.U32 R3, RZ, RZ, 0x38eb4c3a ;  /* 0x38eb4c3aff037424 */ /* 0x000fe400078e00ff */
[----:B------:R-:W-:Y:S01]  /*3b10*/  FADD.FTZ R0, |R22|, -RZ ;  /* 0x800000ff16007221 */ /* 0x000fe20000010200 */
[----:B------:R-:W-:Y:S02]  /*3b20*/  IMAD.MOV.U32 R5, RZ, RZ, 0x3aae005b ;  /* 0x3aae005bff057424 */ /* 0x000fe400078e00ff */
[----:B------:R-:W-:Y:S01]  /*3b30*/  IMAD.MOV.U32 R4, RZ, RZ, 0x3c09919f ;  /* 0x3c09919fff047424 */ /* 0x000fe200078e00ff */
[----:B------:R-:W-:Y:S01]  /*3b40*/  FSEL R3, R3, 8.4834944573231041431e-05, P3 ;  /* 0x38b1e96a03037808 */ /* 0x000fe20001800000 */
[----:B------:R-:W-:Y:S01]  /*3b50*/  IMAD.MOV.U32 R6, RZ, RZ, 0x3d24d99a ;  /* 0x3d24d99aff067424 */ /* 0x000fe200078e00ff */
[----:B------:R-:W-:Y:S01]  /*3b60*/  FSEL R5, -R5, -0.00082130916416645050049, P3 ;  /* 0xba574d2005057808 */ /* 0x000fe20001800100 */
[----:B------:R-:W-:Y:S01]  /*3b70*/  IMAD.MOV.U32 R7, RZ, RZ, 0x3f69b4f9 ;  /* 0x3f69b4f9ff077424 */ /* 0x000fe200078e00ff */
[----:B------:R-:W-:Y:S01]  /*3b80*/  FSEL R4, R4, 0.0052134888246655464172, P3 ;  /* 0x3baad5ea04047808 */ /* 0x000fe20001800000 */
[----:B------:R-:W-:Y:S01]  /*3b90*/  IMAD.MOV.U32 R8, RZ, RZ, 0x3f210a14 ;  /* 0x3f210a14ff087424 */ /* 0x000fe200078e00ff */
        /* <DEDUP_REMOVED lines=17> */
[----:B------:R-:W-:-:S07]  /*3cb0*/  @P3 LOP3.LUT R4, R3, 0x80000000, R22, 0xb8, !PT ;  /* 0x8000000003043812 */ /* 0x000fce00078eb816 */
.L_x_1736:
[----:B------:R-:W-:Y:S05]  /*3cc0*/  BSYNC.RECONVERGENT B0 ;  /* 0x0000000000007941 */ /* 0x000fea0003800200 */
.L_x_1735:
[----:B------:R-:W-:Y:S04]  /*3cd0*/  BSSY.RECONVERGENT B0, `(.L_x_1737) ;  /* 0x000001f000007945 */ /* 0x000fe80003800200 */
[----:B------:R-:W-:Y:S05]  /*3ce0*/  @P4 BRA `(.L_x_1738) ;  /* 0x0000000000744947 */ /* 0x000fea0003800000 */
[C---:B-----5:R-:W-:Y:S01]  /*3cf0*/  FSETP.GE.FTZ.AND P3, PT, |R24|.reuse, 1.0029599666595458984, PT ;  /* 0x3f8060fe1800780b */ /* 0x060fe20003f76200 */
        /* <DEDUP_REMOVED lines=21> */
[----:B-1-3--:R-:W-:Y:S01]  /*3e50*/  FSEL R22, R5, R24, P3 ;  /* 0x0000001805167208 */ /* 0x00afe20001800000 */
[----:B------:R-:W-:-:S04]  /*3e60*/  FFMA.FTZ R3, R0, R3, R8 ;  /* 0x0000000300037223 */ /* 0x000fc80000010008 */
[----:B------:R-:W-:-:S04]  /*3e70*/  FFMA.FTZ R3, R0, R3, R6 ;  /* 0x0000000300037223 */ /* 0x000fc80000010006 */
[----:B------:R-:W-:-:S04]  /*3e80*/  FFMA.FTZ R22, R3, R22, R22 ;  /* 0x0000001603167223 */ /* 0x000fc80000010016 */
[----:B------:R-:W0:Y:S02]  /*3e90*/  @P3 MUFU.EX2 R0, R22 ;  /* 0x0000001600003308 */ /* 0x000e240000000800 */
[----:B0-----:R-:W-:-:S05]  /*3ea0*/  @P3 FADD.FTZ R3, -R0, 1 ;  /* 0x3f80000000033421 */ /* 0x001fca0000010100 */
[----:B------:R-:W-:-:S07]  /*3eb0*/  @P3 LOP3.LUT R22, R3, 0x80000000, R24, 0xb8, !PT ;  /* 0x8000000003163812 */ /* 0x000fce00078eb818 */
.L_x_1738:
[----:B------:R-:W-:Y:S05]  /*3ec0*/  BSYNC.RECONVERGENT B0 ;  /* 0x0000000000007941 */ /* 0x000fea0003800200 */
.L_x_1737:
        /* <DEDUP_REMOVED lines=31> */
.L_x_1740:
[----:B------:R-:W-:Y:S05]  /*40c0*/  BSYNC.RECONVERGENT B0 ;  /* 0x0000000000007941 */ /* 0x000fea0003800200 */
.L_x_1739:
        /* <DEDUP_REMOVED lines=11> */
[----:B------:R-:W-:-:S02]  /*4180*/  FSEL R6, R6, 0.0052134888246655464172, P0 ;  /* 0x3baad5ea06067808 */ /* 0x000fc40000000000 */
        /* <DEDUP_REMOVED lines=18> */
[----:B------:R-:W-:-:S07]  /*42b0*/  @P0 LOP3.LUT R18, R0, 0x80000000, R23, 0xb8, !PT ;  /* 0x8000000000120812 */ /* 0x000fce00078eb817 */
.L_x_1742:
[----:B------:R-:W-:Y:S05]  /*42c0*/  BSYNC.RECONVERGENT B0 ;  /* 0x0000000000007941 */ /* 0x000fea0003800200 */
.L_x_1741:
[----:B------:R-:W-:Y:S04]  /*42d0*/  BSSY.RECONVERGENT B6, `(.L_x_1743) ;  /* 0x00000fc000067945 */ /* 0x000fe80003800200 */
[----:B------:R-:W-:Y:S05]  /*42e0*/  @P2 BRA `(.L_x_1744) ;  /* 0x0000000c00e82947 */ /* 0x000fea0003800000 */
[----:B------:R-:W0:Y:S01]  /*42f0*/  LDCU UR4, c[0x0][0x3a8] ;  /* 0x00007500ff0477ac */ /* 0x000e220008000800 */
[----:B------:R-:W2:Y:S01]  /*4300*/  LDC.64 R8, c[0x0][0x388] ;  /* 0x0000e200ff087b82 */ /* 0x000ea20000000a00 */
[----:B------:R-:W-:Y:S01]  /*4310*/  IMAD R0, R2, 0x200, R19 ;  /* 0x0000020002007824 */ /* 0x000fe200078e0213 */
[----:B-1----:R-:W-:-:S03]  /*4320*/  PRMT R5, R16, 0x9910, RZ ;  /* 0x0000991010057816 */ /* 0x002fc600000000ff */
[----:B0-----:R-:W-:Y:S02]  /*4330*/  IMAD R3, R0, UR4, RZ ;  /* 0x0000000400037c24 */ /* 0x001fe4000f8e02ff */
[----:B------:R-:W-:-:S05]  /*4340*/  IMAD.MOV.U32 R0, RZ, RZ, R5 ;  /* 0x000000ffff007224 */ /* 0x000fca00078e0005 */
[----:B------:R-:W-:Y:S02]  /*4350*/  ISETP.GT.AND P0, PT, R0, 0x9, PT ;  /* 0x000000090000780c */ /* 0x000fe40003f04270 */
[----:B--2---:R-:W-:-:S05]  /*4360*/  IADD3 R8, P1, PT, R3, R8, RZ ;  /* 0x0000000803087210 */ /* 0x004fca0007f3e0ff */
        /* <DEDUP_REMOVED lines=10> */
[----:B------:R-:W0:Y:S01]  /*4410*/  F2I.FTZ.TRUNC.NTZ R3, R4 ;  /* 0x0000000400037305 */ /* 0x000e22000021f100 */
[----:B------:R-:W-:Y:S01]  /*4420*/  IMAD.MOV.U32 R19, RZ, RZ, R26 ;  /* 0x000000ffff137224 */ /* 0x000fe200078e001a */
[----:B0-----:R0:W-:Y:S01]  /*4430*/  STG.E.U8 desc[UR36][R8.64], R3 ;  /* 0x0000000308007986 */ /* 0x0011e2000c101124 */
[----:B------:R-:W-:Y:S05]  /*4440*/  BRA `(.L_x_1744) ;  /* 0x0000000c00907947 */ /* 0x000fea0003800000 */
.L_x_1748:
[----:B------:R-:W0:Y:S01]  /*4450*/  F2I.S64.TRUNC R4, R4 ;  /* 0x0000000400047311 */ /* 0x000e22000020d900 */
[----:B------:R-:W-:Y:S02]  /*4460*/  IMAD.MOV.U32 R19, RZ, RZ, R26 ;  /* 0x000000ffff137224 */ /* 0x000fe400078e001a */
[----:B0-----:R-:W-:-:S05]  /*4470*/  IMAD.MOV.U32 R3, RZ, RZ, R4 ;  /* 0x000000ffff037224 */ /* 0x001fca00078e0004 */
[----:B------:R0:W-:Y:S01]  /*4480*/  STG.E.U8 desc[UR36][R8.64], R3 ;  /* 0x0000000308007986 */ /* 0x0001e2000c101124 */
[----:B------:R-:W-:Y:S05]  /*4490*/  BRA `(.L_x_1744) ;  /* 0x0000000c007c7947 */ /* 0x000fea0003800000 */
.L_x_1747:
[----:B------:R-:W-:-:S13]  /*44a0*/  ISETP.NE.AND P0, PT, R0, 0x2, PT ;  /* 0x000000020000780c */ /* 0x000fda0003f05270 */
[----:B------:R-:W-:Y:S05]  /*44b0*/  @!P0 BRA `(.L_x_1750) ;  /* 0x0000000000308947 */ /* 0x000fea0003800000 */
[----:B------:R-:W-:-:S13]  /*44c0*/  ISETP.NE.AND P0, PT, R0, 0x3, PT ;  /* 0x000000030000780c */ /* 0x000fda0003f05270 */
[----:B------:R-:W-:Y:S05]  /*44d0*/  @!P0 BRA `(.L_x_1751) ;  /* 0x0000000000188947 */ /* 0x000fea0003800000 */
[----:B------:R-:W-:-:S13]  /*44e0*/  ISETP.NE.AND P0, PT, R0, 0x4, PT ;  /* 0x000000040000780c */ /* 0x000fda0003f05270 */
[----:B------:R-:W-:Y:S05]  /*44f0*/  @P0 BRA `(.L_x_1749) ;  /* 0x0000000800c00947 */ /* 0x000fea0003800000 */
[----:B------:R-:W0:Y:S01]  /*4500*/  F2I.S64.TRUNC R4, R4 ;  /* 0x0000000400047311 */ /* 0x000e22000020d900 */
[----:B------:R-:W-:Y:S01]  /*4510*/  IMAD.MOV.U32 R19, RZ, RZ, R26 ;  /* 0x000000ffff137224 */ /* 0x000fe200078e001a */
[----:B0-----:R2:W-:Y:S01]  /*4520*/  STG.E.64 desc[UR36][R8.64], R4 ;  /* 0x0000000408007986 */ /* 0x0015e2000c101b24 */
[----:B------:R-:W-:Y:S05]  /*4530*/  BRA `(.L_x_1744) ;  /* 0x0000000c00547947 */ /* 0x000fea0003800000 */
.L_x_1751:
[----:B------:R-:W0:Y:S01]  /*4540*/  F2I.FTZ.TRUNC.NTZ R3, R4 ;  /* 0x0000000400037305 */ /* 0x000e22000021f100 */
[----:B------:R-:W-:Y:S01]  /*4550*/  IMAD.MOV.U32 R19, RZ, RZ, R26 ;  /* 0x000000ffff137224 */ /* 0x000fe200078e001a */
[----:B0-----:R4:W-:Y:S01]  /*4560*/  STG.E desc[UR36][R8.64], R3 ;  /* 0x0000000308007986 */ /* 0x0019e2000c101924 */
[----:B------:R-:W-:Y:S05]  /*4570*/  BRA `(.L_x_1744) ;  /* 0x0000000c00447947 */ /* 0x000fea0003800000 */
.L_x_1750:
[----:B------:R-:W0:Y:S01]  /*4580*/  F2I.FTZ.TRUNC.NTZ R3, R4 ;  /* 0x0000000400037305 */ /* 0x000e22000021f100 */
[----:B------:R-:W-:Y:S01]  /*4590*/  IMAD.MOV.U32 R19, RZ, RZ, R26 ;  /* 0x000000ffff137224 */ /* 0x000fe200078e001a */
[----:B0-----:R0:W-:Y:S01]  /*45a0*/  STG.E.U16 desc[UR36][R8.64], R3 ;  /* 0x0000000308007986 */ /* 0x0011e2000c101524 */
[----:B------:R-:W-:Y:S05]  /*45b0*/  BRA `(.L_x_1744) ;  /* 0x0000000c00347947 */ /* 0x000fea0003800000 */
.L_x_1746:
[----:B------:R-:W-:-:S13]  /*45c0*/  ISETP.GT.AND P0, PT, R0, 0x6, PT ;  /* 0x000000060000780c */ /* 0x000fda0003f04270 */
[----:B------:R-:W-:Y:S05]  /*45d0*/  @P0 BRA `(.L_x_1752) ;  /* 0x00000000002c0947 */ /* 0x000fea0003800000 */
[----:B------:R-:W-:-:S13]  /*45e0*/  ISETP.NE.AND P0, PT, R0, 0x5, PT ;  /* 0x000000050000780c */ /* 0x000fda0003f05270 */
[----:B------:R-:W-:Y:S05]  /*45f0*/  @!P0 BRA `(.L_x_1753) ;  /* 0x0000000000148947 */ /* 0x000fea0003800000 */
[----:B------:R-:W-:-:S13]  /*4600*/  ISETP.NE.AND P0, PT, R0, 0x6, PT ;  /* 0x000000060000780c */ /* 0x000fda0003f05270 */
[----:B------:R-:W-:Y:S05]  /*4610*/  @P0 BRA `(.L_x_1749) ;  /* 0x0000000800780947 */ /* 0x000fea0003800000 */
[----:B------:R0:W-:Y:S01]  /*4620*/  STG.E desc[UR36][R8.64], R4 ;  /* 0x0000000408007986 */ /* 0x0001e2000c101924 */
[----:B------:R-:W-:Y:S01]  /*4630*/  IMAD.MOV.U32 R19, RZ, RZ, R26 ;  /* 0x000000ffff137224 */ /* 0x000fe200078e001a */
[----:B------:R-:W-:Y:S06]  /*4640*/  BRA `(.L_x_1744) ;  /* 0x0000000c00107947 */ /* 0x000fec0003800000 */
.L_x_1753:
[----:B------:R-:W-:Y:S01]  /*4650*/  F2FP.F16.F32.PACK_AB R4, RZ, R4 ;  /* 0x00000004ff04723e */ /* 0x000fe200000000ff */
[----:B------:R-:W-:-:S04]  /*4660*/  IMAD.MOV.U32 R19, RZ, RZ, R26 ;  /* 0x000000ffff137224 */ /* 0x000fc800078e001a */
[----:B------:R0:W-:Y:S01]  /*4670*/  STG.E.U16 desc[UR36][R8.64], R4 ;  /* 0x0000000408007986 */ /* 0x0001e2000c101524 */
[----:B------:R-:W-:Y:S05]  /*4680*/  BRA `(.L_x_1744) ;  /* 0x0000000c00007947 */ /* 0x000fea0003800000 */
.L_x_1752:
[----:B------:R-:W-:-:S13]  /*4690*/  ISETP.NE.AND P0, PT, R0, 0x7, PT ;  /* 0x000000070000780c */ /* 0x000fda0003f05270 */
[----:B------:R-:W-:Y:S05]  /*46a0*/  @!P0 BRA `(.L_x_1754) ;  /* 0x0000000000348947 */ /* 0x000fea0003800000 */
[----:B------:R-:W-:-:S13]  /*46b0*/  ISETP.NE.AND P0, PT, R0, 0x8, PT ;  /* 0x000000080000780c */ /* 0x000fda0003f05270 */
[----:B------:R-:W-:Y:S05]  /*46c0*/  @!P0 BRA `(.L_x_1755) ;  /* 0x0000000000188947 */ /* 0x000fea0003800000 */
[----:B------:R-:W-:-:S13]  /*46d0*/  ISETP.NE.AND P0, PT, R0, 0x9, PT ;  /* 0x000000090000780c */ /* 0x000fda0003f05270 */
[----:B------:R-:W-:Y:S05]  /*46e0*/  @P0 BRA `(.L_x_1749) ;  /* 0x0000000800440947 */ /* 0x000fea0003800000 */
[----:B------:R-:W-:Y:S02]  /*46f0*/  IMAD.MOV.U32 R5, RZ, RZ, RZ ;  /* 0x000000ffff057224 */ /* 0x000fe400078e00ff */
[----:B------:R-:W-:-:S03]  /*4700*/  IMAD.MOV.U32 R19, RZ, RZ, R26 ;  /* 0x000000ffff137224 */ /* 0x000fc600078e001a */
[----:B------:R0:W-:Y:S01]  /*4710*/  STG.E.64 desc[UR36][R8.64], R4 ;  /* 0x0000000408007986 */ /* 0x0001e2000c101b24 */
[----:B------:R-:W-:Y:S05]  /*4720*/  BRA `(.L_x_1744) ;  /* 0x0000000800d87947 */ /* 0x000fea0003800000 */
.L_x_1755:
[----:B------:R-:W-:Y:S01]  /*4730*/  F2FP.F16.F32.PACK_AB R3, RZ, R4 ;  /* 0x00000004ff03723e */ /* 0x000fe200000000ff */
[----:B------:R-:W-:-:S03]  /*4740*/  IMAD.MOV.U32 R19, RZ, RZ, R26 ;  /* 0x000000ffff137224 */ /* 0x000fc600078e001a */
[----:B------:R-:W-:-:S05]  /*4750*/  PRMT R3, R3, 0x5410, RZ ;  /* 0x0000541003037816 */ /* 0x000fca00000000ff */
[----:B------:R0:W-:Y:S01]  /*4760*/  STG.E desc[UR36][R8.64], R3 ;  /* 0x0000000308007986 */ /* 0x0001e2000c101924 */
[----:B------:R-:W-:Y:S05]  /*4770*/  BRA `(.L_x_1744) ;  /* 0x0000000800c47947 */ /* 0x000fea0003800000 */
.L_x_1754:
[----:B------:R-:W-:Y:S01]  /*4780*/  FMUL.FTZ R4, R4, 1 ;  /* 0x3f80000004047820 */ /* 0x000fe20000410000 */
[----:B------:R-:W-:-:S05]  /*4790*/  IMAD.MOV.U32 R19, RZ, RZ, R26 ;  /* 0x000000ffff137224 */ /* 0x000fca00078e001a */
[----:B------:R-:W0:Y:S02]  /*47a0*/  F2F.F64.F32 R4, R4 ;  /* 0x0000000400047310 */ /* 0x000e240000201800 */
[----:B0-----:R0:W-:Y:S01]  /*47b0*/  STG.E.64 desc[UR36][R8.64], R4 ;  /* 0x0000000408007986 */ /* 0x0011e2000c101b24 */
[----:B------:R-:W-:Y:S05]  /*47c0*/  BRA `(.L_x_1744) ;  /* 0x0000000800b07947 */ /* 0x000fea0003800000 */
.L_x_1745:
        /* <DEDUP_REMOVED lines=8> */
[----:B------:R-:W-:Y:S01]  /*4850*/  FSETP.NEU.FTZ.AND P0, PT, R4, RZ, PT ;  /* 0x000000ff0400720b */ /* 0x000fe20003f1d000 */
[----:B------:R-:W-:-:S03]  /*4860*/  IMAD.MOV.U32 R19, RZ, RZ, R26 ;  /* 0x000000ffff137224 */ /* 0x000fc600078e001a */
[----:B------:R-:W-:-:S05]  /*4870*/  SEL R3, RZ, 0x1, !P0 ;  /* 0x00000001ff037807 */ /* 0x000fca0004000000 */
[----:B------:R0:W-:Y:S01]  /*4880*/  STG.E.U8 desc[UR36][R8.64], R3 ;  /* 0x0000000308007986 */ /* 0x0001e2000c101124 */
[----:B------:R-:W-:Y:S05]  /*4890*/  BRA `(.L_x_1744) ;  /* 0x00000008007c7947 */ /* 0x000fea0003800000 */
.L_x_1758:
[----:B------:R-:W-:Y:S01]  /*48a0*/  FMUL.FTZ R4, R4, 1 ;  /* 0x3f80000004047820 */ /* 0x000fe20000410000 */
[----:B------:R-:W-:Y:S01]  /*48b0*/  CS2R R6, SRZ ;  /* 0x0000000000067805 */ /* 0x000fe2000001ff00 */
[----:B------:R-:W-:-:S04]  /*48c0*/  IMAD.MOV.U32 R19, RZ, RZ, R26 ;  /* 0x000000ffff137224 */ /* 0x000fc800078e001a */
[----:B------:R-:W0:Y:S02]  /*48d0*/  F2F.F64.F32 R4, R4 ;  /* 0x0000000400047310 */ /* 0x000e240000201800 */
[----:B0-----:R0:W-:Y:S01]  /*48e0*/  STG.E.128 desc[UR36][R8.64], R4 ;  /* 0x0000000408007986 */ /* 0x0011e2000c101d24 */
[----:B------:R-:W-:Y:S05]  /*48f0*/  BRA `(.L_x_1744) ;  /* 0x0000000800647947 */ /* 0x000fea0003800000 */
.L_x_1757:
[----:B------:R-:W-:-:S13]  /*4900*/  ISETP.NE.AND P0, PT, R0, 0xf, PT ;  /* 0x0000000f0000780c */ /* 0x000fda0003f05270 */
[----:B------:R-:W-:Y:S05]  /*4910*/  @!P0 BRA `(.L_x_1759) ;  /* 0x0000000000a08947 */ /* 0x000fea0003800000 */
[----:B------:R-:W-:-:S13]  /*4920*/  ISETP.NE.AND P0, PT, R0, 0x17, PT ;  /* 0x000000170000780c */ /* 0x000fda0003f05270 */
[----:B------:R-:W-:Y:S05]  /*4930*/  @!P0 BRA `(.L_x_1760) ;  /* 0x00000000004c8947 */ /* 0x000fea0003800000 */
[----:B------:R-:W-:-:S13]  /*4940*/  ISETP.NE.AND P0, PT, R0, 0x18, PT ;  /* 0x000000180000780c */ /* 0x000fda0003f05270 */
[----:B------:R-:W-:Y:S05]  /*4950*/  @P0 BRA `(.L_x_1749) ;  /* 0x0000000400a80947 */ /* 0x000fea0003800000 */
        /* <DEDUP_REMOVED lines=12> */
.L_x_1762:
[----:B------:R-:W-:Y:S05]  /*4a20*/  BSYNC.RECONVERGENT B0 ;  /* 0x0000000000007941 */ /* 0x000fea0003800200 */
.L_x_1761:
[----:B------:R-:W-:Y:S01]  /*4a30*/  LOP3.LUT R5, R0, 0x80, R5, 0xf8, !PT ;  /* 0x0000008000057812 */ /* 0x000fe200078ef805 */
[----:B------:R-:W-:-:S04]  /*4a40*/  IMAD.MOV.U32 R19, RZ, RZ, R26 ;  /* 0x000000ffff137224 */ /* 0x000fc800078e001a */
[----:B------:R0:W-:Y:S01]  /*4a50*/  STG.E.U8 desc[UR36][R8.64], R5 ;  /* 0x0000000508007986 */ /* 0x0001e2000c101124 */
[----:B------:R-:W-:Y:S05]  /*4a60*/  BRA `(.L_x_1744) ;  /* 0x0000000800087947 */ /* 0x000fea0003800000 */
.L_x_1760:
        /* <DEDUP_REMOVED lines=14> */
.L_x_1764:
[----:B------:R-:W-:Y:S05]  /*4b50*/  BSYNC.RECONVERGENT B0 ;  /* 0x0000000000007941 */ /* 0x000fea0003800200 */
.L_x_1763:
[----:B------:R-:W-:Y:S01]  /*4b60*/  LOP3.LUT R3, R0, 0x80, R7, 0xf8, !PT ;  /* 0x0000008000037812 */ /* 0x000fe200078ef807 */
[----:B------:R-:W-:-:S04]  /*4b70*/  IMAD.MOV.U32 R19, RZ, RZ, R26 ;  /* 0x000000ffff137224 */ /* 0x000fc800078e001a */
[----:B------:R0:W-:Y:S01]  /*4b80*/  STG.E.U8 desc[UR36][R8.64], R3 ;  /* 0x0000000308007986 */ /* 0x0001e2000c101124 */
[----:B------:R-:W-:Y:S05]  /*4b90*/  BRA `(.L_x_1744) ;  /* 0x0000000400bc7947 */ /* 0x000fea0003800000 */
.L_x_1759:
[----:B------:R-:W-:Y:S01]  /*4ba0*/  F2FP.BF16.F32.PACK_AB R4, RZ, R4 ;  /* 0x00000004ff04723e */ /* 0x000fe200000010ff */
[----:B------:R-:W-:-:S04]  /*4bb0*/  IMAD.MOV.U32 R19, RZ, RZ, R26 ;  /* 0x000000ffff137224 */ /* 0x000fc800078e001a */
[----:B------:R0:W-:Y:S01]  /*4bc0*/  STG.E.U16 desc[UR36][R8.64], R4 ;  /* 0x0000000408007986 */ /* 0x0001e2000c101524 */
[----:B------:R-:W-:Y:S05]  /*4bd0*/  BRA `(.L_x_1744) ;  /* 0x0000000400ac7947 */ /* 0x000fea0003800000 */
.L_x_1756:
        /* <DEDUP_REMOVED lines=8> */
[----:B------:R-:W0:Y:S01]  /*4c60*/  F2I.FTZ.U32.TRUNC.NTZ R3, R4 ;  /* 0x0000000400037305 */ /* 0x000e22000021f000 */
[----:B------:R-:W-:Y:S01]  /*4c70*/  IMAD.MOV.U32 R19, RZ, RZ, R26 ;  /* 0x000000ffff137224 */ /* 0x000fe200078e001a */
[----:B0-----:R0:W-:Y:S01]  /*4c80*/  STG.E.U16 desc[UR36][R8.64], R3 ;  /* 0x0000000308007986 */ /* 0x0011e2000c101524 */
[----:B------:R-:W-:Y:S05]  /*4c90*/  BRA `(.L_x_1744) ;  /* 0x00000004007c7947 */ /* 0x000fea0003800000 */
.L_x_1767:
        /* <DEDUP_REMOVED lines=12> */
.L_x_1770:
[----:B------:R-:W-:-:S04]  /*4d60*/  SHF.R.U32.HI R0, RZ, 0x14, R4 ;  /* 0x00000014ff007819 */ /* 0x000fc80000011604 */
[----:B------:R-:W-:-:S04]  /*4d70*/  LOP3.LUT R3, R0, 0x1, RZ, 0xc0, !PT ;  /* 0x0000000100037812 */ /* 0x000fc800078ec0ff */
[----:B------:R-:W-:-:S04]  /*4d80*/  IADD3 R0, PT, PT, R4, 0x487ffff, R3 ;  /* 0x0487ffff04007810 */ /* 0x000fc80007ffe003 */
[----:B------:R-:W-:-:S04]  /*4d90*/  SHF.R.U32.HI R0, RZ, 0x14, R0 ;  /* 0x00000014ff007819 */ /* 0x000fc80000011600 */
[----:B------:R-:W-:-:S07]  /*4da0*/  LOP3.LUT R3, R0, 0xff, RZ, 0xc0, !PT ;  /* 0x000000ff00037812 */ /* 0x000fce00078ec0ff */
.L_x_1771:
[----:B------:R-:W-:-:S04]  /*4db0*/  SHF.R.U32.HI R4, RZ, 0x18, R4 ;  /* 0x00000018ff047819 */ /* 0x000fc80000011604 */
[----:B------:R-:W-:-:S04]  /*4dc0*/  LOP3.LUT R3, R3, 0x80, R4, 0xf8, !PT ;  /* 0x0000008003037812 */ /* 0x000fc800078ef804 */
[----:B------:R-:W-:-:S07]  /*4dd0*/  PRMT R0, R3, 0x7610, R0 ;  /* 0x0000761003007816 */ /* 0x000fce0000000000 */
.L_x_1769:
[----:B------:R-:W-:Y:S05]  /*4de0*/  BSYNC.RECONVERGENT B0 ;  /* 0x0000000000007941 */ /* 0x000fea0003800200 */
.L_x_1768:
[----:B------:R0:W-:Y:S01]  /*4df0*/  STG.E.U8 desc[UR36][R8.64], R0 ;  /* 0x0000000008007986 */ /* 0x0001e2000c101124 */
[----:B------:R-:W-:Y:S01]  /*4e00*/  IMAD.MOV.U32 R19, RZ, RZ, R26 ;  /* 0x000000ffff137224 */ /* 0x000fe200078e001a */
[----:B------:R-:W-:Y:S06]  /*4e10*/  BRA `(.L_x_1744) ;  /* 0x00000004001c7947 */ /* 0x000fec0003800000 */
.L_x_1766:
        /* <DEDUP_REMOVED lines=12> */
.L_x_1774:
[----:B------:R-:W-:-:S04]  /*4ee0*/  SHF.R.U32.HI R0, RZ, 0x15, R4 ;  /* 0x00000015ff007819 */ /* 0x000fc80000011604 */
[----:B------:R-:W-:-:S04]  /*4ef0*/  LOP3.LUT R3, R0, 0x1, RZ, 0xc0, !PT ;  /* 0x0000000100037812 */ /* 0x000fc800078ec0ff */
[----:B------:R-:W-:-:S04]  /*4f00*/  IADD3 R0, PT, PT, R4, 0x88fffff, R3 ;  /* 0x088fffff04007810 */ /* 0x000fc80007ffe003 */
[----:B------:R-:W-:-:S04]  /*4f10*/  SHF.R.U32.HI R0, RZ, 0x15, R0 ;  /* 0x00000015ff007819 */ /* 0x000fc80000011600 */
[----:B------:R-:W-:-:S07]  /*4f20*/  LOP3.LUT R3, R0, 0xff, RZ, 0xc0, !PT ;  /* 0x000000ff00037812 */ /* 0x000fce00078ec0ff */
.L_x_1775:
[----:B------:R-:W-:-:S04]  /*4f30*/  SHF.R.U32.HI R4, RZ, 0x18, R4 ;  /* 0x00000018ff047819 */ /* 0x000fc80000011604 */
[----:B------:R-:W-:-:S04]  /*4f40*/  LOP3.LUT R3, R3, 0x80, R4, 0xf8, !PT ;  /* 0x0000008003037812 */ /* 0x000fc800078ef804 */
[----:B------:R-:W-:-:S07]  /*4f50*/  PRMT R0, R3, 0x7610, R0 ;  /* 0x0000761003007816 */ /* 0x000fce0000000000 */
.L_x_1773:
[----:B------:R-:W-:Y:S05]  /*4f60*/  BSYNC.RECONVERGENT B0 ;  /* 0x0000000000007941 */ /* 0x000fea0003800200 */
.L_x_1772:
[----:B------:R0:W-:Y:S01]  /*4f70*/  STG.E.U8 desc[UR36][R8.64], R0 ;  /* 0x0000000008007986 */ /* 0x0001e2000c101124 */
[----:B------:R-:W-:Y:S01]  /*4f80*/  IMAD.MOV.U32 R19, RZ, RZ, R26 ;  /* 0x000000ffff137224 */ /* 0x000fe200078e001a */
[----:B------:R-:W-:Y:S06]  /*4f90*/  BRA `(.L_x_1744) ;  /* 0x0000000000bc7947 */ /* 0x000fec0003800000 */
.L_x_1765:
[----:B------:R-:W-:-:S13]  /*4fa0*/  ISETP.NE.AND P0, PT, R0, 0x1c, PT ;  /* 0x0000001c0000780c */ /* 0x000fda0003f05270 */
[----:B------:R-:W-:Y:S05]  /*4fb0*/  @!P0 BRA `(.L_x_1776) ;  /* 0x0000000000a88947 */ /* 0x000fea0003800000 */
[----:B------:R-:W-:-:S13]  /*4fc0*/  ISETP.NE.AND P0, PT, R0, 0x1d, PT ;  /* 0x0000001d0000780c */ /* 0x000fda0003f05270 */
[----:B------:R-:W-:Y:S05]  /*4fd0*/  @!P0 BRA `(.L_x_1777) ;  /* 0x0000000000908947 */ /* 0x000fea0003800000 */
[----:B------:R-:W-:-:S13]  /*4fe0*/  ISETP.NE.AND P0, PT, R0, 0x2c, PT ;  /* 0x0000002c0000780c */ /* 0x000fda0003f05270 */
[----:B------:R-:W-:Y:S05]  /*4ff0*/  @!P0 BRA `(.L_x_1778) ;  /* 0x0000000000488947 */ /* 0x000fea0003800000 */
.L_x_1749:
        /* <DEDUP_REMOVED lines=9> */
[----:B------:R-:W-:-:S02]  /*5090*/  IMAD.U32 R5, RZ, RZ, UR7 ;  /* 0x00000007ff057e24 */ /* 0x000fc4000f8e00ff */
[----:B-1----:R-:W-:Y:S02]  /*50a0*/  IMAD.U32 R6, RZ, RZ, UR8 ;  /* 0x00000008ff067e24 */ /* 0x002fe4000f8e00ff */
[----:B------:R-:W-:Y:S02]  /*50b0*/  IMAD.U32 R7, RZ, RZ, UR9 ;  /* 0x00000009ff077e24 */ /* 0x000fe4000f8e00ff */
[----:B----4-:R-:W-:Y:S02]  /*50c0*/  IMAD.U32 R10, RZ, RZ, UR4 ;  /* 0x00000004ff0a7e24 */ /* 0x010fe4000f8e00ff */
[----:B------:R-:W-:-:S07]  /*50d0*/  IMAD.U32 R11, RZ, RZ, UR5 ;  /* 0x00000005ff0b7e24 */ /* 0x000fce000f8e00ff */
[----:B------:R-:W-:-:S07]  /*50e0*/  LEPC R20, `(.L_x_1779) ;  /* 0x000000001014794e */ /* 0x000fce0000000000 */
[----:B--23-5:R-:W-:Y:S05]  /*50f0*/  CALL.ABS.NOINC R14 ;  /* 0x000000000e007343 */ /* 0x02cfea0003c00000 */
.L_x_1779:
[----:B------:R-:W-:Y:S01]  /*5100*/  IMAD.MOV.U32 R19, RZ, RZ, R26 ;  /* 0x000000ffff137224 */ /* 0x000fe200078e001a */
[----:B------:R-:W-:Y:S06]  /*5110*/  BRA `(.L_x_1744) ;  /* 0x00000000005c7947 */ /* 0x000fec0003800000 */
.L_x_1778:
[----:B------:R-:W-:Y:S01]  /*5120*/  SHF.R.U32.HI R5, RZ, 0x17, R4 ;  /* 0x00000017ff057819 */ /* 0x000fe20000011604 */
[----:B------:R-:W-:-:S03]  /*5130*/  IMAD.MOV.U32 R19, RZ, RZ, R26 ;  /* 0x000000ffff137224 */ /* 0x000fc600078e001a */
        /* <DEDUP_REMOVED lines=14> */
.L_x_1777:
[----:B------:R-:W0:Y:S01]  /*5220*/  F2I.U64.TRUNC R4, R4 ;  /* 0x0000000400047311 */ /* 0x000e22000020d800 */
[----:B------:R-:W-:Y:S01]  /*5230*/  IMAD.MOV.U32 R19, RZ, RZ, R26 ;  /* 0x000000ffff137224 */ /* 0x000fe200078e001a */
[----:B0-----:R0:W-:Y:S01]  /*5240*/  STG.E.64 desc[UR36][R8.64], R4 ;  /* 0x0000000408007986 */ /* 0x0011e2000c101b24 */
[----:B------:R-:W-:Y:S05]  /*5250*/  BRA `(.L_x_1744) ;  /* 0x00000000000c7947 */ /* 0x000fea0003800000 */
.L_x_1776:
[----:B------:R-:W0:Y:S01]  /*5260*/  F2I.FTZ.U32.TRUNC.NTZ R3, R4 ;  /* 0x0000000400037305 */ /* 0x000e22000021f000 */
[----:B------:R-:W-:Y:S01]  /*5270*/  IMAD.MOV.U32 R19, RZ, RZ, R26 ;  /* 0x000000ffff137224 */ /* 0x000fe200078e001a */
[----:B0-----:R0:W-:Y:S06]  /*5280*/  STG.E desc[UR36][R8.64], R3 ;  /* 0x0000000308007986 */ /* 0x0011ec000c101924 */
.L_x_1744:
[----:B------:R-:W-:Y:S05]  /*5290*/  BSYNC.RECONVERGENT B6 ;  /* 0x0000000000067941 */ /* 0x000fea0003800200 */
.L_x_1743:
[----:B------:R-:W-:Y:S01]  /*52a0*/  ISETP.GE.AND P0, PT, R19, R17, PT ;  /* 0x000000111300720c */ /* 0x000fe20003f06270 */
[----:B------:R-:W-:-:S12]  /*52b0*/  BSSY.RECONVERGENT B6, `(.L_x_1780) ;  /* 0x00001cc000067945 */ /* 0x000fd80003800200 */
[----:B------:R-:W-:Y:S05]  /*52c0*/  @P0 BRA `(.L_x_1781) ;  /* 0x0000001c00280947 */ /* 0x000fea0003800000 */
[----:B------:R-:W3:Y:S01]  /*52d0*/  LDCU UR4, c[0x0][0x3a8] ;  /* 0x00007500ff0477ac */ /* 0x000ee20008000800 */
[----:B0-2-4-:R-:W0:Y:S01]  /*52e0*/  LDC.64 R8, c[0x0][0x388] ;  /* 0x0000e200ff087b82 */ /* 0x015e220000000a00 */
[----:B------:R-:W-:Y:S01]  /*52f0*/  IMAD R0, R2, 0x200, R19 ;  /* 0x0000020002007824 */ /* 0x000fe200078e0213 */
[----:B-1----:R-:W-:-:S03]  /*5300*/  PRMT R4, R16, 0x9910, RZ ;  /* 0x0000991010047816 */ /* 0x002fc600000000ff */
[----:B---3--:R-:W-:Y:S02]  /*5310*/  IMAD R3, R0, UR4, RZ ;  /* 0x0000000400037c24 */ /* 0x008fe4000f8e02ff */
        /* <DEDUP_REMOVED lines=13> */
[----:B-----5:R-:W0:Y:S02]  /*53f0*/  F2I.FTZ.TRUNC.NTZ R3, R22 ;  /* 0x0000001600037305 */ /* 0x020e24000021f100 */
[----:B0-----:R1:W-:Y:S01]  /*5400*/  STG.E.U8 desc[UR36][R8.64], R3 ;  /* 0x0000000308007986 */ /* 0x0013e2000c101124 */
[----:B------:R-:W-:Y:S05]  /*5410*/  BRA `(.L_x_1787) ;  /* 0x0000000c00387947 */ /* 0x000fea0003800000 */
.L_x_1785:
[----:B-----5:R-:W0:Y:S02]  /*5420*/  F2I.S64.TRUNC R22, R22 ;  /* 0x0000001600167311 */ /* 0x020e24000020d900 */
[----:B0-----:R-:W-:-:S05]  /*5430*/  IMAD.MOV.U32 R3, RZ, RZ, R22 ;  /* 0x000000ffff037224 */ /* 0x001fca00078e0016 */
[----:B------:R0:W-:Y:S01]  /*5440*/  STG.E.U8 desc[UR36][R8.64], R3 ;  /* 0x0000000308007986 */ /* 0x0001e2000c101124 */
[----:B------:R-:W-:Y:S05]  /*5450*/  BRA `(.L_x_1787) ;  /* 0x0000000c00287947 */ /* 0x000fea0003800000 */
.L_x_1784:
[----:B------:R-:W-:-:S13]  /*5460*/  ISETP.NE.AND P0, PT, R0, 0x2, PT ;  /* 0x000000020000780c */ /* 0x000fda0003f05270 */
[----:B------:R-:W-:Y:S05]  /*5470*/  @!P0 BRA `(.L_x_1788) ;  /* 0x0000000000288947 */ /* 0x000fea0003800000 */
[----:B------:R-:W-:-:S13]  /*5480*/  ISETP.NE.AND P0, PT, R0, 0x3, PT ;  /* 0x000000030000780c */ /* 0x000fda0003f05270 */
[----:B------:R-:W-:Y:S05]  /*5490*/  @!P0 BRA `(.L_x_1789) ;  /* 0x0000000000148947 */ /* 0x000fea0003800000 */
[----:B------:R-:W-:-:S13]  /*54a0*/  ISETP.NE.AND P0, PT, R0, 0x4, PT ;  /* 0x000000040000780c */ /* 0x000fda0003f05270 */
[----:B------:R-:W-:Y:S05]  /*54b0*/  @P0 BRA `(.L_x_1786) ;  /* 0x0000000800380947 */ /* 0x000fea0003800000 */
[----:B-----5:R-:W0:Y:S02]  /*54c0*/  F2I.S64.TRUNC R22, R22 ;  /* 0x0000001600167311 */ /* 0x020e24000020d900 */
[----:B0-----:R4:W-:Y:S01]  /*54d0*/  STG.E.64 desc[UR36][R8.64], R22 ;  /* 0x0000001608007986 */ /* 0x0019e2000c101b24 */
[----:B------:R-:W-:Y:S05]  /*54e0*/  BRA `(.L_x_1787) ;  /* 0x0000000c00047947 */ /* 0x000fea0003800000 */
.L_x_1789:
[----:B-----5:R-:W0:Y:S02]  /*54f0*/  F2I.FTZ.TRUNC.NTZ R3, R22 ;  /* 0x0000001600037305 */ /* 0x020e24000021f100 */
[----:B0-----:R3:W-:Y:S01]  /*5500*/  STG.E desc[UR36][R8.64], R3 ;  /* 0x0000000308007986 */ /* 0x0017e2000c101924 */
[----:B------:R-:W-:Y:S05]  /*5510*/  BRA `(.L_x_1787) ;  /* 0x0000000800f87947 */ /* 0x000fea0003800000 */
.L_x_1788:
[----:B-----5:R-:W0:Y:S02]  /*5520*/  F2I.FTZ.TRUNC.NTZ R3, R22 ;  /* 0x0000001600037305 */ /* 0x020e24000021f100 */
[----:B0-----:R2:W-:Y:S01]  /*5530*/  STG.E.U16 desc[UR36][R8.64], R3 ;  /* 0x0000000308007986 */ /* 0x0015e2000c101524 */
[----:B------:R-:W-:Y:S05]  /*5540*/  BRA `(.L_x_1787) ;  /* 0x0000000800ec7947 */ /* 0x000fea0003800000 */
.L_x_1783:
[----:B------:R-:W-:-:S13]  /*5550*/  ISETP.GT.AND P0, PT, R0, 0x6, PT ;  /* 0x000000060000780c */ /* 0x000fda0003f04270 */
[----:B------:R-:W-:Y:S05]  /*5560*/  @P0 BRA `(.L_x_1790) ;  /* 0x0000000000240947 */ /* 0x000fea0003800000 */
[----:B------:R-:W-:-:S13]  /*5570*/  ISETP.NE.AND P0, PT, R0, 0x5, PT ;  /* 0x000000050000780c */ /* 0x000fda0003f05270 */
[----:B------:R-:W-:Y:S05]  /*5580*/  @!P0 BRA `(.L_x_1791) ;  /* 0x0000000000108947 */ /* 0x000fea0003800000 */
[----:B------:R-:W-:-:S13]  /*5590*/  ISETP.NE.AND P0, PT, R0, 0x6, PT ;  /* 0x000000060000780c */ /* 0x000fda0003f05270 */
[----:B------:R-:W-:Y:S05]  /*55a0*/  @P0 BRA `(.L_x_1786) ;  /* 0x0000000400fc0947 */ /* 0x000fea0003800000 */
[----:B-----5:R0:W-:Y:S01]  /*55b0*/  STG.E desc[UR36][R8.64], R22 ;  /* 0x0000001608007986 */ /* 0x0201e2000c101924 */
[----:B------:R-:W-:Y:S05]  /*55c0*/  BRA `(.L_x_1787) ;  /* 0x0000000800cc7947 */ /* 0x000fea0003800000 */
.L_x_1791:
[----:B-----5:R-:W-:-:S05]  /*55d0*/  F2FP.F16.F32.PACK_AB R22, RZ, R22 ;  /* 0x00000016ff16723e */ /* 0x020fca00000000ff */
[----:B------:R0:W-:Y:S01]  /*55e0*/  STG.E.U16 desc[UR36][R8.64], R22 ;  /* 0x0000001608007986 */ /* 0x0001e2000c101524 */
[----:B------:R-:W-:Y:S05]  /*55f0*/  BRA `(.L_x_1787) ;  /* 0x0000000800c07947 */ /* 0x000fea0003800000 */
.L_x_1790:
[----:B------:R-:W-:-:S13]  /*5600*/  ISETP.NE.AND P0, PT, R0, 0x7, PT ;  /* 0x000000070000780c */ /* 0x000fda0003f05270 */
[----:B------:R-:W-:Y:S05]  /*5610*/  @!P0 BRA `(.L_x_1792) ;  /* 0x00000000002c8947 */ /* 0x000fea0003800000 */
[----:B------:R-:W-:-:S13]  /*5620*/  ISETP.NE.AND P0, PT, R0, 0x8, PT ;  /* 0x000000080000780c */ /* 0x000fda0003f05270 */
[----:B------:R-:W-:Y:S05]  /*5630*/  @!P0 BRA `(.L_x_1793) ;  /* 0x0000000000148947 */ /* 0x000fea0003800000 */
[----:B------:R-:W-:-:S13]  /*5640*/  ISETP.NE.AND P0, PT, R0, 0x9, PT ;  /* 0x000000090000780c */ /* 0x000fda0003f05270 */
[----:B------:R-:W-:Y:S05]  /*5650*/  @P0 BRA `(.L_x_1786) ;  /* 0x0000000400d00947 */ /* 0x000fea0003800000 */
[----:B-----5:R-:W-:-:S05]  /*5660*/  IMAD.MOV.U32 R23, RZ, RZ, RZ ;  /* 0x000000ffff177224 */ /* 0x020fca00078e00ff */
[----:B------:R0:W-:Y:S01]  /*5670*/  STG.E.64 desc[UR36][R8.64], R22 ;  /* 0x0000001608007986 */ /* 0x0001e2000c101b24 */
[----:B------:R-:W-:Y:S05]  /*5680*/  BRA `(.L_x_1787) ;  /* 0x00000008009c7947 */ /* 0x000fea0003800000 */
.L_x_1793:
[----:B-----5:R-:W-:-:S04]  /*5690*/  F2FP.F16.F32.PACK_AB R3, RZ, R22 ;  /* 0x00000016ff03723e */ /* 0x020fc800000000ff */
[----:B------:R-:W-:-:S05]  /*56a0*/  PRMT R3, R3, 0x5410, RZ ;  /* 0x0000541003037816 */ /* 0x000fca00000000ff */
[----:B------:R0:W-:Y:S01]  /*56b0*/  STG.E desc[UR36][R8.64], R3 ;  /* 0x0000000308007986 */ /* 0x0001e2000c101924 */
[----:B------:R-:W-:Y:S05]  /*56c0*/  BRA `(.L_x_1787) ;  /* 0x00000008008c7947 */ /* 0x000fea0003800000 */
.L_x_1792:
[----:B-----5:R-:W-:-:S06]  /*56d0*/  FMUL.FTZ R4, R22, 1 ;  /* 0x3f80000016047820 */ /* 0x020fcc0000410000 */
[----:B------:R-:W0:Y:S02]  /*56e0*/  F2F.F64.F32 R4, R4 ;  /* 0x0000000400047310 */ /* 0x000e240000201800 */
[----:B0-----:R0:W-:Y:S01]  /*56f0*/  STG.E.64 desc[UR36][R8.64], R4 ;  /* 0x0000000408007986 */ /* 0x0011e2000c101b24 */
[----:B------:R-:W-:Y:S05]  /*5700*/  BRA `(.L_x_1787) ;  /* 0x00000008007c7947 */ /* 0x000fea0003800000 */
.L_x_1782:
        /* <DEDUP_REMOVED lines=10> */
[----:B-----5:R-:W0:Y:S02]  /*57b0*/  F2I.FTZ.U32.TRUNC.NTZ R3, R22 ;  /* 0x0000001600037305 */ /* 0x020e24000021f000 */
[----:B0-----:R0:W-:Y:S01]  /*57c0*/  STG.E.U16 desc[UR36][R8.64], R3 ;  /* 0x0000000308007986 */ /* 0x0011e2000c101524 */
[----:B------:R-:W-:Y:S05]  /*57d0*/  BRA `(.L_x_1787) ;  /* 0x0000000800487947 */ /* 0x000fea0003800000 */
.L_x_1797:
[----:B-----5:R-:W-:Y:S01]  /*57e0*/  LOP3.LUT R5, R22, 0x7fffffff, RZ, 0xc0, !PT ;  /* 0x7fffffff16057812 */ /* 0x020fe200078ec0ff */
        /* <DEDUP_REMOVED lines=15> */
.L_x_1800:
[----:B------:R-:W-:-:S04]  /*58e0*/  SHF.R.U32.HI R22, RZ, 0x18, R22 ;  /* 0x00000018ff167819 */ /* 0x000fc80000011616 */
[----:B------:R-:W-:-:S04]  /*58f0*/  LOP3.LUT R3, R3, 0x80, R22, 0xf8, !PT ;  /* 0x0000008003037812 */ /* 0x000fc800078ef816 */
[----:B------:R-:W-:-:S07]  /*5900*/  PRMT R4, R3, 0x7610, R4 ;  /* 0x0000761003047816 */ /* 0x000fce0000000004 */
.L_x_1799:
[----:B------:R-:W-:Y:S05]  /*5910*/  BSYNC.RECONVERGENT B0 ;  /* 0x0000000000007941 */ /* 0x000fea0003800200 */
.L_x_1798:
[----:B------:R0:W-:Y:S01]  /*5920*/  STG.E.U8 desc[UR36][R8.64], R4 ;  /* 0x0000000408007986 */ /* 0x0001e2000c101124 */
[----:B------:R-:W-:Y:S05]  /*5930*/  BRA `(.L_x_1787) ;  /* 0x0000000400f07947 */ /* 0x000fea0003800000 */
.L_x_1796:
        /* <DEDUP_REMOVED lines=16> */
.L_x_1803:
[----:B------:R-:W-:-:S04]  /*5a40*/  SHF.R.U32.HI R22, RZ, 0x18, R22 ;  /* 0x00000018ff167819 */ /* 0x000fc80000011616 */
[----:B------:R-:W-:-:S04]  /*5a50*/  LOP3.LUT R3, R3, 0x80, R22, 0xf8, !PT ;  /* 0x0000008003037812 */ /* 0x000fc800078ef816 */
[----:B------:R-:W-:-:S07]  /*5a60*/  PRMT R4, R3, 0x7610, R4 ;  /* 0x0000761003047816 */ /* 0x000fce0000000004 */
.L_x_1802:
[----:B------:R-:W-:Y:S05]  /*5a70*/  BSYNC.RECONVERGENT B0 ;  /* 0x0000000000007941 */ /* 0x000fea0003800200 */
.L_x_1801:
[----:B------:R0:W-:Y:S01]  /*5a80*/  STG.E.U8 desc[UR36][R8.64], R4 ;  /* 0x0000000408007986 */ /* 0x0001e2000c101124 */
[----:B------:R-:W-:Y:S05]  /*5a90*/  BRA `(.L_x_1787) ;  /* 0x0000000400987947 */ /* 0x000fea0003800000 */
.L_x_1795:
[----:B------:R-:W-:-:S13]  /*5aa0*/  ISETP.NE.AND P0, PT, R0, 0x1c, PT ;  /* 0x0000001c0000780c */ /* 0x000fda0003f05270 */
[----:B------:R-:W-:Y:S05]  /*5ab0*/  @!P0 BRA `(.L_x_1804) ;  /* 0x0000000000588947 */ /* 0x000fea0003800000 */
[----:B------:R-:W-:-:S13]  /*5ac0*/  ISETP.NE.AND P0, PT, R0, 0x1d, PT ;  /* 0x0000001d0000780c */ /* 0x000fda0003f05270 */
[----:B------:R-:W-:Y:S05]  /*5ad0*/  @!P0 BRA `(.L_x_1805) ;  /* 0x0000000000448947 */ /* 0x000fea0003800000 */
[----:B------:R-:W-:-:S13]  /*5ae0*/  ISETP.NE.AND P0, PT, R0, 0x2c, PT ;  /* 0x0000002c0000780c */ /* 0x000fda0003f05270 */
[----:B------:R-:W-:Y:S05]  /*5af0*/  @P0 BRA `(.L_x_1786) ;  /* 0x0000000000a80947 */ /* 0x000fea0003800000 */
[----:B-----5:R-:W-:-:S04]  /*5b00*/  SHF.R.U32.HI R4, RZ, 0x17, R22 ;  /* 0x00000017ff047819 */ /* 0x020fc80000011616 */
        /* <DEDUP_REMOVED lines=14> */
.L_x_1805:
[----:B-----5:R-:W0:Y:S02]  /*5bf0*/  F2I.U64.TRUNC R22, R22 ;  /* 0x0000001600167311 */ /* 0x020e24000020d800 */
[----:B0-----:R0:W-:Y:S01]  /*5c00*/  STG.E.64 desc[UR36][R8.64], R22 ;  /* 0x0000001608007986 */ /* 0x0011e2000c101b24 */
[----:B------:R-:W-:Y:S05]  /*5c10*/  BRA `(.L_x_1787) ;  /* 0x0000000400387947 */ /* 0x000fea0003800000 */
.L_x_1804:
[----:B-----5:R-:W0:Y:S02]  /*5c20*/  F2I.FTZ.U32.TRUNC.NTZ R3, R22 ;  /* 0x0000001600037305 */ /* 0x020e24000021f000 */
[----:B0-----:R0:W-:Y:S01]  /*5c30*/  STG.E desc[UR36][R8.64], R3 ;  /* 0x0000000308007986 */ /* 0x0011e2000c101924 */
[----:B------:R-:W-:Y:S05]  /*5c40*/  BRA `(.L_x_1787) ;  /* 0x00000004002c7947 */ /* 0x000fea0003800000 */
.L_x_1794:
[----:B------:R-:W-:-:S13]  /*5c50*/  ISETP.GT.AND P0, PT, R0, 0xe, PT ;  /* 0x0000000e0000780c */ /* 0x000fda0003f04270 */
[----:B------:R-:W-:Y:S05]  /*5c60*/  @P0 BRA `(.L_x_1806) ;  /* 0x0000000000340947 */ /* 0x000fea0003800000 */
[----:B------:R-:W-:-:S13]  /*5c70*/  ISETP.NE.AND P0, PT, R0, 0xa, PT ;  /* 0x0000000a0000780c */ /* 0x000fda0003f05270 */
[----:B------:R-:W-:Y:S05]  /*5c80*/  @!P0 BRA `(.L_x_1807) ;  /* 0x0000000000188947 */ /* 0x000fea0003800000 */
[----:B------:R-:W-:-:S13]  /*5c90*/  ISETP.NE.AND P0, PT, R0, 0xb, PT ;  /* 0x0000000b0000780c */ /* 0x000fda0003f05270 */
[----:B------:R-:W-:Y:S05]  /*5ca0*/  @P0 BRA `(.L_x_1786) ;  /* 0x00000000003c0947 */ /* 0x000fea0003800000 */
[----:B-----5:R-:W-:-:S04]  /*5cb0*/  FSETP.NEU.FTZ.AND P0, PT, R22, RZ, PT ;  /* 0x000000ff1600720b */ /* 0x020fc80003f1d000 */
[----:B------:R-:W-:-:S05]  /*5cc0*/  SEL R3, RZ, 0x1, !P0 ;  /* 0x00000001ff037807 */ /* 0x000fca0004000000 */
[----:B------:R0:W-:Y:S01]  /*5cd0*/  STG.E.U8 desc[UR36][R8.64], R3 ;  /* 0x0000000308007986 */ /* 0x0001e2000c101124 */
[----:B------:R-:W-:Y:S05]  /*5ce0*/  BRA `(.L_x_1787) ;  /* 0x0000000400047947 */ /* 0x000fea0003800000 */
.L_x_1807:
[----:B-----5:R-:W-:Y:S01]  /*5cf0*/  FMUL.FTZ R4, R22, 1 ;  /* 0x3f80000016047820 */ /* 0x020fe20000410000 */
[----:B------:R-:W-:-:S05]  /*5d00*/  CS2R R6, SRZ ;  /* 0x0000000000067805 */ /* 0x000fca000001ff00 */
[----:B------:R-:W0:Y:S02]  /*5d10*/  F2F.F64.F32 R4, R4 ;  /* 0x0000000400047310 */ /* 0x000e240000201800 */
[----:B0-----:R0:W-:Y:S01]  /*5d20*/  STG.E.128 desc[UR36][R8.64], R4 ;  /* 0x0000000408007986 */ /* 0x0011e2000c101d24 */
[----:B------:R-:W-:Y:S05]  /*5d30*/  BRA `(.L_x_1787) ;  /* 0x0000000000f07947 */ /* 0x000fea0003800000 */
.L_x_1806:
[----:B------:R-:W-:-:S13]  /*5d40*/  ISETP.NE.AND P0, PT, R0, 0xf, PT ;  /* 0x0000000f0000780c */ /* 0x000fda0003f05270 */
[----:B------:R-:W-:Y:S05]  /*5d50*/  @!P0 BRA `(.L_x_1808) ;  /* 0x0000000000e08947 */ /* 0x000fea0003800000 */
[----:B------:R-:W-:-:S13]  /*5d60*/  ISETP.NE.AND P0, PT, R0, 0x17, PT ;  /* 0x000000170000780c */ /* 0x000fda0003f05270 */
[----:B------:R-:W-:Y:S05]  /*5d70*/  @!P0 BRA `(.L_x_1809) ;  /* 0x00000000008c8947 */ /* 0x000fea0003800000 */
[----:B------:R-:W-:-:S13]  /*5d80*/  ISETP.NE.AND P0, PT, R0, 0x18, PT ;  /* 0x000000180000780c */ /* 0x000fda0003f05270 */
[----:B------:R-:W-:Y:S05]  /*5d90*/  @!P0 BRA `(.L_x_1810) ;  /* 0x0000000000448947 */ /* 0x000fea0003800000 */
.L_x_1786:
        /* <DEDUP_REMOVED lines=16> */
.L_x_1811:
[----:B------:R-:W-:Y:S05]  /*5ea0*/  BRA `(.L_x_1787) ;  /* 0x0000000000947947 */ /* 0x000fea0003800000 */
.L_x_1810:
[----:B-----5:R-:W-:Y:S01]  /*5eb0*/  LOP3.LUT R4, R22, 0x7fffffff, RZ, 0xc0, !PT ;  /* 0x7fffffff16047812 */ /* 0x020fe200078ec0ff */
        /* <DEDUP_REMOVED lines=11> */
.L_x_1813:
[----:B------:R-:W-:Y:S05]  /*5f70*/  BSYNC.RECONVERGENT B0 ;  /* 0x0000000000007941 */ /* 0x000fea0003800200 */
.L_x_1812:
[----:B------:R-:W-:-:S05]  /*5f80*/  LOP3.LUT R3, R0, 0x80, R5, 0xf8, !PT ;  /* 0x0000008000037812 */ /* 0x000fca00078ef805 */
[----:B------:R0:W-:Y:S01]  /*5f90*/  STG.E.U8 desc[UR36][R8.64], R3 ;  /* 0x0000000308007986 */ /* 0x0001e2000c101124 */
[----:B------:R-:W-:Y:S05]  /*5fa0*/  BRA `(.L_x_1787) ;  /* 0x0000000000547947 */ /* 0x000fea0003800000 */
.L_x_1809:
[----:B-----5:R-:W-:Y:S01]  /*5fb0*/  LOP3.LUT R4, R22, 0x7fffffff, RZ, 0xc0, !PT ;  /* 0x7fffffff16047812 */ /* 0x020fe200078ec0ff */
        /* <DEDUP_REMOVED lines=10> */
.L_x_1815:
[----:B------:R-:W-:Y:S01]  /*6060*/  IMAD.MOV.U32 R0, RZ, RZ, 0x7f ;  /* 0x0000007fff007424 */ /* 0x000fe200078e00ff */
[----:B------:R-:W-:-:S04]  /*6070*/  ISETP.GT.U32.AND P0, PT, R4, 0x7f800000, PT ;  /* 0x7f8000000400780c */ /* 0x000fc80003f04070 */
[----:B------:R-:W-:-:S09]  /*6080*/  SEL R0, R0, 0x7c, P0 ;  /* 0x0000007c00007807 */ /* 0x000fd20000000000 */
.L_x_1816:
[----:B------:R-:W-:Y:S05]  /*6090*/  BSYNC.RECONVERGENT B0 ;  /* 0x0000000000007941 */ /* 0x000fea0003800200 */
.L_x_1814:
[----:B------:R-:W-:-:S04]  /*60a0*/  SHF.R.U32.HI R3, RZ, 0x18, R22 ;  /* 0x00000018ff037819 */ /* 0x000fc80000011616 */
[----:B------:R-:W-:-:S05]  /*60b0*/  LOP3.LUT R3, R0, 0x80, R3, 0xf8, !PT ;  /* 0x0000008000037812 */ /* 0x000fca00078ef803 */
[----:B------:R0:W-:Y:S01]  /*60c0*/  STG.E.U8 desc[UR36][R8.64], R3 ;  /* 0x0000000308007986 */ /* 0x0001e2000c101124 */
[----:B------:R-:W-:Y:S05]  /*60d0*/  BRA `(.L_x_1787) ;  /* 0x0000000000087947 */ /* 0x000fea0003800000 */
.L_x_1808:
[----:B-----5:R-:W-:-:S05]  /*60e0*/  F2FP.BF16.F32.PACK_AB R22, RZ, R22 ;  /* 0x00000016ff16723e */ /* 0x020fca00000010ff */
[----:B------:R0:W-:Y:S02]  /*60f0*/  STG.E.U16 desc[UR36][R8.64], R22 ;  /* 0x0000001608007986 */ /* 0x0001e4000c101524 */
.L_x_1787:
        /* <DEDUP_REMOVED lines=21> */
[----:B------:R-:W0:Y:S02]  /*6250*/  F2I.FTZ.TRUNC.NTZ R3, R24 ;  /* 0x0000001800037305 */ /* 0x000e24000021f100 */
[----:B0-----:R0:W-:Y:S01]  /*6260*/  STG.E.U8 desc[UR36][R8.64], R3 ;  /* 0x0000000308007986 */ /* 0x0011e2000c101124 */
[----:B------:R-:W-:Y:S05]  /*6270*/  BRA `(.L_x_1822) ;  /* 0x0000000c00387947 */ /* 0x000fea0003800000 */
.L_x_1820:
[----:B------:R-:W0:Y:S02]  /*6280*/  F2I.S64.TRUNC R24, R24 ;  /* 0x0000001800187311 */ /* 0x000e24000020d900 */
[----:B0-----:R-:W-:-:S05]  /*6290*/  IMAD.MOV.U32 R3, RZ, RZ, R24 ;  /* 0x000000ffff037224 */ /* 0x001fca00078e0018 */
[----:B------:R0:W-:Y:S01]  /*62a0*/  STG.E.U8 desc[UR36][R8.64], R3 ;  /* 0x0000000308007986 */ /* 0x0001e2000c101124 */
[----:B------:R-:W-:Y:S05]  /*62b0*/  BRA `(.L_x_1822) ;  /* 0x0000000c00287947 */ /* 0x000fea0003800000 */
.L_x_1819:
[----:B------:R-:W-:-:S13]  /*62c0*/  ISETP.NE.AND P0, PT, R0, 0x2, PT ;  /* 0x000000020000780c */ /* 0x000fda0003f05270 */
[----:B------:R-:W-:Y:S05]  /*62d0*/  @!P0 BRA `(.L_x_1823) ;  /* 0x0000000000288947 */ /* 0x000fea0003800000 */
[----:B------:R-:W-:-:S13]  /*62e0*/  ISETP.NE.AND P0, PT, R0, 0x3, PT ;  /* 0x000000030000780c */ /* 0x000fda0003f05270 */
[----:B------:R-:W-:Y:S05]  /*62f0*/  @!P0 BRA `(.L_x_1824) ;  /* 0x0000000000148947 */ /* 0x000fea0003800000 */
[----:B------:R-:W-:-:S13]  /*6300*/  ISETP.NE.AND P0, PT, R0, 0x4, PT ;  /* 0x000000040000780c */ /* 0x000fda0003f05270 */
[----:B------:R-:W-:Y:S05]  /*6310*/  @P0 BRA `(.L_x_1821) ;  /* 0x0000000800380947 */ /* 0x000fea0003800000 */
[----:B------:R-:W0:Y:S02]  /*6320*/  F2I.S64.TRUNC R24, R24 ;  /* 0x0000001800187311 */ /* 0x000e24000020d900 */
[----:B0-----:R0:W-:Y:S01]  /*6330*/  STG.E.64 desc[UR36][R8.64], R24 ;  /* 0x0000001808007986 */ /* 0x0011e2000c101b24 */
[----:B------:R-:W-:Y:S05]  /*6340*/  BRA `(.L_x_1822) ;  /* 0x0000000c00047947 */ /* 0x000fea0003800000 */
.L_x_1824:
[----:B------:R-:W0:Y:S02]  /*6350*/  F2I.FTZ.TRUNC.NTZ R3, R24 ;  /* 0x0000001800037305 */ /* 0x000e24000021f100 */
[----:B0-----:R0:W-:Y:S01]  /*6360*/  STG.E desc[UR36][R8.64], R3 ;  /* 0x0000000308007986 */ /* 0x0011e2000c101924 */
[----:B------:R-:W-:Y:S05]  /*6370*/  BRA `(.L_x_1822) ;  /* 0x0000000800f87947 */ /* 0x000fea0003800000 */
.L_x_1823:
[----:B------:R-:W0:Y:S02]  /*6380*/  F2I.FTZ.TRUNC.NTZ R3, R24 ;  /* 0x0000001800037305 */ /* 0x000e24000021f100 */
[----:B0-----:R0:W-:Y:S01]  /*6390*/  STG.E.U16 desc[UR36][R8.64], R3 ;  /* 0x0000000308007986 */ /* 0x0011e2000c101524 */
[----:B------:R-:W-:Y:S05]  /*63a0*/  BRA `(.L_x_1822) ;  /* 0x0000000800ec7947 */ /* 0x000fea0003800000 */
.L_x_1818:
[----:B------:R-:W-:-:S13]  /*63b0*/  ISETP.GT.AND P0, PT, R0, 0x6, PT ;  /* 0x000000060000780c */ /* 0x000fda0003f04270 */
[----:B------:R-:W-:Y:S05]  /*63c0*/  @P0 BRA `(.L_x_1825) ;  /* 0x0000000000240947 */ /* 0x000fea0003800000 */
[----:B------:R-:W-:-:S13]  /*63d0*/  ISETP.NE.AND P0, PT, R0, 0x5, PT ;  /* 0x000000050000780c */ /* 0x000fda0003f05270 */
[----:B------:R-:W-:Y:S05]  /*63e0*/  @!P0 BRA `(.L_x_1826) ;  /* 0x0000000000108947 */ /* 0x000fea0003800000 */
[----:B------:R-:W-:-:S13]  /*63f0*/  ISETP.NE.AND P0, PT, R0, 0x6, PT ;  /* 0x000000060000780c */ /* 0x000fda0003f05270 */
[----:B------:R-:W-:Y:S05]  /*6400*/  @P0 BRA `(.L_x_1821) ;  /* 0x0000000400fc0947 */ /* 0x000fea0003800000 */
[----:B------:R0:W-:Y:S01]  /*6410*/  STG.E desc[UR36][R8.64], R24 ;  /* 0x0000001808007986 */ /* 0x0001e2000c101924 */
[----:B------:R-:W-:Y:S05]  /*6420*/  BRA `(.L_x_1822) ;  /* 0x0000000800cc7947 */ /* 0x000fea0003800000 */
.L_x_1826:
[----:B------:R-:W-:-:S05]  /*6430*/  F2FP.F16.F32.PACK_AB R24, RZ, R24 ;  /* 0x00000018ff18723e */ /* 0x000fca00000000ff */
[----:B------:R0:W-:Y:S01]  /*6440*/  STG.E.U16 desc[UR36][R8.64], R24 ;  /* 0x0000001808007986 */ /* 0x0001e2000c101524 */
[----:B------:R-:W-:Y:S05]  /*6450*/  BRA `(.L_x_1822) ;  /* 0x0000000800c07947 */ /* 0x000fea0003800000 */
.L_x_1825:
[----:B------:R-:W-:-:S13]  /*6460*/  ISETP.NE.AND P0, PT, R0, 0x7, PT ;  /* 0x000000070000780c */ /* 0x000fda0003f05270 */
[----:B------:R-:W-:Y:S05]  /*6470*/  @!P0 BRA `(.L_x_1827) ;  /* 0x00000000002c8947 */ /* 0x000fea0003800000 */
[----:B------:R-:W-:-:S13]  /*6480*/  ISETP.NE.AND P0, PT, R0, 0x8, PT ;  /* 0x000000080000780c */ /* 0x000fda0003f05270 */
[----:B------:R-:W-:Y:S05]  /*6490*/  @!P0 BRA `(.L_x_1828) ;  /* 0x0000000000148947 */ /* 0x000fea0003800000 */
[----:B------:R-:W-:-:S13]  /*64a0*/  ISETP.NE.AND P0, PT, R0, 0x9, PT ;  /* 0x000000090000780c */ /* 0x000fda0003f05270 */
[----:B------:R-:W-:Y:S05]  /*64b0*/  @P0 BRA `(.L_x_1821) ;  /* 0x0000000400d00947 */ /* 0x000fea0003800000 */
[----:B------:R-:W-:-:S05]  /*64c0*/  IMAD.MOV.U32 R25, RZ, RZ, RZ ;  /* 0x000000ffff197224 */ /* 0x000fca00078e00ff */
[----:B------:R0:W-:Y:S01]  /*64d0*/  STG.E.64 desc[UR36][R8.64], R24 ;  /* 0x0000001808007986 */ /* 0x0001e2000c101b24 */
[----:B------:R-:W-:Y:S05]  /*64e0*/  BRA `(.L_x_1822) ;  /* 0x00000008009c7947 */ /* 0x000fea0003800000 */
.L_x_1828:
[----:B------:R-:W-:-:S04]  /*64f0*/  F2FP.F16.F32.PACK_AB R3, RZ, R24 ;  /* 0x00000018ff03723e */ /* 0x000fc800000000ff */
[----:B------:R-:W-:-:S05]  /*6500*/  PRMT R3, R3, 0x5410, RZ ;  /* 0x0000541003037816 */ /* 0x000fca00000000ff */
[----:B------:R0:W-:Y:S01]  /*6510*/  STG.E desc[UR36][R8.64], R3 ;  /* 0x0000000308007986 */ /* 0x0001e2000c101924 */
[----:B------:R-:W-:Y:S05]  /*6520*/  BRA `(.L_x_1822) ;  /* 0x00000008008c7947 */ /* 0x000fea0003800000 */
.L_x_1827:
[----:B------:R-:W-:-:S06]  /*6530*/  FMUL.FTZ R4, R24, 1 ;  /* 0x3f80000018047820 */ /* 0x000fcc0000410000 */
[----:B------:R-:W0:Y:S02]  /*6540*/  F2F.F64.F32 R4, R4 ;  /* 0x0000000400047310 */ /* 0x000e240000201800 */
[----:B0-----:R0:W-:Y:S01]  /*6550*/  STG.E.64 desc[UR36][R8.64], R4 ;  /* 0x0000000408007986 */ /* 0x0011e2000c101b24 */
[----:B------:R-:W-:Y:S05]  /*6560*/  BRA `(.L_x_1822) ;  /* 0x00000008007c7947 */ /* 0x000fea0003800000 */
.L_x_1817:
        /* <DEDUP_REMOVED lines=10> */
[----:B------:R-:W0:Y:S02]  /*6610*/  F2I.FTZ.U32.TRUNC.NTZ R3, R24 ;  /* 0x0000001800037305 */ /* 0x000e24000021f000 */
[----:B0-----:R0:W-:Y:S01]  /*6620*/  STG.E.U16 desc[UR36][R8.64], R3 ;  /* 0x0000000308007986 */ /* 0x0011e2000c101524 */
[----:B------:R-:W-:Y:S05]  /*6630*/  BRA `(.L_x_1822) ;  /* 0x0000000800487947 */ /* 0x000fea0003800000 */
.L_x_1832:
        /* <DEDUP_REMOVED lines=16> */
.L_x_1835:
[----:B------:R-:W-:-:S04]  /*6740*/  SHF.R.U32.HI R24, RZ, 0x18, R24 ;  /* 0x00000018ff187819 */ /* 0x000fc80000011618 */
[----:B------:R-:W-:-:S04]  /*6750*/  LOP3.LUT R3, R3, 0x80, R24, 0xf8, !PT ;  /* 0x0000008003037812 */ /* 0x000fc800078ef818 */
[----:B------:R-:W-:-:S07]  /*6760*/  PRMT R4, R3, 0x7610, R4 ;  /* 0x0000761003047816 */ /* 0x000fce0000000004 */
.L_x_1834:
[----:B------:R-:W-:Y:S05]  /*6770*/  BSYNC.RECONVERGENT B0 ;  /* 0x0000000000007941 */ /* 0x000fea0003800200 */
.L_x_1833:
[----:B------:R0:W-:Y:S01]  /*6780*/  STG.E.U8 desc[UR36][R8.64], R4 ;  /* 0x0000000408007986 */ /* 0x0001e2000c101124 */
[----:B------:R-:W-:Y:S05]  /*6790*/  BRA `(.L_x_1822) ;  /* 0x0000000400f07947 */ /* 0x000fea0003800000 */
.L_x_1831:
        /* <DEDUP_REMOVED lines=16> */
.L_x_1838:
[----:B------:R-:W-:-:S04]  /*68a0*/  SHF.R.U32.HI R24, RZ, 0x18, R24 ;  /* 0x00000018ff187819 */ /* 0x000fc80000011618 */
[----:B------:R-:W-:-:S04]  /*68b0*/  LOP3.LUT R3, R3, 0x80, R24, 0xf8, !PT ;  /* 0x0000008003037812 */ /* 0x000fc800078ef818 */
[----:B------:R-:W-:-:S07]  /*68c0*/  PRMT R4, R3, 0x7610, R4 ;  /* 0x0000761003047816 */ /* 0x000fce0000000004 */
.L_x_1837:
[----:B------:R-:W-:Y:S05]  /*68d0*/  BSYNC.RECONVERGENT B0 ;  /* 0x0000000000007941 */ /* 0x000fea0003800200 */
.L_x_1836:
[----:B------:R0:W-:Y:S01]  /*68e0*/  STG.E.U8 desc[UR36][R8.64], R4 ;  /* 0x0000000408007986 */ /* 0x0001e2000c101124 */
[----:B------:R-:W-:Y:S05]  /*68f0*/  BRA `(.L_x_1822) ;  /* 0x0000000400987947 */ /* 0x000fea0003800000 */
.L_x_1830:
[----:B------:R-:W-:-:S13]  /*6900*/  ISETP.NE.AND P0, PT, R0, 0x1c, PT ;  /* 0x0000001c0000780c */ /* 0x000fda0003f05270 */
[----:B------:R-:W-:Y:S05]  /*6910*/  @!P0 BRA `(.L_x_1839) ;  /* 0x0000000000588947 */ /* 0x000fea0003800000 */
[----:B------:R-:W-:-:S13]  /*6920*/  ISETP.NE.AND P0, PT, R0, 0x1d, PT ;  /* 0x0000001d0000780c */ /* 0x000fda0003f05270 */
[----:B------:R-:W-:Y:S05]  /*6930*/  @!P0 BRA `(.L_x_1840) ;  /* 0x0000000000448947 */ /* 0x000fea0003800000 */
[----:B------:R-:W-:-:S13]  /*6940*/  ISETP.NE.AND P0, PT, R0, 0x2c, PT ;  /* 0x0000002c0000780c */ /* 0x000fda0003f05270 */
[----:B------:R-:W-:Y:S05]  /*6950*/  @P0 BRA `(.L_x_1821) ;  /* 0x0000000000a80947 */ /* 0x000fea0003800000 */
        /* <DEDUP_REMOVED lines=15> */
.L_x_1840:
[----:B------:R-:W0:Y:S02]  /*6a50*/  F2I.U64.TRUNC R24, R24 ;  /* 0x0000001800187311 */ /* 0x000e24000020d800 */
[----:B0-----:R0:W-:Y:S01]  /*6a60*/  STG.E.64 desc[UR36][R8.64], R24 ;  /* 0x0000001808007986 */ /* 0x0011e2000c101b24 */
[----:B------:R-:W-:Y:S05]  /*6a70*/  BRA `(.L_x_1822) ;  /* 0x0000000400387947 */ /* 0x000fea0003800000 */
.L_x_1839:
[----:B------:R-:W0:Y:S02]  /*6a80*/  F2I.FTZ.U32.TRUNC.NTZ R3, R24 ;  /* 0x0000001800037305 */ /* 0x000e24000021f000 */
[----:B0-----:R0:W-:Y:S01]  /*6a90*/  STG.E desc[UR36][R8.64], R3 ;  /* 0x0000000308007986 */ /* 0x0011e2000c101924 */
[----:B------:R-:W-:Y:S05]  /*6aa0*/  BRA `(.L_x_1822) ;  /* 0x00000004002c7947 */ /* 0x000fea0003800000 */
.L_x_1829:
[----:B------:R-:W-:-:S13]  /*6ab0*/  ISETP.GT.AND P0, PT, R0, 0xe, PT ;  /* 0x0000000e0000780c */ /* 0x000fda0003f04270 */
[----:B------:R-:W-:Y:S05]  /*6ac0*/  @P0 BRA `(.L_x_1841) ;  /* 0x0000000000340947 */ /* 0x000fea0003800000 */
[----:B------:R-:W-:-:S13]  /*6ad0*/  ISETP.NE.AND P0, PT, R0, 0xa, PT ;  /* 0x0000000a0000780c */ /* 0x000fda0003f05270 */
[----:B------:R-:W-:Y:S05]  /*6ae0*/  @!P0 BRA `(.L_x_1842) ;  /* 0x0000000000188947 */ /* 0x000fea0003800000 */
[----:B------:R-:W-:-:S13]  /*6af0*/  ISETP.NE.AND P0, PT, R0, 0xb, PT ;  /* 0x0000000b0000780c */ /* 0x000fda0003f05270 */
[----:B------:R-:W-:Y:S05]  /*6b00*/  @P0 BRA `(.L_x_1821) ;  /* 0x00000000003c0947 */ /* 0x000fea0003800000 */
[----:B------:R-:W-:-:S04]  /*6b10*/  FSETP.NEU.FTZ.AND P0, PT, R24, RZ, PT ;  /* 0x000000ff1800720b */ /* 0x000fc80003f1d000 */
[----:B------:R-:W-:-:S05]  /*6b20*/  SEL R3, RZ, 0x1, !P0 ;  /* 0x00000001ff037807 */ /* 0x000fca0004000000 */
[----:B------:R4:W-:Y:S01]  /*6b30*/  STG.E.U8 desc[UR36][R8.64], R3 ;  /* 0x0000000308007986 */ /* 0x0009e2000c101124 */
[----:B------:R-:W-:Y:S05]  /*6b40*/  BRA `(.L_x_1822) ;  /* 0x0000000400047947 */ /* 0x000fea0003800000 */
.L_x_1842:
[----:B------:R-:W-:Y:S01]  /*6b50*/  FMUL.FTZ R4, R24, 1 ;  /* 0x3f80000018047820 */ /* 0x000fe20000410000 */
[----:B------:R-:W-:-:S05]  /*6b60*/  CS2R R6, SRZ ;  /* 0x0000000000067805 */ /* 0x000fca000001ff00 */
[----:B------:R-:W0:Y:S02]  /*6b70*/  F2F.F64.F32 R4, R4 ;  /* 0x0000000400047310 */ /* 0x000e240000201800 */
[----:B0-----:R3:W-:Y:S01]  /*6b80*/  STG.E.128 desc[UR36][R8.64], R4 ;  /* 0x0000000408007986 */ /* 0x0017e2000c101d24 */
[----:B------:R-:W-:Y:S05]  /*6b90*/  BRA `(.L_x_1822) ;  /* 0x0000000000f07947 */ /* 0x000fea0003800000 */
.L_x_1841:
[----:B------:R-:W-:-:S13]  /*6ba0*/  ISETP.NE.AND P0, PT, R0, 0xf, PT ;  /* 0x0000000f0000780c */ /* 0x000fda0003f05270 */
[----:B------:R-:W-:Y:S05]  /*6bb0*/  @!P0 BRA `(.L_x_1843) ;  /* 0x0000000000e08947 */ /* 0x000fea0003800000 */
[----:B------:R-:W-:-:S13]  /*6bc0*/  ISETP.NE.AND P0, PT, R0, 0x17, PT ;  /* 0x000000170000780c */ /* 0x000fda0003f05270 */
[----:B------:R-:W-:Y:S05]  /*6bd0*/  @!P0 BRA `(.L_x_1844) ;  /* 0x00000000008c8947 */ /* 0x000fea0003800000 */
[----:B------:R-:W-:-:S13]  /*6be0*/  ISETP.NE.AND P0, PT, R0, 0x18, PT ;  /* 0x000000180000780c */ /* 0x000fda0003f05270 */
[----:B------:R-:W-:Y:S05]  /*6bf0*/  @!P0 BRA `(.L_x_1845) ;  /* 0x0000000000448947 */ /* 0x000fea0003800000 */
.L_x_1821:
        /* <DEDUP_REMOVED lines=16> */
.L_x_1846:
[----:B------:R-:W-:Y:S05]  /*6d00*/  BRA `(.L_x_1822) ;  /* 0x0000000000947947 */ /* 0x000fea0003800000 */
.L_x_1845:
        /* <DEDUP_REMOVED lines=12> */
.L_x_1848:
[----:B------:R-:W-:Y:S05]  /*6dd0*/  BSYNC.RECONVERGENT B0 ;  /* 0x0000000000007941 */ /* 0x000fea0003800200 */
.L_x_1847:
[----:B------:R-:W-:-:S05]  /*6de0*/  LOP3.LUT R3, R0, 0x80, R5, 0xf8, !PT ;  /* 0x0000008000037812 */ /* 0x000fca00078ef805 */
[----:B------:R1:W-:Y:S01]  /*6df0*/  STG.E.U8 desc[UR36][R8.64], R3 ;  /* 0x0000000308007986 */ /* 0x0003e2000c101124 */
[----:B------:R-:W-:Y:S05]  /*6e00*/  BRA `(.L_x_1822) ;  /* 0x0000000000547947 */ /* 0x000fea0003800000 */
.L_x_1844:
        /* <DEDUP_REMOVED lines=11> */
.L_x_1850:
[----:B------:R-:W-:Y:S01]  /*6ec0*/  IMAD.MOV.U32 R0, RZ, RZ, 0x7f ;  /* 0x0000007fff007424 */ /* 0x000fe200078e00ff */
[----:B------:R-:W-:-:S04]  /*6ed0*/  ISETP.GT.U32.AND P0, PT, R4, 0x7f800000, PT ;  /* 0x7f8000000400780c */ /* 0x000fc80003f04070 */
[----:B------:R-:W-:-:S09]  /*6ee0*/  SEL R0, R0, 0x7c, P0 ;  /* 0x0000007c00007807 */ /* 0x000fd20000000000 */
.L_x_1851:
[----:B------:R-:W-:Y:S05]  /*6ef0*/  BSYNC.RECONVERGENT B0 ;  /* 0x0000000000007941 */ /* 0x000fea0003800200 */
.L_x_1849:
[----:B------:R-:W-:-:S04]  /*6f00*/  SHF.R.U32.HI R3, RZ, 0x18, R24 ;  /* 0x00000018ff037819 */ /* 0x000fc80000011618 */
[----:B------:R-:W-:-:S05]  /*6f10*/  LOP3.LUT R3, R0, 0x80, R3, 0xf8, !PT ;  /* 0x0000008000037812 */ /* 0x000fca00078ef803 */
[----:B------:R2:W-:Y:S01]  /*6f20*/  STG.E.U8 desc[UR36][R8.64], R3 ;  /* 0x0000000308007986 */ /* 0x0005e2000c101124 */
[----:B------:R-:W-:Y:S05]  /*6f30*/  BRA `(.L_x_1822) ;  /* 0x0000000000087947 */ /* 0x000fea0003800000 */
.L_x_1843:
[----:B------:R-:W-:-:S05]  /*6f40*/  F2FP.BF16.F32.PACK_AB R24, RZ, R24 ;  /* 0x00000018ff18723e */ /* 0x000fca00000010ff */
[----:B------:R0:W-:Y:S02]  /*6f50*/  STG.E.U16 desc[UR36][R8.64], R24 ;  /* 0x0000001808007986 */ /* 0x0001e4000c101524 */
.L_x_1822:
[----:B------:R-:W-:-:S07]  /*6f60*/  VIADD R19, R19, 0x80 ;  /* 0x0000008013137836 */ /* 0x000fce0000000000 */
.L_x_1781:
[----:B------:R-:W-:Y:S05]  /*6f70*/  BSYNC.RECONVERGENT B6 ;  /* 0x0000000000067941 */ /* 0x000fea0003800200 */
.L_x_1780:
[----:B------:R-:W-:-:S13]  /*6f80*/  ISETP.GE.AND P0, PT, R19, R17, PT ;  /* 0x000000111300720c */ /* 0x000fda0003f06270 */
[----:B------:R-:W-:Y:S05]  /*6f90*/  @P0 EXIT ;  /* 0x000000000000094d */ /* 0x000fea0003800000 */
[----:B0-23--:R-:W0:Y:S01]  /*6fa0*/  LDC.64 R4, c[0x0][0x388] ;  /* 0x0000e200ff047b82 */ /* 0x00de220000000a00 */
[----:B------:R-:W4:Y:S01]  /*6fb0*/  LDCU UR4, c[0x0][0x3a8] ;  /* 0x00007500ff0477ac */ /* 0x000f220008000800 */
[----:B-1----:R-:W-:Y:S01]  /*6fc0*/  PRMT R0, R16, 0x9910, RZ ;  /* 0x0000991010007816 */ /* 0x002fe200000000ff */
[----:B------:R-:W-:-:S03]  /*6fd0*/  IMAD R2, R2, 0x200, R19 ;  /* 0x0000020002027824 */ /* 0x000fc600078e0213 */
[----:B------:R-:W-:Y:S01]  /*6fe0*/  ISETP.GT.AND P1, PT, R0, 0x9, PT ;  /* 0x000000090000780c */ /* 0x000fe20003f24270 */
[----:B----4-:R-:W-:-:S05]  /*6ff0*/  IMAD R3, R2, UR4, RZ ;  /* 0x0000000402037c24 */ /* 0x010fca000f8e02ff */
        /* <DEDUP_REMOVED lines=12> */
[----:B0-----:R-:W-:Y:S01]  /*70c0*/  STG.E.U8 desc[UR36][R2.64], R5 ;  /* 0x0000000502007986 */ /* 0x001fe2000c101124 */
[----:B------:R-:W-:Y:S05]  /*70d0*/  EXIT ;  /* 0x000000000000794d */ /* 0x000fea0003800000 */
.L_x_1855:
[----:B-----5:R-:W0:Y:S02]  /*70e0*/  F2I.S64.TRUNC R18, R18 ;  /* 0x0000001200127311 */ /* 0x020e24000020d900 */
[----:B0-----:R-:W-:-:S05]  /*70f0*/  IMAD.MOV.U32 R5, RZ, RZ, R18 ;  /* 0x000000ffff057224 */ /* 0x001fca00078e0012 */
[----:B------:R-:W-:Y:S01]  /*7100*/  STG.E.U8 desc[UR36][R2.64], R5 ;  /* 0x0000000502007986 */ /* 0x000fe2000c101124 */
[----:B------:R-:W-:Y:S05]  /*7110*/  EXIT ;  /* 0x000000000000794d */ /* 0x000fea0003800000 */
.L_x_1854:
[----:B------:R-:W-:-:S13]  /*7120*/  ISETP.NE.AND P0, PT, R0, 0x2, PT ;  /* 0x000000020000780c */ /* 0x000fda0003f05270 */
[----:B------:R-:W-:Y:S05]  /*7130*/  @!P0 BRA `(.L_x_1857) ;  /* 0x0000000000288947 */ /* 0x000fea0003800000 */
[----:B------:R-:W-:-:S13]  /*7140*/  ISETP.NE.AND P0, PT, R0, 0x3, PT ;  /* 0x000000030000780c */ /* 0x000fda0003f05270 */
[----:B------:R-:W-:Y:S05]  /*7150*/  @!P0 BRA `(.L_x_1858) ;  /* 0x0000000000148947 */ /* 0x000fea0003800000 */
[----:B------:R-:W-:-:S13]  /*7160*/  ISETP.NE.AND P0, PT, R0, 0x4, PT ;  /* 0x000000040000780c */ /* 0x000fda0003f05270 */
[----:B------:R-:W-:Y:S05]  /*7170*/  @P0 BRA `(.L_x_1856) ;  /* 0x0000000800380947 */ /* 0x000fea0003800000 */
[----:B-----5:R-:W0:Y:S02]  /*7180*/  F2I.S64.TRUNC R18, R18 ;  /* 0x0000001200127311 */ /* 0x020e24000020d900 */
[----:B0-----:R-:W-:Y:S01]  /*7190*/  STG.E.64 desc[UR36][R2.64], R18 ;  /* 0x0000001202007986 */ /* 0x001fe2000c101b24 */
[----:B------:R-:W-:Y:S05]  /*71a0*/  EXIT ;  /* 0x000000000000794d */ /* 0x000fea0003800000 */
.L_x_1858:
[----:B-----5:R-:W0:Y:S02]  /*71b0*/  F2I.FTZ.TRUNC.NTZ R5, R18 ;  /* 0x0000001200057305 */ /* 0x020e24000021f100 */
[----:B0-----:R-:W-:Y:S01]  /*71c0*/  STG.E desc[UR36][R2.64], R5 ;  /* 0x0000000502007986 */ /* 0x001fe2000c101924 */
[----:B------:R-:W-:Y:S05]  /*71d0*/  EXIT ;  /* 0x000000000000794d */ /* 0x000fea0003800000 */
.L_x_1857:
[----:B-----5:R-:W0:Y:S02]  /*71e0*/  F2I.FTZ.TRUNC.NTZ R5, R18 ;  /* 0x0000001200057305 */ /* 0x020e24000021f100 */
[----:B0-----:R-:W-:Y:S01]  /*71f0*/  STG.E.U16 desc[UR36][R2.64], R5 ;  /* 0x0000000502007986 */ /* 0x001fe2000c101524 */
[----:B------:R-:W-:Y:S05]  /*7200*/  EXIT ;  /* 0x000000000000794d */ /* 0x000fea0003800000 */
.L_x_1853:
[----:B------:R-:W-:-:S13]  /*7210*/  ISETP.GT.AND P0, PT, R0, 0x6, PT ;  /* 0x000000060000780c */ /* 0x000fda0003f04270 */
[----:B------:R-:W-:Y:S05]  /*7220*/  @P0 BRA `(.L_x_1859) ;  /* 0x0000000000240947 */ /* 0x000fea0003800000 */
[----:B------:R-:W-:-:S13]  /*7230*/  ISETP.NE.AND P0, PT, R0, 0x5, PT ;  /* 0x000000050000780c */ /* 0x000fda0003f05270 */
[----:B------:R-:W-:Y:S05]  /*7240*/  @!P0 BRA `(.L_x_1860) ;  /* 0x0000000000108947 */ /* 0x000fea0003800000 */
[----:B------:R-:W-:-:S13]  /*7250*/  ISETP.NE.AND P0, PT, R0, 0x6, PT ;  /* 0x000000060000780c */ /* 0x000fda0003f05270 */
[----:B------:R-:W-:Y:S05]  /*7260*/  @P0 BRA `(.L_x_1856) ;  /* 0x0000000400fc0947 */ /* 0x000fea0003800000 */
[----:B-----5:R-:W-:Y:S01]  /*7270*/  STG.E desc[UR36][R2.64], R18 ;  /* 0x0000001202007986 */ /* 0x020fe2000c101924 */
[----:B------:R-:W-:Y:S05]  /*7280*/  EXIT ;  /* 0x000000000000794d */ /* 0x000fea0003800000 */
.L_x_1860:
[----:B-----5:R-:W-:-:S05]  /*7290*/  F2FP.F16.F32.PACK_AB R18, RZ, R18 ;  /* 0x00000012ff12723e */ /* 0x020fca00000000ff */
[----:B------:R-:W-:Y:S01]  /*72a0*/  STG.E.U16 desc[UR36][R2.64], R18 ;  /* 0x0000001202007986 */ /* 0x000fe2000c101524 */
[----:B------:R-:W-:Y:S05]  /*72b0*/  EXIT ;  /* 0x000000000000794d */ /* 0x000fea0003800000 */
.L_x_1859:
[----:B------:R-:W-:-:S13]  /*72c0*/  ISETP.NE.AND P0, PT, R0, 0x7, PT ;  /* 0x000000070000780c */ /* 0x000fda0003f05270 */
[----:B------:R-:W-:Y:S05]  /*72d0*/  @!P0 BRA `(.L_x_1861) ;  /* 0x00000000002c8947 */ /* 0x000fea0003800000 */
[----:B------:R-:W-:-:S13]  /*72e0*/  ISETP.NE.AND P0, PT, R0, 0x8, PT ;  /* 0x000000080000780c */ /* 0x000fda0003f05270 */
[----:B------:R-:W-:Y:S05]  /*72f0*/  @!P0 BRA `(.L_x_1862) ;  /* 0x0000000000148947 */ /* 0x000fea0003800000 */
[----:B------:R-:W-:-:S13]  /*7300*/  ISETP.NE.AND P0, PT, R0, 0x9, PT ;  /* 0x000000090000780c */ /* 0x000fda0003f05270 */
[----:B------:R-:W-:Y:S05]  /*7310*/  @P0 BRA `(.L_x_1856) ;  /* 0x0000000400d00947 */ /* 0x000fea0003800000 */
[----:B------:R-:W-:-:S05]  /*7320*/  IMAD.MOV.U32 R19, RZ, RZ, RZ ;  /* 0x000000ffff137224 */ /* 0x000fca00078e00ff */
[----:B-----5:R-:W-:Y:S01]  /*7330*/  STG.E.64 desc[UR36][R2.64], R18 ;  /* 0x0000001202007986 */ /* 0x020fe2000c101b24 */
[----:B------:R-:W-:Y:S05]  /*7340*/  EXIT ;  /* 0x000000000000794d */ /* 0x000fea0003800000 */
.L_x_1862:
[----:B-----5:R-:W-:-:S04]  /*7350*/  F2FP.F16.F32.PACK_AB R5, RZ, R18 ;  /* 0x00000012ff05723e */ /* 0x020fc800000000ff */
[----:B------:R-:W-:-:S05]  /*7360*/  PRMT R5, R5, 0x5410, RZ ;  /* 0x0000541005057816 */ /* 0x000fca00000000ff */
[----:B------:R-:W-:Y:S01]  /*7370*/  STG.E desc[UR36][R2.64], R5 ;  /* 0x0000000502007986 */ /* 0x000fe2000c101924 */
[----:B------:R-:W-:Y:S05]  /*7380*/  EXIT ;  /* 0x000000000000794d */ /* 0x000fea0003800000 */
.L_x_1861:
[----:B-----5:R-:W-:-:S06]  /*7390*/  FMUL.FTZ R4, R18, 1 ;  /* 0x3f80000012047820 */ /* 0x020fcc0000410000 */
[----:B------:R-:W0:Y:S02]  /*73a0*/  F2F.F64.F32 R4, R4 ;  /* 0x0000000400047310 */ /* 0x000e240000201800 */
[----:B0-----:R-:W-:Y:S01]  /*73b0*/  STG.E.64 desc[UR36][R2.64], R4 ;  /* 0x0000000402007986 */ /* 0x001fe2000c101b24 */
[----:B------:R-:W-:Y:S05]  /*73c0*/  EXIT ;  /* 0x000000000000794d */ /* 0x000fea0003800000 */
.L_x_1852:
        /* <DEDUP_REMOVED lines=11> */
[----:B0-----:R-:W-:Y:S01]  /*7480*/  STG.E.U16 desc[UR36][R2.64], R5 ;  /* 0x0000000502007986 */ /* 0x001fe2000c101524 */
[----:B------:R-:W-:Y:S05]  /*7490*/  EXIT ;  /* 0x000000000000794d */ /* 0x000fea0003800000 */
.L_x_1866:
        /* <DEDUP_REMOVED lines=16> */
.L_x_1869:
[----:B------:R-:W-:-:S04]  /*75a0*/  SHF.R.U32.HI R18, RZ, 0x18, R18 ;  /* 0x00000018ff127819 */ /* 0x000fc80000011612 */
[----:B------:R-:W-:-:S04]  /*75b0*/  LOP3.LUT R5, R5, 0x80, R18, 0xf8, !PT ;  /* 0x0000008005057812 */ /* 0x000fc800078ef812 */
[----:B------:R-:W-:-:S07]  /*75c0*/  PRMT R0, R5, 0x7610, R0 ;  /* 0x0000761005007816 */ /* 0x000fce0000000000 */
.L_x_1868:
[----:B------:R-:W-:Y:S05]  /*75d0*/  BSYNC.RECONVERGENT B0 ;  /* 0x0000000000007941 */ /* 0x000fea0003800200 */
.L_x_1867:
[----:B------:R-:W-:Y:S01]  /*75e0*/  STG.E.U8 desc[UR36][R2.64], R0 ;  /* 0x0000000002007986 */ /* 0x000fe2000c101124 */
[----:B------:R-:W-:Y:S05]  /*75f0*/  EXIT ;  /* 0x000000000000794d */ /* 0x000fea0003800000 */
.L_x_1865:
        /* <DEDUP_REMOVED lines=16> */
.L_x_1872:
[----:B------:R-:W-:-:S04]  /*7700*/  SHF.R.U32.HI R18, RZ, 0x18, R18 ;  /* 0x00000018ff127819 */ /* 0x000fc80000011612 */
[----:B------:R-:W-:-:S04]  /*7710*/  LOP3.LUT R5, R5, 0x80, R18, 0xf8, !PT ;  /* 0x0000008005057812 */ /* 0x000fc800078ef812 */
[----:B------:R-:W-:-:S07]  /*7720*/  PRMT R0, R5, 0x7610, R0 ;  /* 0x0000761005007816 */ /* 0x000fce0000000000 */
.L_x_1871:
[----:B------:R-:W-:Y:S05]  /*7730*/  BSYNC.RECONVERGENT B0 ;  /* 0x0000000000007941 */ /* 0x000fea0003800200 */
.L_x_1870:
[----:B------:R-:W-:Y:S01]  /*7740*/  STG.E.U8 desc[UR36][R2.64], R0 ;  /* 0x0000000002007986 */ /* 0x000fe2000c101124 */
[----:B------:R-:W-:Y:S05]  /*7750*/  EXIT ;  /* 0x000000000000794d */ /* 0x000fea0003800000 */
.L_x_1864:
        /* <DEDUP_REMOVED lines=21> */
.L_x_1874:
[----:B-----5:R-:W0:Y:S02]  /*78b0*/  F2I.U64.TRUNC R18, R18 ;  /* 0x0000001200127311 */ /* 0x020e24000020d800 */
[----:B0-----:R-:W-:Y:S01]  /*78c0*/  STG.E.64 desc[UR36][R2.64], R18 ;  /* 0x0000001202007986 */ /* 0x001fe2000c101b24 */
[----:B------:R-:W-:Y:S05]  /*78d0*/  EXIT ;  /* 0x000000000000794d */ /* 0x000fea0003800000 */
.L_x_1873:
[----:B-----5:R-:W0:Y:S02]  /*78e0*/  F2I.FTZ.U32.TRUNC.NTZ R5, R18 ;  /* 0x0000001200057305 */ /* 0x020e24000021f000 */
[----:B0-----:R-:W-:Y:S01]  /*78f0*/  STG.E desc[UR36][R2.64], R5 ;  /* 0x0000000502007986 */ /* 0x001fe2000c101924 */
[----:B------:R-:W-:Y:S05]  /*7900*/  EXIT ;  /* 0x000000000000794d */ /* 0x000fea0003800000 */
.L_x_1863:
        /* <DEDUP_REMOVED lines=8> */
[----:B------:R-:W-:Y:S01]  /*7990*/  STG.E.U8 desc[UR36][R2.64], R5 ;  /* 0x0000000502007986 */ /* 0x000fe2000c101124 */
[----:B------:R-:W-:Y:S05]  /*79a0*/  EXIT ;  /* 0x000000000000794d */ /* 0x000fea0003800000 */
.L_x_1876:
[----:B-----5:R-:W-:Y:S01]  /*79b0*/  FMUL.FTZ R4, R18, 1 ;  /* 0x3f80000012047820 */ /* 0x020fe20000410000 */
[----:B------:R-:W-:-:S05]  /*79c0*/  CS2R R6, SRZ ;  /* 0x0000000000067805 */ /* 0x000fca000001ff00 */
[----:B------:R-:W0:Y:S02]  /*79d0*/  F2F.F64.F32 R4, R4 ;  /* 0x0000000400047310 */ /* 0x000e240000201800 */
[----:B0-----:R-:W-:Y:S01]  /*79e0*/  STG.E.128 desc[UR36][R2.64], R4 ;  /* 0x0000000402007986 */ /* 0x001fe2000c101d24 */
[----:B------:R-:W-:Y:S05]  /*79f0*/  EXIT ;  /* 0x000000000000794d */ /* 0x000fea0003800000 */
.L_x_1875:
[----:B------:R-:W-:-:S13]  /*7a00*/  ISETP.NE.AND P0, PT, R0, 0xf, PT ;  /* 0x0000000f0000780c */ /* 0x000fda0003f05270 */
[----:B------:R-:W-:Y:S05]  /*7a10*/  @!P0 BRA `(.L_x_1877) ;  /* 0x0000000000e08947 */ /* 0x000fea0003800000 */
[----:B------:R-:W-:-:S13]  /*7a20*/  ISETP.NE.AND P0, PT, R0, 0x17, PT ;  /* 0x000000170000780c */ /* 0x000fda0003f05270 */
[----:B------:R-:W-:Y:S05]  /*7a30*/  @!P0 BRA `(.L_x_1878) ;  /* 0x00000000008c8947 */ /* 0x000fea0003800000 */
[----:B------:R-:W-:-:S13]  /*7a40*/  ISETP.NE.AND P0, PT, R0, 0x18, PT ;  /* 0x000000180000780c */ /* 0x000fda0003f05270 */
[----:B------:R-:W-:Y:S05]  /*7a50*/  @!P0 BRA `(.L_x_1879) ;  /* 0x0000000000448947 */ /* 0x000fea0003800000 */
.L_x_1856:
        /* <DEDUP_REMOVED lines=15> */
[----:B--2--5:R-:W-:Y:S05]  /*7b50*/  CALL.ABS.NOINC R2 ;  /* 0x0000000002007343 */ /* 0x024fea0003c00000 */
.L_x_1880:
[----:B------:R-:W-:Y:S05]  /*7b60*/  EXIT ;  /* 0x000000000000794d */ /* 0x000fea0003800000 */
.L_x_1879:
        /* <DEDUP_REMOVED lines=12> */
.L_x_1882:
[----:B------:R-:W-:Y:S05]  /*7c30*/  BSYNC.RECONVERGENT B0 ;  /* 0x0000000000007941 */ /* 0x000fea0003800200 */
.L_x_1881:
[----:B------:R-:W-:-:S05]  /*7c40*/  LOP3.LUT R5, R0, 0x80, R7, 0xf8, !PT ;  /* 0x0000008000057812 */ /* 0x000fca00078ef807 */
[----:B------:R-:W-:Y:S01]  /*7c50*/  STG.E.U8 desc[UR36][R2.64], R5 ;  /* 0x0000000502007986 */ /* 0x000fe2000c101124 */
[----:B------:R-:W-:Y:S05]  /*7c60*/  EXIT ;  /* 0x000000000000794d */ /* 0x000fea0003800000 */
.L_x_1878:
        /* <DEDUP_REMOVED lines=11> */
.L_x_1884:
[----:B------:R-:W-:Y:S01]  /*7d20*/  IMAD.MOV.U32 R0, RZ, RZ, 0x7f ;  /* 0x0000007fff007424 */ /* 0x000fe200078e00ff */
[----:B------:R-:W-:-:S04]  /*7d30*/  ISETP.GT.U32.AND P0, PT, R4, 0x7f800000, PT ;  /* 0x7f8000000400780c */ /* 0x000fc80003f04070 */
[----:B------:R-:W-:-:S09]  /*7d40*/  SEL R0, R0, 0x7c, P0 ;  /* 0x0000007c00007807 */ /* 0x000fd20000000000 */
.L_x_1885:
[----:B------:R-:W-:Y:S05]  /*7d50*/  BSYNC.RECONVERGENT B0 ;  /* 0x0000000000007941 */ /* 0x000fea0003800200 */
.L_x_1883:
[----:B------:R-:W-:-:S04]  /*7d60*/  SHF.R.U32.HI R5, RZ, 0x18, R18 ;  /* 0x00000018ff057819 */ /* 0x000fc80000011612 */
[----:B------:R-:W-:-:S05]  /*7d70*/  LOP3.LUT R5, R0, 0x80, R5, 0xf8, !PT ;  /* 0x0000008000057812 */ /* 0x000fca00078ef805 */
[----:B------:R-:W-:Y:S01]  /*7d80*/  STG.E.U8 desc[UR36][R2.64], R5 ;  /* 0x0000000502007986 */ /* 0x000fe2000c101124 */
[----:B------:R-:W-:Y:S05]  /*7d90*/  EXIT ;  /* 0x000000000000794d */ /* 0x000fea0003800000 */
.L_x_1877:
[----:B-----5:R-:W-:-:S05]  /*7da0*/  F2FP.BF16.F32.PACK_AB R18, RZ, R18 ;  /* 0x00000012ff12723e */ /* 0x020fca00000010ff */
[----:B------:R-:W-:Y:S01]  /*7db0*/  STG.E.U16 desc[UR36][R2.64], R18 ;  /* 0x0000001202007986 */ /* 0x000fe2000c101524 */
[----:B------:R-:W-:Y:S05]  /*7dc0*/  EXIT ;  /* 0x000000000000794d */ /* 0x000fea0003800000 */
.L_x_1886:
        /* <DEDUP_REMOVED lines=11> */
.L_x_11315:


//--------------------- .text._ZN2at6native18elementwise_kernelILi128ELi2EZNS0_22gpu_kernel_impl_nocastIZZZNS0_15erf_kernel_cudaERNS_18TensorIteratorBaseEENKUlvE_clEvENKUlvE0_clEvEUlfE_EEvS4_RKT_EUliE_EEviT1_ --------------------------
	.section	.text._ZN2at6native18elementwise_kernelILi128ELi2EZNS0_22gpu_kernel_impl_nocastIZZZNS0_15erf_kernel_cudaERNS_18TensorIteratorBaseEENKUlvE_clEvENKUlvE0_clEvEUlfE_EEvS4_RKT_EUliE_EEviT1_,"ax",@progbits
	.align	128
        .global         _ZN2at6native18elementwise_kernelILi128ELi2EZNS0_22gpu_kernel_impl_nocastIZZZNS0_15erf_kernel_cudaERNS_18TensorIteratorBaseEENKUlvE_clEvENKUlvE0_clEvEUlfE_EEvS4_RKT_EUliE_EEviT1_
        .type           _ZN2at6native18elementwise_kernelILi128ELi2EZNS0_22gpu_kernel_impl_nocastIZZZNS0_15erf_kernel_cudaERNS_18TensorIteratorBaseEENKUlvE_clEvENKUlvE0_clEvEUlfE_EEvS4_RKT_EUliE_EEviT1_,@function
        .size           _ZN2at6native18elementwise_kernelILi128ELi2EZNS0_22gpu_kernel_impl_nocastIZZZNS0_15erf_kernel_cudaERNS_18TensorIteratorBaseEENKUlvE_clEvENKUlvE0_clEvEUlfE_EEvS4_RKT_EUliE_EEviT1_,(.L_x_11316 - _ZN2at6native18elementwise_kernelILi128ELi2EZNS0_22gpu_kernel_impl_nocastIZZZNS0_15erf_kernel_cudaERNS_18TensorIteratorBaseEENKUlvE_clEvENKUlvE0_clEvEUlfE_EEvS4_RKT_EUliE_EEviT1_)
        .other          _ZN2at6native18elementwise_kernelILi128ELi2EZNS0_22gpu_kernel_impl_nocastIZZZNS0_15erf_kernel_cudaERNS_18TensorIteratorBaseEENKUlvE_clEvENKUlvE0_clEvEUlfE_EEvS4_RKT_EUliE_EEviT1_,@"STO_CUDA_ENTRY STV_DEFAULT"
_ZN2at6native18elementwise_kernelILi128ELi2EZNS0_22gpu_kernel_impl_nocastIZZZNS0_15erf_kernel_cudaERNS_18TensorIteratorBaseEENKUlvE_clEvENKUlvE0_clEvEUlfE_EEvS4_RKT_EUliE_EEviT1_:
.text._ZN2at6native18elementwise_kernelILi128ELi2EZNS0_22gpu_kernel_impl_nocastIZZZNS0_15erf_kernel_cudaERNS_18TensorIteratorBaseEENKUlvE_clEvENKUlvE0_clEvEUlfE_EEvS4_RKT_EUliE_EEviT1_:
        /* <DEDUP_REMOVED lines=10> */
[----:B------:R-:W-:Y:S01]  /*00a0*/  BSSY.RECONVERGENT B0, `(.L_x_1888) ;  /* 0x0000025000007945 */ /* 0x000fe20003800200 */
[----:B0-----:R-:W-:-:S13]  /*00b0*/  ISETP.GE.AND P0, PT, R3, UR4, PT ;  /* 0x0000000403007c0c */ /* 0x001fda000bf06270 */
[----:B------:R-:W-:Y:S05]  /*00c0*/  @P0 BRA `(.L_x_1889) ;  /* 0x0000000000880947 */ /* 0x000fea0003800000 */
[----:B------:R-:W0:Y:S02]  /*00d0*/  LDC.64 R4, c[0x0][0x588] ;  /* 0x00016200ff047b82 */ /* 0x000e240000000a00 */
[----:B0-----:R0:W2:Y:S01]  /*00e0*/  LDG.E R0, desc[UR6][R4.64] ;  /* 0x0000000604007981 */ /* 0x0010a2000c1e1900 */
[----:B------:R-:W-:Y:S01]  /*00f0*/  HFMA2 R7, -RZ, RZ, 0.61474609375, 16.90625 ;  /* 0x38eb4c3aff077431 */ /* 0x000fe200000001ff */
[----:B------:R-:W-:Y:S01]  /*0100*/  MOV R9, 0x3aae005b ;  /* 0x3aae005b00097802 */ /* 0x000fe20000000f00 */
[----:B------:R-:W-:Y:S01]  /*0110*/  HFMA2 R6, -RZ, RZ, 1.0087890625, -0.000686168670654296875 ;  /* 0x3c09919fff067431 */ /* 0x000fe200000001ff */
[----:B------:R-:W-:Y:S02]  /*0120*/  MOV R8, 0x3d24d99a ;  /* 0x3d24d99a00087802 */ /* 0x000fe40000000f00 */
[----:B------:R-:W-:Y:S01]  /*0130*/  IADD3 R3, PT, PT, R3, 0x80, RZ ;  /* 0x0000008003037810 */ /* 0x000fe20007ffe0ff */
[----:B0-----:R-:W-:Y:S01]  /*0140*/  HFMA2 R5, -RZ, RZ, 1.5341796875, 81.5625 ;  /* 0x3e235519ff057431 */ /* 0x001fe200000001ff */
[C---:B--2---:R-:W-:Y:S01]  /*0150*/  FSETP.GE.FTZ.AND P0, PT, |R0|.reuse, 1.0029599666595458984, PT ;  /* 0x3f8060fe0000780b */ /* 0x044fe20003f16200 */
        /* <DEDUP_REMOVED lines=23> */
[----:B------:R-:W-:-:S05]  /*02d0*/  @P0 LOP3.LUT R7, R9, 0x80000000, R0, 0xb8, !PT ;  /* 0x8000000009070812 */ /* 0x000fca00078eb800 */
[----:B0-----:R0:W-:Y:S02]  /*02e0*/  STG.E desc[UR6][R4.64], R7 ;  /* 0x0000000704007986 */ /* 0x0011e4000c101906 */
.L_x_1889:
[----:B------:R-:W-:Y:S05]  /*02f0*/  BSYNC.RECONVERGENT B0 ;  /* 0x0000000000007941 */ /* 0x000fea0003800200 */
.L_x_1888:
[----:B------:R-:W-:-:S13]  /*0300*/  ISETP.GE.AND P0, PT, R3, UR4, PT ;  /* 0x0000000403007c0c */ /* 0x000fda000bf06270 */
[----:B------:R-:W-:Y:S05]  /*0310*/  @P0 EXIT ;  /* 0x000000000000094d */ /* 0x000fea0003800000 */
[----:B------:R-:W1:Y:S02]  /*0320*/  LDC.64 R2, c[0x0][0x588] ;  /* 0x00016200ff027b82 */ /* 0x000e640000000a00 */
[----:B-1----:R1:W2:Y:S01]  /*0330*/  LDG.E R0, desc[UR6][R2.64] ;  /* 0x0000000602007981 */ /* 0x0022a2000c1e1900 */
[----:B0-----:R-:W-:Y:S01]  /*0340*/  HFMA2 R5, -RZ, RZ, 0.61474609375, 16.90625 ;  /* 0x38eb4c3aff057431 */ /* 0x001fe200000001ff */
[----:B------:R-:W-:Y:S01]  /*0350*/  MOV R7, 0x3aae005b ;  /* 0x3aae005b00077802 */ /* 0x000fe20000000f00 */
[----:B------:R-:W-:Y:S02]  /*0360*/  HFMA2 R6, -RZ, RZ, 1.0087890625, -0.000686168670654296875 ;  /* 0x3c09919fff067431 */ /* 0x000fe400000001ff */
[----:B------:R-:W-:Y:S01]  /*0370*/  IMAD.MOV.U32 R8, RZ, RZ, 0x3d24d99a ;  /* 0x3d24d99aff087424 */ /* 0x000fe200078e00ff */
[----:B-1----:R-:W-:Y:S02]  /*0380*/  MOV R3, 0x3e235519 ;  /* 0x3e23551900037802 */ /* 0x002fe40000000f00 */
[C---:B--2---:R-:W-:Y:S01]  /*0390*/  FSETP.GE.FTZ.AND P0, PT, |R0|.reuse, 1.0029599666595458984, PT ;  /* 0x3f8060fe0000780b */ /* 0x044fe20003f16200 */
        /* <DEDUP_REMOVED lines=19> */
[----:B------:R-:W-:Y:S02]  /*04d0*/  FFMA.FTZ R5, R5, R2, R2 ;  /* 0x0000000205057223 */ /* 0x000fe40000010002 */
[----:B------:R-:W0:Y:S02]  /*04e0*/  LDC.64 R2, c[0x0][0x580] ;  /* 0x00016000ff027b82 */ /* 0x000e240000000a00 */
[----:B------:R-:W1:Y:S02]  /*04f0*/  @P0 MUFU.EX2 R4, R5 ;  /* 0x0000000500040308 */ /* 0x000e640000000800 */
[----:B-1----:R-:W-:-:S05]  /*0500*/  @P0 FADD.FTZ R7, -R4, 1 ;  /* 0x3f80000004070421 */ /* 0x002fca0000010100 */
[----:B------:R-:W-:-:S05]  /*0510*/  @P0 LOP3.LUT R5, R7, 0x80000000, R0, 0xb8, !PT ;  /* 0x8000000007050812 */ /* 0x000fca00078eb800 */
[----:B0-----:R-:W-:Y:S01]  /*0520*/  STG.E desc[UR6][R2.64], R5 ;  /* 0x0000000502007986 */ /* 0x001fe2000c101906 */
[----:B------:R-:W-:Y:S05]  /*0530*/  EXIT ;  /* 0x000000000000794d */ /* 0x000fea0003800000 */
.L_x_1887:
[----:B------:R-:W0:Y:S01]  /*0540*/  LDCU UR4, c[0x0][0x380] ;  /* 0x00007000ff0477ac */ /* 0x000e220008000800 */
[----:B------:R-:W-:Y:S01]  /*0550*/  IADD3 R2, PT, PT, R2, -0x1, RZ ;  /* 0xffffffff02027810 */ /* 0x000fe20007ffe0ff */
[----:B------:R-:W-:Y:S03]  /*0560*/  BSSY.RECONVERGENT B0, `(.L_x_1890) ;  /* 0x0000155000007945 */ /* 0x000fe60003800200 */
[----:B------:R-:W-:-:S04]  /*0570*/  VIMNMX.U32 R0, PT, PT, R2, 0x18, PT ;  /* 0x0000001802007848 */ /* 0x000fc80003fe0000 */
[----:B------:R-:W-:Y:S02]  /*0580*/  IADD3 R0, PT, PT, R0, 0x1, RZ ;  /* 0x0000000100007810 */ /* 0x000fe40007ffe0ff */
[----:B0-----:R-:W-:-:S13]  /*0590*/  ISETP.GE.AND P0, PT, R3, UR4, PT ;  /* 0x0000000403007c0c */ /* 0x001fda000bf06270 */
[----:B------:R-:W-:Y:S05]  /*05a0*/  @P0 BRA `(.L_x_1891) ;  /* 0x0000001400400947 */ /* 0x000fea0003800000 */
[----:B------:R-:W0:Y:S01]  /*05b0*/  LDCU.64 UR8, c[0x0][0x390] ;  /* 0x00007200ff0877ac */ /* 0x000e220008000a00 */
[----:B------:R-:W-:Y:S01]  /*05c0*/  MOV R5, R3 ;  /* 0x0000000300057202 */ /* 0x000fe20000000f00 */
[----:B------:R-:W-:Y:S01]  /*05d0*/  IMAD.MOV.U32 R4, RZ, RZ, RZ ;  /* 0x000000ffff047224 */ /* 0x000fe200078e00ff */
[----:B------:R-:W-:Y:S01]  /*05e0*/  ISETP.NE.AND P0, PT, R2, RZ, PT ;  /* 0x000000ff0200720c */ /* 0x000fe20003f05270 */
[----:B------:R-:W1:Y:S01]  /*05f0*/  LDCU UR5, c[0x0][0x38c] ;  /* 0x00007180ff0577ac */ /* 0x000e620008000800 */
[----:B------:R-:W2:Y:S01]  /*0600*/  LDCU.64 UR10, c[0x0][0x4b8] ;  /* 0x00009700ff0a77ac */ /* 0x000ea20008000a00 */
[----:B0-----:R-:W-:-:S05]  /*0610*/  IMAD.HI.U32 R6, R3, UR8, R4 ;  /* 0x0000000803067c27 */ /* 0x001fca000f8e0004 */
[----:B------:R-:W-:-:S04]  /*0620*/  SHF.R.U32.HI R7, RZ, UR9, R6 ;  /* 0x00000009ff077c19 */ /* 0x000fc80008011606 */
[----:B------:R-:W-:-:S05]  /*0630*/  IADD3 R4, PT, PT, -R7, RZ, RZ ;  /* 0x000000ff07047210 */ /* 0x000fca0007ffe1ff */
[----:B-1----:R-:W-:-:S04]  /*0640*/  IMAD R4, R4, UR5, R3 ;  /* 0x0000000504047c24 */ /* 0x002fc8000f8e0203 */
[C---:B--2---:R-:W-:Y:S02]  /*0650*/  IMAD R5, R4.reuse, UR10, RZ ;  /* 0x0000000a04057c24 */ /* 0x044fe4000f8e02ff */
[----:B------:R-:W-:Y:S01]  /*0660*/  IMAD R4, R4, UR11, RZ ;  /* 0x0000000b04047c24 */ /* 0x000fe2000f8e02ff */
        /* <DEDUP_REMOVED lines=273> */
[----:B-1----:R-:W-:Y:S01]  /*1780*/  SHF.R.U32.HI R11, RZ, UR5, R10 ;  /* 0x00000005ff0b7c19 */ /* 0x002fe2000801160a */
[----:B------:R-:W-:-:S03]  /*1790*/  @P0 IMAD.MOV.U32 R10, RZ, RZ, RZ ;  /* 0x000000ffff0a0224 */ /* 0x000fc600078e00ff */
        /* <DEDUP_REMOVED lines=11> */
.L_x_1892:
[----:B------:R-:W0:Y:S02]  /*1850*/  LDCU.64 UR8, c[0x0][0x588] ;  /* 0x0000b100ff0877ac */ /* 0x000e240008000a00 */
[----:B0-----:R-:W-:-:S04]  /*1860*/  IADD3 R6, P0, PT, R4, UR8, RZ ;  /* 0x0000000804067c10 */ /* 0x001fc8000ff1e0ff */
[----:B------:R-:W-:Y:S02]  /*1870*/  IADD3.X R7, PT, PT, RZ, UR9, RZ, P0, !PT ;  /* 0x00000009ff077c10 */ /* 0x000fe400087fe4ff */
[----:B------:R-:W-:Y:S02]  /*1880*/  MOV R9, 0x38eb4c3a ;  /* 0x38eb4c3a00097802 */ /* 0x000fe40000000f00 */
[----:B------:R-:W-:Y:S01]  /*1890*/  MOV R11, 0x3aae005b ;  /* 0x3aae005b000b7802 */ /* 0x000fe20000000f00 */
[----:B------:R0:W2:Y:S01]  /*18a0*/  LDG.E R4, desc[UR6][R6.64] ;  /* 0x0000000606047981 */ /* 0x0000a2000c1e1900 */
[----:B------:R-:W-:Y:S01]  /*18b0*/  IMAD.MOV.U32 R10, RZ, RZ, 0x3c09919f ;  /* 0x3c09919fff0a7424 */ /* 0x000fe200078e00ff */
[----:B------:R-:W-:Y:S01]  /*18c0*/  MOV R12, 0x3d24d99a ;  /* 0x3d24d99a000c7802 */ /* 0x000fe20000000f00 */
[----:B------:R-:W1:Y:S01]  /*18d0*/  LDCU.64 UR8, c[0x0][0x580] ;  /* 0x0000b000ff0877ac */ /* 0x000e620008000a00 */
[----:B------:R-:W-:Y:S01]  /*18e0*/  VIADD R3, R3, 0x80 ;  /* 0x0000008003037836 */ /* 0x000fe20000000000 */
[----:B0-----:R-:W-:-:S02]  /*18f0*/  MOV R7, 0x3e235519 ;  /* 0x3e23551900077802 */ /* 0x001fc40000000f00 */
        /* <DEDUP_REMOVED lines=20> */
[----:B------:R-:W-:Y:S01]  /*1a40*/  FFMA.FTZ R9, R9, R6, R6 ;  /* 0x0000000609097223 */ /* 0x000fe20000010006 */
[----:B-1----:R-:W-:-:S03]  /*1a50*/  IADD3 R6, P1, PT, R5, UR8, RZ ;  /* 0x0000000805067c10 */ /* 0x002fc6000ff3e0ff */
[----:B------:R-:W0:Y:S02]  /*1a60*/  @P0 MUFU.EX2 R7, R9 ;  /* 0x0000000900070308 */ /* 0x000e240000000800 */
[----:B0-----:R-:W-:Y:S01]  /*1a70*/  @P0 FADD.FTZ R5, -R7, 1 ;  /* 0x3f80000007050421 */ /* 0x001fe20000010100 */
[----:B------:R-:W-:-:S04]  /*1a80*/  IADD3.X R7, PT, PT, RZ, UR9, RZ, P1, !PT ;  /* 0x00000009ff077c10 */ /* 0x000fc80008ffe4ff */
[----:B------:R-:W-:-:S05]  /*1a90*/  @P0 LOP3.LUT R9, R5, 0x80000000, R4, 0xb8, !PT ;  /* 0x8000000005090812 */ /* 0x000fca00078eb804 */
[----:B------:R0:W-:Y:S02]  /*1aa0*/  STG.E desc[UR6][R6.64], R9 ;  /* 0x0000000906007986 */ /* 0x0001e4000c101906 */
.L_x_1891:
[----:B------:R-:W-:Y:S05]  /*1ab0*/  BSYNC.RECONVERGENT B0 ;  /* 0x0000000000007941 */ /* 0x000fea0003800200 */
.L_x_1890:
[----:B------:R-:W-:-:S13]  /*1ac0*/  ISETP.GE.AND P0, PT, R3, UR4, PT ;  /* 0x0000000403007c0c */ /* 0x000fda000bf06270 */
[----:B------:R-:W-:Y:S05]  /*1ad0*/  @P0 EXIT ;  /* 0x000000000000094d */ /* 0x000fea0003800000 */
[----:B------:R-:W1:Y:S01]  /*1ae0*/  LDCU.64 UR4, c[0x0][0x390] ;  /* 0x00007200ff0477ac */ /* 0x000e620008000a00 */
[----:B------:R-:W-:Y:S02]  /*1af0*/  MOV R4, RZ ;  /* 0x000000ff00047202 */ /* 0x000fe40000000f00 */
[----:B------:R-:W-:Y:S01]  /*1b00*/  MOV R5, R3 ;  /* 0x0000000300057202 */ /* 0x000fe20000000f00 */
[----:B------:R-:W2:Y:S01]  /*1b10*/  LDCU UR8, c[0x0][0x38c] ;  /* 0x00007180ff0877ac */ /* 0x000ea20008000800 */
[----:B------:R-:W-:Y:S01]  /*1b20*/  ISETP.NE.AND P0, PT, R2, RZ, PT ;  /* 0x000000ff0200720c */ /* 0x000fe20003f05270 */
[----:B------:R-:W3:Y:S01]  /*1b30*/  LDCU.64 UR10, c[0x0][0x4b8] ;  /* 0x00009700ff0a77ac */ /* 0x000ee20008000a00 */
[----:B-1----:R-:W-:-:S05]  /*1b40*/  IMAD.HI.U32 R4, R3, UR4, R4 ;  /* 0x0000000403047c27 */ /* 0x002fca000f8e0004 */
[----:B------:R-:W-:-:S04]  /*1b50*/  SHF.R.U32.HI R5, RZ, UR5, R4 ;  /* 0x00000005ff057c19 */ /* 0x000fc80008011604 */
[----:B0-----:R-:W-:-:S05]  /*1b60*/  IADD3 R6, PT, PT, -R5, RZ, RZ ;  /* 0x000000ff05067210 */ /* 0x001fca0007ffe1ff */
[----:B--2---:R-:W-:-:S04]  /*1b70*/  IMAD R2, R6, UR8, R3 ;  /* 0x0000000806027c24 */ /* 0x004fc8000f8e0203 */
[C---:B---3--:R-:W-:Y:S02]  /*1b80*/  IMAD R3, R2.reuse, UR10, RZ ;  /* 0x0000000a02037c24 */ /* 0x048fe4000f8e02ff */
        /* <DEDUP_REMOVED lines=268> */
[----:B------:R-:W-:Y:S01]  /*2c50*/  MOV R4, RZ ;  /* 0x000000ff00047202 */ /* 0x000fe20000000f00 */
        /* <DEDUP_REMOVED lines=18> */
.L_x_1893:
[----:B------:R-:W0:Y:S02]  /*2d80*/  LDCU.128 UR8, c[0x0][0x580] ;  /* 0x0000b000ff0877ac */ /* 0x000e240008000c00 */
[----:B0-----:R-:W-:-:S04]  /*2d90*/  IADD3 R4, P0, PT, R2, UR10, RZ ;  /* 0x0000000a02047c10 */ /* 0x001fc8000ff1e0ff */
[----:B------:R-:W-:-:S05]  /*2da0*/  IADD3.X R5, PT, PT, RZ, UR11, RZ, P0, !PT ;  /* 0x0000000bff057c10 */ /* 0x000fca00087fe4ff */
[----:B------:R0:W2:Y:S01]  /*2db0*/  LDG.E R0, desc[UR6][R4.64] ;  /* 0x0000000604007981 */ /* 0x0000a2000c1e1900 */
[----:B------:R-:W-:Y:S01]  /*2dc0*/  IMAD.MOV.U32 R9, RZ, RZ, 0x3aae005b ;  /* 0x3aae005bff097424 */ /* 0x000fe200078e00ff */
[----:B------:R-:W-:Y:S02]  /*2dd0*/  MOV R7, 0x38eb4c3a ;  /* 0x38eb4c3a00077802 */ /* 0x000fe40000000f00 */
[----:B------:R-:W-:Y:S02]  /*2de0*/  MOV R6, 0x3c09919f ;  /* 0x3c09919f00067802 */ /* 0x000fe40000000f00 */
[----:B------:R-:W-:Y:S02]  /*2df0*/  MOV R8, 0x3d24d99a ;  /* 0x3d24d99a00087802 */ /* 0x000fe40000000f00 */
[----:B0-----:R-:W-:Y:S02]  /*2e00*/  MOV R5, 0x3e235519 ;  /* 0x3e23551900057802 */ /* 0x001fe40000000f00 */
        /* <DEDUP_REMOVED lines=19> */
[----:B------:R-:W-:Y:S01]  /*2f40*/  FFMA.FTZ R6, R2, R7, R6 ;  /* 0x0000000702067223 */ /* 0x000fe20000010006 */
[----:B------:R-:W-:-:S03]  /*2f50*/  IADD3 R2, P1, PT, R3, UR8, RZ ;  /* 0x0000000803027c10 */ /* 0x000fc6000ff3e0ff */
[----:B------:R-:W-:Y:S01]  /*2f60*/  FFMA.FTZ R5, R6, R5, R5 ;  /* 0x0000000506057223 */ /* 0x000fe20000010005 */
[----:B------:R-:W-:-:S03]  /*2f70*/  IADD3.X R3, PT, PT, RZ, UR9, RZ, P1, !PT ;  /* 0x00000009ff037c10 */ /* 0x000fc60008ffe4ff */
[----:B------:R-:W0:Y:S02]  /*2f80*/  @P0 MUFU.EX2 R4, R5 ;  /* 0x0000000500040308 */ /* 0x000e240000000800 */
[----:B0-----:R-:W-:-:S05]  /*2f90*/  @P0 FADD.FTZ R7, -R4, 1 ;  /* 0x3f80000004070421 */ /* 0x001fca0000010100 */
[----:B------:R-:W-:-:S05]  /*2fa0*/  @P0 LOP3.LUT R5, R7, 0x80000000, R0, 0xb8, !PT ;  /* 0x8000000007050812 */ /* 0x000fca00078eb800 */
[----:B------:R-:W-:Y:S01]  /*2fb0*/  STG.E desc[UR6][R2.64], R5 ;  /* 0x0000000502007986 */ /* 0x000fe2000c101906 */
[----:B------:R-:W-:Y:S05]  /*2fc0*/  EXIT ;  /* 0x000000000000794d */ /* 0x000fea0003800000 */
.L_x_1894:
        /* <DEDUP_REMOVED lines=11> */
.L_x_11316:


//--------------------- .text._ZN2at6native27unrolled_elementwise_kernelIZZZNS0_15erf_kernel_cudaERNS_18TensorIteratorBaseEENKUlvE_clEvENKUlvE0_clEvEUlfE_St5arrayIPcLm2EELi4E23TrivialOffsetCalculatorILi1EjESB_NS0_6memory15LoadWithoutCastENSC_16StoreWithoutCastEEEviT_T0_T2_T3_T4_T5_ --------------------------
	.section	.text._ZN2at6native27unrolled_elementwise_kernelIZZZNS0_15erf_kernel_cudaERNS_18TensorIteratorBaseEENKUlvE_clEvENKUlvE0_clEvEUlfE_St5arrayIPcLm2EELi4E23TrivialOffsetCalculatorILi1EjESB_NS0_6memory15LoadWithoutCastENSC_16StoreWithoutCastEEEviT_T0_T2_T3_T4_T5_,"ax",@progbits
	.align	128
        .global         _ZN2at6native27unrolled_elementwise_kernelIZZZNS0_15erf_kernel_cudaERNS_18TensorIteratorBaseEENKUlvE_clEvENKUlvE0_clEvEUlfE_St5arrayIPcLm2EELi4E23TrivialOffsetCalculatorILi1EjESB_NS0_6memory15LoadWithoutCastENSC_16StoreWithoutCastEEEviT_T0_T2_T3_T4_T5_
        .type           _ZN2at6native27unrolled_elementwise_kernelIZZZNS0_15erf_kernel_cudaERNS_18TensorIteratorBaseEENKUlvE_clEvENKUlvE0_clEvEUlfE_St5arrayIPcLm2EELi4E23TrivialOffsetCalculatorILi1EjESB_NS0_6memory15LoadWithoutCastENSC_16StoreWithoutCastEEEviT_T0_T2_T3_T4_T5_,@function
        .size           _ZN2at6native27unrolled_elementwise_kernelIZZZNS0_15erf_kernel_cudaERNS_18TensorIteratorBaseEENKUlvE_clEvENKUlvE0_clEvEUlfE_St5arrayIPcLm2EELi4E23TrivialOffsetCalculatorILi1EjESB_NS0_6memory15LoadWithoutCastENSC_16StoreWithoutCastEEEviT_T0_T2_T3_T4_T5_,(.L_x_11317 - _ZN2at6native27unrolled_elementwise_kernelIZZZNS0_15erf_kernel_cudaERNS_18TensorIteratorBaseEENKUlvE_clEvENKUlvE0_clEvEUlfE_St5arrayIPcLm2EELi4E23TrivialOffsetCalculatorILi1EjESB_NS0_6memory15LoadWithoutCastENSC_16StoreWithoutCastEEEviT_T0_T2_T3_T4_T5_)
        .other          _ZN2at6native27unrolled_elementwise_kernelIZZZNS0_15erf_kernel_cudaERNS_18TensorIteratorBaseEENKUlvE_clEvENKUlvE0_clEvEUlfE_St5arrayIPcLm2EELi4E23TrivialOffsetCalculatorILi1EjESB_NS0_6memory15LoadWithoutCastENSC_16StoreWithoutCastEEEviT_T0_T2_T3_T4_T5_,@"STO_CUDA_ENTRY STV_DEFAULT"
_ZN2at6native27unrolled_elementwise_kernelIZZZNS0_15erf_kernel_cudaERNS_18TensorIteratorBaseEENKUlvE_clEvENKUlvE0_clEvEUlfE_St5arrayIPcLm2EELi4E23TrivialOffsetCalculatorILi1EjESB_NS0_6memory15LoadWithoutCastENSC_16StoreWithoutCastEEEviT_T0_T2_T3_T4_T5_:
.text._ZN2at6native27unrolled_elementwise_kernelIZZZNS0_15erf_kernel_cudaERNS_18TensorIteratorBaseEENKUlvE_clEvENKUlvE0_clEvEUlfE_St5arrayIPcLm2EELi4E23TrivialOffsetCalculatorILi1EjESB_NS0_6memory15LoadWithoutCastENSC_16StoreWithoutCastEEEviT_T0_T2_T3_T4_T5_:
[----:B------:R-:W-:Y:S01]  /*0000*/  LDC R1, c[0x0][0x37c] ;  /* 0x0000df00ff017b82 */ /* 0x000fe20000000800 */
[----:B------:R-:W0:Y:S07]  /*0010*/  S2R R0, SR_CTAID.X ;  /* 0x0000000000007919 */ /* 0x000e2e0000002500 */
[----:B------:R-:W0:Y:S01]  /*0020*/  LDC R3, c[0x0][0x380] ;  /* 0x0000e000ff037b82 */ /* 0x000e220000000800 */
[----:B------:R-:W1:Y:S01]  /*0030*/  LDCU.64 UR4, c[0x0][0x358] ;  /* 0x00006b00ff0477ac */ /* 0x000e620008000a00 */
[----:B------:R-:W-:Y:S01]  /*0040*/  IMAD.MOV.U32 R8, RZ, RZ, RZ ;  /* 0x000000ffff087224 */ /* 0x000fe200078e00ff */
[----:B------:R-:W2:Y:S01]  /*0050*/  S2R R7, SR_TID.X ;  /* 0x0000000000077919 */ /* 0x000ea20000002100 */
[----:B0-----:R-:W-:Y:S01]  /*0060*/  IMAD R4, R0, -0x200, R3 ;  /* 0xfffffe0000047824 */ /* 0x001fe200078e0203 */
[----:B--2---:R-:W-:-:S04]  /*0070*/  MOV R5, R7 ;  /* 0x0000000700057202 */ /* 0x004fc80000000f00 */
        /* <DEDUP_REMOVED lines=9> */
[----:B------:R-:W-:Y:S02]  /*0110*/  @!P3 VIADD R7, R7, 0x80 ;  /* 0x000000800707b836 */ /* 0x000fe40000000000 */
[----:B0-----:R-:W-:-:S03]  /*0120*/  @!P1 IMAD.WIDE.U32 R10, R9, 0x4, R10 ;  /* 0x00000004090a9825 */ /* 0x001fc600078e000a */
[----:B------:R-:W-:Y:S01]  /*0130*/  ISETP.GE.AND P2, PT, R7, R4, PT ;  /* 0x000000040700720c */ /* 0x000fe20003f46270 */
[----:B--2---:R-:W-:Y:S01]  /*0140*/  @!P3 IMAD.WIDE.U32 R16, R17, 0x4, R2 ;  /* 0x000000041110b825 */ /* 0x004fe200078e0002 */
[C---:B------:R-:W-:Y:S01]  /*0150*/  @!P0 LEA R9, R0.reuse, R5, 0x9 ;  /* 0x0000000500098211 */ /* 0x040fe200078e48ff */
[----:B------:R-:W0:Y:S10]  /*0160*/  @!P0 LDC.64 R2, c[0x0][0x390] ;  /* 0x0000e400ff028b82 */ /* 0x000e340000000a00 */
[----:B------:R-:W-:Y:S01]  /*0170*/  @!P2 LEA R7, R0, R7, 0x9 ;  /* 0x000000070007a211 */ /* 0x000fe200078e48ff */
[----:B-1----:R1:W5:Y:S01]  /*0180*/  @!P1 LDG.E R8, desc[UR4][R10.64] ;  /* 0x000000040a089981 */ /* 0x002362000c1e1900 */
[----:B------:R-:W2:Y:S01]  /*0190*/  @!P2 LDC.64 R12, c[0x0][0x390] ;  /* 0x0000e400ff0cab82 */ /* 0x000ea20000000a00 */
[----:B0-----:R-:W-:-:S04]  /*01a0*/  @!P0 IMAD.WIDE.U32 R2, R9, 0x4, R2 ;  /* 0x0000000409028825 */ /* 0x001fc800078e0002 */
[----:B------:R-:W-:Y:S02]  /*01b0*/  IMAD.MOV.U32 R9, RZ, RZ, RZ ;  /* 0x000000ffff097224 */ /* 0x000fe400078e00ff */
[----:B--2---:R-:W-:Y:S01]  /*01c0*/  @!P2 IMAD.WIDE.U32 R12, R7, 0x4, R12 ;  /* 0x00000004070ca825 */ /* 0x004fe200078e000c */
[----:B------:R-:W-:-:S03]  /*01d0*/  CS2R R6, SRZ ;  /* 0x0000000000067805 */ /* 0x000fc6000001ff00 */
[----:B------:R-:W5:Y:S01]  /*01e0*/  @!P0 LDG.E R9, desc[UR4][R2.64] ;  /* 0x0000000402098981 */ /* 0x000f62000c1e1900 */
[C---:B------:R-:W-:Y:S02]  /*01f0*/  ISETP.GE.AND P0, PT, R5.reuse, R4, PT ;  /* 0x000000040500720c */ /* 0x040fe40003f06270 */
[C---:B------:R-:W-:Y:S01]  /*0200*/  IADD3 R19, PT, PT, R5.reuse, 0x80, RZ ;  /* 0x0000008005137810 */ /* 0x040fe20007ffe0ff */
[C---:B-1----:R-:W-:Y:S01]  /*0210*/  VIADD R11, R5.reuse, 0x100 ;  /* 0x00000100050b7836 */ /* 0x042fe20000000000 */
[----:B------:R0:W5:Y:S01]  /*0220*/  @!P3 LDG.E R7, desc[UR4][R16.64] ;  /* 0x000000041007b981 */ /* 0x000162000c1e1900 */
[----:B------:R-:W-:Y:S03]  /*0230*/  BSSY.RECONVERGENT B0, `(.L_x_1895) ;  /* 0x0000029000007945 */ /* 0x000fe60003800200 */
[----:B------:R1:W5:Y:S05]  /*0240*/  @!P2 LDG.E R6, desc[UR4][R12.64] ;  /* 0x000000040c06a981 */ /* 0x00036a000c1e1900 */
[----:B------:R-:W2:Y:S01]  /*0250*/  @!P0 LDC.64 R14, c[0x0][0x388] ;  /* 0x0000e200ff0e8b82 */ /* 0x000ea20000000a00 */
[----:B0-----:R-:W-:Y:S01]  /*0260*/  IADD3 R17, PT, PT, R5, 0x180, RZ ;  /* 0x0000018005117810 */ /* 0x001fe20007ffe0ff */
[----:B-1----:R-:W-:Y:S01]  /*0270*/  @!P0 IMAD R13, R0, 0x200, R5 ;  /* 0x00000200000d8824 */ /* 0x002fe200078e0205 */
[----:B------:R-:W-:-:S02]  /*0280*/  @!P0 MOV R5, R19 ;  /* 0x0000001300058202 */ /* 0x000fc40000000f00 */
[-C--:B------:R-:W-:Y:S02]  /*0290*/  ISETP.GE.AND P5, PT, R19, R4.reuse, PT ;  /* 0x000000041300720c */ /* 0x080fe40003fa6270 */
[-C--:B------:R-:W-:Y:S02]  /*02a0*/  ISETP.GE.AND P1, PT, R11, R4.reuse, PT ;  /* 0x000000040b00720c */ /* 0x080fe40003f26270 */
[-C--:B------:R-:W-:Y:S02]  /*02b0*/  ISETP.GE.AND P2, PT, R17, R4.reuse, PT ;  /* 0x000000041100720c */ /* 0x080fe40003f46270 */
[----:B------:R-:W-:Y:S01]  /*02c0*/  ISETP.GE.AND P3, PT, R5, R4, PT ;  /* 0x000000040500720c */ /* 0x000fe20003f66270 */
[----:B--2---:R-:W-:Y:S01]  /*02d0*/  @!P0 IMAD.WIDE.U32 R2, R13, 0x4, R14 ;  /* 0x000000040d028825 */ /* 0x004fe200078e000e */
[----:B------:R-:W-:Y:S11]  /*02e0*/  @P0 BRA `(.L_x_1896) ;  /* 0x0000000000740947 */ /* 0x000ff60003800000 */
[C---:B-----5:R-:W-:Y:S01]  /*02f0*/  FSETP.GE.FTZ.AND P4, PT, |R9|.reuse, 1.0029599666595458984, PT ;  /* 0x3f8060fe0900780b */ /* 0x060fe20003f96200 */
[----:B------:R-:W-:Y:S02]  /*0300*/  HFMA2 R13, -RZ, RZ, 0.8349609375, 5.424022674560546875e-06 ;  /* 0x3aae005bff0d7431 */ /* 0x000fe400000001ff */
[----:B------:R-:W-:Y:S02]  /*0310*/  IMAD.MOV.U32 R11, RZ, RZ, 0x38eb4c3a ;  /* 0x38eb4c3aff0b7424 */ /* 0x000fe400078e00ff */
[----:B------:R-:W-:Y:S01]  /*0320*/  FADD.FTZ R10, |R9|, -RZ ;  /* 0x800000ff090a7221 */ /* 0x000fe20000010200 */
[----:B------:R-:W-:Y:S01]  /*0330*/  IMAD.MOV.U32 R12, RZ, RZ, 0x3c09919f ;  /* 0x3c09919fff0c7424 */ /* 0x000fe200078e00ff */
[----:B------:R-:W-:Y:S01]  /*0340*/  MOV R14, 0x3d24d99a ;  /* 0x3d24d99a000e7802 */ /* 0x000fe20000000f00 */
[----:B------:R-:W-:Y:S01]  /*0350*/  HFMA2 R15, -RZ, RZ, 1.8525390625, -0.310791015625 ;  /* 0x3f69b4f9ff0f7431 */ /* 0x000fe200000001ff */
[----:B------:R-:W-:Y:S02]  /*0360*/  FSEL R11, R11, 8.4834944573231041431e-05, P4 ;  /* 0x38b1e96a0b0b7808 */ /* 0x000fe40002000000 */
[----:B------:R-:W-:-:S02]  /*0370*/  FSEL R12, R12, 0.0052134888246655464172, P4 ;  /* 0x3baad5ea0c0c7808 */ /* 0x000fc40002000000 */
[----:B------:R-:W-:Y:S01]  /*0380*/  FSEL R13, -R13, -0.00082130916416645050049, P4 ;  /* 0xba574d200d0d7808 */ /* 0x000fe20002000100 */
[----:B------:R-:W-:Y:S01]  /*0390*/  @!P4 FMUL.FTZ R10, R9, R9 ;  /* 0x00000009090ac220 */ /* 0x000fe20000410000 */
[----:B------:R-:W-:-:S03]  /*03a0*/  FSEL R14, -R14, -0.026868773624300956726, P4 ;  /* 0xbcdc1be70e0e7808 */ /* 0x000fc60002000100 */
        /* <DEDUP_REMOVED lines=17> */
.L_x_1896:
[----:B------:R-:W-:Y:S05]  /*04c0*/  BSYNC.RECONVERGENT B0 ;  /* 0x0000000000007941 */ /* 0x000fea0003800200 */
.L_x_1895:
[----:B------:R-:W-:Y:S04]  /*04d0*/  BSSY.RECONVERGENT B0, `(.L_x_1897) ;  /* 0x000001f000007945 */ /* 0x000fe80003800200 */
[----:B------:R-:W-:Y:S05]  /*04e0*/  @P5 BRA `(.L_x_1898) ;  /* 0x0000000000745947 */ /* 0x000fea0003800000 */
[C---:B-----5:R-:W-:Y:S01]  /*04f0*/  FSETP.GE.FTZ.AND P4, PT, |R8|.reuse, 1.0029599666595458984, PT ;  /* 0x3f8060fe0800780b */ /* 0x060fe20003f96200 */
[----:B------:R-:W-:Y:S02]  /*0500*/  HFMA2 R13, -RZ, RZ, 1.0087890625, -0.000686168670654296875 ;  /* 0x3c09919fff0d7431 */ /* 0x000fe400000001ff */
[----:B------:R-:W-:Y:S01]  /*0510*/  IMAD.MOV.U32 R12, RZ, RZ, 0x3aae005b ;  /* 0x3aae005bff0c7424 */ /* 0x000fe200078e00ff */
[----:B------:R-:W-:Y:S01]  /*0520*/  MOV R10, 0x38eb4c3a ;  /* 0x38eb4c3a000a7802 */ /* 0x000fe20000000f00 */
[----:B------:R-:W-:Y:S01]  /*0530*/  FADD.FTZ R9, |R8|, -RZ ;  /* 0x800000ff08097221 */ /* 0x000fe20000010200 */
[----:B------:R-:W-:Y:S02]  /*0540*/  IMAD.MOV.U32 R15, RZ, RZ, 0x3d24d99a ;  /* 0x3d24d99aff0f7424 */ /* 0x000fe400078e00ff */
[----:B------:R-:W-:Y:S01]  /*0550*/  FSEL R10, R10, 8.4834944573231041431e-05, P4 ;  /* 0x38b1e96a0a0a7808 */ /* 0x000fe20002000000 */
[----:B------:R-:W-:Y:S01]  /*0560*/  IMAD.MOV.U32 R14, RZ, RZ, 0x3f69b4f9 ;  /* 0x3f69b4f9ff0e7424 */ /* 0x000fe200078e00ff */
[----:B------:R-:W-:-:S02]  /*0570*/  FSEL R12, -R12, -0.00082130916416645050049, P4 ;  /* 0xba574d200c0c7808 */ /* 0x000fc40002000100 */
[----:B------:R-:W-:Y:S01]  /*0580*/  FSEL R13, R13, 0.0052134888246655464172, P4 ;  /* 0x3baad5ea0d0d7808 */ /* 0x000fe20002000000 */
[----:B------:R-:W-:Y:S01]  /*0590*/  @!P4 FMUL.FTZ R9, R8, R8 ;  /* 0x000000080809c220 */ /* 0x000fe20000410000 */
[----:B------:R-:W-:-:S03]  /*05a0*/  FSEL R15, -R15, -0.026868773624300956726, P4 ;  /* 0xbcdc1be70f0f7808 */ /* 0x000fc60002000100 */
[C---:B------:R-:W-:Y:S01]  /*05b0*/  FFMA.FTZ R10, R9.reuse, R10, R12 ;  /* 0x0000000a090a7223 */ /* 0x040fe2000001000c */
[----:B------:R-:W-:Y:S01]  /*05c0*/  MOV R12, 0x3e235519 ;  /* 0x3e235519000c7802 */ /* 0x000fe20000000f00 */
[C---:B------:R-:W-:Y:S02]  /*05d0*/  FADD.FTZ R17, -R9.reuse, -RZ ;  /* 0x800000ff09117221 */ /* 0x040fe40000010100 */
[C---:B------:R-:W-:Y:S01]  /*05e0*/  FFMA.FTZ R10, R9.reuse, R10, R13 ;  /* 0x0000000a090a7223 */ /* 0x040fe2000001000d */
[----:B------:R-:W-:Y:S01]  /*05f0*/  FSEL R13, R12, 0.11284004896879196167, P4 ;  /* 0x3de718af0c0d7808 */ /* 0x000fe20002000000 */
[----:B------:R-:W-:Y:S02]  /*0600*/  HFMA2 R12, -RZ, RZ, 1.7822265625, 0.000185489654541015625 ;  /* 0x3f210a14ff0c7431 */ /* 0x000fe400000001ff */
        /* <DEDUP_REMOVED lines=10> */
[----:B------:R-:W-:-:S07]  /*06b0*/  @P4 LOP3.LUT R9, R13, 0x80000000, R8, 0xb8, !PT ;  /* 0x800000000d094812 */ /* 0x000fce00078eb808 */
.L_x_1898:
[----:B------:R-:W-:Y:S05]  /*06c0*/  BSYNC.RECONVERGENT B0 ;  /* 0x0000000000007941 */ /* 0x000fea0003800200 */
.L_x_1897:
[----:B------:R-:W-:Y:S04]  /*06d0*/  BSSY.RECONVERGENT B0, `(.L_x_1899) ;  /* 0x000001f000007945 */ /* 0x000fe80003800200 */
[----:B------:R-:W-:Y:S05]  /*06e0*/  @P1 BRA `(.L_x_1900) ;  /* 0x0000000000741947 */ /* 0x000fea0003800000 */
[C---:B-----5:R-:W-:Y:S01]  /*06f0*/  FSETP.GE.FTZ.AND P1, PT, |R7|.reuse, 1.0029599666595458984, PT ;  /* 0x3f8060fe0700780b */ /* 0x060fe20003f36200 */
[----:B------:R-:W-:Y:S01]  /*0700*/  IMAD.MOV.U32 R13, RZ, RZ, 0x38eb4c3a ;  /* 0x38eb4c3aff0d7424 */ /* 0x000fe200078e00ff */
[----:B------:R-:W-:Y:S01]  /*0710*/  MOV R15, 0x3aae005b ;  /* 0x3aae005b000f7802 */ /* 0x000fe20000000f00 */
[----:B------:R-:W-:Y:S02]  /*0720*/  HFMA2 R12, -RZ, RZ, 1.28515625, -179.25 ;  /* 0x3d24d99aff0c7431 */ /* 0x000fe400000001ff */
[----:B------:R-:W-:Y:S02]  /*0730*/  IMAD.MOV.U32 R10, RZ, RZ, 0x3c09919f ;  /* 0x3c09919fff0a7424 */ /* 0x000fe400078e00ff */
[----:B------:R-:W-:Y:S01]  /*0740*/  FADD.FTZ R8, |R7|, -RZ ;  /* 0x800000ff07087221 */ /* 0x000fe20000010200 */
[----:B------:R-:W-:Y:S01]  /*0750*/  FSEL R13, R13, 8.4834944573231041431e-05, P1 ;  /* 0x38b1e96a0d0d7808 */ /* 0x000fe20000800000 */
[----:B------:R-:W-:Y:S01]  /*0760*/  IMAD.MOV.U32 R14, RZ, RZ, 0x3e235519 ;  /* 0x3e235519ff0e7424 */ /* 0x000fe200078e00ff */
[----:B------:R-:W-:Y:S01]  /*0770*/  FSEL R15, -R15, -0.00082130916416645050049, P1 ;  /* 0xba574d200f0f7808 */ /* 0x000fe20000800100 */
[----:B------:R-:W-:Y:S01]  /*0780*/  IMAD.MOV.U32 R16, RZ, RZ, 0x3f210a14 ;  /* 0x3f210a14ff107424 */ /* 0x000fe200078e00ff */
[----:B------:R-:W-:Y:S01]  /*0790*/  FSEL R10, R10, 0.0052134888246655464172, P1 ;  /* 0x3baad5ea0a0a7808 */ /* 0x000fe20000800000 */
[----:B------:R-:W-:Y:S01]  /*07a0*/  @!P1 FMUL.FTZ R8, R7, R7 ;  /* 0x0000000707089220 */ /* 0x000fe20000410000 */
[----:B------:R-:W-:-:S03]  /*07b0*/  FSEL R12, -R12, -0.026868773624300956726, P1 ;  /* 0xbcdc1be70c0c7808 */ /* 0x000fc60000800100 */
[----:B------:R-:W-:Y:S01]  /*07c0*/  FFMA.FTZ R13, R8, R13, R15 ;  /* 0x0000000d080d7223 */ /* 0x000fe2000001000f */
[----:B------:R-:W-:-:S03]  /*07d0*/  MOV R15, 0x3f69b4f9 ;  /* 0x3f69b4f9000f7802 */ /* 0x000fc60000000f00 */
[----:B------:R-:W-:Y:S01]  /*07e0*/  FFMA.FTZ R13, R8, R13, R10 ;  /* 0x0000000d080d7223 */ /* 0x000fe2000001000a */
        /* <DEDUP_REMOVED lines=13> */
.L_x_1900:
[----:B------:R-:W-:Y:S05]  /*08c0*/  BSYNC.RECONVERGENT B0 ;  /* 0x0000000000007941 */ /* 0x000fea0003800200 */
.L_x_1899:
[----:B------:R-:W-:Y:S04]  /*08d0*/  BSSY.RECONVERGENT B0, `(.L_x_1901) ;  /* 0x000001f000007945 */ /* 0x000fe80003800200 */
[----:B------:R-:W-:Y:S05]  /*08e0*/  @P2 BRA `(.L_x_1902) ;  /* 0x0000000000742947 */ /* 0x000fea0003800000 */
[C---:B-----5:R-:W-:Y:S01]  /*08f0*/  FSETP.GE.FTZ.AND P1, PT, |R6|.reuse, 1.0029599666595458984, PT ;  /* 0x3f8060fe0600780b */ /* 0x060fe20003f36200 */
[----:B------:R-:W-:Y:S02]  /*0900*/  HFMA2 R10, -RZ, RZ, 0.61474609375, 16.90625 ;  /* 0x38eb4c3aff0a7431 */ /* 0x000fe400000001ff */
[----:B------:R-:W-:Y:S02]  /*0910*/  IMAD.MOV.U32 R12, RZ, RZ, 0x3aae005b ;  /* 0x3aae005bff0c7424 */ /* 0x000fe400078e00ff */
[----:B------:R-:W-:Y:S01]  /*0920*/  FADD.FTZ R7, |R6|, -RZ ;  /* 0x800000ff06077221 */ /* 0x000fe20000010200 */
[----:B------:R-:W-:Y:S01]  /*0930*/  MOV R13, 0x3c09919f ;  /* 0x3c09919f000d7802 */ /* 0x000fe20000000f00 */
[----:B------:R-:W-:Y:S01]  /*0940*/  IMAD.MOV.U32 R15, RZ, RZ, 0x3d24d99a ;  /* 0x3d24d99aff0f7424 */ /* 0x000fe200078e00ff */
[----:B------:R-:W-:Y:S01]  /*0950*/  FSEL R12, -R12, -0.00082130916416645050049, P1 ;  /* 0xba574d200c0c7808 */ /* 0x000fe20000800100 */
[----:B------:R-:W-:Y:S01]  /*0960*/  IMAD.MOV.U32 R14, RZ, RZ, 0x3f69b4f9 ;  /* 0x3f69b4f9ff0e7424 */ /* 0x000fe200078e00ff */
[----:B------:R-:W-:-:S02]  /*0970*/  FSEL R13, R13, 0.0052134888246655464172, P1 ;  /* 0x3baad5ea0d0d7808 */ /* 0x000fc40000800000 */
[----:B------:R-:W-:Y:S01]  /*0980*/  FSEL R10, R10, 8.4834944573231041431e-05, P1 ;  /* 0x38b1e96a0a0a7808 */ /* 0x000fe20000800000 */
[----:B------:R-:W-:Y:S01]  /*0990*/  @!P1 FMUL.FTZ R7, R6, R6 ;  /* 0x0000000606079220 */ /* 0x000fe20000410000 */
[----:B------:R-:W-:-:S03]  /*09a0*/  FSEL R15, -R15, -0.026868773624300956726, P1 ;  /* 0xbcdc1be70f0f7808 */ /* 0x000fc60000800100 */
[C---:B------:R-:W-:Y:S01]  /*09b0*/  FFMA.FTZ R10, R7.reuse, R10, R12 ;  /* 0x0000000a070a7223 */ /* 0x040fe2000001000c */
[----:B------:R-:W-:Y:S02]  /*09c0*/  HFMA2 R12, -RZ, RZ, 1.5341796875, 81.5625 ;  /* 0x3e235519ff0c7431 */ /* 0x000fe400000001ff */
[C---:B------:R-:W-:Y:S01]  /*09d0*/  FADD.FTZ R17, -R7.reuse, -RZ ;  /* 0x800000ff07117221 */ /* 0x040fe20000010100 */
[----:B------:R-:W-:-:S04]  /*09e0*/  FFMA.FTZ R10, R7, R10, R13 ;  /* 0x0000000a070a7223 */ /* 0x000fc8000001000d */
[----:B------:R-:W-:Y:S01]  /*09f0*/  FSEL R17, R17, R6, P1 ;  /* 0x0000000611117208 */ /* 0x000fe20000800000 */
[----:B------:R-:W-:Y:S01]  /*0a00*/  FFMA.FTZ R10, R7, R10, R15 ;  /* 0x0000000a070a7223 */ /* 0x000fe2000001000f */
[----:B------:R-:W-:Y:S02]  /*0a10*/  FSEL R15, R14, -0.37612664699554443359, P1 ;  /* 0xbec093ac0e0f7808 */ /* 0x000fe40000800000 */
[----:B------:R-:W-:Y:S02]  /*0a20*/  FSEL R13, R12, 0.11284004896879196167, P1 ;  /* 0x3de718af0c0d7808 */ /* 0x000fe40000800000 */
[----:B------:R-:W-:-:S03]  /*0a30*/  MOV R12, 0x3f210a14 ;  /* 0x3f210a14000c7802 */ /* 0x000fc60000000f00 */
        /* <DEDUP_REMOVED lines=8> */
.L_x_1902:
[----:B------:R-:W-:Y:S05]  /*0ac0*/  BSYNC.RECONVERGENT B0 ;  /* 0x0000000000007941 */ /* 0x000fea0003800200 */
.L_x_1901:
[----:B------:R0:W-:Y:S01]  /*0ad0*/  @!P0 STG.E desc[UR4][R2.64], R11 ;  /* 0x0000000b02008986 */ /* 0x0001e2000c101904 */
[----:B------:R-:W-:Y:S04]  /*0ae0*/  BSSY.RECONVERGENT B0, `(.L_x_1903) ;  /* 0x000000c000007945 */ /* 0x000fe80003800200 */
[----:B------:R-:W-:Y:S05]  /*0af0*/  @P3 BRA `(.L_x_1904) ;  /* 0x0000000000283947 */ /* 0x000fea0003800000 */
[----:B0-----:R-:W0:Y:S01]  /*0b00*/  LDC.64 R2, c[0x0][0x388] ;  /* 0x0000e200ff027b82 */ /* 0x001e220000000a00 */
[----:B-----5:R-:W-:Y:S01]  /*0b10*/  IMAD R7, R0, 0x200, R5 ;  /* 0x0000020000077824 */ /* 0x020fe200078e0205 */
[----:B------:R-:W-:-:S04]  /*0b20*/  IADD3 R5, PT, PT, R5, 0x80, RZ ;  /* 0x0000008005057810 */ /* 0x000fc80007ffe0ff */
[----:B------:R-:W-:-:S13]  /*0b30*/  ISETP.GE.AND P0, PT, R5, R4, PT ;  /* 0x000000040500720c */ /* 0x000fda0003f06270 */
[----:B------:R-:W-:Y:S01]  /*0b40*/  @!P0 IMAD R11, R0, 0x200, R5 ;  /* 0x00000200000b8824 */ /* 0x000fe200078e0205 */
[----:B------:R-:W-:Y:S01]  /*0b50*/  @!P0 IADD3 R5, PT, PT, R5, 0x80, RZ ;  /* 0x0000008005058810 */ /* 0x000fe20007ffe0ff */
[----:B0-----:R-:W-:-:S04]  /*0b60*/  IMAD.WIDE.U32 R6, R7, 0x4, R2 ;  /* 0x0000000407067825 */ /* 0x001fc800078e0002 */
[----:B------:R-:W-:Y:S01]  /*0b70*/  @!P0 IMAD.WIDE.U32 R2, R11, 0x4, R2 ;  /* 0x000000040b028825 */ /* 0x000fe200078e0002 */
[----:B------:R1:W-:Y:S04]  /*0b80*/  STG.E desc[UR4][R6.64], R9 ;  /* 0x0000000906007986 */ /* 0x0003e8000c101904 */
[----:B------:R1:W-:Y:S02]  /*0b90*/  @!P0 STG.E desc[UR4][R2.64], R8 ;  /* 0x0000000802008986 */ /* 0x0003e4000c101904 */
.L_x_1904:
[----:B------:R-:W-:Y:S05]  /*0ba0*/  BSYNC.RECONVERGENT B0 ;  /* 0x0000000000007941 */ /* 0x000fea0003800200 */
.L_x_1903:
[----:B------:R-:W-:-:S13]  /*0bb0*/  ISETP.GE.AND P0, PT, R5, R4, PT ;  /* 0x000000040500720c */ /* 0x000fda0003f06270 */
[----:B------:R-:W-:Y:S05]  /*0bc0*/  @P0 EXIT ;  /* 0x000000000000094d */ /* 0x000fea0003800000 */
[----:B01----:R-:W0:Y:S01]  /*0bd0*/  LDC.64 R2, c[0x0][0x388] ;  /* 0x0000e200ff027b82 */ /* 0x003e220000000a00 */
[----:B------:R-:W-:-:S05]  /*0be0*/  LEA R5, R0, R5, 0x9 ;  /* 0x0000000500057211 */ /* 0x000fca00078e48ff */
[----:B0-----:R-:W-:-:S05]  /*0bf0*/  IMAD.WIDE.U32 R2, R5, 0x4, R2 ;  /* 0x0000000405027825 */ /* 0x001fca00078e0002 */
[----:B------:R-:W-:Y:S01]  /*0c00*/  STG.E desc[UR4][R2.64], R17 ;  /* 0x0000001102007986 */ /* 0x000fe2000c101904 */
[----:B------:R-:W-:Y:S05]  /*0c10*/  EXIT ;  /* 0x000000000000794d */ /* 0x000fea0003800000 */
.L_x_1905:
        /* <DEDUP_REMOVED lines=14> */
.L_x_11317:


//--------------------- .text._ZN2at6native29vectorized_elementwise_kernelILi2EZZZNS0_15erf_kernel_cudaERNS_18TensorIteratorBaseEENKUlvE_clEvENKUlvE0_clEvEUlfE_St5arrayIPcLm2EEEEviT0_T1_ --------------------------
	.section	.text._ZN2at6native29vectorized_elementwise_kernelILi2EZZZNS0_15erf_kernel_cudaERNS_18TensorIteratorBaseEENKUlvE_clEvENKUlvE0_clEvEUlfE_St5arrayIPcLm2EEEEviT0_T1_,"ax",@progbits
	.align	128
        .global         _ZN2at6native29vectorized_elementwise_kernelILi2EZZZNS0_15erf_kernel_cudaERNS_18TensorIteratorBaseEENKUlvE_clEvENKUlvE0_clEvEUlfE_St5arrayIPcLm2EEEEviT0_T1_
        .type           _ZN2at6native29vectorized_elementwise_kernelILi2EZZZNS0_15erf_kernel_cudaERNS_18TensorIteratorBaseEENKUlvE_clEvENKUlvE0_clEvEUlfE_St5arrayIPcLm2EEEEviT0_T1_,@function
        .size           _ZN2at6native29vectorized_elementwise_kernelILi2EZZZNS0_15erf_kernel_cudaERNS_18TensorIteratorBaseEENKUlvE_clEvENKUlvE0_clEvEUlfE_St5arrayIPcLm2EEEEviT0_T1_,(.L_x_11318 - _ZN2at6native29vectorized_elementwise_kernelILi2EZZZNS0_15erf_kernel_cudaERNS_18TensorIteratorBaseEENKUlvE_clEvENKUlvE0_clEvEUlfE_St5arrayIPcLm2EEEEviT0_T1_)
        .other          _ZN2at6native29vectorized_elementwise_kernelILi2EZZZNS0_15erf_kernel_cudaERNS_18TensorIteratorBaseEENKUlvE_clEvENKUlvE0_clEvEUlfE_St5arrayIPcLm2EEEEviT0_T1_,@"STO_CUDA_ENTRY STV_DEFAULT"
_ZN2at6native29vectorized_elementwise_kernelILi2EZZZNS0_15erf_kernel_cudaERNS_18TensorIteratorBaseEENKUlvE_clEvENKUlvE0_clEvEUlfE_St5arrayIPcLm2EEEEviT0_T1_:
.text._ZN2at6native29vectorized_elementwise_kernelILi2EZZZNS0_15erf_kernel_cudaERNS_18TensorIteratorBaseEENKUlvE_clEvENKUlvE0_clEvEUlfE_St5arrayIPcLm2EEEEviT0_T1_:
        /* <DEDUP_REMOVED lines=9> */
[----:B------:R-:W-:Y:S02]  /*0090*/  CS2R R12, SRZ ;  /* 0x00000000000c7805 */ /* 0x000fe4000001ff00 */
        /* <DEDUP_REMOVED lines=13> */
[----:B------:R0:W5:Y:S07]  /*0170*/  @!P6 LDG.E R13, desc[UR4][R8.64] ;  /* 0x00000004080de981 */ /* 0x00016e000c1e1900 */
[----:B------:R-:W-:Y:S01]  /*0180*/  @!P4 IMAD.IADD R27, R0, 0x1, R17 ;  /* 0x00000001001bc824 */ /* 0x000fe200078e0211 */
[----:B------:R-:W-:Y:S01]  /*0190*/  @!P4 IADD3 R17, PT, PT, R17, 0x80, RZ ;  /* 0x000000801111c810 */ /* 0x000fe20007ffe0ff */
[----:B------:R-:W2:Y:S03]  /*01a0*/  @!P4 LDC.64 R2, c[0x0][0x390] ;  /* 0x0000e400ff02cb82 */ /* 0x000ea60000000a00 */
[----:B------:R-:W-:-:S13]  /*01b0*/  ISETP.GE.U32.AND P3, PT, R17, R4, PT ;  /* 0x000000041100720c */ /* 0x000fda0003f66070 */
[----:B------:R-:W-:Y:S01]  /*01c0*/  @!P3 IMAD.IADD R19, R0, 0x1, R17 ;  /* 0x000000010013b824 */ /* 0x000fe200078e0211 */
[----:B------:R-:W-:Y:S01]  /*01d0*/  @!P3 IADD3 R17, PT, PT, R17, 0x80, RZ ;  /* 0x000000801111b810 */ /* 0x000fe20007ffe0ff */
[----:B------:R-:W3:Y:S03]  /*01e0*/  @!P3 LDC.64 R14, c[0x0][0x390] ;  /* 0x0000e400ff0ebb82 */ /* 0x000ee60000000a00 */
[----:B------:R-:W-:-:S13]  /*01f0*/  ISETP.GE.U32.AND P2, PT, R17, R4, PT ;  /* 0x000000041100720c */ /* 0x000fda0003f46070 */
[----:B------:R-:W-:Y:S01]  /*0200*/  @!P2 IMAD.IADD R21, R0, 0x1, R17 ;  /* 0x000000010015a824 */ /* 0x000fe200078e0211 */
[----:B------:R-:W-:Y:S01]  /*0210*/  @!P2 IADD3 R17, PT, PT, R17, 0x80, RZ ;  /* 0x000000801111a810 */ /* 0x000fe20007ffe0ff */
[----:B-1----:R-:W-:Y:S01]  /*0220*/  @!P5 IMAD.WIDE.U32 R24, R25, 0x4, R6 ;  /* 0x000000041918d825 */ /* 0x002fe200078e0006 */
[----:B------:R-:W1:Y:S02]  /*0230*/  @!P2 LDC.64 R10, c[0x0][0x390] ;  /* 0x0000e400ff0aab82 */ /* 0x000e640000000a00 */
[----:B------:R-:W-:-:S13]  /*0240*/  ISETP.GE.U32.AND P1, PT, R17, R4, PT ;  /* 0x000000041100720c */ /* 0x000fda0003f26070 */
[----:B------:R-:W-:Y:S01]  /*0250*/  @!P1 IMAD.IADD R23, R0, 0x1, R17 ;  /* 0x0000000100179824 */ /* 0x000fe200078e0211 */
[----:B------:R-:W-:Y:S01]  /*0260*/  @!P1 IADD3 R17, PT, PT, R17, 0x80, RZ ;  /* 0x0000008011119810 */ /* 0x000fe20007ffe0ff */
[----:B------:R-:W4:Y:S03]  /*0270*/  @!P1 LDC.64 R6, c[0x0][0x390] ;  /* 0x0000e400ff069b82 */ /* 0x000f260000000a00 */
[----:B------:R-:W-:-:S13]  /*0280*/  ISETP.GE.U32.AND P6, PT, R17, R4, PT ;  /* 0x000000041100720c */ /* 0x000fda0003fc6070 */
[----:B0-----:R-:W0:Y:S01]  /*0290*/  @!P6 LDC.64 R8, c[0x0][0x390] ;  /* 0x0000e400ff08eb82 */ /* 0x001e220000000a00 */
[----:B---3--:R-:W-:-:S04]  /*02a0*/  @!P3 IMAD.WIDE.U32 R18, R19, 0x4, R14 ;  /* 0x000000041312b825 */ /* 0x008fc800078e000e */
[----:B------:R-:W-:Y:S01]  /*02b0*/  @!P6 IMAD.IADD R15, R0, 0x1, R17 ;  /* 0x00000001000fe824 */ /* 0x000fe200078e0211 */
[----:B------:R3:W5:Y:S01]  /*02c0*/  @!P3 LDG.E R12, desc[UR4][R18.64] ;  /* 0x00000004120cb981 */ /* 0x000762000c1e1900 */
[----:B--2---:R-:W-:Y:S01]  /*02d0*/  @!P4 IMAD.WIDE.U32 R26, R27, 0x4, R2 ;  /* 0x000000041b1ac825 */ /* 0x004fe200078e0002 */
[----:B------:R-:W-:-:S03]  /*02e0*/  CS2R R2, SRZ ;  /* 0x0000000000027805 */ /* 0x000fc6000001ff00 */
[----:B----4-:R-:W-:-:S03]  /*02f0*/  @!P1 IMAD.WIDE.U32 R16, R23, 0x4, R6 ;  /* 0x0000000417109825 */ /* 0x010fc600078e0006 */
[----:B------:R-:W5:Y:S01]  /*0300*/  @!P5 LDG.E R3, desc[UR4][R24.64] ;  /* 0x000000041803d981 */ /* 0x000f62000c1e1900 */
[----:B-1----:R-:W-:Y:S02]  /*0310*/  @!P2 IMAD.WIDE.U32 R10, R21, 0x4, R10 ;  /* 0x00000004150aa825 */ /* 0x002fe400078e000a */
[----:B------:R-:W1:Y:S01]  /*0320*/  @!P0 LDC.64 R20, c[0x0][0x390] ;  /* 0x0000e400ff148b82 */ /* 0x000e620000000a00 */
[----:B---3--:R-:W-:Y:S01]  /*0330*/  MOV R18, RZ ;  /* 0x000000ff00127202 */ /* 0x008fe20000000f00 */
[----:B------:R-:W-:Y:S01]  /*0340*/  HFMA2 R14, -RZ, RZ, 0, 0 ;  /* 0x00000000ff0e7431 */ /* 0x000fe200000001ff */
[----:B------:R-:W-:Y:S01]  /*0350*/  IADD3 R19, PT, PT, R5, 0x280, RZ ;  /* 0x0000028005137810 */ /* 0x000fe20007ffe0ff */
[----:B------:R-:W-:Y:S01]  /*0360*/  BSSY.RECONVERGENT B0, `(.L_x_1907) ;  /* 0x0000033000007945 */ /* 0x000fe20003800200 */
[----:B------:R-:W5:Y:S01]  /*0370*/  @!P4 LDG.E R2, desc[UR4][R26.64] ;  /* 0x000000041a02c981 */ /* 0x000f62000c1e1900 */
[----:B0-----:R-:W-:Y:S01]  /*0380*/  @!P6 IMAD.WIDE.U32 R22, R15, 0x4, R8 ;  /* 0x000000040f16e825 */ /* 0x001fe200078e0008 */
[----:B------:R-:W-:-:S03]  /*0390*/  CS2R R8, SRZ ;  /* 0x0000000000087805 */ /* 0x000fc6000001ff00 */
[----:B------:R-:W-:Y:S01]  /*03a0*/  @!P0 IMAD.IADD R7, R0, 0x1, R5 ;  /* 0x0000000100078824 */ /* 0x000fe200078e0205 */
[----:B------:R-:W5:Y:S04]  /*03b0*/  @!P2 LDG.E R14, desc[UR4][R10.64] ;  /* 0x000000040a0ea981 */ /* 0x000f68000c1e1900 */
[----:B------:R-:W5:Y:S01]  /*03c0*/  @!P6 LDG.E R8, desc[UR4][R22.64] ;  /* 0x000000041608e981 */ /* 0x000f62000c1e1900 */
[----:B------:R-:W-:-:S03]  /*03d0*/  VIADD R15, R5, 0x100 ;  /* 0x00000100050f7836 */ /* 0x000fc60000000000 */
[----:B------:R0:W5:Y:S01]  /*03e0*/  @!P1 LDG.E R9, desc[UR4][R16.64] ;  /* 0x0000000410099981 */ /* 0x000162000c1e1900 */
[----:B-1----:R-:W-:-:S05]  /*03f0*/  @!P0 IMAD.WIDE.U32 R20, R7, 0x4, R20 ;  /* 0x0000000407148825 */ /* 0x002fca00078e0014 */
[----:B------:R1:W5:Y:S01]  /*0400*/  @!P0 LDG.E R18, desc[UR4][R20.64] ;  /* 0x0000000414128981 */ /* 0x000362000c1e1900 */
[----:B------:R-:W-:-:S13]  /*0410*/  ISETP.GE.U32.AND P0, PT, R5, R4, PT ;  /* 0x000000040500720c */ /* 0x000fda0003f06070 */
[----:B------:R-:W2:Y:S01]  /*0420*/  @!P0 LDC.64 R6, c[0x0][0x388] ;  /* 0x0000e200ff068b82 */ /* 0x000ea20000000a00 */
[C---:B0-----:R-:W-:Y:S01]  /*0430*/  VIADD R17, R5.reuse, 0x200 ;  /* 0x0000020005117836 */ /* 0x041fe20000000000 */
[----:B------:R-:W-:Y:S02]  /*0440*/  IADD3 R11, PT, PT, R5, 0x180, RZ ;  /* 0x00000180050b7810 */ /* 0x000fe40007ffe0ff */
[-C--:B------:R-:W-:Y:S02]  /*0450*/  ISETP.GE.U32.AND P1, PT, R15, R4.reuse, PT ;  /* 0x000000040f00720c */ /* 0x080fe40003f26070 */
[-C--:B------:R-:W-:Y:S01]  /*0460*/  ISETP.GE.U32.AND P2, PT, R11, R4.reuse, PT ;  /* 0x000000040b00720c */ /* 0x080fe20003f46070 */
[----:B------:R-:W-:Y:S01]  /*0470*/  VIADD R11, R5, 0x80 ;  /* 0x00000080050b7836 */ /* 0x000fe20000000000 */
[-C--:B------:R-:W-:Y:S02]  /*0480*/  ISETP.GE.U32.AND P3, PT, R17, R4.reuse, PT ;  /* 0x000000041100720c */ /* 0x080fe40003f66070 */
[----:B------:R-:W-:-:S02]  /*0490*/  ISETP.GE.U32.AND P4, PT, R19, R4, PT ;  /* 0x000000041300720c */ /* 0x000fc40003f86070 */
[----:B------:R-:W-:Y:S01]  /*04a0*/  IADD3 R17, PT, PT, R5, 0x300, RZ ;  /* 0x0000030005117810 */ /* 0x000fe20007ffe0ff */
[----:B-1----:R-:W-:Y:S10]  /*04b0*/  @P0 BRA `(.L_x_1908) ;  /* 0x0000000000740947 */ /* 0x002ff40003800000 */
[C---:B-----5:R-:W-:Y:S01]  /*04c0*/  FSETP.GE.FTZ.AND P5, PT, |R18|.reuse, 1.0029599666595458984, PT ;  /* 0x3f8060fe1200780b */ /* 0x060fe20003fb6200 */
[----:B------:R-:W-:Y:S01]  /*04d0*/  IMAD.MOV.U32 R15, RZ, RZ, 0x38eb4c3a ;  /* 0x38eb4c3aff0f7424 */ /* 0x000fe200078e00ff */
[----:B------:R-:W-:Y:S01]  /*04e0*/  MOV R19, 0x3aae005b ;  /* 0x3aae005b00137802 */ /* 0x000fe20000000f00 */
[----:B------:R-:W-:Y:S02]  /*04f0*/  IMAD.MOV.U32 R16, RZ, RZ, 0x3c09919f ;  /* 0x3c09919fff107424 */ /* 0x000fe400078e00ff */
[----:B------:R-:W-:Y:S01]  /*0500*/  FADD.FTZ R10, |R18|, -RZ ;  /* 0x800000ff120a7221 */ /* 0x000fe20000010200 */
[----:B------:R-:W-:Y:S02]  /*0510*/  FSEL R15, R15, 8.4834944573231041431e-05, P5 ;  /* 0x38b1e96a0f0f7808 */ /* 0x000fe40002800000 */
[----:B------:R-:W-:Y:S02]  /*0520*/  FSEL R19, -R19, -0.00082130916416645050049, P5 ;  /* 0xba574d2013137808 */ /* 0x000fe40002800100 */
[----:B------:R-:W-:-:S03]  /*0530*/  FSEL R16, R16, 0.0052134888246655464172, P5 ;  /* 0x3baad5ea10107808 */ /* 0x000fc60002800000 */
[----:B------:R-:W-:-:S04]  /*0540*/  @!P5 FMUL.FTZ R10, R18, R18 ;  /* 0x00000012120ad220 */ /* 0x000fc80000410000 */
[C---:B------:R-:W-:Y:S01]  /*0550*/  FFMA.FTZ R15, R10.reuse, R15, R19 ;  /* 0x0000000f0a0f7223 */ /* 0x040fe20000010013 */
[----:B------:R-:W-:Y:S02]  /*0560*/  IMAD.MOV.U32 R19, RZ, RZ, 0x3f210a14 ;  /* 0x3f210a14ff137424 */ /* 0x000fe400078e00ff */
[C---:B------:R-:W-:Y:S01]  /*0570*/  FADD.FTZ R21, -R10.reuse, -RZ ;  /* 0x800000ff0a157221 */ /* 0x040fe20000010100 */
[----:B------:R-:W-:Y:S01]  /*0580*/  FFMA.FTZ R15, R10, R15, R16 ;  /* 0x0000000f0a0f7223 */ /* 0x000fe20000010010 */
[----:B------:R-:W-:Y:S02]  /*0590*/  MOV R16, 0x3d24d99a ;  /* 0x3d24d99a00107802 */ /* 0x000fe40000000f00 */
[----:B------:R-:W-:Y:S02]  /*05a0*/  FSEL R19, R19, 0.12837915122509002686, P5 ;  /* 0x3e0375d313137808 */ /* 0x000fe40002800000 */
[----:B------:R-:W-:-:S05]  /*05b0*/  FSEL R16, -R16, -0.026868773624300956726, P5 ;  /* 0xbcdc1be710107808 */ /* 0x000fca0002800100 */
[----:B------:R-:W-:Y:S01]  /*05c0*/  FFMA.FTZ R15, R10, R15, R16 ;  /* 0x0000000f0a0f7223 */ /* 0x000fe20000010010 */
[----:B------:R-:W-:-:S05]  /*05d0*/  IMAD.MOV.U32 R16, RZ, RZ, 0x3e235519 ;  /* 0x3e235519ff107424 */ /* 0x000fca00078e00ff */
[----:B------:R-:W-:-:S05]  /*05e0*/  FSEL R16, R16, 0.11284004896879196167, P5 ;  /* 0x3de718af10107808 */ /* 0x000fca0002800000 */
[----:B------:R-:W-:Y:S01]  /*05f0*/  FFMA.FTZ R15, R10, R15, R16 ;  /* 0x0000000f0a0f7223 */ /* 0x000fe20000010010 */
[----:B------:R-:W-:-:S04]  /*0600*/  MOV R16, 0x3f69b4f9 ;  /* 0x3f69b4f900107802 */ /* 0x000fc80000000f00 */
[----:B------:R-:W-:-:S05]  /*0610*/  FSEL R16, R16, -0.37612664699554443359, P5 ;  /* 0xbec093ac10107808 */ /* 0x000fca0002800000 */
[----:B------:R-:W-:-:S04]  /*0620*/  FFMA.FTZ R15, R10, R15, R16 ;  /* 0x0000000f0a0f7223 */ /* 0x000fc80000010010 */
[----:B------:R-:W-:Y:S01]  /*0630*/  FFMA.FTZ R15, R10, R15, R19 ;  /* 0x0000000f0a0f7223 */ /* 0x000fe20000010013 */
[----:B------:R-:W-:-:S05]  /*0640*/  FSEL R10, R21, R18, P5 ;  /* 0x00000012150a7208 */ /* 0x000fca0002800000 */
[----:B------:R-:W-:-:S04]  /*0650*/  FFMA.FTZ R15, R15, R10, R10 ;  /* 0x0000000a0f0f7223 */ /* 0x000fc8000001000a */
[----:B------:R-:W0:Y:S02]  /*0660*/  @P5 MUFU.EX2 R10, R15 ;  /* 0x0000000f000a5308 */ /* 0x000e240000000800 */
[----:B0-----:R-:W-:-:S05]  /*0670*/  @P5 FADD.FTZ R19, -R10, 1 ;  /* 0x3f8000000a135421 */ /* 0x001fca0000010100 */
[----:B------:R-:W-:-:S07]  /*0680*/  @P5 LOP3.LUT R15, R19, 0x80000000, R18, 0xb8, !PT ;  /* 0x80000000130f5812 */ /* 0x000fce00078eb812 */
.L_x_1908:
[----:B------:R-:W-:Y:S05]  /*0690*/  BSYNC.RECONVERGENT B0 ;  /* 0x0000000000007941 */ /* 0x000fea0003800200 */
.L_x_1907:
[-C--:B------:R-:W-:Y:S01]  /*06a0*/  ISETP.GE.U32.AND P6, PT, R11, R4.reuse, PT ;  /* 0x000000040b00720c */ /* 0x080fe20003fc6070 */
[----:B------:R-:W-:Y:S01]  /*06b0*/  BSSY.RECONVERGENT B0, `(.L_x_1909) ;  /* 0x0000021000007945 */ /* 0x000fe20003800200 */
[----:B------:R-:W-:Y:S02]  /*06c0*/  ISETP.GE.U32.AND P5, PT, R17, R4, PT ;  /* 0x000000041100720c */ /* 0x000fe40003fa6070 */
[----:B------:R-:W-:-:S09]  /*06d0*/  IADD3 R17, PT, PT, R5, 0x380, RZ ;  /* 0x0000038005117810 */ /* 0x000fd20007ffe0ff */
[----:B------:R-:W-:Y:S05]  /*06e0*/  @P6 BRA `(.L_x_1910) ;  /* 0x0000000000746947 */ /* 0x000fea0003800000 */
[C---:B-----5:R-:W-:Y:S01]  /*06f0*/  FSETP.GE.FTZ.AND P6, PT, |R13|.reuse, 1.0029599666595458984, PT ;  /* 0x3f8060fe0d00780b */ /* 0x060fe20003fd6200 */
[----:B------:R-:W-:Y:S02]  /*0700*/  HFMA2 R21, -RZ, RZ, 0.8349609375, 5.424022674560546875e-06 ;  /* 0x3aae005bff157431 */ /* 0x000fe400000001ff */
[----:B------:R-:W-:Y:S02]  /*0710*/  IMAD.MOV.U32 R19, RZ, RZ, 0x38eb4c3a ;  /* 0x38eb4c3aff137424 */ /* 0x000fe400078e00ff */
[----:B------:R-:W-:Y:S01]  /*0720*/  FADD.FTZ R10, |R13|, -RZ ;  /* 0x800000ff0d0a7221 */ /* 0x000fe20000010200 */
[----:B------:R-:W-:Y:S01]  /*0730*/  IMAD.MOV.U32 R16, RZ, RZ, 0x3c09919f ;  /* 0x3c09919fff107424 */ /* 0x000fe200078e00ff */
[----:B------:R-:W-:Y:S01]  /*0740*/  MOV R18, 0x3d24d99a ;  /* 0x3d24d99a00127802 */ /* 0x000fe20000000f00 */
[----:B------:R-:W-:Y:S01]  /*0750*/  IMAD.MOV.U32 R20, RZ, RZ, 0x3e235519 ;  /* 0x3e235519ff147424 */ /* 0x000fe200078e00ff */
[----:B------:R-:W-:Y:S01]  /*0760*/  FSEL R19, R19, 8.4834944573231041431e-05, P6 ;  /* 0x38b1e96a13137808 */ /* 0x000fe20003000000 */
[----:B------:R-:W-:Y:S01]  /*0770*/  IMAD.MOV.U32 R22, RZ, RZ, 0x3f210a14 ;  /* 0x3f210a14ff167424 */ /* 0x000fe200078e00ff */
[----:B------:R-:W-:-:S02]  /*0780*/  FSEL R16, R16, 0.0052134888246655464172, P6 ;  /* 0x3baad5ea10107808 */ /* 0x000fc40003000000 */
[----:B------:R-:W-:Y:S01]  /*0790*/  FSEL R21, -R21, -0.00082130916416645050049, P6 ;  /* 0xba574d2015157808 */ /* 0x000fe20003000100 */
[----:B------:R-:W-:Y:S01]  /*07a0*/  @!P6 FMUL.FTZ R10, R13, R13 ;  /* 0x0000000d0d0ae220 */ /* 0x000fe20000410000 */
[----:B------:R-:W-:-:S03]  /*07b0*/  FSEL R18, -R18, -0.026868773624300956726, P6 ;  /* 0xbcdc1be712127808 */ /* 0x000fc60003000100 */
[----:B------:R-:W-:Y:S01]  /*07c0*/  FFMA.FTZ R19, R10, R19, R21 ;  /* 0x000000130a137223 */ /* 0x000fe20000010015 */
[----:B------:R-:W-:-:S03]  /*07d0*/  HFMA2 R21, -RZ, RZ, 1.8525390625, -0.310791015625 ;  /* 0x3f69b4f9ff157431 */ /* 0x000fc600000001ff */
[----:B------:R-:W-:Y:S01]  /*07e0*/  FFMA.FTZ R19, R10, R19, R16 ;  /* 0x000000130a137223 */ /* 0x000fe20000010010 */
        /* <DEDUP_REMOVED lines=13> */
.L_x_1910:
[----:B------:R-:W-:Y:S05]  /*08c0*/  BSYNC.RECONVERGENT B0 ;  /* 0x0000000000007941 */ /* 0x000fea0003800200 */
.L_x_1909:
[----:B-----5:R-:W-:Y:S01]  /*08d0*/  @!P0 IADD3 R13, PT, PT, R0, R5, RZ ;  /* 0x00000005000d8210 */ /* 0x020fe20007ffe0ff */
[----:B------:R-:W-:Y:S01]  /*08e0*/  BSSY.RECONVERGENT B0, `(.L_x_1911) ;  /* 0x0000021000007945 */ /* 0x000fe20003800200 */
[----:B------:R-:W-:-:S03]  /*08f0*/  ISETP.GE.U32.AND P6, PT, R17, R4, PT ;  /* 0x000000041100720c */ /* 0x000fc60003fc6070 */
[----:B--2---:R-:W-:Y:S01]  /*0900*/  @!P0 IMAD.WIDE.U32 R6, R13, 0x4, R6 ;  /* 0x000000040d068825 */ /* 0x004fe200078e0006 */
[----:B------:R-:W-:Y:S09]  /*0910*/  @P1 BRA `(.L_x_1912) ;  /* 0x0000000000741947 */ /* 0x000ff20003800000 */
[C---:B------:R-:W-:Y:S01]  /*0920*/  FSETP.GE.FTZ.AND P1, PT, |R3|.reuse, 1.0029599666595458984, PT ;  /* 0x3f8060fe0300780b */ /* 0x040fe20003f36200 */
[----:B------:R-:W-:Y:S01]  /*0930*/  IMAD.MOV.U32 R16, RZ, RZ, 0x38eb4c3a ;  /* 0x38eb4c3aff107424 */ /* 0x000fe200078e00ff */
[----:B------:R-:W-:Y:S01]  /*0940*/  MOV R18, 0x3aae005b ;  /* 0x3aae005b00127802 */ /* 0x000fe20000000f00 */
[----:B------:R-:W-:Y:S02]  /*0950*/  HFMA2 R19, -RZ, RZ, 1.28515625, -179.25 ;  /* 0x3d24d99aff137431 */ /* 0x000fe400000001ff */
[----:B------:R-:W-:Y:S02]  /*0960*/  IMAD.MOV.U32 R17, RZ, RZ, 0x3c09919f ;  /* 0x3c09919fff117424 */ /* 0x000fe400078e00ff */
[----:B------:R-:W-:Y:S01]  /*0970*/  FADD.FTZ R13, |R3|, -RZ ;  /* 0x800000ff030d7221 */ /* 0x000fe20000010200 */
[----:B------:R-:W-:Y:S01]  /*0980*/  FSEL R16, R16, 8.4834944573231041431e-05, P1 ;  /* 0x38b1e96a10107808 */ /* 0x000fe20000800000 */
[----:B------:R-:W-:Y:S01]  /*0990*/  IMAD.MOV.U32 R21, RZ, RZ, 0x3f210a14 ;  /* 0x3f210a14ff157424 */ /* 0x000fe200078e00ff */
[----:B------:R-:W-:-:S02]  /*09a0*/  FSEL R18, -R18, -0.00082130916416645050049, P1 ;  /* 0xba574d2012127808 */ /* 0x000fc40000800100 */
[----:B------:R-:W-:Y:S02]  /*09b0*/  FSEL R17, R17, 0.0052134888246655464172, P1 ;  /* 0x3baad5ea11117808 */ /* 0x000fe40000800000 */
[----:B------:R-:W-:Y:S01]  /*09c0*/  MOV R20, 0x3f69b4f9 ;  /* 0x3f69b4f900147802 */ /* 0x000fe20000000f00 */
[----:B------:R-:W-:Y:S01]  /*09d0*/  @!P1 FMUL.FTZ R13, R3, R3 ;  /* 0x00000003030d9220 */ /* 0x000fe20000410000 */
[----:B------:R-:W-:-:S03]  /*09e0*/  FSEL R19, -R19, -0.026868773624300956726, P1 ;  /* 0xbcdc1be713137808 */ /* 0x000fc60000800100 */
        /* <DEDUP_REMOVED lines=16> */
.L_x_1912:
[----:B------:R-:W-:Y:S05]  /*0af0*/  BSYNC.RECONVERGENT B0 ;  /* 0x0000000000007941 */ /* 0x000fea0003800200 */
.L_x_1911:
[----:B------:R-:W-:Y:S04]  /*0b00*/  BSSY.RECONVERGENT B0, `(.L_x_1913) ;  /* 0x000001f000007945 */ /* 0x000fe80003800200 */
[----:B------:R-:W-:Y:S05]  /*0b10*/  @P2 BRA `(.L_x_1914) ;  /* 0x0000000000742947 */ /* 0x000fea0003800000 */
[C---:B------:R-:W-:Y:S01]  /*0b20*/  FSETP.GE.FTZ.AND P1, PT, |R2|.reuse, 1.0029599666595458984, PT ;  /* 0x3f8060fe0200780b */ /* 0x040fe20003f36200 */
        /* <DEDUP_REMOVED lines=15> */
[----:B------:R-:W-:Y:S01]  /*0c20*/  FFMA.FTZ R16, R3, R16, R19 ;  /* 0x0000001003107223 */ /* 0x000fe20000010013 */
[----:B------:R-:W-:Y:S02]  /*0c30*/  FSEL R19, R20, -0.37612664699554443359, P1 ;  /* 0xbec093ac14137808 */ /* 0x000fe40000800000 */
        /* <DEDUP_REMOVED lines=11> */
.L_x_1914:
[----:B------:R-:W-:Y:S05]  /*0cf0*/  BSYNC.RECONVERGENT B0 ;  /* 0x0000000000007941 */ /* 0x000fea0003800200 */
.L_x_1913:
[----:B------:R-:W-:Y:S04]  /*0d00*/  BSSY.RECONVERGENT B0, `(.L_x_1915) ;  /* 0x000001f000007945 */ /* 0x000fe80003800200 */
[----:B------:R-:W-:Y:S05]  /*0d10*/  @P3 BRA `(.L_x_1916) ;  /* 0x0000000000743947 */ /* 0x000fea0003800000 */
[C---:B------:R-:W-:Y:S01]  /*0d20*/  FSETP.GE.FTZ.AND P1, PT, |R12|.reuse, 1.0029599666595458984, PT ;  /* 0x3f8060fe0c00780b */ /* 0x040fe20003f36200 */
[----:B------:R-:W-:Y:S02]  /*0d30*/  HFMA2 R19, -RZ, RZ, 0.8349609375, 5.424022674560546875e-06 ;  /* 0x3aae005bff137431 */ /* 0x000fe400000001ff */
[----:B------:R-:W-:Y:S02]  /*0d40*/  IMAD.MOV.U32 R17, RZ, RZ, 0x38eb4c3a ;  /* 0x38eb4c3aff117424 */ /* 0x000fe400078e00ff */
[----:B------:R-:W-:Y:S01]  /*0d50*/  FADD.FTZ R2, |R12|, -RZ ;  /* 0x800000ff0c027221 */ /* 0x000fe20000010200 */
[----:B------:R-:W-:Y:S01]  /*0d60*/  IMAD.MOV.U32 R16, RZ, RZ, 0x3c09919f ;  /* 0x3c09919fff107424 */ /* 0x000fe200078e00ff */
[----:B------:R-:W-:Y:S01]  /*0d70*/  MOV R18, 0x3d24d99a ;  /* 0x3d24d99a00127802 */ /* 0x000fe20000000f00 */
[----:B------:R-:W-:Y:S01]  /*0d80*/  HFMA2 R20, -RZ, RZ, 1.8525390625, -0.310791015625 ;  /* 0x3f69b4f9ff147431 */ /* 0x000fe200000001ff */
[----:B------:R-:W-:Y:S01]  /*0d90*/  FSEL R17, R17, 8.4834944573231041431e-05, P1 ;  /* 0x38b1e96a11117808 */ /* 0x000fe20000800000 */
[----:B------:R-:W-:Y:S01]  /*0da0*/  IMAD.MOV.U32 R21, RZ, RZ, 0x3f210a14 ;  /* 0x3f210a14ff157424 */ /* 0x000fe200078e00ff */
[----:B------:R-:W-:-:S02]  /*0db0*/  FSEL R16, R16, 0.0052134888246655464172, P1 ;  /* 0x3baad5ea10107808 */ /* 0x000fc40000800000 */
[----:B------:R-:W-:Y:S01]  /*0dc0*/  FSEL R19, -R19, -0.00082130916416645050049, P1 ;  /* 0xba574d2013137808 */ /* 0x000fe20000800100 */
        /* <DEDUP_REMOVED lines=18> */
.L_x_1916:
[----:B------:R-:W-:Y:S05]  /*0ef0*/  BSYNC.RECONVERGENT B0 ;  /* 0x0000000000007941 */ /* 0x000fea0003800200 */
.L_x_1915:
[----:B------:R-:W-:Y:S04]  /*0f00*/  BSSY.RECONVERGENT B0, `(.L_x_1917) ;  /* 0x000001f000007945 */ /* 0x000fe80003800200 */
[----:B------:R-:W-:Y:S05]  /*0f10*/  @P4 BRA `(.L_x_1918) ;  /* 0x0000000000744947 */ /* 0x000fea0003800000 */
[C---:B------:R-:W-:Y:S01]  /*0f20*/  FSETP.GE.FTZ.AND P1, PT, |R14|.reuse, 1.0029599666595458984, PT ;  /* 0x3f8060fe0e00780b */ /* 0x040fe20003f36200 */
[----:B------:R-:W-:Y:S02]  /*0f30*/  HFMA2 R16, -RZ, RZ, 1.0087890625, -0.000686168670654296875 ;  /* 0x3c09919fff107431 */ /* 0x000fe400000001ff */
[----:B------:R-:W-:Y:S01]  /*0f40*/  IMAD.MOV.U32 R19, RZ, RZ, 0x3aae005b ;  /* 0x3aae005bff137424 */ /* 0x000fe200078e00ff */
[----:B------:R-:W-:Y:S01]  /*0f50*/  MOV R17, 0x38eb4c3a ;  /* 0x38eb4c3a00117802 */ /* 0x000fe20000000f00 */
[----:B------:R-:W-:Y:S01]  /*0f60*/  FADD.FTZ R12, |R14|, -RZ ;  /* 0x800000ff0e0c7221 */ /* 0x000fe20000010200 */
[----:B------:R-:W-:Y:S02]  /*0f70*/  IMAD.MOV.U32 R18, RZ, RZ, 0x3d24d99a ;  /* 0x3d24d99aff127424 */ /* 0x000fe400078e00ff */
[----:B------:R-:W-:Y:S01]  /*0f80*/  HFMA2 R21, -RZ, RZ, 1.7822265625, 0.000185489654541015625 ;  /* 0x3f210a14ff157431 */ /* 0x000fe200000001ff */
[----:B------:R-:W-:Y:S01]  /*0f90*/  FSEL R17, R17, 8.4834944573231041431e-05, P1 ;  /* 0x38b1e96a11117808 */ /* 0x000fe20000800000 */
[----:B------:R-:W-:Y:S01]  /*0fa0*/  IMAD.MOV.U32 R20, RZ, RZ, 0x3f69b4f9 ;  /* 0x3f69b4f9ff147424 */ /* 0x000fe200078e00ff */
[----:B------:R-:W-:-:S02]  /*0fb0*/  FSEL R19, -R19, -0.00082130916416645050049, P1 ;  /* 0xba574d2013137808 */ /* 0x000fc40000800100 */
[----:B------:R-:W-:Y:S01]  /*0fc0*/  FSEL R16, R16, 0.0052134888246655464172, P1 ;  /* 0x3baad5ea10107808 */ /* 0x000fe20000800000 */
[----:B------:R-:W-:Y:S01]  /*0fd0*/  @!P1 FMUL.FTZ R12, R14, R14 ;  /* 0x0000000e0e0c9220 */ /* 0x000fe20000410000 */
[----:B------:R-:W-:-:S03]  /*0fe0*/  FSEL R18, -R18, -0.026868773624300956726, P1 ;  /* 0xbcdc1be712127808 */ /* 0x000fc60000800100 */
        /* <DEDUP_REMOVED lines=16> */
.L_x_1918:
[----:B------:R-:W-:Y:S05]  /*10f0*/  BSYNC.RECONVERGENT B0 ;  /* 0x0000000000007941 */ /* 0x000fea0003800200 */
.L_x_1917:
[----:B------:R-:W-:Y:S04]  /*1100*/  BSSY.RECONVERGENT B0, `(.L_x_1919) ;  /* 0x000001f000007945 */ /* 0x000fe80003800200 */
[----:B------:R-:W-:Y:S05]  /*1110*/  @P5 BRA `(.L_x_1920) ;  /* 0x0000000000745947 */ /* 0x000fea0003800000 */
[C---:B------:R-:W-:Y:S01]  /*1120*/  FSETP.GE.FTZ.AND P1, PT, |R9|.reuse, 1.0029599666595458984, PT ;  /* 0x3f8060fe0900780b */ /* 0x040fe20003f36200 */
[----:B------:R-:W-:Y:S01]  /*1130*/  IMAD.MOV.U32 R17, RZ, RZ, 0x38eb4c3a ;  /* 0x38eb4c3aff117424 */ /* 0x000fe200078e00ff */
[----:B------:R-:W-:Y:S01]  /*1140*/  MOV R19, 0x3aae005b ;  /* 0x3aae005b00137802 */ /* 0x000fe20000000f00 */
[----:B------:R-:W-:Y:S02]  /*1150*/  HFMA2 R18, -RZ, RZ, 1.28515625, -179.25 ;  /* 0x3d24d99aff127431 */ /* 0x000fe400000001ff */
[----:B------:R-:W-:Y:S02]  /*1160*/  IMAD.MOV.U32 R16, RZ, RZ, 0x3c09919f ;  /* 0x3c09919fff107424 */ /* 0x000fe400078e00ff */
[----:B------:R-:W-:Y:S01]  /*1170*/  FADD.FTZ R14, |R9|, -RZ ;  /* 0x800000ff090e7221 */ /* 0x000fe20000010200 */
[----:B------:R-:W-:Y:S02]  /*1180*/  FSEL R17, R17, 8.4834944573231041431e-05, P1 ;  /* 0x38b1e96a11117808 */ /* 0x000fe40000800000 */
        /* <DEDUP_REMOVED lines=21> */
[----:B------:R-:W-:-:S07]  /*12e0*/  @P1 LOP3.LUT R14, R16, 0x80000000, R9, 0xb8, !PT ;  /* 0x80000000100e1812 */ /* 0x000fce00078eb809 */
.L_x_1920:
[----:B------:R-:W-:Y:S05]  /*12f0*/  BSYNC.RECONVERGENT B0 ;  /* 0x0000000000007941 */ /* 0x000fea0003800200 */
.L_x_1919:
        /* <DEDUP_REMOVED lines=31> */
.L_x_1922:
[----:B------:R-:W-:Y:S05]  /*14f0*/  BSYNC.RECONVERGENT B0 ;  /* 0x0000000000007941 */ /* 0x000fea0003800200 */
.L_x_1921:
[----:B------:R-:W-:Y:S01]  /*1500*/  @!P0 IMAD.MOV.U32 R5, RZ, RZ, R11 ;  /* 0x000000ffff058224 */ /* 0x000fe200078e000b */
[----:B------:R0:W-:Y:S01]  /*1510*/  @!P0 STG.E desc[UR4][R6.64], R15 ;  /* 0x0000000f06008986 */ /* 0x0001e2000c101904 */
        /* <DEDUP_REMOVED lines=9> */
[----:B------:R0:W-:Y:S07]  /*15b0*/  STG.E desc[UR4][R6.64], R10 ;  /* 0x0000000a06007986 */ /* 0x0001ee000c101904 */
[----:B------:R-:W-:Y:S05]  /*15c0*/  @P0 BRA `(.L_x_1926) ;  /* 0x0000000000300947 */ /* 0x000fea0003800000 */
[----:B0-----:R-:W0:Y:S01]  /*15d0*/  LDC.64 R6, c[0x0][0x388] ;  /* 0x0000e200ff067b82 */ /* 0x001e220000000a00 */
[----:B------:R-:W-:Y:S01]  /*15e0*/  IMAD.IADD R11, R0, 0x1, R5 ;  /* 0x00000001000b7824 */ /* 0x000fe200078e0205 */
[----:B------:R-:W-:-:S03]  /*15f0*/  IADD3 R5, PT, PT, R5, 0x80, RZ ;  /* 0x0000008005057810 */ /* 0x000fc60007ffe0ff */
[----:B0-----:R-:W-:-:S05]  /*1600*/  IMAD.WIDE.U32 R6, R11, 0x4, R6 ;  /* 0x000000040b067825 */ /* 0x001fca00078e0006 */
[----:B------:R0:W-:Y:S02]  /*1610*/  STG.E desc[UR4][R6.64], R13 ;  /* 0x0000000d06007986 */ /* 0x0001e4000c101904 */
.L_x_1925:
[----:B------:R-:W-:-:S13]  /*1620*/  ISETP.GE.U32.AND P0, PT, R5, R4, PT ;  /* 0x000000040500720c */ /* 0x000fda0003f06070 */
[----:B------:R-:W-:Y:S05]  /*1630*/  @P0 BRA `(.L_x_1927) ;  /* 0x0000000000300947 */ /* 0x000fea0003800000 */
[----:B0-----:R-:W0:Y:S01]  /*1640*/  LDC.64 R6, c[0x0][0x388] ;  /* 0x0000e200ff067b82 */ /* 0x001e220000000a00 */
[----:B------:R-:W-:Y:S01]  /*1650*/  IADD3 R11, PT, PT, R0, R5, RZ ;  /* 0x00000005000b7210 */ /* 0x000fe20007ffe0ff */
[----:B------:R-:W-:-:S04]  /*1660*/  VIADD R5, R5, 0x80 ;  /* 0x0000008005057836 */ /* 0x000fc80000000000 */
[----:B0-----:R-:W-:-:S05]  /*1670*/  IMAD.WIDE.U32 R6, R11, 0x4, R6 ;  /* 0x000000040b067825 */ /* 0x001fca00078e0006 */
[----:B------:R1:W-:Y:S02]  /*1680*/  STG.E desc[UR4][R6.64], R3 ;  /* 0x0000000306007986 */ /* 0x0003e4000c101904 */
.L_x_1926:
[----:B------:R-:W-:-:S13]  /*1690*/  ISETP.GE.U32.AND P0, PT, R5, R4, PT ;  /* 0x000000040500720c */ /* 0x000fda0003f06070 */
[----:B------:R-:W-:Y:S05]  /*16a0*/  @P0 BRA `(.L_x_1928) ;  /* 0x0000000000340947 */ /* 0x000fea0003800000 */
[----:B01----:R-:W0:Y:S01]  /*16b0*/  LDC.64 R6, c[0x0][0x388] ;  /* 0x0000e200ff067b82 */ /* 0x003e220000000a00 */
[----:B------:R-:W-:Y:S02]  /*16c0*/  IADD3 R3, PT, PT, R0, R5, RZ ;  /* 0x0000000500037210 */ /* 0x000fe40007ffe0ff */
[----:B------:R-:W-:-:S03]  /*16d0*/  IADD3 R5, PT, PT, R5, 0x80, RZ ;  /* 0x0000008005057810 */ /* 0x000fc60007ffe0ff */
[----:B0-----:R-:W-:-:S05]  /*16e0*/  IMAD.WIDE.U32 R6, R3, 0x4, R6 ;  /* 0x0000000403067825 */ /* 0x001fca00078e0006 */
[----:B------:R1:W-:Y:S02]  /*16f0*/  STG.E desc[UR4][R6.64], R2 ;  /* 0x0000000206007986 */ /* 0x0003e4000c101904 */
.L_x_1927:
[----:B------:R-:W-:-:S13]  /*1700*/  ISETP.GE.U32.AND P0, PT, R5, R4, PT ;  /* 0x000000040500720c */ /* 0x000fda0003f06070 */
[----:B------:R-:W-:Y:S05]  /*1710*/  @P0 BREAK.RELIABLE B1 ;  /* 0x0000000000010942 */ /* 0x000fea0003800100 */
[----:B------:R-:W-:Y:S05]  /*1720*/  @P0 BRA `(.L_x_1929) ;  /* 0x0000000000300947 */ /* 0x000fea0003800000 */
[----:B-1----:R-:W1:Y:S01]  /*1730*/  LDC.64 R2, c[0x0][0x388] ;  /* 0x0000e200ff027b82 */ /* 0x002e620000000a00 */
[----:B0-----:R-:W-:Y:S01]  /*1740*/  IMAD.IADD R7, R0, 0x1, R5 ;  /* 0x0000000100077824 */ /* 0x001fe200078e0205 */
[----:B------:R-:W-:-:S03]  /*1750*/  IADD3 R5, PT, PT, R5, 0x80, RZ ;  /* 0x0000008005057810 */ /* 0x000fc60007ffe0ff */
[----:B-1----:R-:W-:-:S05]  /*1760*/  IMAD.WIDE.U32 R2, R7, 0x4, R2 ;  /* 0x0000000407027825 */ /* 0x002fca00078e0002 */
[----:B------:R2:W-:Y:S02]  /*1770*/  STG.E desc[UR4][R2.64], R12 ;  /* 0x0000000c02007986 */ /* 0x0005e4000c101904 */
.L_x_1928:
[----:B------:R-:W-:Y:S05]  /*1780*/  BSYNC.RELIABLE B1 ;  /* 0x0000000000017941 */ /* 0x000fea0003800100 */
.L_x_1924:
[----:B------:R-:W-:-:S13]  /*1790*/  ISETP.GE.U32.AND P0, PT, R5, R4, PT ;  /* 0x000000040500720c */ /* 0x000fda0003f06070 */
[----:B-12---:R-:W1:Y:S01]  /*17a0*/  @!P0 LDC.64 R2, c[0x0][0x388] ;  /* 0x0000e200ff028b82 */ /* 0x006e620000000a00 */
[----:B0-----:R-:W-:Y:S01]  /*17b0*/  @!P0 IADD3 R7, PT, PT, R0, R5, RZ ;  /* 0x0000000500078210 */ /* 0x001fe20007ffe0ff */
[----:B------:R-:W-:-:S04]  /*17c0*/  @!P0 VIADD R5, R5, 0x80 ;  /* 0x0000008005058836 */ /* 0x000fc80000000000 */
[----:B-1----:R-:W-:-:S05]  /*17d0*/  @!P0 IMAD.WIDE.U32 R2, R7, 0x4, R2 ;  /* 0x0000000407028825 */ /* 0x002fca00078e0002 */
[----:B------:R2:W-:Y:S02]  /*17e0*/  @!P0 STG.E desc[UR4][R2.64], R14 ;  /* 0x0000000e02008986 */ /* 0x0005e4000c101904 */
.L_x_1929:
[----:B------:R-:W-:Y:S05]  /*17f0*/  BSYNC.RECONVERGENT B0 ;  /* 0x0000000000007941 */ /* 0x000fea0003800200 */
.L_x_1923:
[----:B------:R-:W-:Y:S05]  /*1800*/  WARPSYNC.ALL ;  /* 0x0000000000007948 */ /* 0x000fea0003800000 */
[----:B------:R-:W-:-:S13]  /*1810*/  ISETP.GE.U32.AND P0, PT, R5, R4, PT ;  /* 0x000000040500720c */ /* 0x000fda0003f06070 */
[----:B------:R-:W-:Y:S05]  /*1820*/  @P0 EXIT ;  /* 0x000000000000094d */ /* 0x000fea0003800000 */
[----:B-12---:R-:W1:Y:S01]  /*1830*/  LDC.64 R2, c[0x0][0x388] ;  /* 0x0000e200ff027b82 */ /* 0x006e620000000a00 */
[----:B------:R-:W-:-:S05]  /*1840*/  IADD3 R5, PT, PT, R0, R5, RZ ;  /* 0x0000000500057210 */ /* 0x000fca0007ffe0ff */
[----:B-1----:R-:W-:-:S05]  /*1850*/  IMAD.WIDE.U32 R2, R5, 0x4, R2 ;  /* 0x0000000405027825 */ /* 0x002fca00078e0002 */
[----:B------:R-:W-:Y:S01]  /*1860*/  STG.E desc[UR4][R2.64], R9 ;  /* 0x0000000902007986 */ /* 0x000fe2000c101904 */
[----:B------:R-:W-:Y:S05]  /*1870*/  EXIT ;  /* 0x000000000000794d */ /* 0x000fea0003800000 */
.L_x_1906:
[----:B------:R-:W0:Y:S01]  /*1880*/  S2R R14, SR_TID.X ;  /* 0x00000000000e7919 */ /* 0x000e220000002100 */
[----:B------:R-:W1:Y:S02]  /*1890*/  LDC.64 R2, c[0x0][0x390] ;  /* 0x0000e400ff027b82 */ /* 0x000e640000000a00 */
[----:B-1----:R-:W-:-:S04]  /*18a0*/  IMAD.WIDE.U32 R2, R0, 0x4, R2 ;  /* 0x0000000400027825 */ /* 0x002fc800078e0002 */
[----:B0-----:R-:W-:-:S05]  /*18b0*/  IMAD.WIDE.U32 R12, R14, 0x8, R2 ;  /* 0x000000080e0c7825 */ /* 0x001fca00078e0002 */
[----:B------:R-:W2:Y:S04]  /*18c0*/  LDG.E.64 R10, desc[UR4][R12.64] ;  /* 0x000000040c0a7981 */ /* 0x000ea8000c1e1b00 */
[----:B------:R-:W3:Y:S04]  /*18d0*/  LDG.E.64 R4, desc[UR4][R12.64+0x400] ;  /* 0x000400040c047981 */ /* 0x000ee8000c1e1b00 */
[----:B------:R-:W4:Y:S04]  /*18e0*/  LDG.E.64 R2, desc[UR4][R12.64+0x800] ;  /* 0x000800040c027981 */ /* 0x000f28000c1e1b00 */
[----:B------:R0:W5:Y:S01]  /*18f0*/  LDG.E.64 R6, desc[UR4][R12.64+0xc00] ;  /* 0x000c00040c067981 */ /* 0x000162000c1e1b00 */
[----:B------:R-:W-:-:S02]  /*1900*/  HFMA2 R18, -RZ, RZ, 0.61474609375, 16.90625 ;  /* 0x38eb4c3aff127431 */ /* 0x000fc400000001ff */
[----:B------:R-:W-:Y:S01]  /*1910*/  IMAD.MOV.U32 R17, RZ, RZ, 0x3aae005b ;  /* 0x3aae005bff117424 */ /* 0x000fe200078e00ff */
[----:B------:R-:W-:Y:S01]  /*1920*/  MOV R19, 0x3c09919f ;  /* 0x3c09919f00137802 */ /* 0x000fe20000000f00 */
[----:B0-----:R-:W-:Y:S01]  /*1930*/  HFMA2 R12, -RZ, RZ, 1.28515625, -179.25 ;  /* 0x3d24d99aff0c7431 */ /* 0x001fe200000001ff */
[C---:B--2---:R-:W-:Y:S01]  /*1940*/  FSETP.GE.FTZ.AND P2, PT, |R10|.reuse, 1.0029599666595458984, PT ;  /* 0x3f8060fe0a00780b */ /* 0x044fe20003f56200 */
[----:B------:R-:W-:Y:S01]  /*1950*/  FADD.FTZ R8, |R10|, -RZ ;  /* 0x800000ff0a087221 */ /* 0x000fe20000010200 */
[----:B------:R-:W-:Y:S02]  /*1960*/  FSETP.GE.FTZ.AND P3, PT, |R11|, 1.0029599666595458984, PT ;  /* 0x3f8060fe0b00780b */ /* 0x000fe40003f76200 */
[C---:B------:R-:W-:Y:S02]  /*1970*/  FSEL R9, R18.reuse, 8.4834944573231041431e-05, P2 ;  /* 0x38b1e96a12097808 */ /* 0x040fe40001000000 */
[----:B------:R-:W-:Y:S02]  /*1980*/  FSEL R15, -R17, -0.00082130916416645050049, P2 ;  /* 0xba574d20110f7808 */ /* 0x000fe40001000100 */
[----:B------:R-:W-:-:S02]  /*1990*/  FSEL R16, R18, 8.4834944573231041431e-05, P3 ;  /* 0x38b1e96a12107808 */ /* 0x000fc40001800000 */
[----:B------:R-:W-:Y:S02]  /*19a0*/  FSEL R20, -R17, -0.00082130916416645050049, P3 ;  /* 0xba574d2011147808 */ /* 0x000fe40001800100 */
[C---:B------:R-:W-:Y:S01]  /*19b0*/  FSEL R23, R19.reuse, 0.0052134888246655464172, P3 ;  /* 0x3baad5ea13177808 */ /* 0x040fe20001800000 */
[----:B------:R-:W-:Y:S01]  /*19c0*/  @!P2 FMUL.FTZ R8, R10, R10 ;  /* 0x0000000a0a08a220 */ /* 0x000fe20000410000 */
[----:B------:R-:W-:Y:S02]  /*19d0*/  FSEL R13, R19, 0.0052134888246655464172, P2 ;  /* 0x3baad5ea130d7808 */ /* 0x000fe40001000000 */
[----:B------:R-:W-:Y:S01]  /*19e0*/  FSEL R21, -R12, -0.026868773624300956726, P2 ;  /* 0xbcdc1be70c157808 */ /* 0x000fe20001000100 */
[----:B------:R-:W-:Y:S01]  /*19f0*/  FFMA.FTZ R15, R8, R9, R15 ;  /* 0x00000009080f7223 */ /* 0x000fe2000001000f */
[C---:B------:R-:W-:Y:S01]  /*1a00*/  FADD.FTZ R9, |R11|.reuse, -RZ ;  /* 0x800000ff0b097221 */ /* 0x040fe20000010200 */
[----:B------:R-:W-:Y:S01]  /*1a10*/  @!P3 FMUL.FTZ R9, R11, R11 ;  /* 0x0000000b0b09b220 */ /* 0x000fe20000410000 */
[----:B------:R-:W-:Y:S01]  /*1a20*/  FSEL R22, -R12, -0.026868773624300956726, P3 ;  /* 0xbcdc1be70c167808 */ /* 0x000fe20001800100 */
[----:B------:R-:W-:Y:S01]  /*1a30*/  FFMA.FTZ R13, R8, R15, R13 ;  /* 0x0000000f080d7223 */ /* 0x000fe2000001000d */
[----:B------:R-:W-:-:S02]  /*1a40*/  HFMA2 R15, -RZ, RZ, 1.7822265625, 0.000185489654541015625 ;  /* 0x3f210a14ff0f7431 */ /* 0x000fc400000001ff */
[C---:B------:R-:W-:Y:S01]  /*1a50*/  FFMA.FTZ R16, R9.reuse, R16, R20 ;  /* 0x0000001009107223 */ /* 0x040fe20000010014 */
[----:B---3--:R-:W-:Y:S01]  /*1a60*/  FSETP.GE.FTZ.AND P1, PT, |R4|, 1.0029599666595458984, PT ;  /* 0x3f8060fe0400780b */ /* 0x008fe20003f36200 */
[----:B------:R-:W-:Y:S01]  /*1a70*/  FFMA.FTZ R21, R8, R13, R21 ;  /* 0x0000000d08157223 */ /* 0x000fe20000010015 */
[----:B------:R-:W-:Y:S01]  /*1a80*/  MOV R13, 0x3f69b4f9 ;  /* 0x3f69b4f9000d7802 */ /* 0x000fe20000000f00 */
[----:B------:R-:W-:Y:S01]  /*1a90*/  FFMA.FTZ R20, R9, R16, R23 ;  /* 0x0000001009147223 */ /* 0x000fe20000010017 */
[----:B------:R-:W-:Y:S01]  /*1aa0*/  IMAD.MOV.U32 R16, RZ, RZ, 0x3e235519 ;  /* 0x3e235519ff107424 */ /* 0x000fe200078e00ff */
[----:B------:R-:W-:Y:S02]  /*1ab0*/  FSETP.GE.FTZ.AND P0, PT, |R5|, 1.0029599666595458984, PT ;  /* 0x3f8060fe0500780b */ /* 0x000fe40003f16200 */
[----:B------:R-:W-:Y:S01]  /*1ac0*/  FFMA.FTZ R20, R9, R20, R22 ;  /* 0x0000001409147223 */ /* 0x000fe20000010016 */
[----:B------:R-:W-:Y:S02]  /*1ad0*/  FSEL R25, R13, -0.37612664699554443359, P2 ;  /* 0xbec093ac0d197808 */ /* 0x000fe40001000000 */
[----:B------:R-:W-:-:S02]  /*1ae0*/  FSEL R23, R16, 0.11284004896879196167, P2 ;  /* 0x3de718af10177808 */ /* 0x000fc40001000000 */
[----:B------:R-:W-:Y:S02]  /*1af0*/  FSEL R24, R16, 0.11284004896879196167, P3 ;  /* 0x3de718af10187808 */ /* 0x000fe40001800000 */
[----:B------:R-:W-:Y:S01]  /*1b00*/  FSEL R22, R13, -0.37612664699554443359, P3 ;  /* 0xbec093ac0d167808 */ /* 0x000fe20001800000 */
[----:B------:R-:W-:Y:S01]  /*1b10*/  FFMA.FTZ R21, R8, R21, R23 ;  /* 0x0000001508157223 */ /* 0x000fe20000010017 */
[----:B------:R-:W-:Y:S01]  /*1b20*/  FSEL R23, R18, 8.4834944573231041431e-05, P1 ;  /* 0x38b1e96a12177808 */ /* 0x000fe20000800000 */
[----:B------:R-:W-:Y:S01]  /*1b30*/  FFMA.FTZ R24, R9, R20, R24 ;  /* 0x0000001409187223 */ /* 0x000fe20000010018 */
[----:B------:R-:W-:Y:S01]  /*1b40*/  FSEL R20, R15, 0.12837915122509002686, P2 ;  /* 0x3e0375d30f147808 */ /* 0x000fe20001000000 */
[C---:B------:R-:W-:Y:S01]  /*1b50*/  FFMA.FTZ R21, R8.reuse, R21, R25 ;  /* 0x0000001508157223 */ /* 0x040fe20000010019 */
[----:B------:R-:W-:Y:S01]  /*1b60*/  FSEL R25, -R17, -0.00082130916416645050049, P1 ;  /* 0xba574d2011197808 */ /* 0x000fe20000800100 */
[C---:B------:R-:W-:Y:S01]  /*1b70*/  FFMA.FTZ R22, R9.reuse, R24, R22 ;  /* 0x0000001809167223 */ /* 0x040fe20000010016 */
[----:B------:R-:W-:Y:S01]  /*1b80*/  FADD.FTZ R24, -R9, -RZ ;  /* 0x800000ff09187221 */ /* 0x000fe20000010100 */
[C---:B------:R-:W-:Y:S01]  /*1b90*/  FFMA.FTZ R20, R8.reuse, R21, R20 ;  /* 0x0000001508147223 */ /* 0x040fe20000010014 */
[----:B------:R-:W-:Y:S01]  /*1ba0*/  FADD.FTZ R21, -R8, -RZ ;  /* 0x800000ff08157221 */ /* 0x000fe20000010100 */
[----:B------:R-:W-:-:S02]  /*1bb0*/  FSEL R8, R15, 0.12837915122509002686, P3 ;  /* 0x3e0375d30f087808 */ /* 0x000fc40001800000 */
[----:B------:R-:W-:Y:S02]  /*1bc0*/  FSEL R24, R24, R11, P3 ;  /* 0x0000000b18187208 */ /* 0x000fe40001800000 */
[----:B------:R-:W-:Y:S01]  /*1bd0*/  FSEL R21, R21, R10, P2 ;  /* 0x0000000a15157208 */ /* 0x000fe20001000000 */
[----:B------:R-:W-:Y:S01]  /*1be0*/  FFMA.FTZ R9, R9, R22, R8 ;  /* 0x0000001609097223 */ /* 0x000fe20000010008 */
[----:B------:R-:W-:Y:S02]  /*1bf0*/  FSEL R26, -R17, -0.00082130916416645050049, P0 ;  /* 0xba574d20111a7808 */ /* 0x000fe40000000100 */
[----:B------:R-:W-:Y:S01]  /*1c00*/  FSEL R27, R16, 0.11284004896879196167, P1 ;  /* 0x3de718af101b7808 */ /* 0x000fe20000800000 */
[----:B------:R-:W-:Y:S01]  /*1c10*/  FFMA.FTZ R8, R20, R21, R21 ;  /* 0x0000001514087223 */ /* 0x000fe20000010015 */
[C---:B------:R-:W-:Y:S01]  /*1c20*/  FADD.FTZ R20, |R4|.reuse, -RZ ;  /* 0x800000ff04147221 */ /* 0x040fe20000010200 */
[----:B------:R-:W-:Y:S01]  /*1c30*/  @!P1 FMUL.FTZ R20, R4, R4 ;  /* 0x0000000404149220 */ /* 0x000fe20000410000 */
[----:B------:R-:W-:Y:S01]  /*1c40*/  FFMA.FTZ R9, R9, R24, R24 ;  /* 0x0000001809097223 */ /* 0x000fe20000010018 */
[----:B------:R-:W0:Y:S01]  /*1c50*/  @P2 MUFU.EX2 R22, R8 ;  /* 0x0000000800162308 */ /* 0x000e220000000800 */
[----:B------:R-:W-:Y:S01]  /*1c60*/  FADD.FTZ R21, |R5|, -RZ ;  /* 0x800000ff05157221 */ /* 0x000fe20000010200 */
[----:B------:R-:W-:Y:S01]  /*1c70*/  FFMA.FTZ R23, R20, R23, R25 ;  /* 0x0000001714177223 */ /* 0x000fe20000010019 */
[----:B------:R-:W-:Y:S01]  /*1c80*/  FSEL R25, R19, 0.0052134888246655464172, P1 ;  /* 0x3baad5ea13197808 */ /* 0x000fe20000800000 */
[----:B------:R-:W-:Y:S01]  /*1c90*/  @!P0 FMUL.FTZ R21, R5, R5 ;  /* 0x0000000505158220 */ /* 0x000fe20000410000 */
[----:B------:R-:W-:-:S02]  /*1ca0*/  FSEL R24, R18, 8.4834944573231041431e-05, P0 ;  /* 0x38b1e96a12187808 */ /* 0x000fc40000000000 */
[----:B----4-:R-:W-:Y:S01]  /*1cb0*/  FSETP.GE.FTZ.AND P4, PT, |R3|, 1.0029599666595458984, PT ;  /* 0x3f8060fe0300780b */ /* 0x010fe20003f96200 */
[----:B------:R-:W-:Y:S01]  /*1cc0*/  FFMA.FTZ R23, R20, R23, R25 ;  /* 0x0000001714177223 */ /* 0x000fe20000010019 */
[----:B------:R-:W-:Y:S01]  /*1cd0*/  FSEL R25, -R12, -0.026868773624300956726, P1 ;  /* 0xbcdc1be70c197808 */ /* 0x000fe20000800100 */
[----:B------:R-:W-:Y:S01]  /*1ce0*/  FFMA.FTZ R24, R21, R24, R26 ;  /* 0x0000001815187223 */ /* 0x000fe2000001001a */
[----:B------:R-:W-:Y:S02]  /*1cf0*/  FSEL R26, R19, 0.0052134888246655464172, P0 ;  /* 0x3baad5ea131a7808 */ /* 0x000fe40000000000 */
[----:B-----5:R-:W-:Y:S01]  /*1d00*/  FSETP.GE.FTZ.AND P5, PT, |R7|, 1.0029599666595458984, PT ;  /* 0x3f8060fe0700780b */ /* 0x020fe20003fb6200 */
[----:B------:R-:W-:Y:S02]  /*1d10*/  FFMA.FTZ R25, R20, R23, R25 ;  /* 0x0000001714197223 */ /* 0x000fe40000010019 */
[----:B------:R-:W-:Y:S01]  /*1d20*/  FFMA.FTZ R24, R21, R24, R26 ;  /* 0x0000001815187223 */ /* 0x000fe2000001001a */
[----:B0-----:R-:W-:Y:S01]  /*1d30*/  @P2 FADD.FTZ R23, -R22, 1 ;  /* 0x3f80000016172421 */ /* 0x001fe20000010100 */
[----:B------:R-:W-:Y:S01]  /*1d40*/  FSEL R26, -R12, -0.026868773624300956726, P0 ;  /* 0xbcdc1be70c1a7808 */ /* 0x000fe20000000100 */
[----:B------:R-:W-:Y:S01]  /*1d50*/  FFMA.FTZ R25, R20, R25, R27 ;  /* 0x0000001914197223 */ /* 0x000fe2000001001b */
[----:B------:R-:W-:-:S02]  /*1d60*/  FSEL R22, R16, 0.11284004896879196167, P0 ;  /* 0x3de718af10167808 */ /* 0x000fc40000000000 */
[----:B------:R-:W-:Y:S01]  /*1d70*/  @P2 LOP3.LUT R8, R23, 0x80000000, R10, 0xb8, !PT ;  /* 0x8000000017082812 */ /* 0x000fe200078eb80a */
[----:B------:R-:W-:Y:S01]  /*1d80*/  FFMA.FTZ R24, R21, R24, R26 ;  /* 0x0000001815187223 */ /* 0x000fe2000001001a */
[----:B------:R-:W-:Y:S01]  /*1d90*/  FSEL R23, R13, -0.37612664699554443359, P1 ;  /* 0xbec093ac0d177808 */ /* 0x000fe20000800000 */
[----:B------:R-:W0:Y:S01]  /*1da0*/  @P3 MUFU.EX2 R10, R9 ;  /* 0x00000009000a3308 */ /* 0x000e220000000800 */
[----:B------:R-:W-:Y:S01]  /*1db0*/  FSETP.GE.FTZ.AND P2, PT, |R2|, 1.0029599666595458984, PT ;  /* 0x3f8060fe0200780b */ /* 0x000fe20003f56200 */
[----:B------:R-:W-:Y:S01]  /*1dc0*/  FFMA.FTZ R22, R21, R24, R22 ;  /* 0x0000001815167223 */ /* 0x000fe20000010016 */
[----:B------:R-:W-:Y:S01]  /*1dd0*/  FSEL R24, R13, -0.37612664699554443359, P0 ;  /* 0xbec093ac0d187808 */ /* 0x000fe20000000000 */
[----:B------:R-:W-:Y:S01]  /*1de0*/  FFMA.FTZ R23, R20, R25, R23 ;  /* 0x0000001914177223 */ /* 0x000fe20000010017 */
[C---:B------:R-:W-:Y:S02]  /*1df0*/  FSEL R25, R15.reuse, 0.12837915122509002686, P1 ;  /* 0x3e0375d30f197808 */ /* 0x040fe40000800000 */
[----:B------:R-:W-:Y:S01]  /*1e00*/  FSEL R26, R15, 0.12837915122509002686, P0 ;  /* 0x3e0375d30f1a7808 */ /* 0x000fe20000000000 */
[C---:B------:R-:W-:Y:S01]  /*1e10*/  FFMA.FTZ R24, R21.reuse, R22, R24 ;  /* 0x0000001615187223 */ /* 0x040fe20000010018 */
[----:B------:R-:W-:Y:S01]  /*1e20*/  FSEL R27, R18, 8.4834944573231041431e-05, P5 ;  /* 0x38b1e96a121b7808 */ /* 0x000fe20002800000 */
[C---:B------:R-:W-:Y:S01]  /*1e30*/  FFMA.FTZ R22, R20.reuse, R23, R25 ;  /* 0x0000001714167223 */ /* 0x040fe20000010019 */
[----:B------:R-:W-:Y:S01]  /*1e40*/  FADD.FTZ R25, -R20, -RZ ;  /* 0x800000ff14197221 */ /* 0x000fe20000010100 */
[C---:B------:R-:W-:Y:S01]  /*1e50*/  FADD.FTZ R20, -R21.reuse, -RZ ;  /* 0x800000ff15147221 */ /* 0x040fe20000010100 */
[----:B------:R-:W-:Y:S01]  /*1e60*/  FFMA.FTZ R23, R21, R24, R26 ;  /* 0x0000001815177223 */ /* 0x000fe2000001001a */
[----:B------:R-:W-:Y:S01]  /*1e70*/  FADD.FTZ R24, |R2|, -RZ ;  /* 0x800000ff02187221 */ /* 0x000fe20000010200 */
[----:B------:R-:W-:Y:S01]  /*1e80*/  FSEL R21, R18, 8.4834944573231041431e-05, P2 ;  /* 0x38b1e96a12157808 */ /* 0x000fe20001000000 */
[----:B------:R-:W-:Y:S01]  /*1e90*/  @!P2 FMUL.FTZ R24, R2, R2 ;  /* 0x000000020218a220 */ /* 0x000fe20000410000 */
[----:B0-----:R-:W-:Y:S01]  /*1ea0*/  @P3 FADD.FTZ R10, -R10, 1 ;  /* 0x3f8000000a0a3421 */ /* 0x001fe20000010100 */
[----:B------:R-:W-:-:S02]  /*1eb0*/  FSEL R25, R25, R4, P1 ;  /* 0x0000000419197208 */ /* 0x000fc40000800000 */
[----:B------:R-:W-:Y:S02]  /*1ec0*/  FSEL R20, R20, R5, P0 ;  /* 0x0000000514147208 */ /* 0x000fe40000000000 */
[----:B------:R-:W-:Y:S01]  /*1ed0*/  @P3 LOP3.LUT R9, R10, 0x80000000, R11, 0xb8, !PT ;  /* 0x800000000a093812 */ /* 0x000fe200078eb80b */
[----:B------:R-:W-:Y:S01]  /*1ee0*/  FFMA.FTZ R10, R22, R25, R25 ;  /* 0x00000019160a7223 */ /* 0x000fe20000010019 */
[----:B------:R-:W-:Y:S01]  /*1ef0*/  FSEL R25, -R17, -0.00082130916416645050049, P2 ;  /* 0xba574d2011197808 */ /* 0x000fe20001000100 */
[----:B------:R-:W-:Y:S01]  /*1f00*/  FFMA.FTZ R11, R23, R20, R20 ;  /* 0x00000014170b7223 */ /* 0x000fe20000010014 */
[C---:B------:R-:W-:Y:S01]  /*1f10*/  FADD.FTZ R23, |R3|.reuse, -RZ ;  /* 0x800000ff03177221 */ /* 0x040fe20000010200 */
[----:B------:R-:W-:Y:S01]  /*1f20*/  FSEL R20, R18, 8.4834944573231041431e-05, P4 ;  /* 0x38b1e96a12147808 */ /* 0x000fe20002000000 */
[----:B------:R-:W-:Y:S01]  /*1f30*/  @!P4 FMUL.FTZ R23, R3, R3 ;  /* 0x000000030317c220 */ /* 0x000fe20000410000 */
[----:B------:R-:W-:Y:S01]  /*1f40*/  FSEL R22, -R17, -0.00082130916416645050049, P4 ;  /* 0xba574d2011167808 */ /* 0x000fe20002000100 */
[----:B------:R-:W-:Y:S01]  /*1f50*/  FFMA.FTZ R21, R24, R21, R25 ;  /* 0x0000001518157223 */ /* 0x000fe20000010019 */
[----:B------:R-:W-:-:S02]  /*1f60*/  FSEL R25, R19, 0.0052134888246655464172, P2 ;  /* 0x3baad5ea13197808 */ /* 0x000fc40001000000 */
[----:B------:R-:W-:Y:S01]  /*1f70*/  FSETP.GE.FTZ.AND P3, PT, |R6|, 1.0029599666595458984, PT ;  /* 0x3f8060fe0600780b */ /* 0x000fe20003f76200 */
[----:B------:R-:W-:Y:S01]  /*1f80*/  FFMA.FTZ R20, R23, R20, R22 ;  /* 0x0000001417147223 */ /* 0x000fe20000010016 */
[----:B------:R-:W-:Y:S01]  /*1f90*/  FSEL R22, R19, 0.0052134888246655464172, P4 ;  /* 0x3baad5ea13167808 */ /* 0x000fe20002000000 */
[----:B------:R-:W-:Y:S01]  /*1fa0*/  FFMA.FTZ R21, R24, R21, R25 ;  /* 0x0000001518157223 */ /* 0x000fe20000010019 */
[----:B------:R-:W-:Y:S02]  /*1fb0*/  FSEL R25, -R12, -0.026868773624300956726, P2 ;  /* 0xbcdc1be70c197808 */ /* 0x000fe40001000100 */
[----:B------:R-:W-:Y:S01]  /*1fc0*/  FSEL R26, R18, 8.4834944573231041431e-05, P3 ;  /* 0x38b1e96a121a7808 */ /* 0x000fe20001800000 */
[----:B------:R-:W-:Y:S01]  /*1fd0*/  FFMA.FTZ R20, R23, R20, R22 ;  /* 0x0000001417147223 */ /* 0x000fe20000010016 */
[----:B------:R-:W-:Y:S01]  /*1fe0*/  FSEL R22, -R12, -0.026868773624300956726, P4 ;  /* 0xbcdc1be70c167808 */ /* 0x000fe20002000100 */
[----:B------:R-:W-:Y:S01]  /*1ff0*/  FFMA.FTZ R21, R24, R21, R25 ;  /* 0x0000001518157223 */ /* 0x000fe20000010019 */
[----:B------:R-:W-:-:S02]  /*2000*/  FSEL R25, R16, 0.11284004896879196167, P2 ;  /* 0x3de718af10197808 */ /* 0x000fc40001000000 */
[----:B------:R-:W-:Y:S01]  /*2010*/  FSEL R18, R19, 0.0052134888246655464172, P3 ;  /* 0x3baad5ea13127808 */ /* 0x000fe20001800000 */
[----:B------:R-:W-:Y:S01]  /*2020*/  FFMA.FTZ R20, R23, R20, R22 ;  /* 0x0000001417147223 */ /* 0x000fe20000010016 */
[----:B------:R-:W-:Y:S01]  /*2030*/  FSEL R22, R16, 0.11284004896879196167, P4 ;  /* 0x3de718af10167808 */ /* 0x000fe20002000000 */
[C---:B------:R-:W-:Y:S01]  /*2040*/  FFMA.FTZ R21, R24.reuse, R21, R25 ;  /* 0x0000001518157223 */ /* 0x040fe20000010019 */
[----:B------:R-:W-:Y:S02]  /*2050*/  FSEL R25, R13, -0.37612664699554443359, P2 ;  /* 0xbec093ac0d197808 */ /* 0x000fe40001000000 */
[----:B------:R-:W-:Y:S01]  /*2060*/  FSEL R19, R19, 0.0052134888246655464172, P5 ;  /* 0x3baad5ea13137808 */ /* 0x000fe20002800000 */
[----:B------:R-:W-:Y:S01]  /*2070*/  FFMA.FTZ R20, R23, R20, R22 ;  /* 0x0000001417147223 */ /* 0x000fe20000010016 */
[----:B------:R-:W-:Y:S01]  /*2080*/  FSEL R22, R13, -0.37612664699554443359, P4 ;  /* 0xbec093ac0d167808 */ /* 0x000fe20002000000 */
[----:B------:R-:W-:Y:S01]  /*2090*/  FFMA.FTZ R25, R24, R21, R25 ;  /* 0x0000001518197223 */ /* 0x000fe20000010019 */
[----:B------:R-:W-:-:S02]  /*20a0*/  FSEL R21, R15, 0.12837915122509002686, P2 ;  /* 0x3e0375d30f157808 */ /* 0x000fc40001000000 */
[----:B------:R-:W-:Y:S01]  /*20b0*/  FSEL R28, R16, 0.11284004896879196167, P3 ;  /* 0x3de718af101c7808 */ /* 0x000fe20001800000 */
[----:B------:R-:W-:Y:S01]  /*20c0*/  FFMA.FTZ R22, R23, R20, R22 ;  /* 0x0000001417167223 */ /* 0x000fe20000010016 */
[----:B------:R-:W-:Y:S01]  /*20d0*/  FSEL R20, R15, 0.12837915122509002686, P4 ;  /* 0x3e0375d30f147808 */ /* 0x000fe20002000000 */
[----:B------:R-:W-:Y:S01]  /*20e0*/  FFMA.FTZ R25, R24, R25, R21 ;  /* 0x0000001918197223 */ /* 0x000fe20000010015 */
[C---:B------:R-:W-:Y:S01]  /*20f0*/  FADD.FTZ R21, |R6|.reuse, -RZ ;  /* 0x800000ff06157221 */ /* 0x040fe20000010200 */
[----:B------:R-:W-:Y:S02]  /*2100*/  @!P3 FMUL.FTZ R21, R6, R6 ;  /* 0x000000060615b220 */ /* 0x000fe40000410000 */
[----:B------:R-:W-:Y:S01]  /*2110*/  FFMA.FTZ R22, R23, R22, R20 ;  /* 0x0000001617167223 */ /* 0x000fe20000010014 */
[C---:B------:R-:W-:Y:S02]  /*2120*/  FSEL R20, -R17.reuse, -0.00082130916416645050049, P3 ;  /* 0xba574d2011147808 */ /* 0x040fe40001800100 */
[----:B------:R-:W-:-:S03]  /*2130*/  FSEL R17, -R17, -0.00082130916416645050049, P5 ;  /* 0xba574d2011117808 */ /* 0x000fc60002800100 */
[----:B------:R-:W-:Y:S01]  /*2140*/  FFMA.FTZ R26, R21, R26, R20 ;  /* 0x0000001a151a7223 */ /* 0x000fe20000010014 */
[C---:B------:R-:W-:Y:S01]  /*2150*/  FADD.FTZ R20, |R7|.reuse, -RZ ;  /* 0x800000ff07147221 */ /* 0x040fe20000010200 */
[----:B------:R-:W-:Y:S02]  /*2160*/  @!P5 FMUL.FTZ R20, R7, R7 ;  /* 0x000000070714d220 */ /* 0x000fe40000410000 */
[----:B------:R-:W-:Y:S01]  /*2170*/  FFMA.FTZ R18, R21, R26, R18 ;  /* 0x0000001a15127223 */ /* 0x000fe20000010012 */
[----:B------:R-:W-:Y:S01]  /*2180*/  FSEL R26, -R12, -0.026868773624300956726, P3 ;  /* 0xbcdc1be70c1a7808 */ /* 0x000fe20001800100 */
[----:B------:R-:W-:Y:S01]  /*2190*/  FFMA.FTZ R17, R20, R27, R17 ;  /* 0x0000001b14117223 */ /* 0x000fe20000010011 */
[----:B------:R-:W-:-:S03]  /*21a0*/  FSEL R27, -R12, -0.026868773624300956726, P5 ;  /* 0xbcdc1be70c1b7808 */ /* 0x000fc60002800100 */
[----:B------:R-:W-:Y:S01]  /*21b0*/  FFMA.FTZ R19, R20, R17, R19 ;  /* 0x0000001114137223 */ /* 0x000fe20000010013 */
[----:B------:R-:W-:Y:S01]  /*21c0*/  FADD.FTZ R17, -R24, -RZ ;  /* 0x800000ff18117221 */ /* 0x000fe20000010100 */
[----:B------:R-:W-:Y:S01]  /*21d0*/  FFMA.FTZ R24, R21, R18, R26 ;  /* 0x0000001215187223 */ /* 0x000fe2000001001a */
[----:B------:R-:W-:Y:S01]  /*21e0*/  FADD.FTZ R26, -R23, -RZ ;  /* 0x800000ff171a7221 */ /* 0x000fe20000010100 */
[----:B------:R-:W-:Y:S01]  /*21f0*/  FSEL R23, R16, 0.11284004896879196167, P5 ;  /* 0x3de718af10177808 */ /* 0x000fe20002800000 */
[----:B------:R-:W0:Y:S01]  /*2200*/  @P1 MUFU.EX2 R18, R10 ;  /* 0x0000000a00121308 */ /* 0x000e220000000800 */
[----:B------:R-:W-:Y:S01]  /*2210*/  FSEL R12, R17, R2, P2 ;  /* 0x00000002110c7208 */ /* 0x000fe20001000000 */
[----:B------:R-:W-:Y:S01]  /*2220*/  FFMA.FTZ R17, R20, R19, R27 ;  /* 0x0000001314117223 */ /* 0x000fe2000001001b */
[----:B------:R-:W-:Y:S01]  /*2230*/  FSEL R19, R26, R3, P4 ;  /* 0x000000031a137208 */ /* 0x000fe20002000000 */
[----:B------:R-:W-:Y:S01]  /*2240*/  FFMA.FTZ R24, R21, R24, R28 ;  /* 0x0000001815187223 */ /* 0x000fe2000001001c */
[----:B------:R-:W-:Y:S01]  /*2250*/  FSEL R16, R13, -0.37612664699554443359, P3 ;  /* 0xbec093ac0d107808 */ /* 0x000fe20001800000 */
[----:B------:R-:W-:Y:S01]  /*2260*/  FFMA.FTZ R12, R25, R12, R12 ;  /* 0x0000000c190c7223 */ /* 0x000fe2000001000c */
[----:B------:R-:W-:Y:S01]  /*2270*/  FSEL R25, R13, -0.37612664699554443359, P5 ;  /* 0xbec093ac0d197808 */ /* 0x000fe20002800000 */
[----:B------:R-:W-:Y:S01]  /*2280*/  FFMA.FTZ R13, R22, R19, R19 ;  /* 0x00000013160d7223 */ /* 0x000fe20000010013 */
[C---:B------:R-:W-:Y:S01]  /*2290*/  FFMA.FTZ R17, R20.reuse, R17, R23 ;  /* 0x0000001114117223 */ /* 0x040fe20000010017 */
[----:B------:R-:W-:Y:S01]  /*22a0*/  FSEL R22, R15, 0.12837915122509002686, P3 ;  /* 0x3e0375d30f167808 */ /* 0x000fe20001800000 */
[----:B------:R-:W-:Y:S01]  /*22b0*/  FFMA.FTZ R16, R21, R24, R16 ;  /* 0x0000001815107223 */ /* 0x000fe20000010010 */
[----:B------:R-:W-:Y:S01]  /*22c0*/  FSEL R19, R15, 0.12837915122509002686, P5 ;  /* 0x3e0375d30f137808 */ /* 0x000fe20002800000 */
[C---:B------:R-:W-:Y:S01]  /*22d0*/  FFMA.FTZ R25, R20.reuse, R17, R25 ;  /* 0x0000001114197223 */ /* 0x040fe20000010019 */
[C---:B------:R-:W-:Y:S01]  /*22e0*/  FADD.FTZ R17, -R21.reuse, -RZ ;  /* 0x800000ff15117221 */ /* 0x040fe20000010100 */
[----:B------:R-:W-:Y:S01]  /*22f0*/  FFMA.FTZ R16, R21, R16, R22 ;  /* 0x0000001015107223 */ /* 0x000fe20000010016 */
[C---:B------:R-:W-:Y:S01]  /*2300*/  FADD.FTZ R22, -R20.reuse, -RZ ;  /* 0x800000ff14167221 */ /* 0x040fe20000010100 */
[----:B------:R-:W-:Y:S01]  /*2310*/  FFMA.FTZ R19, R20, R25, R19 ;  /* 0x0000001914137223 */ /* 0x000fe20000010013 */
[----:B------:R-:W1:Y:S01]  /*2320*/  @P0 MUFU.EX2 R23, R11 ;  /* 0x0000000b00170308 */ /* 0x000e620000000800 */
[----:B------:R-:W-:Y:S01]  /*2330*/  FSEL R17, R17, R6, P3 ;  /* 0x0000000611117208 */ /* 0x000fe20001800000 */
[----:B------:R-:W2:Y:S01]  /*2340*/  LDC.64 R20, c[0x0][0x388] ;  /* 0x0000e200ff147b82 */ /* 0x000ea20000000a00 */
[----:B------:R-:W-:Y:S01]  /*2350*/  FSEL R26, R22, R7, P5 ;  /* 0x00000007161a7208 */ /* 0x000fe20002800000 */
[----:B0-----:R-:W-:-:S02]  /*2360*/  @P1 FADD.FTZ R25, -R18, 1 ;  /* 0x3f80000012191421 */ /* 0x001fc40000010100 */
[----:B------:R-:W-:Y:S02]  /*2370*/  FFMA.FTZ R16, R16, R17, R17 ;  /* 0x0000001110107223 */ /* 0x000fe40000010011 */
[----:B------:R-:W-:Y:S01]  /*2380*/  FFMA.FTZ R17, R19, R26, R26 ;  /* 0x0000001a13117223 */ /* 0x000fe2000001001a */
[----:B------:R-:W0:Y:S01]  /*2390*/  @P2 MUFU.EX2 R15, R12 ;  /* 0x0000000c000f2308 */ /* 0x000e220000000800 */
[----:B------:R-:W-:-:S07]  /*23a0*/  @P1 LOP3.LUT R10, R25, 0x80000000, R4, 0xb8, !PT ;  /* 0x80000000190a1812 */ /* 0x000fce00078eb804 */
[----:B------:R-:W3:Y:S01]  /*23b0*/  @P4 MUFU.EX2 R24, R13 ;  /* 0x0000000d00184308 */ /* 0x000ee20000000800 */
[----:B-1----:R-:W-:-:S05]  /*23c0*/  @P0 FADD.FTZ R18, -R23, 1 ;  /* 0x3f80000017120421 */ /* 0x002fca0000010100 */
[----:B------:R-:W-:Y:S02]  /*23d0*/  @P0 LOP3.LUT R11, R18, 0x80000000, R5, 0xb8, !PT ;  /* 0x80000000120b0812 */ /* 0x000fe400078eb805 */
[----:B------:R-:W1:Y:S01]  /*23e0*/  @P3 MUFU.EX2 R22, R16 ;  /* 0x0000001000163308 */ /* 0x000e620000000800 */
[----:B--2---:R-:W-:-:S04]  /*23f0*/  IMAD.WIDE.U32 R20, R0, 0x4, R20 ;  /* 0x0000000400147825 */ /* 0x004fc800078e0014 */
[----:B0-----:R-:W-:Y:S01]  /*2400*/  @P2 FADD.FTZ R15, -R15, 1 ;  /* 0x3f8000000f0f2421 */ /* 0x001fe20000010100 */
[----:B------:R-:W-:Y:S02]  /*2410*/  IMAD.WIDE.U32 R20, R14, 0x8, R20 ;  /* 0x000000080e147825 */ /* 0x000fe400078e0014 */
[----:B------:R-:W0:Y:S02]  /*2420*/  @P5 MUFU.EX2 R19, R17 ;  /* 0x0000001100135308 */ /* 0x000e240000000800 */
[----:B---3--:R-:W-:Y:S01]  /*2430*/  @P4 FADD.FTZ R24, -R24, 1 ;  /* 0x3f80000018184421 */ /* 0x008fe20000010100 */
[----:B------:R-:W-:Y:S01]  /*2440*/  @P2 LOP3.LUT R12, R15, 0x80000000, R2, 0xb8, !PT ;  /* 0x800000000f0c2812 */ /* 0x000fe200078eb802 */
[----:B------:R-:W-:Y:S03]  /*2450*/  STG.E.64 desc[UR4][R20.64], R8 ;  /* 0x0000000814007986 */ /* 0x000fe6000c101b04 */
[----:B------:R-:W-:Y:S01]  /*2460*/  @P4 LOP3.LUT R13, R24, 0x80000000, R3, 0xb8, !PT ;  /* 0x80000000180d4812 */ /* 0x000fe200078eb803 */
[----:B------:R-:W-:Y:S01]  /*2470*/  STG.E.64 desc[UR4][R20.64+0x400], R10 ;  /* 0x0004000a14007986 */ /* 0x000fe2000c101b04 */
[----:B-1----:R-:W-:-:S03]  /*2480*/  @P3 FADD.FTZ R5, -R22, 1 ;  /* 0x3f80000016053421 */ /* 0x002fc60000010100 */
[----:B------:R-:W-:Y:S02]  /*2490*/  STG.E.64 desc[UR4][R20.64+0x800], R12 ;  /* 0x0008000c14007986 */ /* 0x000fe4000c101b04 */
[----:B------:R-:W-:Y:S01]  /*24a0*/  @P3 LOP3.LUT R16, R5, 0x80000000, R6, 0xb8, !PT ;  /* 0x8000000005103812 */ /* 0x000fe200078eb806 */
[----:B0-----:R-:W-:-:S05]  /*24b0*/  @P5 FADD.FTZ R0, -R19, 1 ;  /* 0x3f80000013005421 */ /* 0x001fca0000010100 */
[----:B------:R-:W-:-:S05]  /*24c0*/  @P5 LOP3.LUT R17, R0, 0x80000000, R7, 0xb8, !PT ;  /* 0x8000000000115812 */ /* 0x000fca00078eb807 */
[----:B------:R-:W-:Y:S01]  /*24d0*/  STG.E.64 desc[UR4][R20.64+0xc00], R16 ;  /* 0x000c001014007986 */ /* 0x000fe2000c101b04 */
[----:B------:R-:W-:Y:S05]  /*24e0*/  EXIT ;  /* 0x000000000000794d */ /* 0x000fea0003800000 */
.L_x_1930:
        /* <DEDUP_REMOVED lines=9> */
.L_x_11318:


//--------------------- .text._ZN2at6native29vectorized_elementwise_kernelILi4EZZZNS0_15erf_kernel_cudaERNS_18TensorIteratorBaseEENKUlvE_clEvENKUlvE0_clEvEUlfE_St5arrayIPcLm2EEEEviT0_T1_ --------------------------
	.section	.text._ZN2at6native29vectorized_elementwise_kernelILi4EZZZNS0_15erf_kernel_cudaERNS_18TensorIteratorBaseEENKUlvE_clEvENKUlvE0_clEvEUlfE_St5arrayIPcLm2EEEEviT0_T1_,"ax",@progbits
	.align	128
        .global         _ZN2at6native29vectorized_elementwise_kernelILi4EZZZNS0_15erf_kernel_cudaERNS_18TensorIteratorBaseEENKUlvE_clEvENKUlvE0_clEvEUlfE_St5arrayIPcLm2EEEEviT0_T1_
        .type           _ZN2at6native29vectorized_elementwise_kernelILi4EZZZNS0_15erf_kernel_cudaERNS_18TensorIteratorBaseEENKUlvE_clEvENKUlvE0_clEvEUlfE_St5arrayIPcLm2EEEEviT0_T1_,@function
        .size           _ZN2at6native29vectorized_elementwise_kernelILi4EZZZNS0_15erf_kernel_cudaERNS_18TensorIteratorBaseEENKUlvE_clEvENKUlvE0_clEvEUlfE_St5arrayIPcLm2EEEEviT0_T1_,(.L_x_11319 - _ZN2at6native29vectorized_elementwise_kernelILi4EZZZNS0_15erf_kernel_cudaERNS_18TensorIteratorBaseEENKUlvE_clEvENKUlvE0_clEvEUlfE_St5arrayIPcLm2EEEEviT0_T1_)
        .other          _ZN2at6native29vectorized_elementwise_kernelILi4EZZZNS0_15erf_kernel_cudaERNS_18TensorIteratorBaseEENKUlvE_clEvENKUlvE0_clEvEUlfE_St5arrayIPcLm2EEEEviT0_T1_,@"STO_CUDA_ENTRY STV_DEFAULT"
_ZN2at6native29vectorized_elementwise_kernelILi4EZZZNS0_15erf_kernel_cudaERNS_18TensorIteratorBaseEENKUlvE_clEvENKUlvE0_clEvEUlfE_St5arrayIPcLm2EEEEviT0_T1_:
.text._ZN2at6native29vectorized_elementwise_kernelILi4EZZZNS0_15erf_kernel_cudaERNS_18TensorIteratorBaseEENKUlvE_clEvENKUlvE0_clEvEUlfE_St5arrayIPcLm2EEEEviT0_T1_:
        /* <DEDUP_REMOVED lines=105> */
.L_x_1933:
[----:B------:R-:W-:Y:S05]  /*0690*/  BSYNC.RECONVERGENT B0 ;  /* 0x0000000000007941 */ /* 0x000fea0003800200 */
.L_x_1932:
        /* <DEDUP_REMOVED lines=34> */
.L_x_1935:
[----:B------:R-:W-:Y:S05]  /*08c0*/  BSYNC.RECONVERGENT B0 ;  /* 0x0000000000007941 */ /* 0x000fea0003800200 */
.L_x_1934:
        /* <DEDUP_REMOVED lines=34> */
.L_x_1937:
[----:B------:R-:W-:Y:S05]  /*0af0*/  BSYNC.RECONVERGENT B0 ;  /* 0x0000000000007941 */ /* 0x000fea0003800200 */
.L_x_1936:
        /* <DEDUP_REMOVED lines=31> */
.L_x_1939:
[----:B------:R-:W-:Y:S05]  /*0cf0*/  BSYNC.RECONVERGENT B0 ;  /* 0x0000000000007941 */ /* 0x000fea0003800200 */
.L_x_1938:
        /* <DEDUP_REMOVED lines=31> */
.L_x_1941:
[----:B------:R-:W-:Y:S05]  /*0ef0*/  BSYNC.RECONVERGENT B0 ;  /* 0x0000000000007941 */ /* 0x000fea0003800200 */
.L_x_1940:
        /* <DEDUP_REMOVED lines=31> */
.L_x_1943:
[----:B------:R-:W-:Y:S05]  /*10f0*/  BSYNC.RECONVERGENT B0 ;  /* 0x0000000000007941 */ /* 0x000fea0003800200 */
.L_x_1942:
        /* <DEDUP_REMOVED lines=31> */
.L_x_1945:
[----:B------:R-:W-:Y:S05]  /*12f0*/  BSYNC.RECONVERGENT B0 ;  /* 0x0000000000007941 */ /* 0x000fea0003800200 */
.L_x_1944:
        /* <DEDUP_REMOVED lines=31> */
.L_x_1947:
[----:B------:R-:W-:Y:S05]  /*14f0*/  BSYNC.RECONVERGENT B0 ;  /* 0x0000000000007941 */ /* 0x000fea0003800200 */
.L_x_1946:
        /* <DEDUP_REMOVED lines=18> */
.L_x_1950:
[----:B------:R-:W-:-:S13]  /*1620*/  ISETP.GE.U32.AND P0, PT, R5, R4, PT ;  /* 0x000000040500720c */ /* 0x000fda0003f06070 */
[----:B------:R-:W-:Y:S05]  /*1630*/  @P0 BRA `(.L_x_1952) ;  /* 0x0000000000300947 */ /* 0x000fea0003800000 */
[----:B0-----:R-:W0:Y:S01]  /*1640*/  LDC.64 R6, c[0x0][0x388] ;  /* 0x0000e200ff067b82 */ /* 0x001e220000000a00 */
[----:B------:R-:W-:Y:S01]  /*1650*/  IADD3 R11, PT, PT, R0, R5, RZ ;  /* 0x00000005000b7210 */ /* 0x000fe20007ffe0ff */
[----:B------:R-:W-:-:S04]  /*1660*/  VIADD R5, R5, 0x80 ;  /* 0x0000008005057836 */ /* 0x000fc80000000000 */
[----:B0-----:R-:W-:-:S05]  /*1670*/  IMAD.WIDE.U32 R6, R11, 0x4, R6 ;  /* 0x000000040b067825 */ /* 0x001fca00078e0006 */
[----:B------:R1:W-:Y:S02]  /*1680*/  STG.E desc[UR4][R6.64], R3 ;  /* 0x0000000306007986 */ /* 0x0003e4000c101904 */
.L_x_1951:
[----:B------:R-:W-:-:S13]  /*1690*/  ISETP.GE.U32.AND P0, PT, R5, R4, PT ;  /* 0x000000040500720c */ /* 0x000fda0003f06070 */
[----:B------:R-:W-:Y:S05]  /*16a0*/  @P0 BRA `(.L_x_1953) ;  /* 0x0000000000340947 */ /* 0x000fea0003800000 */
[----:B01----:R-:W0:Y:S01]  /*16b0*/  LDC.64 R6, c[0x0][0x388] ;  /* 0x0000e200ff067b82 */ /* 0x003e220000000a00 */
[----:B------:R-:W-:Y:S02]  /*16c0*/  IADD3 R3, PT, PT, R0, R5, RZ ;  /* 0x0000000500037210 */ /* 0x000fe40007ffe0ff */
[----:B------:R-:W-:-:S03]  /*16d0*/  IADD3 R5, PT, PT, R5, 0x80, RZ ;  /* 0x0000008005057810 */ /* 0x000fc60007ffe0ff */
[----:B0-----:R-:W-:-:S05]  /*16e0*/  IMAD.WIDE.U32 R6, R3, 0x4, R6 ;  /* 0x0000000403067825 */ /* 0x001fca00078e0006 */
[----:B------:R1:W-:Y:S02]  /*16f0*/  STG.E desc[UR4][R6.64], R2 ;  /* 0x0000000206007986 */ /* 0x0003e4000c101904 */
.L_x_1952:
        /* <DEDUP_REMOVED lines=8> */
.L_x_1953:
[----:B------:R-:W-:Y:S05]  /*1780*/  BSYNC.RELIABLE B1 ;  /* 0x0000000000017941 */ /* 0x000fea0003800100 */
.L_x_1949:
[----:B------:R-:W-:-:S13]  /*1790*/  ISETP.GE.U32.AND P0, PT, R5, R4, PT ;  /* 0x000000040500720c */ /* 0x000fda0003f06070 */
[----:B-12---:R-:W1:Y:S01]  /*17a0*/  @!P0 LDC.64 R2, c[0x0][0x388] ;  /* 0x0000e200ff028b82 */ /* 0x006e620000000a00 */
[----:B0-----:R-:W-:Y:S01]  /*17b0*/  @!P0 IADD3 R7, PT, PT, R0, R5, RZ ;  /* 0x0000000500078210 */ /* 0x001fe20007ffe0ff */
[----:B------:R-:W-:-:S04]  /*17c0*/  @!P0 VIADD R5, R5, 0x80 ;  /* 0x0000008005058836 */ /* 0x000fc80000000000 */
[----:B-1----:R-:W-:-:S05]  /*17d0*/  @!P0 IMAD.WIDE.U32 R2, R7, 0x4, R2 ;  /* 0x0000000407028825 */ /* 0x002fca00078e0002 */
[----:B------:R2:W-:Y:S02]  /*17e0*/  @!P0 STG.E desc[UR4][R2.64], R14 ;  /* 0x0000000e02008986 */ /* 0x0005e4000c101904 */
.L_x_1954:
[----:B------:R-:W-:Y:S05]  /*17f0*/  BSYNC.RECONVERGENT B0 ;  /* 0x0000000000007941 */ /* 0x000fea0003800200 */
.L_x_1948:
        /* <DEDUP_REMOVED lines=8> */
.L_x_1931:
[----:B------:R-:W0:Y:S01]  /*1880*/  S2R R2, SR_TID.X ;  /* 0x0000000000027919 */ /* 0x000e220000002100 */
[----:B------:R-:W1:Y:S02]  /*1890*/  LDC.64 R4, c[0x0][0x390] ;  /* 0x0000e400ff047b82 */ /* 0x000e640000000a00 */
[----:B-1----:R-:W-:-:S04]  /*18a0*/  IMAD.WIDE.U32 R4, R0, 0x4, R4 ;  /* 0x0000000400047825 */ /* 0x002fc800078e0004 */
[----:B0-----:R-:W-:-:S05]  /*18b0*/  IMAD.WIDE.U32 R14, R2, 0x10, R4 ;  /* 0x00000010020e7825 */ /* 0x001fca00078e0004 */
[----:B------:R-:W2:Y:S04]  /*18c0*/  LDG.E.128 R4, desc[UR4][R14.64] ;  /* 0x000000040e047981 */ /* 0x000ea8000c1e1d00 */
[----:B------:R0:W3:Y:S01]  /*18d0*/  LDG.E.128 R8, desc[UR4][R14.64+0x800] ;  /* 0x000800040e087981 */ /* 0x0000e2000c1e1d00 */
[----:B------:R-:W-:Y:S02]  /*18e0*/  HFMA2 R20, -RZ, RZ, 0.61474609375, 16.90625 ;  /* 0x38eb4c3aff147431 */ /* 0x000fe400000001ff */
[----:B------:R-:W-:Y:S02]  /*18f0*/  IMAD.MOV.U32 R19, RZ, RZ, 0x3aae005b ;  /* 0x3aae005bff137424 */ /* 0x000fe400078e00ff */
[----:B------:R-:W-:Y:S01]  /*1900*/  HFMA2 R16, -RZ, RZ, 1.28515625, -179.25 ;  /* 0x3d24d99aff107431 */ /* 0x000fe200000001ff */
[----:B------:R-:W-:Y:S01]  /*1910*/  MOV R21, 0x3c09919f ;  /* 0x3c09919f00157802 */ /* 0x000fe20000000f00 */
[----:B------:R-:W-:Y:S01]  /*1920*/  IMAD.MOV.U32 R18, RZ, RZ, 0x3e235519 ;  /* 0x3e235519ff127424 */ /* 0x000fe200078e00ff */
[----:B------:R-:W-:-:S02]  /*1930*/  MOV R17, 0x3f69b4f9 ;  /* 0x3f69b4f900117802 */ /* 0x000fc40000000f00 */
[C---:B--2---:R-:W-:Y:S01]  /*1940*/  FSETP.GE.FTZ.AND P4, PT, |R4|.reuse, 1.0029599666595458984, PT ;  /* 0x3f8060fe0400780b */ /* 0x044fe20003f96200 */
[----:B------:R-:W-:Y:S01]  /*1950*/  FADD.FTZ R12, |R4|, -RZ ;  /* 0x800000ff040c7221 */ /* 0x000fe20000010200 */
[----:B------:R-:W-:Y:S02]  /*1960*/  FSETP.GE.FTZ.AND P5, PT, |R5|, 1.0029599666595458984, PT ;  /* 0x3f8060fe0500780b */ /* 0x000fe40003fb6200 */
[----:B------:R-:W-:Y:S02]  /*1970*/  FSEL R3, R20, 8.4834944573231041431e-05, P4 ;  /* 0x38b1e96a14037808 */ /* 0x000fe40002000000 */
[----:B------:R-:W-:Y:S02]  /*1980*/  FSEL R13, -R19, -0.00082130916416645050049, P4 ;  /* 0xba574d20130d7808 */ /* 0x000fe40002000100 */
[----:B------:R-:W-:Y:S02]  /*1990*/  FSEL R22, R21, 0.0052134888246655464172, P4 ;  /* 0x3baad5ea15167808 */ /* 0x000fe40002000000 */
[----:B0-----:R-:W-:-:S02]  /*19a0*/  FSEL R14, -R16, -0.026868773624300956726, P4 ;  /* 0xbcdc1be7100e7808 */ /* 0x001fc40002000100 */
[----:B------:R-:W-:Y:S01]  /*19b0*/  FSEL R24, R20, 8.4834944573231041431e-05, P5 ;  /* 0x38b1e96a14187808 */ /* 0x000fe20002800000 */
[----:B------:R-:W-:Y:S01]  /*19c0*/  @!P4 FMUL.FTZ R12, R4, R4 ;  /* 0x00000004040cc220 */ /* 0x000fe20000410000 */
[----:B------:R-:W-:Y:S02]  /*19d0*/  FSEL R26, -R19, -0.00082130916416645050049, P5 ;  /* 0xba574d20131a7808 */ /* 0x000fe40002800100 */
[----:B------:R-:W-:Y:S01]  /*19e0*/  FSETP.GE.FTZ.AND P3, PT, |R6|, 1.0029599666595458984, PT ;  /* 0x3f8060fe0600780b */ /* 0x000fe20003f76200 */
[C---:B------:R-:W-:Y:S01]  /*19f0*/  FFMA.FTZ R3, R12.reuse, R3, R13 ;  /* 0x000000030c037223 */ /* 0x040fe2000001000d */
[----:B------:R-:W-:Y:S02]  /*1a00*/  FSETP.GE.FTZ.AND P2, PT, |R7|, 1.0029599666595458984, PT ;  /* 0x3f8060fe0700780b */ /* 0x000fe40003f56200 */
[----:B------:R-:W-:Y:S01]  /*1a10*/  FSEL R27, -R19, -0.00082130916416645050049, P3 ;  /* 0xba574d20131b7808 */ /* 0x000fe20001800100 */
[----:B------:R-:W-:Y:S01]  /*1a20*/  FFMA.FTZ R3, R12, R3, R22 ;  /* 0x000000030c037223 */ /* 0x000fe20000010016 */
[----:B------:R-:W-:-:S02]  /*1a30*/  FSEL R22, R18, 0.11284004896879196167, P4 ;  /* 0x3de718af12167808 */ /* 0x000fc40002000000 */
[----:B------:R-:W-:Y:S01]  /*1a40*/  FSEL R28, -R19, -0.00082130916416645050049, P2 ;  /* 0xba574d20131c7808 */ /* 0x000fe20001000100 */
[----:B------:R-:W-:Y:S01]  /*1a50*/  FFMA.FTZ R3, R12, R3, R14 ;  /* 0x000000030c037223 */ /* 0x000fe2000001000e */
[----:B------:R-:W-:Y:S02]  /*1a60*/  FSEL R14, R17, -0.37612664699554443359, P4 ;  /* 0xbec093ac110e7808 */ /* 0x000fe40002000000 */
[----:B---3--:R-:W-:Y:S01]  /*1a70*/  FSETP.GE.FTZ.AND P1, PT, |R8|, 1.0029599666595458984, PT ;  /* 0x3f8060fe0800780b */ /* 0x008fe20003f36200 */
[C---:B------:R-:W-:Y:S01]  /*1a80*/  FFMA.FTZ R13, R12.reuse, R3, R22 ;  /* 0x000000030c0d7223 */ /* 0x040fe20000010016 */
[----:B------:R-:W-:Y:S01]  /*1a90*/  HFMA2 R3, -RZ, RZ, 1.7822265625, 0.000185489654541015625 ;  /* 0x3f210a14ff037431 */ /* 0x000fe200000001ff */
[----:B------:R-:W-:Y:S02]  /*1aa0*/  FSETP.GE.FTZ.AND P0, PT, |R9|, 1.0029599666595458984, PT ;  /* 0x3f8060fe0900780b */ /* 0x000fe40003f16200 */
[----:B------:R-:W-:Y:S01]  /*1ab0*/  FFMA.FTZ R15, R12, R13, R14 ;  /* 0x0000000d0c0f7223 */ /* 0x000fe2000001000e */
[C---:B------:R-:W-:Y:S01]  /*1ac0*/  FADD.FTZ R13, |R5|.reuse, -RZ ;  /* 0x800000ff050d7221 */ /* 0x040fe20000010200 */
[----:B------:R-:W-:Y:S01]  /*1ad0*/  @!P5 FMUL.FTZ R13, R5, R5 ;  /* 0x00000005050dd220 */ /* 0x000fe20000410000 */
[C---:B------:R-:W-:Y:S01]  /*1ae0*/  FADD.FTZ R14, |R6|.reuse, -RZ ;  /* 0x800000ff060e7221 */ /* 0x040fe20000010200 */
[----:B------:R-:W-:-:S02]  /*1af0*/  @!P3 FMUL.FTZ R14, R6, R6 ;  /* 0x00000006060eb220 */ /* 0x000fc40000410000 */
[----:B------:R-:W-:Y:S01]  /*1b00*/  FFMA.FTZ R24, R13, R24, R26 ;  /* 0x000000180d187223 */ /* 0x000fe2000001001a */
[C---:B------:R-:W-:Y:S02]  /*1b10*/  FSEL R23, R3.reuse, 0.12837915122509002686, P4 ;  /* 0x3e0375d303177808 */ /* 0x040fe40002000000 */
[----:B------:R-:W-:Y:S02]  /*1b20*/  FSEL R26, -R16, -0.026868773624300956726, P5 ;  /* 0xbcdc1be7101a7808 */ /* 0x000fe40002800100 */
[----:B------:R-:W-:Y:S01]  /*1b30*/  FSEL R29, R3, 0.12837915122509002686, P0 ;  /* 0x3e0375d3031d7808 */ /* 0x000fe20000000000 */
[C---:B------:R-:W-:Y:S01]  /*1b40*/  FFMA.FTZ R22, R12.reuse, R15, R23 ;  /* 0x0000000f0c167223 */ /* 0x040fe20000010017 */
[----:B------:R-:W-:Y:S01]  /*1b50*/  FADD.FTZ R15, -R12, -RZ ;  /* 0x800000ff0c0f7221 */ /* 0x000fe20000010100 */
[----:B------:R-:W-:Y:S02]  /*1b60*/  FSEL R12, R21, 0.0052134888246655464172, P5 ;  /* 0x3baad5ea150c7808 */ /* 0x000fe40002800000 */
[----:B------:R-:W-:-:S02]  /*1b70*/  FSEL R23, R20, 8.4834944573231041431e-05, P3 ;  /* 0x38b1e96a14177808 */ /* 0x000fc40001800000 */
[----:B------:R-:W-:Y:S01]  /*1b80*/  FSEL R25, R15, R4, P4 ;  /* 0x000000040f197208 */ /* 0x000fe20002000000 */
[----:B------:R-:W-:Y:S01]  /*1b90*/  FFMA.FTZ R24, R13, R24, R12 ;  /* 0x000000180d187223 */ /* 0x000fe2000001000c */
[C---:B------:R-:W-:Y:S01]  /*1ba0*/  FADD.FTZ R15, |R7|.reuse, -RZ ;  /* 0x800000ff070f7221 */ /* 0x040fe20000010200 */
[----:B------:R-:W-:Y:S01]  /*1bb0*/  FFMA.FTZ R23, R14, R23, R27 ;  /* 0x000000170e177223 */ /* 0x000fe2000001001b */
[----:B------:R-:W-:Y:S01]  /*1bc0*/  @!P2 FMUL.FTZ R15, R7, R7 ;  /* 0x00000007070fa220 */ /* 0x000fe20000410000 */
[----:B------:R-:W-:Y:S01]  /*1bd0*/  FFMA.FTZ R24, R13, R24, R26 ;  /* 0x000000180d187223 */ /* 0x000fe2000001001a */
[----:B------:R-:W-:Y:S01]  /*1be0*/  FSEL R26, R18, 0.11284004896879196167, P5 ;  /* 0x3de718af121a7808 */ /* 0x000fe20002800000 */
[----:B------:R-:W-:Y:S01]  /*1bf0*/  FFMA.FTZ R12, R22, R25, R25 ;  /* 0x00000019160c7223 */ /* 0x000fe20000010019 */
[----:B------:R-:W-:Y:S01]  /*1c00*/  FSEL R25, R21, 0.0052134888246655464172, P3 ;  /* 0x3baad5ea15197808 */ /* 0x000fe20001800000 */
[----:B------:R-:W-:Y:S01]  /*1c10*/  FADD.FTZ R27, -R14, -RZ ;  /* 0x800000ff0e1b7221 */ /* 0x000fe20000010100 */
[----:B------:R-:W-:Y:S01]  /*1c20*/  FSEL R22, R20, 8.4834944573231041431e-05, P2 ;  /* 0x38b1e96a14167808 */ /* 0x000fe20001000000 */
[----:B------:R-:W-:Y:S01]  /*1c30*/  FFMA.FTZ R24, R13, R24, R26 ;  /* 0x000000180d187223 */ /* 0x000fe2000001001a */
[----:B------:R-:W-:Y:S01]  /*1c40*/  FSEL R26, R17, -0.37612664699554443359, P5 ;  /* 0xbec093ac111a7808 */ /* 0x000fe20002800000 */
[----:B------:R-:W-:Y:S01]  /*1c50*/  FFMA.FTZ R23, R14, R23, R25 ;  /* 0x000000170e177223 */ /* 0x000fe20000010019 */
[----:B------:R-:W-:Y:S01]  /*1c60*/  FSEL R25, -R16, -0.026868773624300956726, P3 ;  /* 0xbcdc1be710197808 */ /* 0x000fe20001800100 */
[----:B------:R-:W-:Y:S01]  /*1c70*/  FFMA.FTZ R22, R15, R22, R28 ;  /* 0x000000160f167223 */ /* 0x000fe2000001001c */
[----:B------:R-:W-:Y:S01]  /*1c80*/  FSEL R28, R21, 0.0052134888246655464172, P2 ;  /* 0x3baad5ea151c7808 */ /* 0x000fe20001000000 */
[----:B------:R-:W-:Y:S01]  /*1c90*/  FFMA.FTZ R24, R13, R24, R26 ;  /* 0x000000180d187223 */ /* 0x000fe2000001001a */
[----:B------:R-:W-:Y:S01]  /*1ca0*/  FSEL R26, R3, 0.12837915122509002686, P5 ;  /* 0x3e0375d3031a7808 */ /* 0x000fe20002800000 */
[----:B------:R-:W-:-:S02]  /*1cb0*/  FFMA.FTZ R25, R14, R23, R25 ;  /* 0x000000170e197223 */ /* 0x000fc40000010019 */
[----:B------:R-:W-:Y:S02]  /*1cc0*/  FFMA.FTZ R22, R15, R22, R28 ;  /* 0x000000160f167223 */ /* 0x000fe4000001001c */
[C---:B------:R-:W-:Y:S01]  /*1cd0*/  FFMA.FTZ R23, R13.reuse, R24, R26 ;  /* 0x000000180d177223 */ /* 0x040fe2000001001a */
[----:B------:R-:W-:Y:S01]  /*1ce0*/  FADD.FTZ R24, -R13, -RZ ;  /* 0x800000ff0d187221 */ /* 0x000fe20000010100 */
[----:B------:R-:W-:Y:S02]  /*1cf0*/  FSEL R13, R18, 0.11284004896879196167, P3 ;  /* 0x3de718af120d7808 */ /* 0x000fe40001800000 */
[----:B------:R-:W-:-:S03]  /*1d00*/  FSEL R26, -R16, -0.026868773624300956726, P2 ;  /* 0xbcdc1be7101a7808 */ /* 0x000fc60001000100 */
[----:B------:R-:W-:Y:S01]  /*1d10*/  FFMA.FTZ R13, R14, R25, R13 ;  /* 0x000000190e0d7223 */ /* 0x000fe2000001000d */
[----:B------:R-:W-:Y:S01]  /*1d20*/  FSEL R25, R17, -0.37612664699554443359, P3 ;  /* 0xbec093ac11197808 */ /* 0x000fe20001800000 */
[----:B------:R-:W-:Y:S01]  /*1d30*/  FFMA.FTZ R26, R15, R22, R26 ;  /* 0x000000160f1a7223 */ /* 0x000fe2000001001a */
[----:B------:R-:W-:Y:S02]  /*1d40*/  FSEL R22, R24, R5, P5 ;  /* 0x0000000518167208 */ /* 0x000fe40002800000 */
[----:B------:R-:W-:Y:S01]  /*1d50*/  FSEL R24, R18, 0.11284004896879196167, P2 ;  /* 0x3de718af12187808 */ /* 0x000fe20001000000 */
[----:B------:R-:W-:Y:S02]  /*1d60*/  FFMA.FTZ R25, R14, R13, R25 ;  /* 0x0000000d0e197223 */ /* 0x000fe40000010019 */
[----:B------:R-:W-:Y:S01]  /*1d70*/  FFMA.FTZ R13, R23, R22, R22 ;  /* 0x00000016170d7223 */ /* 0x000fe20000010016 */
[----:B------:R-:W-:Y:S01]  /*1d80*/  FSEL R23, R3, 0.12837915122509002686, P3 ;  /* 0x3e0375d303177808 */ /* 0x000fe20001800000 */
[----:B------:R-:W-:Y:S01]  /*1d90*/  FFMA.FTZ R24, R15, R26, R24 ;  /* 0x0000001a0f187223 */ /* 0x000fe20000010018 */
[----:B------:R-:W0:Y:S01]  /*1da0*/  @P4 MUFU.EX2 R22, R12 ;  /* 0x0000000c00164308 */ /* 0x000e220000000800 */
[----:B------:R-:W-:-:S02]  /*1db0*/  FSEL R26, R17, -0.37612664699554443359, P2 ;  /* 0xbec093ac111a7808 */ /* 0x000fc40001000000 */
[----:B------:R-:W-:Y:S01]  /*1dc0*/  FFMA.FTZ R25, R14, R25, R23 ;  /* 0x000000190e197223 */ /* 0x000fe20000010017 */
[----:B------:R-:W-:Y:S02]  /*1dd0*/  FSEL R14, R3, 0.12837915122509002686, P2 ;  /* 0x3e0375d3030e7808 */ /* 0x000fe40001000000 */
[C---:B------:R-:W-:Y:S01]  /*1de0*/  FFMA.FTZ R24, R15.reuse, R24, R26 ;  /* 0x000000180f187223 */ /* 0x040fe2000001001a */
[C---:B------:R-:W-:Y:S01]  /*1df0*/  FADD.FTZ R26, -R15.reuse, -RZ ;  /* 0x800000ff0f1a7221 */ /* 0x040fe20000010100 */
[----:B------:R-:W1:Y:S02]  /*1e00*/  @P5 MUFU.EX2 R23, R13 ;  /* 0x0000000d00175308 */ /* 0x000e640000000800 */
[----:B------:R-:W-:Y:S01]  /*1e10*/  FFMA.FTZ R24, R15, R24, R14 ;  /* 0x000000180f187223 */ /* 0x000fe2000001000e */
[----:B------:R-:W-:Y:S02]  /*1e20*/  FSEL R14, R27, R6, P3 ;  /* 0x000000061b0e7208 */ /* 0x000fe40001800000 */
[----:B------:R-:W-:-:S03]  /*1e30*/  FSEL R15, R26, R7, P2 ;  /* 0x000000071a0f7208 */ /* 0x000fc60001000000 */
[----:B------:R-:W-:Y:S01]  /*1e40*/  FFMA.FTZ R14, R25, R14, R14 ;  /* 0x0000000e190e7223 */ /* 0x000fe2000001000e */
[----:B0-----:R-:W-:Y:S01]  /*1e50*/  @P4 FADD.FTZ R25, -R22, 1 ;  /* 0x3f80000016194421 */ /* 0x001fe20000010100 */
[----:B------:R-:W-:Y:S01]  /*1e60*/  FFMA.FTZ R15, R24, R15, R15 ;  /* 0x0000000f180f7223 */ /* 0x000fe2000001000f */
[C---:B------:R-:W-:Y:S01]  /*1e70*/  FADD.FTZ R24, |R9|.reuse, -RZ ;  /* 0x800000ff09187221 */ /* 0x040fe20000010200 */
[----:B------:R-:W-:Y:S02]  /*1e80*/  @!P0 FMUL.FTZ R24, R9, R9 ;  /* 0x0000000909188220 */ /* 0x000fe40000410000 */
[----:B------:R-:W-:Y:S02]  /*1e90*/  @P4 LOP3.LUT R12, R25, 0x80000000, R4, 0xb8, !PT ;  /* 0x80000000190c4812 */ /* 0x000fe400078eb804 */
[----:B------:R-:W-:Y:S01]  /*1ea0*/  FSEL R4, R20, 8.4834944573231041431e-05, P1 ;  /* 0x38b1e96a14047808 */ /* 0x000fe20000800000 */
[----:B-1----:R-:W-:Y:S01]  /*1eb0*/  @P5 FADD.FTZ R22, -R23, 1 ;  /* 0x3f80000017165421 */ /* 0x002fe20000010100 */
[C---:B------:R-:W-:Y:S01]  /*1ec0*/  FADD.FTZ R23, |R8|.reuse, -RZ ;  /* 0x800000ff08177221 */ /* 0x040fe20000010200 */
[----:B------:R-:W-:Y:S01]  /*1ed0*/  @!P1 FMUL.FTZ R23, R8, R8 ;  /* 0x0000000808179220 */ /* 0x000fe20000410000 */
[----:B------:R-:W-:-:S02]  /*1ee0*/  FSEL R25, -R19, -0.00082130916416645050049, P0 ;  /* 0xba574d2013197808 */ /* 0x000fc40000000100 */
[----:B------:R-:W-:Y:S02]  /*1ef0*/  @P5 LOP3.LUT R13, R22, 0x80000000, R5, 0xb8, !PT ;  /* 0x80000000160d5812 */ /* 0x000fe400078eb805 */
[----:B------:R-:W-:Y:S02]  /*1f00*/  FSEL R22, -R19, -0.00082130916416645050049, P1 ;  /* 0xba574d2013167808 */ /* 0x000fe40000800100 */
[----:B------:R-:W-:Y:S02]  /*1f10*/  FSEL R5, R20, 8.4834944573231041431e-05, P0 ;  /* 0x38b1e96a14057808 */ /* 0x000fe40000000000 */
[----:B------:R-:W-:Y:S01]  /*1f20*/  FSETP.GE.FTZ.AND P4, PT, |R10|, 1.0029599666595458984, PT ;  /* 0x3f8060fe0a00780b */ /* 0x000fe20003f96200 */
[----:B------:R-:W-:Y:S01]  /*1f30*/  FFMA.FTZ R4, R23, R4, R22 ;  /* 0x0000000417047223 */ /* 0x000fe20000010016 */
[C---:B------:R-:W-:Y:S01]  /*1f40*/  FSEL R22, R21.reuse, 0.0052134888246655464172, P1 ;  /* 0x3baad5ea15167808 */ /* 0x040fe20000800000 */
[----:B------:R-:W-:Y:S01]  /*1f50*/  FFMA.FTZ R5, R24, R5, R25 ;  /* 0x0000000518057223 */ /* 0x000fe20000010019 */
[----:B------:R-:W-:-:S02]  /*1f60*/  FSEL R25, R21, 0.0052134888246655464172, P0 ;  /* 0x3baad5ea15197808 */ /* 0x000fc40000000000 */
[----:B------:R-:W-:Y:S01]  /*1f70*/  FSETP.GE.FTZ.AND P5, PT, |R11|, 1.0029599666595458984, PT ;  /* 0x3f8060fe0b00780b */ /* 0x000fe20003fb6200 */
[C---:B------:R-:W-:Y:S01]  /*1f80*/  FFMA.FTZ R4, R23.reuse, R4, R22 ;  /* 0x0000000417047223 */ /* 0x040fe20000010016 */
[----:B------:R-:W-:Y:S01]  /*1f90*/  FSEL R22, -R16, -0.026868773624300956726, P1 ;  /* 0xbcdc1be710167808 */ /* 0x000fe20000800100 */
[----:B------:R-:W-:Y:S01]  /*1fa0*/  FFMA.FTZ R5, R24, R5, R25 ;  /* 0x0000000518057223 */ /* 0x000fe20000010019 */
[----:B------:R-:W-:Y:S02]  /*1fb0*/  FSEL R25, -R16, -0.026868773624300956726, P0 ;  /* 0xbcdc1be710197808 */ /* 0x000fe40000000100 */
[----:B------:R-:W-:Y:S01]  /*1fc0*/  FSEL R26, R20, 8.4834944573231041431e-05, P4 ;  /* 0x38b1e96a141a7808 */ /* 0x000fe20002000000 */
[----:B------:R-:W-:Y:S01]  /*1fd0*/  FFMA.FTZ R4, R23, R4, R22 ;  /* 0x0000000417047223 */ /* 0x000fe20000010016 */
[----:B------:R-:W-:Y:S01]  /*1fe0*/  FSEL R22, R18, 0.11284004896879196167, P1 ;  /* 0x3de718af12167808 */ /* 0x000fe20000800000 */
[----:B------:R-:W-:Y:S01]  /*1ff0*/  FFMA.FTZ R5, R24, R5, R25 ;  /* 0x0000000518057223 */ /* 0x000fe20000010019 */
[----:B------:R-:W-:-:S02]  /*2000*/  FSEL R25, R18, 0.11284004896879196167, P0 ;  /* 0x3de718af12197808 */ /* 0x000fc40000000000 */
[----:B------:R-:W-:Y:S01]  /*2010*/  FSEL R28, R18, 0.11284004896879196167, P4 ;  /* 0x3de718af121c7808 */ /* 0x000fe20002000000 */
[----:B------:R-:W-:Y:S01]  /*2020*/  FFMA.FTZ R4, R23, R4, R22 ;  /* 0x0000000417047223 */ /* 0x000fe20000010016 */
[C---:B------:R-:W-:Y:S01]  /*2030*/  FSEL R22, R17.reuse, -0.37612664699554443359, P1 ;  /* 0xbec093ac11167808 */ /* 0x040fe20000800000 */
[----:B------:R-:W-:Y:S01]  /*2040*/  FFMA.FTZ R5, R24, R5, R25 ;  /* 0x0000000518057223 */ /* 0x000fe20000010019 */
[----:B------:R-:W-:-:S03]  /*2050*/  FSEL R25, R17, -0.37612664699554443359, P0 ;  /* 0xbec093ac11197808 */ /* 0x000fc60000000000 */
[----:B------:R-:W-:Y:S01]  /*2060*/  FFMA.FTZ R4, R23, R4, R22 ;  /* 0x0000000417047223 */ /* 0x000fe20000010016 */
[----:B------:R-:W-:Y:S01]  /*2070*/  FSEL R22, R3, 0.12837915122509002686, P1 ;  /* 0x3e0375d303167808 */ /* 0x000fe20000800000 */
[----:B------:R-:W-:Y:S01]  /*2080*/  FFMA.FTZ R27, R24, R5, R25 ;  /* 0x00000005181b7223 */ /* 0x000fe20000010019 */
[C---:B------:R-:W-:Y:S01]  /*2090*/  FADD.FTZ R5, |R10|.reuse, -RZ ;  /* 0x800000ff0a057221 */ /* 0x040fe20000010200 */
[----:B------:R-:W-:Y:S02]  /*20a0*/  @!P4 FMUL.FTZ R5, R10, R10 ;  /* 0x0000000a0a05c220 */ /* 0x000fe40000410000 */
[----:B------:R-:W-:Y:S01]  /*20b0*/  FFMA.FTZ R25, R23, R4, R22 ;  /* 0x0000000417197223 */ /* 0x000fe20000010016 */
[----:B------:R-:W-:Y:S01]  /*20c0*/  FSEL R4, -R19, -0.00082130916416645050049, P4 ;  /* 0xba574d2013047808 */ /* 0x000fe20002000100 */
[----:B------:R-:W-:Y:S01]  /*20d0*/  FFMA.FTZ R22, R24, R27, R29 ;  /* 0x0000001b18167223 */ /* 0x000fe2000001001d */
[----:B------:R-:W-:Y:S01]  /*20e0*/  FSEL R27, R20, 8.4834944573231041431e-05, P5 ;  /* 0x38b1e96a141b7808 */ /* 0x000fe20002800000 */
[----:B------:R-:W-:Y:S01]  /*20f0*/  FADD.FTZ R23, -R23, -RZ ;  /* 0x800000ff17177221 */ /* 0x000fe20000010100 */
[----:B------:R-:W-:Y:S01]  /*2100*/  FSEL R19, -R19, -0.00082130916416645050049, P5 ;  /* 0xba574d2013137808 */ /* 0x000fe20002800100 */
[----:B------:R-:W-:Y:S01]  /*2110*/  FFMA.FTZ R26, R5, R26, R4 ;  /* 0x0000001a051a7223 */ /* 0x000fe20000010004 */
[C---:B------:R-:W-:Y:S01]  /*2120*/  FADD.FTZ R4, |R11|.reuse, -RZ ;  /* 0x800000ff0b047221 */ /* 0x040fe20000010200 */
[----:B------:R-:W-:Y:S01]  /*2130*/  @!P5 FMUL.FTZ R4, R11, R11 ;  /* 0x0000000b0b04d220 */ /* 0x000fe20000410000 */
[C---:B------:R-:W-:Y:S01]  /*2140*/  FSEL R20, R21.reuse, 0.0052134888246655464172, P4 ;  /* 0x3baad5ea15147808 */ /* 0x040fe20002000000 */
[----:B------:R-:W-:Y:S01]  /*2150*/  FADD.FTZ R24, -R24, -RZ ;  /* 0x800000ff18187221 */ /* 0x000fe20000010100 */
[----:B------:R-:W-:Y:S01]  /*2160*/  FSEL R21, R21, 0.0052134888246655464172, P5 ;  /* 0x3baad5ea15157808 */ /* 0x000fe20002800000 */
[----:B------:R-:W-:-:S02]  /*2170*/  FFMA.FTZ R19, R4, R27, R19 ;  /* 0x0000001b04137223 */ /* 0x000fc40000010013 */
[----:B------:R-:W-:Y:S01]  /*2180*/  FFMA.FTZ R26, R5, R26, R20 ;  /* 0x0000001a051a7223 */ /* 0x000fe20000010014 */
[----:B------:R-:W-:Y:S01]  /*2190*/  FSEL R20, -R16, -0.026868773624300956726, P4 ;  /* 0xbcdc1be710147808 */ /* 0x000fe20002000100 */
[----:B------:R-:W-:Y:S01]  /*21a0*/  FFMA.FTZ R19, R4, R19, R21 ;  /* 0x0000001304137223 */ /* 0x000fe20000010015 */
[----:B------:R-:W-:Y:S02]  /*21b0*/  FSEL R21, -R16, -0.026868773624300956726, P5 ;  /* 0xbcdc1be710157808 */ /* 0x000fe40002800100 */
[----:B------:R-:W-:Y:S01]  /*21c0*/  FSEL R16, R23, R8, P1 ;  /* 0x0000000817107208 */ /* 0x000fe20000800000 */
[----:B------:R-:W-:Y:S01]  /*21d0*/  FFMA.FTZ R26, R5, R26, R20 ;  /* 0x0000001a051a7223 */ /* 0x000fe20000010014 */
[----:B------:R-:W-:Y:S01]  /*21e0*/  FSEL R23, R18, 0.11284004896879196167, P5 ;  /* 0x3de718af12177808 */ /* 0x000fe20002800000 */
        /* <DEDUP_REMOVED lines=16> */
[----:B------:R-:W0:Y:S01]  /*22f0*/  @P3 MUFU.EX2 R20, R14 ;  /* 0x0000000e00143308 */ /* 0x000e220000000800 */
[----:B------:R-:W-:Y:S01]  /*2300*/  FSEL R19, R19, R10, P4 ;  /* 0x0000000a13137208 */ /* 0x000fe20002000000 */
[----:B------:R-:W1:Y:S01]  /*2310*/  LDC.64 R4, c[0x0][0x388] ;  /* 0x0000e200ff047b82 */ /* 0x000e620000000a00 */
[----:B------:R-:W-:-:S03]  /*2320*/  FSEL R26, R22, R11, P5 ;  /* 0x0000000b161a7208 */ /* 0x000fc60002800000 */
[----:B------:R-:W-:Y:S02]  /*2330*/  FFMA.FTZ R18, R18, R19, R19 ;  /* 0x0000001312127223 */ /* 0x000fe40000010013 */
[----:B------:R-:W2:Y:S01]  /*2340*/  @P2 MUFU.EX2 R23, R15 ;  /* 0x0000000f00172308 */ /* 0x000ea20000000800 */
[----:B------:R-:W-:-:S07]  /*2350*/  FFMA.FTZ R19, R21, R26, R26 ;  /* 0x0000001a15137223 */ /* 0x000fce000001001a */
[----:B------:R-:W3:Y:S01]  /*2360*/  @P1 MUFU.EX2 R3, R16 ;  /* 0x0000001000031308 */ /* 0x000ee20000000800 */
[----:B0-----:R-:W-:-:S05]  /*2370*/  @P3 FADD.FTZ R25, -R20, 1 ;  /* 0x3f80000014193421 */ /* 0x001fca0000010100 */
[----:B------:R-:W-:Y:S02]  /*2380*/  @P3 LOP3.LUT R14, R25, 0x80000000, R6, 0xb8, !PT ;  /* 0x80000000190e3812 */ /* 0x000fe400078eb806 */
[----:B------:R-:W0:Y:S01]  /*2390*/  @P0 MUFU.EX2 R24, R17 ;  /* 0x0000001100180308 */ /* 0x000e220000000800 */
[----:B--2---:R-:W-:Y:S01]  /*23a0*/  @P2 FADD.FTZ R20, -R23, 1 ;  /* 0x3f80000017142421 */ /* 0x004fe20000010100 */
[----:B-1----:R-:W-:-:S04]  /*23b0*/  IMAD.WIDE.U32 R4, R0, 0x4, R4 ;  /* 0x0000000400047825 */ /* 0x002fc800078e0004 */
[----:B------:R-:W-:Y:S02]  /*23c0*/  @P2 LOP3.LUT R15, R20, 0x80000000, R7, 0xb8, !PT ;  /* 0x80000000140f2812 */ /* 0x000fe400078eb807 */
[----:B------:R-:W1:Y:S01]  /*23d0*/  @P4 MUFU.EX2 R22, R18 ;  /* 0x0000001200164308 */ /* 0x000e620000000800 */
[----:B---3--:R-:W-:Y:S01]  /*23e0*/  @P1 FADD.FTZ R3, -R3, 1 ;  /* 0x3f80000003031421 */ /* 0x008fe20000010100 */
[----:B------:R-:W-:-:S04]  /*23f0*/  IMAD.WIDE.U32 R4, R2, 0x10, R4 ;  /* 0x0000001002047825 */ /* 0x000fc800078e0004 */
[----:B------:R-:W-:Y:S01]  /*2400*/  @P1 LOP3.LUT R16, R3, 0x80000000, R8, 0xb8, !PT ;  /* 0x8000000003101812 */ /* 0x000fe200078eb808 */
[----:B------:R-:W-:Y:S01]  /*2410*/  STG.E.128 desc[UR4][R4.64], R12 ;  /* 0x0000000c04007986 */ /* 0x000fe2000c101d04 */
[----:B------:R-:W2:Y:S01]  /*2420*/  @P5 MUFU.EX2 R21, R19 ;  /* 0x0000001300155308 */ /* 0x000ea20000000800 */
[----:B0-----:R-:W-:-:S05]  /*2430*/  @P0 FADD.FTZ R24, -R24, 1 ;  /* 0x3f80000018180421 */ /* 0x001fca0000010100 */
[----:B------:R-:W-:Y:S01]  /*2440*/  @P0 LOP3.LUT R17, R24, 0x80000000, R9, 0xb8, !PT ;  /* 0x8000000018110812 */ /* 0x000fe200078eb809 */
[----:B-1----:R-:W-:-:S05]  /*2450*/  @P4 FADD.FTZ R7, -R22, 1 ;  /* 0x3f80000016074421 */ /* 0x002fca0000010100 */
[----:B------:R-:W-:Y:S01]  /*2460*/  @P4 LOP3.LUT R18, R7, 0x80000000, R10, 0xb8, !PT ;  /* 0x8000000007124812 */ /* 0x000fe200078eb80a */
[----:B--2---:R-:W-:-:S05]  /*2470*/  @P5 FADD.FTZ R0, -R21, 1 ;  /* 0x3f80000015005421 */ /* 0x004fca0000010100 */
[----:B------:R-:W-:-:S05]  /*2480*/  @P5 LOP3.LUT R19, R0, 0x80000000, R11, 0xb8, !PT ;  /* 0x8000000000135812 */ /* 0x000fca00078eb80b */
[----:B------:R-:W-:Y:S01]  /*2490*/  STG.E.128 desc[UR4][R4.64+0x800], R16 ;  /* 0x0008001004007986 */ /* 0x000fe2000c101d04 */
[----:B------:R-:W-:Y:S05]  /*24a0*/  EXIT ;  /* 0x000000000000794d */ /* 0x000fea0003800000 */
.L_x_1955:
        /* <DEDUP_REMOVED lines=13> */
.L_x_11319:


//--------------------- .text._ZN2at6native29vectorized_elementwise_kernelILi8EZZZNS0_15erf_kernel_cudaERNS_18TensorIteratorBaseEENKUlvE_clEvENKUlvE0_clEvEUlfE_St5arrayIPcLm2EEEEviT0_T1_ --------------------------
	.section	.text._ZN2at6native29vectorized_elementwise_kernelILi8EZZZNS0_15erf_kernel_cudaERNS_18TensorIteratorBaseEENKUlvE_clEvENKUlvE0_clEvEUlfE_St5arrayIPcLm2EEEEviT0_T1_,"ax",@progbits
	.align	128
        .global         _ZN2at6native29vectorized_elementwise_kernelILi8EZZZNS0_15erf_kernel_cudaERNS_18TensorIteratorBaseEENKUlvE_clEvENKUlvE0_clEvEUlfE_St5arrayIPcLm2EEEEviT0_T1_
        .type           _ZN2at6native29vectorized_elementwise_kernelILi8EZZZNS0_15erf_kernel_cudaERNS_18TensorIteratorBaseEENKUlvE_clEvENKUlvE0_clEvEUlfE_St5arrayIPcLm2EEEEviT0_T1_,@function
        .size           _ZN2at6native29vectorized_elementwise_kernelILi8EZZZNS0_15erf_kernel_cudaERNS_18TensorIteratorBaseEENKUlvE_clEvENKUlvE0_clEvEUlfE_St5arrayIPcLm2EEEEviT0_T1_,(.L_x_11320 - _ZN2at6native29vectorized_elementwise_kernelILi8EZZZNS0_15erf_kernel_cudaERNS_18TensorIteratorBaseEENKUlvE_clEvENKUlvE0_clEvEUlfE_St5arrayIPcLm2EEEEviT0_T1_)
        .other          _ZN2at6native29vectorized_elementwise_kernelILi8EZZZNS0_15erf_kernel_cudaERNS_18TensorIteratorBaseEENKUlvE_clEvENKUlvE0_clEvEUlfE_St5arrayIPcLm2EEEEviT0_T1_,@"STO_CUDA_ENTRY STV_DEFAULT"
_ZN2at6native29vectorized_elementwise_kernelILi8EZZZNS0_15erf_kernel_cudaERNS_18TensorIteratorBaseEENKUlvE_clEvENKUlvE0_clEvEUlfE_St5arrayIPcLm2EEEEviT0_T1_:
.text._ZN2at6native29vectorized_elementwise_kernelILi8EZZZNS0_15erf_kernel_cudaERNS_18TensorIteratorBaseEENKUlvE_clEvENKUlvE0_clEvEUlfE_St5arrayIPcLm2EEEEviT0_T1_:
        /* <DEDUP_REMOVED lines=105> */
.L_x_1958:
[----:B------:R-:W-:Y:S05]  /*0690*/  BSYNC.RECONVERGENT B0 ;  /* 0x0000000000007941 */ /* 0x000fea0003800200 */
.L_x_1957:
        /* <DEDUP_REMOVED lines=34> */
.L_x_1960:
[----:B------:R-:W-:Y:S05]  /*08c0*/  BSYNC.RECONVERGENT B0 ;  /* 0x0000000000007941 */ /* 0x000fea0003800200 */
.L_x_1959:
        /* <DEDUP_REMOVED lines=34> */
.L_x_1962:
[----:B------:R-:W-:Y:S05]  /*0af0*/  BSYNC.RECONVERGENT B0 ;  /* 0x0000000000007941 */ /* 0x000fea0003800200 */
.L_x_1961:
        /* <DEDUP_REMOVED lines=31> */
.L_x_1964:
[----:B------:R-:W-:Y:S05]  /*0cf0*/  BSYNC.RECONVERGENT B0 ;  /* 0x0000000000007941 */ /* 0x000fea0003800200 */
.L_x_1963:
        /* <DEDUP_REMOVED lines=31> */
.L_x_1966:
[----:B------:R-:W-:Y:S05]  /*0ef0*/  BSYNC.RECONVERGENT B0 ;  /* 0x0000000000007941 */ /* 0x000fea0003800200 */
.L_x_1965:
        /* <DEDUP_REMOVED lines=31> */
.L_x_1968:
[----:B------:R-:W-:Y:S05]  /*10f0*/  BSYNC.RECONVERGENT B0 ;  /* 0x0000000000007941 */ /* 0x000fea0003800200 */
.L_x_1967:
        /* <DEDUP_REMOVED lines=31> */
.L_x_1970:
[----:B------:R-:W-:Y:S05]  /*12f0*/  BSYNC.RECONVERGENT B0 ;  /* 0x0000000000007941 */ /* 0x000fea0003800200 */
.L_x_1969:
        /* <DEDUP_REMOVED lines=31> */
.L_x_1972:
[----:B------:R-:W-:Y:S05]  /*14f0*/  BSYNC.RECONVERGENT B0 ;  /* 0x0000000000007941 */ /* 0x000fea0003800200 */
.L_x_1971:
        /* <DEDUP_REMOVED lines=18> */
.L_x_1975:
[----:B------:R-:W-:-:S13]  /*1620*/  ISETP.GE.U32.AND P0, PT, R5, R4, PT ;  /* 0x000000040500720c */ /* 0x000fda0003f06070 */
[----:B------:R-:W-:Y:S05]  /*1630*/  @P0 BRA `(.L_x_1977) ;  /* 0x0000000000300947 */ /* 0x000fea0003800000 */
[----:B0-----:R-:W0:Y:S01]  /*1640*/  LDC.64 R6, c[0x0][0x388] ;  /* 0x0000e200ff067b82 */ /* 0x001e220000000a00 */
[----:B------:R-:W-:Y:S01]  /*1650*/  IADD3 R11, PT, PT, R0, R5, RZ ;  /* 0x00000005000b7210 */ /* 0x000fe20007ffe0ff */
[----:B------:R-:W-:-:S04]  /*1660*/  VIADD R5, R5, 0x80 ;  /* 0x0000008005057836 */ /* 0x000fc80000000000 */
[----:B0-----:R-:W-:-:S05]  /*1670*/  IMAD.WIDE.U32 R6, R11, 0x4, R6 ;  /* 0x000000040b067825 */ /* 0x001fca00078e0006 */
[----:B------:R1:W-:Y:S02]  /*1680*/  STG.E desc[UR4][R6.64], R3 ;  /* 0x0000000306007986 */ /* 0x0003e4000c101904 */
.L_x_1976:
[----:B------:R-:W-:-:S13]  /*1690*/  ISETP.GE.U32.AND P0, PT, R5, R4, PT ;  /* 0x000000040500720c */ /* 0x000fda0003f06070 */
[----:B------:R-:W-:Y:S05]  /*16a0*/  @P0 BRA `(.L_x_1978) ;  /* 0x0000000000340947 */ /* 0x000fea0003800000 */
[----:B01----:R-:W0:Y:S01]  /*16b0*/  LDC.64 R6, c[0x0][0x388] ;  /* 0x0000e200ff067b82 */ /* 0x003e220000000a00 */
[----:B------:R-:W-:Y:S02]  /*16c0*/  IADD3 R3, PT, PT, R0, R5, RZ ;  /* 0x0000000500037210 */ /* 0x000fe40007ffe0ff */
[----:B------:R-:W-:-:S03]  /*16d0*/  IADD3 R5, PT, PT, R5, 0x80, RZ ;  /* 0x0000008005057810 */ /* 0x000fc60007ffe0ff */
[----:B0-----:R-:W-:-:S05]  /*16e0*/  IMAD.WIDE.U32 R6, R3, 0x4, R6 ;  /* 0x0000000403067825 */ /* 0x001fca00078e0006 */
[----:B------:R1:W-:Y:S02]  /*16f0*/  STG.E desc[UR4][R6.64], R2 ;  /* 0x0000000206007986 */ /* 0x0003e4000c101904 */
.L_x_1977:
        /* <DEDUP_REMOVED lines=8> */
.L_x_1978:
[----:B------:R-:W-:Y:S05]  /*1780*/  BSYNC.RELIABLE B1 ;  /* 0x0000000000017941 */ /* 0x000fea0003800100 */
.L_x_1974:
[----:B------:R-:W-:-:S13]  /*1790*/  ISETP.GE.U32.AND P0, PT, R5, R4, PT ;  /* 0x000000040500720c */ /* 0x000fda0003f06070 */
[----:B-12---:R-:W1:Y:S01]  /*17a0*/  @!P0 LDC.64 R2, c[0x0][0x388] ;  /* 0x0000e200ff028b82 */ /* 0x006e620000000a00 */
[----:B0-----:R-:W-:Y:S01]  /*17b0*/  @!P0 IADD3 R7, PT, PT, R0, R5, RZ ;  /* 0x0000000500078210 */ /* 0x001fe20007ffe0ff */
[----:B------:R-:W-:-:S04]  /*17c0*/  @!P0 VIADD R5, R5, 0x80 ;  /* 0x0000008005058836 */ /* 0x000fc80000000000 */
[----:B-1----:R-:W-:-:S05]  /*17d0*/  @!P0 IMAD.WIDE.U32 R2, R7, 0x4, R2 ;  /* 0x0000000407028825 */ /* 0x002fca00078e0002 */
[----:B------:R2:W-:Y:S02]  /*17e0*/  @!P0 STG.E desc[UR4][R2.64], R14 ;  /* 0x0000000e02008986 */ /* 0x0005e4000c101904 */
.L_x_1979:
[----:B------:R-:W-:Y:S05]  /*17f0*/  BSYNC.RECONVERGENT B0 ;  /* 0x0000000000007941 */ /* 0x000fea0003800200 */
.L_x_1973:
        /* <DEDUP_REMOVED lines=8> */
.L_x_1956:
[----:B------:R-:W0:Y:S01]  /*1880*/  S2R R2, SR_TID.X ;  /* 0x0000000000027919 */ /* 0x000e220000002100 */
[----:B------:R-:W1:Y:S02]  /*1890*/  LDC.64 R4, c[0x0][0x390] ;  /* 0x0000e400ff047b82 */ /* 0x000e640000000a00 */
[----:B-1----:R-:W-:-:S04]  /*18a0*/  IMAD.WIDE.U32 R4, R0, 0x4, R4 ;  /* 0x0000000400047825 */ /* 0x002fc800078e0004 */
[----:B0-----:R-:W-:-:S06]  /*18b0*/  IMAD.WIDE.U32 R4, R2, 0x20, R4 ;  /* 0x0000002002047825 */ /* 0x001fcc00078e0004 */
[----:B------:R-:W2:Y:S01]  /*18c0*/  LDG.E.ENL2.256 R8, R4, desc[UR4][R4.64] ;  /* 0xfe0000040404797e */ /* 0x000ea20008121908 */
[----:B------:R-:W-:Y:S02]  /*18d0*/  HFMA2 R23, -RZ, RZ, 0.61474609375, 16.90625 ;  /* 0x38eb4c3aff177431 */ /* 0x000fe400000001ff */
[----:B------:R-:W-:Y:S01]  /*18e0*/  IMAD.MOV.U32 R20, RZ, RZ, 0x3aae005b ;  /* 0x3aae005bff147424 */ /* 0x000fe200078e00ff */
[----:B------:R-:W-:Y:S01]  /*18f0*/  MOV R22, 0x3c09919f ;  /* 0x3c09919f00167802 */ /* 0x000fe20000000f00 */
[----:B------:R-:W-:Y:S01]  /*1900*/  HFMA2 R21, -RZ, RZ, 1.28515625, -179.25 ;  /* 0x3d24d99aff157431 */ /* 0x000fe200000001ff */
[C---:B--2---:R-:W-:Y:S01]  /*1910*/  FSETP.GE.FTZ.AND P5, PT, |R5|.reuse, 1.0029599666595458984, PT ;  /* 0x3f8060fe0500780b */ /* 0x044fe20003fb6200 */
[----:B------:R-:W-:Y:S01]  /*1920*/  FADD.FTZ R14, |R5|, -RZ ;  /* 0x800000ff050e7221 */ /* 0x000fe20000010200 */
[C---:B------:R-:W-:Y:S01]  /*1930*/  FSETP.GE.FTZ.AND P6, PT, |R4|.reuse, 1.0029599666595458984, PT ;  /* 0x3f8060fe0400780b */ /* 0x040fe20003fd6200 */
[----:B------:R-:W-:Y:S01]  /*1940*/  FADD.FTZ R12, |R4|, -RZ ;  /* 0x800000ff040c7221 */ /* 0x000fe20000010200 */
[----:B------:R-:W-:-:S02]  /*1950*/  FSETP.GE.FTZ.AND P4, PT, |R6|, 1.0029599666595458984, PT ;  /* 0x3f8060fe0600780b */ /* 0x000fc40003f96200 */
[C---:B------:R-:W-:Y:S02]  /*1960*/  FSEL R15, R23.reuse, 8.4834944573231041431e-05, P5 ;  /* 0x38b1e96a170f7808 */ /* 0x040fe40002800000 */
[C---:B------:R-:W-:Y:S02]  /*1970*/  FSEL R17, -R20.reuse, -0.00082130916416645050049, P5 ;  /* 0xba574d2014117808 */ /* 0x040fe40002800100 */
[----:B------:R-:W-:Y:S02]  /*1980*/  FSEL R3, R23, 8.4834944573231041431e-05, P6 ;  /* 0x38b1e96a17037808 */ /* 0x000fe40003000000 */
[----:B------:R-:W-:Y:S01]  /*1990*/  FSEL R13, -R20, -0.00082130916416645050049, P6 ;  /* 0xba574d20140d7808 */ /* 0x000fe20003000100 */
[----:B------:R-:W-:Y:S01]  /*19a0*/  @!P5 FMUL.FTZ R14, R5, R5 ;  /* 0x00000005050ed220 */ /* 0x000fe20000410000 */
[----:B------:R-:W-:Y:S01]  /*19b0*/  FSEL R19, R22, 0.0052134888246655464172, P5 ;  /* 0x3baad5ea16137808 */ /* 0x000fe20002800000 */
[----:B------:R-:W-:Y:S01]  /*19c0*/  @!P6 FMUL.FTZ R12, R4, R4 ;  /* 0x00000004040ce220 */ /* 0x000fe20000410000 */
[----:B------:R-:W-:Y:S01]  /*19d0*/  FSEL R16, R23, 8.4834944573231041431e-05, P4 ;  /* 0x38b1e96a17107808 */ /* 0x000fe20002000000 */
[----:B------:R-:W-:Y:S01]  /*19e0*/  FFMA.FTZ R17, R14, R15, R17 ;  /* 0x0000000f0e117223 */ /* 0x000fe20000010011 */
[----:B------:R-:W-:Y:S01]  /*19f0*/  FSEL R15, R22, 0.0052134888246655464172, P6 ;  /* 0x3baad5ea160f7808 */ /* 0x000fe20003000000 */
[----:B------:R-:W-:Y:S01]  /*1a00*/  FFMA.FTZ R3, R12, R3, R13 ;  /* 0x000000030c037223 */ /* 0x000fe2000001000d */
[----:B------:R-:W-:Y:S01]  /*1a10*/  FADD.FTZ R13, |R6|, -RZ ;  /* 0x800000ff060d7221 */ /* 0x000fe20000010200 */
[----:B------:R-:W-:Y:S01]  /*1a20*/  FSEL R18, -R20, -0.00082130916416645050049, P4 ;  /* 0xba574d2014127808 */ /* 0x000fe20002000100 */
[----:B------:R-:W-:Y:S01]  /*1a30*/  @!P4 FMUL.FTZ R13, R6, R6 ;  /* 0x00000006060dc220 */ /* 0x000fe20000410000 */
[----:B------:R-:W-:Y:S01]  /*1a40*/  FFMA.FTZ R3, R12, R3, R15 ;  /* 0x000000030c037223 */ /* 0x000fe2000001000f */
[----:B------:R-:W-:Y:S01]  /*1a50*/  FFMA.FTZ R15, R14, R17, R19 ;  /* 0x000000110e0f7223 */ /* 0x000fe20000010013 */
[----:B------:R-:W-:-:S02]  /*1a60*/  IMAD.MOV.U32 R19, RZ, RZ, 0x3e235519 ;  /* 0x3e235519ff137424 */ /* 0x000fc400078e00ff */
[----:B------:R-:W-:Y:S01]  /*1a70*/  FFMA.FTZ R18, R13, R16, R18 ;  /* 0x000000100d127223 */ /* 0x000fe20000010012 */
[----:B------:R-:W-:Y:S02]  /*1a80*/  FSEL R16, -R21, -0.026868773624300956726, P6 ;  /* 0xbcdc1be715107808 */ /* 0x000fe40003000100 */
[----:B------:R-:W-:Y:S02]  /*1a90*/  FSEL R24, R22, 0.0052134888246655464172, P4 ;  /* 0x3baad5ea16187808 */ /* 0x000fe40002000000 */
[----:B------:R-:W-:Y:S01]  /*1aa0*/  FSEL R17, R19, 0.11284004896879196167, P6 ;  /* 0x3de718af13117808 */ /* 0x000fe20003000000 */
[C---:B------:R-:W-:Y:S01]  /*1ab0*/  FFMA.FTZ R3, R12.reuse, R3, R16 ;  /* 0x000000030c037223 */ /* 0x040fe20000010010 */
[----:B------:R-:W-:Y:S01]  /*1ac0*/  FSEL R16, -R21, -0.026868773624300956726, P4 ;  /* 0xbcdc1be715107808 */ /* 0x000fe20002000100 */
[----:B------:R-:W-:Y:S01]  /*1ad0*/  FFMA.FTZ R24, R13, R18, R24 ;  /* 0x000000120d187223 */ /* 0x000fe20000010018 */
[----:B------:R-:W-:Y:S01]  /*1ae0*/  MOV R18, 0x3f69b4f9 ;  /* 0x3f69b4f900127802 */ /* 0x000fe20000000f00 */
[----:B------:R-:W-:Y:S01]  /*1af0*/  FFMA.FTZ R17, R12, R3, R17 ;  /* 0x000000030c117223 */ /* 0x000fe20000010011 */
[----:B------:R-:W-:Y:S01]  /*1b00*/  HFMA2 R3, -RZ, RZ, 1.7822265625, 0.000185489654541015625 ;  /* 0x3f210a14ff037431 */ /* 0x000fe200000001ff */
[----:B------:R-:W-:Y:S01]  /*1b10*/  FSEL R25, -R21, -0.026868773624300956726, P5 ;  /* 0xbcdc1be715197808 */ /* 0x000fe20002800100 */
[----:B------:R-:W-:Y:S01]  /*1b20*/  FFMA.FTZ R16, R13, R24, R16 ;  /* 0x000000180d107223 */ /* 0x000fe20000010010 */
[----:B------:R-:W-:-:S02]  /*1b30*/  FSEL R24, R18, -0.37612664699554443359, P6 ;  /* 0xbec093ac12187808 */ /* 0x000fc40003000000 */
[----:B------:R-:W-:Y:S01]  /*1b40*/  FSEL R27, R19, 0.11284004896879196167, P5 ;  /* 0x3de718af131b7808 */ /* 0x000fe20002800000 */
[----:B------:R-:W-:Y:S01]  /*1b50*/  FFMA.FTZ R15, R14, R15, R25 ;  /* 0x0000000f0e0f7223 */ /* 0x000fe20000010019 */
[----:B------:R-:W-:Y:S01]  /*1b60*/  FSETP.GE.FTZ.AND P3, PT, |R7|, 1.0029599666595458984, PT ;  /* 0x3f8060fe0700780b */ /* 0x000fe20003f76200 */
[----:B------:R-:W-:Y:S01]  /*1b70*/  FFMA.FTZ R17, R12, R17, R24 ;  /* 0x000000110c117223 */ /* 0x000fe20000010018 */
[----:B------:R-:W-:Y:S01]  /*1b80*/  FSEL R24, R19, 0.11284004896879196167, P4 ;  /* 0x3de718af13187808 */ /* 0x000fe20002000000 */
[----:B------:R-:W-:Y:S01]  /*1b90*/  FFMA.FTZ R15, R14, R15, R27 ;  /* 0x0000000f0e0f7223 */ /* 0x000fe2000001001b */
[----:B------:R-:W-:Y:S02]  /*1ba0*/  FSEL R25, R3, 0.12837915122509002686, P6 ;  /* 0x3e0375d303197808 */ /* 0x000fe40003000000 */
[C---:B------:R-:W-:Y:S01]  /*1bb0*/  FSEL R27, R18.reuse, -0.37612664699554443359, P5 ;  /* 0xbec093ac121b7808 */ /* 0x040fe20002800000 */
[----:B------:R-:W-:Y:S01]  /*1bc0*/  FFMA.FTZ R24, R13, R16, R24 ;  /* 0x000000100d187223 */ /* 0x000fe20000010018 */
[----:B------:R-:W-:Y:S01]  /*1bd0*/  FSEL R16, R18, -0.37612664699554443359, P4 ;  /* 0xbec093ac12107808 */ /* 0x000fe20002000000 */
[C---:B------:R-:W-:Y:S01]  /*1be0*/  FFMA.FTZ R17, R12.reuse, R17, R25 ;  /* 0x000000110c117223 */ /* 0x040fe20000010019 */
[----:B------:R-:W-:Y:S01]  /*1bf0*/  FADD.FTZ R25, -R12, -RZ ;  /* 0x800000ff0c197221 */ /* 0x000fe20000010100 */
[----:B------:R-:W-:-:S02]  /*1c00*/  FSEL R26, -R20, -0.00082130916416645050049, P3 ;  /* 0xba574d20141a7808 */ /* 0x000fc40001800100 */
[----:B------:R-:W-:Y:S01]  /*1c10*/  FFMA.FTZ R24, R13, R24, R16 ;  /* 0x000000180d187223 */ /* 0x000fe20000010010 */
[----:B------:R-:W-:Y:S02]  /*1c20*/  FSEL R16, R23, 8.4834944573231041431e-05, P3 ;  /* 0x38b1e96a17107808 */ /* 0x000fe40001800000 */
[----:B------:R-:W-:Y:S01]  /*1c30*/  FSEL R12, R25, R4, P6 ;  /* 0x00000004190c7208 */ /* 0x000fe20003000000 */
[----:B------:R-:W-:Y:S01]  /*1c40*/  FFMA.FTZ R25, R14, R15, R27 ;  /* 0x0000000f0e197223 */ /* 0x000fe2000001001b */
[C---:B------:R-:W-:Y:S01]  /*1c50*/  FADD.FTZ R15, |R7|.reuse, -RZ ;  /* 0x800000ff070f7221 */ /* 0x040fe20000010200 */
[----:B------:R-:W-:Y:S01]  /*1c60*/  @!P3 FMUL.FTZ R15, R7, R7 ;  /* 0x00000007070fb220 */ /* 0x000fe20000410000 */
[----:B------:R-:W-:Y:S01]  /*1c70*/  FSETP.GE.FTZ.AND P2, PT, |R8|, 1.0029599666595458984, PT ;  /* 0x3f8060fe0800780b */ /* 0x000fe20003f56200 */
[----:B------:R-:W-:Y:S01]  /*1c80*/  FFMA.FTZ R12, R17, R12, R12 ;  /* 0x0000000c110c7223 */ /* 0x000fe2000001000c */
[----:B------:R-:W-:Y:S01]  /*1c90*/  FSEL R17, R3, 0.12837915122509002686, P5 ;  /* 0x3e0375d303117808 */ /* 0x000fe20002800000 */
[----:B------:R-:W-:Y:S01]  /*1ca0*/  FFMA.FTZ R16, R15, R16, R26 ;  /* 0x000000100f107223 */ /* 0x000fe2000001001a */
[----:B------:R-:W-:-:S02]  /*1cb0*/  FSEL R26, R3, 0.12837915122509002686, P4 ;  /* 0x3e0375d3031a7808 */ /* 0x000fc40002000000 */
[----:B------:R-:W-:Y:S01]  /*1cc0*/  FSETP.GE.FTZ.AND P1, PT, |R9|, 1.0029599666595458984, PT ;  /* 0x3f8060fe0900780b */ /* 0x000fe20003f36200 */
[C---:B------:R-:W-:Y:S01]  /*1cd0*/  FFMA.FTZ R25, R14.reuse, R25, R17 ;  /* 0x000000190e197223 */ /* 0x040fe20000010011 */
[----:B------:R-:W-:Y:S01]  /*1ce0*/  FADD.FTZ R14, -R14, -RZ ;  /* 0x800000ff0e0e7221 */ /* 0x000fe20000010100 */
[C---:B------:R-:W-:Y:S01]  /*1cf0*/  FFMA.FTZ R24, R13.reuse, R24, R26 ;  /* 0x000000180d187223 */ /* 0x040fe2000001001a */
[----:B------:R-:W-:Y:S01]  /*1d00*/  FSEL R26, R22, 0.0052134888246655464172, P3 ;  /* 0x3baad5ea161a7808 */ /* 0x000fe20001800000 */
[----:B------:R-:W-:Y:S01]  /*1d10*/  FADD.FTZ R17, -R13, -RZ ;  /* 0x800000ff0d117221 */ /* 0x000fe20000010100 */
[----:B------:R-:W-:Y:S02]  /*1d20*/  FSEL R28, -R20, -0.00082130916416645050049, P1 ;  /* 0xba574d20141c7808 */ /* 0x000fe40000800100 */
[----:B------:R-:W-:Y:S01]  /*1d30*/  FSEL R14, R14, R5, P5 ;  /* 0x000000050e0e7208 */ /* 0x000fe20002800000 */
[----:B------:R-:W-:Y:S01]  /*1d40*/  FFMA.FTZ R26, R15, R16, R26 ;  /* 0x000000100f1a7223 */ /* 0x000fe2000001001a */
[----:B------:R-:W-:Y:S01]  /*1d50*/  FSEL R17, R17, R6, P4 ;  /* 0x0000000611117208 */ /* 0x000fe20002000000 */
[C---:B------:R-:W-:Y:S01]  /*1d60*/  FADD.FTZ R16, |R8|.reuse, -RZ ;  /* 0x800000ff08107221 */ /* 0x040fe20000010200 */
[----:B------:R-:W-:Y:S01]  /*1d70*/  @!P2 FMUL.FTZ R16, R8, R8 ;  /* 0x000000080810a220 */ /* 0x000fe20000410000 */
[----:B------:R-:W-:Y:S01]  /*1d80*/  FFMA.FTZ R13, R25, R14, R14 ;  /* 0x0000000e190d7223 */ /* 0x000fe2000001000e */
[----:B------:R-:W-:-:S02]  /*1d90*/  FSEL R14, -R21, -0.026868773624300956726, P3 ;  /* 0xbcdc1be7150e7808 */ /* 0x000fc40001800100 */
[----:B------:R-:W-:Y:S01]  /*1da0*/  FSEL R25, -R20, -0.00082130916416645050049, P2 ;  /* 0xba574d2014197808 */ /* 0x000fe20001000100 */
[----:B------:R-:W-:Y:S01]  /*1db0*/  FADD.FTZ R27, -R16, -RZ ;  /* 0x800000ff101b7221 */ /* 0x000fe20000010100 */
[----:B------:R-:W-:Y:S01]  /*1dc0*/  FSETP.GE.FTZ.AND P0, PT, |R10|, 1.0029599666595458984, PT ;  /* 0x3f8060fe0a00780b */ /* 0x000fe20003f16200 */
[----:B------:R-:W-:Y:S01]  /*1dd0*/  FFMA.FTZ R26, R15, R26, R14 ;  /* 0x0000001a0f1a7223 */ /* 0x000fe2000001000e */
[----:B------:R-:W-:Y:S01]  /*1de0*/  FFMA.FTZ R14, R24, R17, R17 ;  /* 0x00000011180e7223 */ /* 0x000fe20000010011 */
[----:B------:R-:W-:Y:S02]  /*1df0*/  FSEL R24, R19, 0.11284004896879196167, P3 ;  /* 0x3de718af13187808 */ /* 0x000fe40001800000 */
[----:B------:R-:W-:Y:S02]  /*1e00*/  FSEL R17, R23, 8.4834944573231041431e-05, P2 ;  /* 0x38b1e96a17117808 */ /* 0x000fe40001000000 */
[----:B------:R-:W-:Y:S01]  /*1e10*/  FSEL R27, R27, R8, P2 ;  /* 0x000000081b1b7208 */ /* 0x000fe20001000000 */
[----:B------:R-:W-:Y:S01]  /*1e20*/  FFMA.FTZ R24, R15, R26, R24 ;  /* 0x0000001a0f187223 */ /* 0x000fe20000010018 */
[----:B------:R-:W-:Y:S01]  /*1e30*/  FSEL R26, R18, -0.37612664699554443359, P3 ;  /* 0xbec093ac121a7808 */ /* 0x000fe20001800000 */
[----:B------:R-:W-:Y:S01]  /*1e40*/  FFMA.FTZ R17, R16, R17, R25 ;  /* 0x0000001110117223 */ /* 0x000fe20000010019 */
[----:B------:R-:W-:-:S03]  /*1e50*/  FSEL R25, R22, 0.0052134888246655464172, P2 ;  /* 0x3baad5ea16197808 */ /* 0x000fc60001000000 */
[----:B------:R-:W-:Y:S01]  /*1e60*/  FFMA.FTZ R24, R15, R24, R26 ;  /* 0x000000180f187223 */ /* 0x000fe2000001001a */
[----:B------:R-:W-:Y:S01]  /*1e70*/  FSEL R26, R3, 0.12837915122509002686, P3 ;  /* 0x3e0375d3031a7808 */ /* 0x000fe20001800000 */
[----:B------:R-:W-:Y:S01]  /*1e80*/  FFMA.FTZ R17, R16, R17, R25 ;  /* 0x0000001110117223 */ /* 0x000fe20000010019 */
[----:B------:R-:W-:-:S03]  /*1e90*/  FSEL R25, -R21, -0.026868773624300956726, P2 ;  /* 0xbcdc1be715197808 */ /* 0x000fc60001000100 */
[C---:B------:R-:W-:Y:S01]  /*1ea0*/  FFMA.FTZ R24, R15.reuse, R24, R26 ;  /* 0x000000180f187223 */ /* 0x040fe2000001001a */
[----:B------:R-:W-:Y:S01]  /*1eb0*/  FADD.FTZ R26, -R15, -RZ ;  /* 0x800000ff0f1a7221 */ /* 0x000fe20000010100 */
[----:B------:R-:W-:Y:S01]  /*1ec0*/  FFMA.FTZ R17, R16, R17, R25 ;  /* 0x0000001110117223 */ /* 0x000fe20000010019 */
[----:B------:R-:W-:-:S03]  /*1ed0*/  FSEL R25, R19, 0.11284004896879196167, P2 ;  /* 0x3de718af13197808 */ /* 0x000fc60001000000 */
[----:B------:R-:W-:Y:S02]  /*1ee0*/  FSEL R15, R26, R7, P3 ;  /* 0x000000071a0f7208 */ /* 0x000fe40001800000 */
[----:B------:R-:W-:Y:S01]  /*1ef0*/  FFMA.FTZ R17, R16, R17, R25 ;  /* 0x0000001110117223 */ /* 0x000fe20000010019 */
[----:B------:R-:W-:Y:S02]  /*1f00*/  FSEL R25, R18, -0.37612664699554443359, P2 ;  /* 0xbec093ac12197808 */ /* 0x000fe40001000000 */
[----:B------:R-:W-:Y:S01]  /*1f10*/  FFMA.FTZ R15, R24, R15, R15 ;  /* 0x0000000f180f7223 */ /* 0x000fe2000001000f */
[----:B------:R-:W-:Y:S02]  /*1f20*/  FSEL R24, R3, 0.12837915122509002686, P2 ;  /* 0x3e0375d303187808 */ /* 0x000fe40001000000 */
[C---:B------:R-:W-:Y:S01]  /*1f30*/  FFMA.FTZ R25, R16.reuse, R17, R25 ;  /* 0x0000001110197223 */ /* 0x040fe20000010019 */
[----:B------:R-:W-:Y:S01]  /*1f40*/  FADD.FTZ R17, |R9|, -RZ ;  /* 0x800000ff09117221 */ /* 0x000fe20000010200 */
[----:B------:R-:W-:Y:S01]  /*1f50*/  FSEL R26, R23, 8.4834944573231041431e-05, P1 ;  /* 0x38b1e96a171a7808 */ /* 0x000fe20000800000 */
[----:B------:R-:W-:Y:S01]  /*1f60*/  @!P1 FMUL.FTZ R17, R9, R9 ;  /* 0x0000000909119220 */ /* 0x000fe20000410000 */
[----:B------:R-:W-:Y:S01]  /*1f70*/  FFMA.FTZ R24, R16, R25, R24 ;  /* 0x0000001910187223 */ /* 0x000fe20000010018 */
[----:B------:R-:W-:-:S02]  /*1f80*/  FSEL R25, R22, 0.0052134888246655464172, P1 ;  /* 0x3baad5ea16197808 */ /* 0x000fc40000800000 */
[----:B------:R-:W-:Y:S01]  /*1f90*/  FFMA.FTZ R26, R17, R26, R28 ;  /* 0x0000001a111a7223 */ /* 0x000fe2000001001c */
[----:B------:R-:W-:Y:S01]  /*1fa0*/  FFMA.FTZ R16, R24, R27, R27 ;  /* 0x0000001b18107223 */ /* 0x000fe2000001001b */
[C---:B------:R-:W-:Y:S01]  /*1fb0*/  FADD.FTZ R24, |R10|.reuse, -RZ ;  /* 0x800000ff0a187221 */ /* 0x040fe20000010200 */
[----:B------:R-:W-:Y:S01]  /*1fc0*/  FSEL R27, R23, 8.4834944573231041431e-05, P0 ;  /* 0x38b1e96a171b7808 */ /* 0x000fe20000000000 */
[----:B------:R-:W-:Y:S01]  /*1fd0*/  FFMA.FTZ R26, R17, R26, R25 ;  /* 0x0000001a111a7223 */ /* 0x000fe20000010019 */
[----:B------:R-:W-:Y:S01]  /*1fe0*/  FSEL R25, -R21, -0.026868773624300956726, P1 ;  /* 0xbcdc1be715197808 */ /* 0x000fe20000800100 */
[----:B------:R-:W-:-:S04]  /*1ff0*/  @!P0 FMUL.FTZ R24, R10, R10 ;  /* 0x0000000a0a188220 */ /* 0x000fc80000410000 */
[----:B------:R-:W-:Y:S01]  /*2000*/  FFMA.FTZ R26, R17, R26, R25 ;  /* 0x0000001a111a7223 */ /* 0x000fe20000010019 */
[----:B------:R-:W-:-:S05]  /*2010*/  FSEL R25, R19, 0.11284004896879196167, P1 ;  /* 0x3de718af13197808 */ /* 0x000fca0000800000 */
[----:B------:R-:W-:Y:S01]  /*2020*/  FFMA.FTZ R26, R17, R26, R25 ;  /* 0x0000001a111a7223 */ /* 0x000fe20000010019 */
[----:B------:R-:W-:-:S05]  /*2030*/  FSEL R25, R18, -0.37612664699554443359, P1 ;  /* 0xbec093ac12197808 */ /* 0x000fca0000800000 */
[----:B------:R-:W-:Y:S01]  /*2040*/  FFMA.FTZ R26, R17, R26, R25 ;  /* 0x0000001a111a7223 */ /* 0x000fe20000010019 */
[----:B------:R-:W-:-:S05]  /*2050*/  FSEL R25, R3, 0.12837915122509002686, P1 ;  /* 0x3e0375d303197808 */ /* 0x000fca0000800000 */
[C---:B------:R-:W-:Y:S01]  /*2060*/  FFMA.FTZ R25, R17.reuse, R26, R25 ;  /* 0x0000001a11197223 */ /* 0x040fe20000010019 */
[----:B------:R-:W-:-:S05]  /*2070*/  FADD.FTZ R26, -R17, -RZ ;  /* 0x800000ff111a7221 */ /* 0x000fca0000010100 */
[----:B------:R-:W-:-:S05]  /*2080*/  FSEL R26, R26, R9, P1 ;  /* 0x000000091a1a7208 */ /* 0x000fca0000800000 */
[----:B------:R-:W-:Y:S01]  /*2090*/  FFMA.FTZ R17, R25, R26, R26 ;  /* 0x0000001a19117223 */ /* 0x000fe2000001001a */
[----:B------:R-:W-:Y:S02]  /*20a0*/  FSEL R25, -R20, -0.00082130916416645050049, P0 ;  /* 0xba574d2014197808 */ /* 0x000fe40000000100 */
[----:B------:R-:W-:-:S03]  /*20b0*/  FSEL R26, R3, 0.12837915122509002686, P0 ;  /* 0x3e0375d3031a7808 */ /* 0x000fc60000000000 */
[----:B------:R-:W-:Y:S02]  /*20c0*/  FFMA.FTZ R27, R24, R27, R25 ;  /* 0x0000001b181b7223 */ /* 0x000fe40000010019 */
[----:B------:R-:W0:Y:S02]  /*20d0*/  @P6 MUFU.EX2 R25, R12 ;  /* 0x0000000c00196308 */ /* 0x000e240000000800 */
[----:B0-----:R-:W-:-:S05]  /*20e0*/  @P6 FADD.FTZ R25, -R25, 1 ;  /* 0x3f80000019196421 */ /* 0x001fca0000010100 */
[----:B------:R-:W-:Y:S01]  /*20f0*/  @P6 LOP3.LUT R12, R25, 0x80000000, R4, 0xb8, !PT ;  /* 0x80000000190c6812 */ /* 0x000fe200078eb804 */
[C---:B------:R-:W-:Y:S01]  /*2100*/  FADD.FTZ R25, |R11|.reuse, -RZ ;  /* 0x800000ff0b197221 */ /* 0x040fe20000010200 */
[----:B------:R-:W-:-:S04]  /*2110*/  FSETP.GE.FTZ.AND P6, PT, |R11|, 1.0029599666595458984, PT ;  /* 0x3f8060fe0b00780b */ /* 0x000fc80003fd6200 */
[----:B------:R-:W-:Y:S02]  /*2120*/  FSEL R4, R23, 8.4834944573231041431e-05, P6 ;  /* 0x38b1e96a17047808 */ /* 0x000fe40003000000 */
[----:B------:R-:W-:Y:S02]  /*2130*/  FSEL R20, -R20, -0.00082130916416645050049, P6 ;  /* 0xba574d2014147808 */ /* 0x000fe40003000100 */
[C---:B------:R-:W-:Y:S02]  /*2140*/  FSEL R23, R22.reuse, 0.0052134888246655464172, P0 ;  /* 0x3baad5ea16177808 */ /* 0x040fe40000000000 */
[----:B------:R-:W-:Y:S02]  /*2150*/  FSEL R22, R22, 0.0052134888246655464172, P6 ;  /* 0x3baad5ea16167808 */ /* 0x000fe40003000000 */
[----:B------:R-:W-:Y:S01]  /*2160*/  FSEL R28, R18, -0.37612664699554443359, P6 ;  /* 0xbec093ac121c7808 */ /* 0x000fe20003000000 */
[----:B------:R-:W-:Y:S01]  /*2170*/  @!P6 FMUL.FTZ R25, R11, R11 ;  /* 0x0000000b0b19e220 */ /* 0x000fe20000410000 */
[----:B------:R-:W-:Y:S01]  /*2180*/  FFMA.FTZ R23, R24, R27, R23 ;  /* 0x0000001b18177223 */ /* 0x000fe20000010017 */
[----:B------:R-:W-:-:S02]  /*2190*/  FSEL R27, -R21, -0.026868773624300956726, P0 ;  /* 0xbcdc1be7151b7808 */ /* 0x000fc40000000100 */
[----:B------:R-:W-:Y:S01]  /*21a0*/  FFMA.FTZ R4, R25, R4, R20 ;  /* 0x0000000419047223 */ /* 0x000fe20000010014 */
[----:B------:R-:W-:Y:S02]  /*21b0*/  FSEL R20, -R21, -0.026868773624300956726, P6 ;  /* 0xbcdc1be715147808 */ /* 0x000fe40003000100 */
[----:B------:R-:W-:Y:S01]  /*21c0*/  FSEL R21, R19, 0.11284004896879196167, P0 ;  /* 0x3de718af13157808 */ /* 0x000fe20000000000 */
[C---:B------:R-:W-:Y:S01]  /*21d0*/  FFMA.FTZ R22, R25.reuse, R4, R22 ;  /* 0x0000000419167223 */ /* 0x040fe20000010016 */
[C---:B------:R-:W-:Y:S01]  /*21e0*/  FFMA.FTZ R23, R24.reuse, R23, R27 ;  /* 0x0000001718177223 */ /* 0x040fe2000001001b */
[----:B------:R-:W0:Y:S02]  /*21f0*/  @P5 MUFU.EX2 R4, R13 ;  /* 0x0000000d00045308 */ /* 0x000e240000000800 */
[----:B------:R-:W-:Y:S01]  /*2200*/  FFMA.FTZ R20, R25, R22, R20 ;  /* 0x0000001619147223 */ /* 0x000fe20000010014 */
[----:B------:R-:W-:Y:S01]  /*2210*/  FSEL R22, R19, 0.11284004896879196167, P6 ;  /* 0x3de718af13167808 */ /* 0x000fe20003000000 */
[----:B------:R-:W-:Y:S01]  /*2220*/  FFMA.FTZ R21, R24, R23, R21 ;  /* 0x0000001718157223 */ /* 0x000fe20000010015 */
[----:B------:R-:W-:-:S03]  /*2230*/  FSEL R19, R18, -0.37612664699554443359, P0 ;  /* 0xbec093ac12137808 */ /* 0x000fc60000000000 */
[----:B------:R-:W-:Y:S01]  /*2240*/  FFMA.FTZ R20, R25, R20, R22 ;  /* 0x0000001419147223 */ /* 0x000fe20000010016 */
[----:B------:R-:W1:Y:S01]  /*2250*/  @P4 MUFU.EX2 R23, R14 ;  /* 0x0000000e00174308 */ /* 0x000e620000000800 */
[C---:B------:R-:W-:Y:S01]  /*2260*/  FFMA.FTZ R19, R24.reuse, R21, R19 ;  /* 0x0000001518137223 */ /* 0x040fe20000010013 */
[----:B------:R-:W-:Y:S01]  /*2270*/  FSEL R21, R3, 0.12837915122509002686, P6 ;  /* 0x3e0375d303157808 */ /* 0x000fe20003000000 */
[C---:B------:R-:W-:Y:S02]  /*2280*/  FFMA.FTZ R20, R25.reuse, R20, R28 ;  /* 0x0000001419147223 */ /* 0x040fe4000001001c */
[C---:B------:R-:W-:Y:S01]  /*2290*/  FFMA.FTZ R18, R24.reuse, R19, R26 ;  /* 0x0000001318127223 */ /* 0x040fe2000001001a */
[----:B------:R-:W-:Y:S01]  /*22a0*/  FADD.FTZ R19, -R24, -RZ ;  /* 0x800000ff18137221 */ /* 0x000fe20000010100 */
[----:B------:R-:W-:Y:S01]  /*22b0*/  FADD.FTZ R24, -R25, -RZ ;  /* 0x800000ff19187221 */ /* 0x000fe20000010100 */
[----:B------:R-:W2:Y:S03]  /*22c0*/  @P3 MUFU.EX2 R22, R15 ;  /* 0x0000000f00163308 */ /* 0x000ea60000000800 */
[----:B------:R-:W-:Y:S01]  /*22d0*/  FSEL R27, R19, R10, P0 ;  /* 0x0000000a131b7208 */ /* 0x000fe20000000000 */
[----:B------:R-:W-:Y:S01]  /*22e0*/  FFMA.FTZ R19, R25, R20, R21 ;  /* 0x0000001419137223 */ /* 0x000fe20000010015 */
[----:B------:R-:W-:Y:S01]  /*22f0*/  FSEL R26, R24, R11, P6 ;  /* 0x0000000b181a7208 */ /* 0x000fe20003000000 */
[----:B------:R-:W3:Y:S02]  /*2300*/  LDC.64 R20, c[0x0][0x388] ;  /* 0x0000e200ff147b82 */ /* 0x000ee40000000a00 */
[----:B------:R-:W-:Y:S01]  /*2310*/  FFMA.FTZ R18, R18, R27, R27 ;  /* 0x0000001b12127223 */ /* 0x000fe2000001001b */
[----:B------:R-:W4:Y:S01]  /*2320*/  @P2 MUFU.EX2 R3, R16 ;  /* 0x0000001000032308 */ /* 0x000f220000000800 */
[----:B------:R-:W-:Y:S01]  /*2330*/  FFMA.FTZ R19, R19, R26, R26 ;  /* 0x0000001a13137223 */ /* 0x000fe2000001001a */
[----:B0-----:R-:W-:Y:S01]  /*2340*/  @P5 FADD.FTZ R26, -R4, 1 ;  /* 0x3f800000041a5421 */ /* 0x001fe20000010100 */
[----:B-1----:R-:W-:-:S04]  /*2350*/  @P4 FADD.FTZ R23, -R23, 1 ;  /* 0x3f80000017174421 */ /* 0x002fc80000010100 */
[----:B------:R-:W-:Y:S01]  /*2360*/  @P5 LOP3.LUT R13, R26, 0x80000000, R5, 0xb8, !PT ;  /* 0x800000001a0d5812 */ /* 0x000fe200078eb805 */
[----:B------:R-:W0:Y:S01]  /*2370*/  @P1 MUFU.EX2 R25, R17 ;  /* 0x0000001100191308 */ /* 0x000e220000000800 */
[----:B--2---:R-:W-:Y:S01]  /*2380*/  @P3 FADD.FTZ R22, -R22, 1 ;  /* 0x3f80000016163421 */ /* 0x004fe20000010100 */
[----:B------:R-:W-:-:S04]  /*2390*/  @P4 LOP3.LUT R14, R23, 0x80000000, R6, 0xb8, !PT ;  /* 0x80000000170e4812 */ /* 0x000fc800078eb806 */
[----:B------:R-:W-:Y:S02]  /*23a0*/  @P3 LOP3.LUT R15, R22, 0x80000000, R7, 0xb8, !PT ;  /* 0x80000000160f3812 */ /* 0x000fe400078eb807 */
[----:B------:R-:W1:Y:S01]  /*23b0*/  @P0 MUFU.EX2 R24, R18 ;  /* 0x0000001200180308 */ /* 0x000e620000000800 */
[----:B----4-:R-:W-:Y:S01]  /*23c0*/  @P2 FADD.FTZ R3, -R3, 1 ;  /* 0x3f80000003032421 */ /* 0x010fe20000010100 */
[----:B---3--:R-:W-:-:S04]  /*23d0*/  IMAD.WIDE.U32 R20, R0, 0x4, R20 ;  /* 0x0000000400147825 */ /* 0x008fc800078e0014 */
[----:B------:R-:W-:Y:S02]  /*23e0*/  @P2 LOP3.LUT R16, R3, 0x80000000, R8, 0xb8, !PT ;  /* 0x8000000003102812 */ /* 0x000fe400078eb808 */
[----:B------:R-:W2:Y:S01]  /*23f0*/  @P6 MUFU.EX2 R4, R19 ;  /* 0x0000001300046308 */ /* 0x000ea20000000800 */
[----:B0-----:R-:W-:Y:S01]  /*2400*/  @P1 FADD.FTZ R0, -R25, 1 ;  /* 0x3f80000019001421 */ /* 0x001fe20000010100 */
[----:B------:R-:W-:-:S04]  /*2410*/  IMAD.WIDE.U32 R20, R2, 0x20, R20 ;  /* 0x0000002002147825 */ /* 0x000fc800078e0014 */
[----:B------:R-:W-:Y:S01]  /*2420*/  @P1 LOP3.LUT R17, R0, 0x80000000, R9, 0xb8, !PT ;  /* 0x8000000000111812 */ /* 0x000fe200078eb809 */
[----:B-1----:R-:W-:-:S05]  /*2430*/  @P0 FADD.FTZ R5, -R24, 1 ;  /* 0x3f80000018050421 */ /* 0x002fca0000010100 */
[----:B------:R-:W-:Y:S01]  /*2440*/  @P0 LOP3.LUT R18, R5, 0x80000000, R10, 0xb8, !PT ;  /* 0x8000000005120812 */ /* 0x000fe200078eb80a */
[----:B--2---:R-:W-:-:S05]  /*2450*/  @P6 FADD.FTZ R4, -R4, 1 ;  /* 0x3f80000004046421 */ /* 0x004fca0000010100 */
[----:B------:R-:W-:-:S05]  /*2460*/  @P6 LOP3.LUT R19, R4, 0x80000000, R11, 0xb8, !PT ;  /* 0x8000000004136812 */ /* 0x000fca00078eb80b */
[----:B------:R-:W-:Y:S01]  /*2470*/  STG.E.ENL2.256 desc[UR4][R20.64], R12, R16 ;  /* 0xf800000c1410797f */ /* 0x000fe2000f121804 */
[----:B------:R-:W-:Y:S05]  /*2480*/  EXIT ;  /* 0x000000000000794d */ /* 0x000fea0003800000 */
.L_x_1980:
        /* <DEDUP_REMOVED lines=15> */
.L_x_11320:


//--------------------- .text._ZN2at6native18elementwise_kernelILi128ELi4EZNS0_15gpu_kernel_implIZZZNS0_15erf_kernel_cudaERNS_18TensorIteratorBaseEENKUlvE_clEvENKUlvE_clEvEUldE_EEvS4_RKT_EUliE_EEviT1_ --------------------------
	.section	.text._ZN2at6native18elementwise_kernelILi128ELi4EZNS0_15gpu_kernel_implIZZZNS0_15erf_kernel_cudaERNS_18TensorIteratorBaseEENKUlvE_clEvENKUlvE_clEvEUldE_EEvS4_RKT_EUliE_EEviT1_,"ax",@progbits
	.align	128
        .global         _ZN2at6native18elementwise_kernelILi128ELi4EZNS0_15gpu_kernel_implIZZZNS0_15erf_kernel_cudaERNS_18TensorIteratorBaseEENKUlvE_clEvENKUlvE_clEvEUldE_EEvS4_RKT_EUliE_EEviT1_
        .type           _ZN2at6native18elementwise_kernelILi128ELi4EZNS0_15gpu_kernel_implIZZZNS0_15erf_kernel_cudaERNS_18TensorIteratorBaseEENKUlvE_clEvENKUlvE_clEvEUldE_EEvS4_RKT_EUliE_EEviT1_,@function
        .size           _ZN2at6native18elementwise_kernelILi128ELi4EZNS0_15gpu_kernel_implIZZZNS0_15erf_kernel_cudaERNS_18TensorIteratorBaseEENKUlvE_clEvENKUlvE_clEvEUldE_EEvS4_RKT_EUliE_EEviT1_,(.L_x_11321 - _ZN2at6native18elementwise_kernelILi128ELi4EZNS0_15gpu_kernel_implIZZZNS0_15erf_kernel_cudaERNS_18TensorIteratorBaseEENKUlvE_clEvENKUlvE_clEvEUldE_EEvS4_RKT_EUliE_EEviT1_)
        .other          _ZN2at6native18elementwise_kernelILi128ELi4EZNS0_15gpu_kernel_implIZZZNS0_15erf_kernel_cudaERNS_18TensorIteratorBaseEENKUlvE_clEvENKUlvE_clEvEUldE_EEvS4_RKT_EUliE_EEviT1_,@"STO_CUDA_ENTRY STV_DEFAULT"
_ZN2at6native18elementwise_kernelILi128ELi4EZNS0_15gpu_kernel_implIZZZNS0_15erf_kernel_cudaERNS_18TensorIteratorBaseEENKUlvE_clEvENKUlvE_clEvEUldE_EEvS4_RKT_EUliE_EEviT1_:
.text._ZN2at6native18elementwise_kernelILi128ELi4EZNS0_15gpu_kernel_implIZZZNS0_15erf_kernel_cudaERNS_18TensorIteratorBaseEENKUlvE_clEvENKUlvE_clEvEUldE_EEvS4_RKT_EUliE_EEviT1_:
        /* <DEDUP_REMOVED lines=319> */
.L_x_1983:
        /* <DEDUP_REMOVED lines=16> */
[----:B--2---:R-:W0:Y:S01]  /*14f0*/  I2F.F64.S16 R2, R2 ;  /* 0x0000000200027312 */ /* 0x004e220000101c00 */
[----:B------:R-:W-:Y:S05]  /*1500*/  BRA `(.L_x_1990) ;  /* 0x0000000c006c7947 */ /* 0x000fea0003800000 */
.L_x_1988:
[----:B------:R-:W2:Y:S02]  /*1510*/  LDG.E.U8 R2, desc[UR36][R4.64] ;  /* 0x0000002404027981 */ /* 0x000ea4000c1e1100 */
[----:B--2---:R-:W0:Y:S01]  /*1520*/  I2F.F64.U16 R2, R2 ;  /* 0x0000000200027312 */ /* 0x004e220000101800 */
[----:B------:R-:W-:Y:S05]  /*1530*/  BRA `(.L_x_1990) ;  /* 0x0000000c00607947 */ /* 0x000fea0003800000 */
.L_x_1987:
[----:B------:R-:W-:-:S09]  /*1540*/  UISETP.NE.AND UP0, UPT, UR4, 0x2, UPT ;  /* 0x000000020400788c */ /* 0x000fd2000bf05270 */
[----:B------:R-:W-:Y:S05]  /*1550*/  BRA.U !UP0, `(.L_x_1991) ;  /* 0x0000000108287547 */ /* 0x000fea000b800000 */
[----:B------:R-:W-:-:S09]  /*1560*/  UISETP.NE.AND UP0, UPT, UR4, 0x3, UPT ;  /* 0x000000030400788c */ /* 0x000fd2000bf05270 */
[----:B------:R-:W-:Y:S05]  /*1570*/  BRA.U !UP0, `(.L_x_1992) ;  /* 0x0000000108147547 */ /* 0x000fea000b800000 */
[----:B------:R-:W-:-:S09]  /*1580*/  UISETP.NE.AND UP0, UPT, UR4, 0x4, UPT ;  /* 0x000000040400788c */ /* 0x000fd2000bf05270 */
[----:B------:R-:W-:Y:S05]  /*1590*/  BRA.U UP0, `(.L_x_1989) ;  /* 0x0000000900bc7547 */ /* 0x000fea000b800000 */
[----:B------:R-:W2:Y:S02]  /*15a0*/  LDG.E.64 R2, desc[UR36][R4.64] ;  /* 0x0000002404027981 */ /* 0x000ea4000c1e1b00 */
[----:B--2---:R-:W0:Y:S01]  /*15b0*/  I2F.F64.S64 R2, R2 ;  /* 0x0000000200027312 */ /* 0x004e220000301c00 */
[----:B------:R-:W-:Y:S05]  /*15c0*/  BRA `(.L_x_1990) ;  /* 0x0000000c003c7947 */ /* 0x000fea0003800000 */
.L_x_1992:
[----:B------:R-:W2:Y:S02]  /*15d0*/  LDG.E R2, desc[UR36][R4.64] ;  /* 0x0000002404027981 */ /* 0x000ea4000c1e1900 */
[----:B--2---:R-:W0:Y:S01]  /*15e0*/  I2F.F64 R2, R2 ;  /* 0x0000000200027312 */ /* 0x004e220000201c00 */
[----:B------:R-:W-:Y:S05]  /*15f0*/  BRA `(.L_x_1990) ;  /* 0x0000000c00307947 */ /* 0x000fea0003800000 */
.L_x_1991:
[----:B------:R-:W2:Y:S02]  /*1600*/  LDG.E.U16 R2, desc[UR36][R4.64] ;  /* 0x0000002404027981 */ /* 0x000ea4000c1e1500 */
[----:B--2---:R-:W0:Y:S01]  /*1610*/  I2F.F64.S16 R2, R2 ;  /* 0x0000000200027312 */ /* 0x004e220000101c00 */
[----:B------:R-:W-:Y:S05]  /*1620*/  BRA `(.L_x_1990) ;  /* 0x0000000c00247947 */ /* 0x000fea0003800000 */
.L_x_1986:
[----:B------:R-:W-:-:S09]  /*1630*/  UISETP.GT.AND UP0, UPT, UR4, 0x6, UPT ;  /* 0x000000060400788c */ /* 0x000fd2000bf04270 */
[----:B------:R-:W-:Y:S05]  /*1640*/  BRA.U UP0, `(.L_x_1993) ;  /* 0x0000000100347547 */ /* 0x000fea000b800000 */
[----:B------:R-:W-:-:S09]  /*1650*/  UISETP.NE.AND UP0, UPT, UR4, 0x5, UPT ;  /* 0x000000050400788c */ /* 0x000fd2000bf05270 */
[----:B------:R-:W-:Y:S05]  /*1660*/  BRA.U !UP0, `(.L_x_1994) ;  /* 0x0000000108187547 */ /* 0x000fea000b800000 */
[----:B------:R-:W-:-:S09]  /*1670*/  UISETP.NE.AND UP0, UPT, UR4, 0x6, UPT ;  /* 0x000000060400788c */ /* 0x000fd2000bf05270 */
[----:B------:R-:W-:Y:S05]  /*1680*/  BRA.U UP0, `(.L_x_1989) ;  /* 0x0000000900807547 */ /* 0x000fea000b800000 */
[----:B------:R-:W2:Y:S02]  /*1690*/  LDG.E R2, desc[UR36][R4.64] ;  /* 0x0000002404027981 */ /* 0x000ea4000c1e1900 */
[----:B--2---:R-:W-:-:S06]  /*16a0*/  FMUL.FTZ R2, R2, 1 ;  /* 0x3f80000002027820 */ /* 0x004fcc0000410000 */
[----:B------:R-:W0:Y:S01]  /*16b0*/  F2F.F64.F32 R2, R2 ;  /* 0x0000000200027310 */ /* 0x000e220000201800 */
[----:B------:R-:W-:Y:S05]  /*16c0*/  BRA `(.L_x_1990) ;  /* 0x0000000800fc7947 */ /* 0x000fea0003800000 */
.L_x_1994:
[----:B------:R-:W2:Y:S02]  /*16d0*/  LDG.E.U16 R0, desc[UR36][R4.64] ;  /* 0x0000002404007981 */ /* 0x000ea4000c1e1500 */
[----:B--2---:R-:W-:-:S05]  /*16e0*/  HADD2.F32 R0, -RZ, R0.H0_H0 ;  /* 0x20000000ff007230 */ /* 0x004fca0000004100 */
[----:B------:R-:W-:-:S04]  /*16f0*/  FMUL.FTZ R0, R0, 1 ;  /* 0x3f80000000007820 */ /* 0x000fc80000410000 */
[----:B------:R0:W1:Y:S01]  /*1700*/  F2F.F64.F32 R2, R0 ;  /* 0x0000000000027310 */ /* 0x0000620000201800 */
[----:B------:R-:W-:Y:S05]  /*1710*/  BRA `(.L_x_1990) ;  /* 0x0000000800e87947 */ /* 0x000fea0003800000 */
.L_x_1993:
[----:B------:R-:W-:-:S09]  /*1720*/  UISETP.NE.AND UP0, UPT, UR4, 0x7, UPT ;  /* 0x000000070400788c */ /* 0x000fd2000bf05270 */
[----:B------:R-:W-:Y:S05]  /*1730*/  BRA.U !UP0, `(.L_x_1995) ;  /* 0x0000000108347547 */ /* 0x000fea000b800000 */
        /* <DEDUP_REMOVED lines=8> */
.L_x_1996:
[----:B------:R-:W2:Y:S02]  /*17c0*/  LDG.E.U16 R4, desc[UR36][R4.64] ;  /* 0x0000002404047981 */ /* 0x000ea4000c1e1500 */
[----:B--2---:R-:W-:-:S05]  /*17d0*/  HADD2.F32 R0, -RZ, R4.H0_H0 ;  /* 0x20000004ff007230 */ /* 0x004fca0000004100 */
[----:B------:R-:W-:-:S04]  /*17e0*/  FMUL.FTZ R0, R0, 1 ;  /* 0x3f80000000007820 */ /* 0x000fc80000410000 */
[----:B------:R0:W1:Y:S01]  /*17f0*/  F2F.F64.F32 R2, R0 ;  /* 0x0000000000027310 */ /* 0x0000620000201800 */
[----:B------:R-:W-:Y:S05]  /*1800*/  BRA `(.L_x_1990) ;  /* 0x0000000800ac7947 */ /* 0x000fea0003800000 */
.L_x_1995:
[----:B------:R0:W5:Y:S01]  /*1810*/  LDG.E.64 R2, desc[UR36][R4.64] ;  /* 0x0000002404027981 */ /* 0x000162000c1e1b00 */
[----:B------:R-:W-:Y:S05]  /*1820*/  BRA `(.L_x_1990) ;  /* 0x0000000800a47947 */ /* 0x000fea0003800000 */
.L_x_1985:
        /* <DEDUP_REMOVED lines=8> */
[----:B------:R-:W2:Y:S01]  /*18b0*/  LDG.E.U8 R4, desc[UR36][R4.64] ;  /* 0x0000002404047981 */ /* 0x000ea2000c1e1100 */
[----:B------:R-:W-:Y:S02]  /*18c0*/  MOV R2, RZ ;  /* 0x000000ff00027202 */ /* 0x000fe40000000f00 */
[----:B--2---:R-:W-:-:S04]  /*18d0*/  ISETP.NE.AND P0, PT, R4, RZ, PT ;  /* 0x000000ff0400720c */ /* 0x004fc80003f05270 */
[----:B------:R-:W-:Y:S01]  /*18e0*/  FSEL R3, RZ, 1.875, !P0 ;  /* 0x3ff00000ff037808 */ /* 0x000fe20004000000 */
[----:B------:R-:W-:Y:S08]  /*18f0*/  BRA `(.L_x_1990) ;  /* 0x0000000800707947 */ /* 0x000ff00003800000 */
.L_x_1999:
[----:B------:R0:W5:Y:S01]  /*1900*/  LDG.E.64 R2, desc[UR36][R4.64] ;  /* 0x0000002404027981 */ /* 0x000162000c1e1b00 */
[----:B------:R-:W-:Y:S05]  /*1910*/  BRA `(.L_x_1990) ;  /* 0x0000000800687947 */ /* 0x000fea0003800000 */
.L_x_1998:
        /* <DEDUP_REMOVED lines=23> */
[----:B------:R-:W-:-:S05]  /*1a90*/  LOP3.LUT R3, R3, 0x80000000, R0, 0xf8, !PT ;  /* 0x8000000003037812 */ /* 0x000fca00078ef800 */
[----:B------:R-:W-:-:S06]  /*1aa0*/  FMUL.FTZ R3, R3, 1 ;  /* 0x3f80000003037820 */ /* 0x000fcc0000410000 */
[----:B------:R-:W0:Y:S01]  /*1ab0*/  F2F.F64.F32 R2, R3 ;  /* 0x0000000300027310 */ /* 0x000e220000201800 */
[----:B------:R-:W-:Y:S05]  /*1ac0*/  BRA `(.L_x_1990) ;  /* 0x0000000400fc7947 */ /* 0x000fea0003800000 */
.L_x_2001:
[----:B------:R-:W2:Y:S02]  /*1ad0*/  LDG.E.U8 R3, desc[UR36][R4.64] ;  /* 0x0000002404037981 */ /* 0x000ea4000c1e1100 */
[C---:B--2---:R-:W-:Y:S01]  /*1ae0*/  IMAD.SHL.U32 R2, R3.reuse, 0x2000000, RZ ;  /* 0x0200000003027824 */ /* 0x044fe200078e00ff */
[----:B------:R-:W-:-:S04]  /*1af0*/  SHF.L.U32 R3, R3, 0x8, RZ ;  /* 0x0000000803037819 */ /* 0x000fc800000006ff */
[----:B------:R-:W-:-:S13]  /*1b00*/  ISETP.GT.U32.AND P0, PT, R2, 0x7ffffff, PT ;  /* 0x07ffffff0200780c */ /* 0x000fda0003f04070 */
[C---:B------:R-:W-:Y:S02]  /*1b10*/  @!P0 LOP3.LUT R0, R3.reuse, 0x7f00, RZ, 0xc0, !PT ;  /* 0x00007f0003008812 */ /* 0x040fe400078ec0ff */
[----:B------:R-:W-:Y:S02]  /*1b20*/  @P0 LEA.HI R2, R2, 0x70000000, RZ, 0x1c ;  /* 0x7000000002020811 */ /* 0x000fe400078fe0ff */
[----:B------:R-:W-:Y:S02]  /*1b30*/  @!P0 LOP3.LUT R0, R0, 0x3f000000, RZ, 0xfc, !PT ;  /* 0x3f00000000008812 */ /* 0x000fe400078efcff */
[----:B------:R-:W-:-:S03]  /*1b40*/  PRMT R3, R3, 0x9910, RZ ;  /* 0x0000991003037816 */ /* 0x000fc600000000ff */
[----:B------:R-:W-:Y:S01]  /*1b50*/  @!P0 FADD.FTZ R0, R0, -0.5 ;  /* 0xbf00000000008421 */ /* 0x000fe20000010000 */
[----:B------:R-:W-:-:S05]  /*1b60*/  @P0 FMUL.FTZ R0, R2, 1.9259299443872358531e-34 ;  /* 0x0780000002000820 */ /* 0x000fca0000410000 */
[----:B------:R-:W-:-:S05]  /*1b70*/  LOP3.LUT R0, R0, 0x80000000, R3, 0xf8, !PT ;  /* 0x8000000000007812 */ /* 0x000fca00078ef803 */
[----:B------:R-:W-:-:S04]  /*1b80*/  FMUL.FTZ R0, R0, 1 ;  /* 0x3f80000000007820 */ /* 0x000fc80000410000 */
[----:B------:R0:W1:Y:S01]  /*1b90*/  F2F.F64.F32 R2, R0 ;  /* 0x0000000000027310 */ /* 0x0000620000201800 */
[----:B------:R-:W-:Y:S05]  /*1ba0*/  BRA `(.L_x_1990) ;  /* 0x0000000400c47947 */ /* 0x000fea0003800000 */
.L_x_2000:
[----:B------:R-:W2:Y:S02]  /*1bb0*/  LDG.E.U16 R0, desc[UR36][R4.64] ;  /* 0x0000002404007981 */ /* 0x000ea4000c1e1500 */
[----:B--2---:R-:W-:-:S04]  /*1bc0*/  IMAD.U32 R0, R0, 0x10000, RZ ;  /* 0x0001000000007824 */ /* 0x004fc800078e00ff */
[----:B------:R-:W-:-:S04]  /*1bd0*/  FMUL.FTZ R0, R0, 1 ;  /* 0x3f80000000007820 */ /* 0x000fc80000410000 */
[----:B------:R0:W1:Y:S01]  /*1be0*/  F2F.F64.F32 R2, R0 ;  /* 0x0000000000027310 */ /* 0x0000620000201800 */
[----:B------:R-:W-:Y:S05]  /*1bf0*/  BRA `(.L_x_1990) ;  /* 0x0000000400b07947 */ /* 0x000fea0003800000 */
.L_x_1997:
        /* <DEDUP_REMOVED lines=9> */
[----:B--2---:R-:W0:Y:S01]  /*1c90*/  I2F.F64.U16 R2, R2 ;  /* 0x0000000200027312 */ /* 0x004e220000101800 */
[----:B------:R-:W-:Y:S05]  /*1ca0*/  BRA `(.L_x_1990) ;  /* 0x0000000400847947 */ /* 0x000fea0003800000 */
.L_x_2004:
[----:B------:R-:W2:Y:S01]  /*1cb0*/  LDG.E.U8 R4, desc[UR36][R4.64] ;  /* 0x0000002404047981 */ /* 0x000ea2000c1e1100 */
[----:B------:R-:W-:Y:S02]  /*1cc0*/  CS2R R2, SRZ ;  /* 0x0000000000027805 */ /* 0x000fe4000001ff00 */
[----:B--2---:R-:W-:-:S13]  /*1cd0*/  ISETP.NE.AND P0, PT, R4, RZ, PT ;  /* 0x000000ff0400720c */ /* 0x004fda0003f05270 */
[----:B------:R-:W-:Y:S05]  /*1ce0*/  @!P0 BRA `(.L_x_1990) ;  /* 0x0000000400748947 */ /* 0x000fea0003800000 */
[----:B------:R-:W-:-:S13]  /*1cf0*/  ISETP.NE.AND P0, PT, R4, 0x80, PT ;  /* 0x000000800400780c */ /* 0x000fda0003f05270 */
[----:B------:R-:W-:Y:S01]  /*1d00*/  @!P0 IMAD.MOV.U32 R2, RZ, RZ, 0x20000000 ;  /* 0x20000000ff028424 */ /* 0x000fe200078e00ff */
        /* <DEDUP_REMOVED lines=15> */
.L_x_2006:
[----:B------:R-:W-:Y:S05]  /*1e00*/  BSYNC.RECONVERGENT B0 ;  /* 0x0000000000007941 */ /* 0x000fea0003800200 */
.L_x_2005:
[----:B------:R-:W-:Y:S02]  /*1e10*/  SHF.L.U32 R0, R0, 0x14, RZ ;  /* 0x0000001400007819 */ /* 0x000fe400000006ff */
[----:B------:R-:W-:-:S04]  /*1e20*/  LEA R2, R2, 0x3b800000, 0x17 ;  /* 0x3b80000002027811 */ /* 0x000fc800078eb8ff */
[----:B------:R-:W-:-:S05]  /*1e30*/  LOP3.LUT R0, R2, R0, R7, 0xfe, !PT ;  /* 0x0000000002007212 */ /* 0x000fca00078efe07 */
[----:B------:R-:W-:-:S04]  /*1e40*/  FMUL.FTZ R0, R0, 1 ;  /* 0x3f80000000007820 */ /* 0x000fc80000410000 */
[----:B------:R0:W1:Y:S01]  /*1e50*/  F2F.F64.F32 R2, R0 ;  /* 0x0000000000027310 */ /* 0x0000620000201800 */
[----:B------:R-:W-:Y:S05]  /*1e60*/  BRA `(.L_x_1990) ;  /* 0x0000000400147947 */ /* 0x000fea0003800000 */
.L_x_2003:
[----:B------:R-:W2:Y:S01]  /*1e70*/  LDG.E.U8 R4, desc[UR36][R4.64] ;  /* 0x0000002404047981 */ /* 0x000ea2000c1e1100 */
[----:B------:R-:W-:Y:S02]  /*1e80*/  CS2R R2, SRZ ;  /* 0x0000000000027805 */ /* 0x000fe4000001ff00 */
[----:B--2---:R-:W-:-:S13]  /*1e90*/  ISETP.NE.AND P0, PT, R4, RZ, PT ;  /* 0x000000ff0400720c */ /* 0x004fda0003f05270 */
[----:B------:R-:W-:Y:S05]  /*1ea0*/  @!P0 BRA `(.L_x_1990) ;  /* 0x0000000400048947 */ /* 0x000fea0003800000 */
[----:B------:R-:W-:-:S13]  /*1eb0*/  ISETP.NE.AND P0, PT, R4, 0x80, PT ;  /* 0x000000800400780c */ /* 0x000fda0003f05270 */
[----:B------:R-:W-:Y:S02]  /*1ec0*/  @!P0 IMAD.MOV.U32 R2, RZ, RZ, 0x20000000 ;  /* 0x20000000ff028424 */ /* 0x000fe400078e00ff */
        /* <DEDUP_REMOVED lines=15> */
.L_x_2008:
[----:B------:R-:W-:Y:S05]  /*1fc0*/  BSYNC.RECONVERGENT B0 ;  /* 0x0000000000007941 */ /* 0x000fea0003800200 */
.L_x_2007:
[----:B------:R-:W-:Y:S01]  /*1fd0*/  IMAD.SHL.U32 R0, R0, 0x200000, RZ ;  /* 0x0020000000007824 */ /* 0x000fe200078e00ff */
[----:B------:R-:W-:-:S04]  /*1fe0*/  LEA R2, R2, 0x37800000, 0x17 ;  /* 0x3780000002027811 */ /* 0x000fc800078eb8ff */
[----:B------:R-:W-:-:S05]  /*1ff0*/  LOP3.LUT R0, R2, R0, R7, 0xfe, !PT ;  /* 0x0000000002007212 */ /* 0x000fca00078efe07 */
[----:B------:R-:W-:-:S04]  /*2000*/  FMUL.FTZ R0, R0, 1 ;  /* 0x3f80000000007820 */ /* 0x000fc80000410000 */
[----:B------:R4:W0:Y:S01]  /*2010*/  F2F.F64.F32 R2, R0 ;  /* 0x0000000000027310 */ /* 0x0008220000201800 */
[----:B------:R-:W-:Y:S05]  /*2020*/  BRA `(.L_x_1990) ;  /* 0x0000000000a47947 */ /* 0x000fea0003800000 */
.L_x_2002:
[----:B------:R-:W-:-:S09]  /*2030*/  UISETP.NE.AND UP0, UPT, UR4, 0x1c, UPT ;  /* 0x0000001c0400788c */ /* 0x000fd2000bf05270 */
[----:B------:R-:W-:Y:S05]  /*2040*/  BRA.U !UP0, `(.L_x_2009) ;  /* 0x0000000108947547 */ /* 0x000fea000b800000 */
[----:B------:R-:W-:-:S09]  /*2050*/  UISETP.NE.AND UP0, UPT, UR4, 0x1d, UPT ;  /* 0x0000001d0400788c */ /* 0x000fd2000bf05270 */
[----:B------:R-:W-:Y:S05]  /*2060*/  BRA.U !UP0, `(.L_x_2010) ;  /* 0x0000000108807547 */ /* 0x000fea000b800000 */
[----:B------:R-:W-:-:S09]  /*2070*/  UISETP.NE.AND UP0, UPT, UR4, 0x2c, UPT ;  /* 0x0000002c0400788c */ /* 0x000fd2000bf05270 */
[----:B------:R-:W-:Y:S05]  /*2080*/  BRA.U !UP0, `(.L_x_2011) ;  /* 0x0000000108487547 */ /* 0x000fea000b800000 */
.L_x_1989:
        /* <DEDUP_REMOVED lines=16> */
.L_x_2012:
[----:B------:R-:W-:Y:S01]  /*2190*/  CS2R R2, SRZ ;  /* 0x0000000000027805 */ /* 0x000fe2000001ff00 */
[----:B------:R-:W-:Y:S06]  /*21a0*/  BRA `(.L_x_1990) ;  /* 0x0000000000447947 */ /* 0x000fec0003800000 */
.L_x_2011:
[----:B------:R-:W2:Y:S01]  /*21b0*/  LDG.E.U8 R0, desc[UR36][R4.64] ;  /* 0x0000002404007981 */ /* 0x000ea2000c1e1100 */
[----:B------:R-:W-:Y:S01]  /*21c0*/  MOV R2, 0x0 ;  /* 0x0000000000027802 */ /* 0x000fe20000000f00 */
[----:B------:R-:W-:Y:S01]  /*21d0*/  IMAD.MOV.U32 R3, RZ, RZ, 0x38000000 ;  /* 0x38000000ff037424 */ /* 0x000fe200078e00ff */
[----:B--2---:R-:W-:-:S13]  /*21e0*/  ISETP.NE.AND P0, PT, R0, RZ, PT ;  /* 0x000000ff0000720c */ /* 0x004fda0003f05270 */
[----:B------:R-:W-:Y:S05]  /*21f0*/  @!P0 BRA `(.L_x_1990) ;  /* 0x0000000000308947 */ /* 0x000fea0003800000 */
[----:B------:R-:W-:-:S13]  /*2200*/  ISETP.NE.AND P0, PT, R0, 0xff, PT ;  /* 0x000000ff0000780c */ /* 0x000fda0003f05270 */
[----:B------:R-:W-:Y:S01]  /*2210*/  @P0 IMAD.SHL.U32 R0, R0, 0x800000, RZ ;  /* 0x0080000000000824 */ /* 0x000fe200078e00ff */
[----:B------:R-:W-:Y:S01]  /*2220*/  @!P0 MOV R2, 0x20000000 ;  /* 0x2000000000028802 */ /* 0x000fe20000000f00 */
[----:B------:R-:W-:Y:S02]  /*2230*/  @!P0 IMAD.MOV.U32 R3, RZ, RZ, 0x7ff80000 ;  /* 0x7ff80000ff038424 */ /* 0x000fe400078e00ff */
[----:B------:R-:W-:-:S04]  /*2240*/  @P0 FMUL.FTZ R0, R0, 1 ;  /* 0x3f80000000000820 */ /* 0x000fc80000410000 */
[----:B------:R1:W2:Y:S01]  /*2250*/  @P0 F2F.F64.F32 R2, R0 ;  /* 0x0000000000020310 */ /* 0x0002a20000201800 */
[----:B------:R-:W-:Y:S05]  /*2260*/  BRA `(.L_x_1990) ;  /* 0x0000000000147947 */ /* 0x000fea0003800000 */
.L_x_2010:
[----:B------:R-:W2:Y:S02]  /*2270*/  LDG.E.64 R2, desc[UR36][R4.64] ;  /* 0x0000002404027981 */ /* 0x000ea4000c1e1b00 */
[----:B--2---:R-:W3:Y:S01]  /*2280*/  I2F.F64.U64 R2, R2 ;  /* 0x0000000200027312 */ /* 0x004ee20000301800 */
[----:B------:R-:W-:Y:S05]  /*2290*/  BRA `(.L_x_1990) ;  /* 0x0000000000087947 */ /* 0x000fea0003800000 */
.L_x_2009:
[----:B------:R-:W2:Y:S02]  /*22a0*/  LDG.E R2, desc[UR36][R4.64] ;  /* 0x0000002404027981 */ /* 0x000ea4000c1e1900 */
[----:B--2---:R-:W0:Y:S02]  /*22b0*/  I2F.F64.U32 R2, R2 ;  /* 0x0000000200027312 */ /* 0x004e240000201800 */
.L_x_1990:
[----:B------:R-:W-:Y:S05]  /*22c0*/  BSYNC.RECONVERGENT B6 ;  /* 0x0000000000067941 */ /* 0x000fea0003800200 */
.L_x_1984:
[----:B0-----:R-:W-:Y:S02]  /*22d0*/  HFMA2 R5, -RZ, RZ, 1.3193359375, 0.00013911724090576171875 ;  /* 0x3d47088fff057431 */ /* 0x001fe400000001ff */
[----:B------:R-:W-:Y:S01]  /*22e0*/  IMAD.MOV.U32 R4, RZ, RZ, -0x24b905a1 ;  /* 0xdb46fa5fff047424 */ /* 0x000fe200078e00ff */
[----:B------:R-:W-:Y:S01]  /*22f0*/  UMOV UR4, 0xfba6f279 ;  /* 0xfba6f27900047882 */ /* 0x000fe20000000000 */
[----:B------:R-:W-:Y:S01]  /*2300*/  UMOV UR5, 0x3cf0679a ;  /* 0x3cf0679a00057882 */ /* 0x000fe20000000000 */
[----:B------:R-:W-:Y:S01]  /*2310*/  UMOV UR8, 0xf0000000 ;  /* 0xf000000000087882 */ /* 0x000fe20000000000 */
[----:B------:R-:W-:Y:S01]  /*2320*/  UMOV UR9, 0x380fffff ;  /* 0x380fffff00097882 */ /* 0x000fe20000000000 */
[----:B------:R-:W-:Y:S01]  /*2330*/  IMAD.MOV.U32 R10, RZ, RZ, -0x7649667 ;  /* 0xf89b6999ff0a7424 */ /* 0x000fe200078e00ff */
[----:B------:R-:W0:Y:S01]  /*2340*/  LDCU.64 UR6, c[0x0][0x580] ;  /* 0x0000b000ff0677ac */ /* 0x000e220008000a00 */
[----:B-123-5:R-:W-:Y:S01]  /*2350*/  DFMA R4, |R2|, -UR4, R4 ;  /* 0x8000000402047c2b */ /* 0x02efe20008000204 */
[----:B------:R-:W-:Y:S01]  /*2360*/  IMAD.MOV.U32 R11, RZ, RZ, 0x3e928a27 ;  /* 0x3e928a27ff0b7424 */ /* 0x000fe200078e00ff */
[----:B------:R-:W-:Y:S01]  /*2370*/  UMOV UR4, 0xb976a9b2 ;  /* 0xb976a9b200047882 */ /* 0x000fe20000000000 */
[----:B------:R-:W-:-:S05]  /*2380*/  UMOV UR5, 0x3d8df9f9 ;  /* 0x3d8df9f900057882 */ /* 0x000fca0000000000 */
[----:B------:R-:W-:Y:S01]  /*2390*/  DFMA R4, R4, |R2|, -UR4 ;  /* 0x8000000404047e2b */ /* 0x000fe20008000402 */
[----:B------:R-:W-:Y:S01]  /*23a0*/  UMOV UR4, 0x590cc332 ;  /* 0x590cc33200047882 */ /* 0x000fe20000000000 */
[----:B------:R-:W-:-:S06]  /*23b0*/  UMOV UR5, 0x3dc7f1f5 ;  /* 0x3dc7f1f500057882 */ /* 0x000fcc0000000000 */
[----:B------:R-:W-:Y:S01]  /*23c0*/  DFMA R4, R4, |R2|, UR4 ;  /* 0x0000000404047e2b */ /* 0x000fe20008000402 */
[----:B------:R-:W-:Y:S01]  /*23d0*/  UMOV UR4, 0xcd2d56c4 ;  /* 0xcd2d56c400047882 */ /* 0x000fe20000000000 */
[----:B------:R-:W-:-:S06]  /*23e0*/  UMOV UR5, 0x3dfa28a3 ;  /* 0x3dfa28a300057882 */ /* 0x000fcc0000000000 */
        /* <DEDUP_REMOVED lines=60> */
[----:B------:R-:W-:-:S06]  /*27b0*/  DFMA R8, R6, |R2|, |R2| ;  /* 0x400000020608722b */ /* 0x000fcc0000000402 */
[----:B----4-:R-:W1:Y:S02]  /*27c0*/  F2F.F32.F64 R0, R8 ;  /* 0x0000000800007310 */ /* 0x010e640000301000 */
[----:B------:R-:W-:-:S14]  /*27d0*/  DSETP.GEU.AND P0, PT, |R8|, UR8, PT ;  /* 0x0000000808007e2a */ /* 0x000fdc000bf0e200 */
[----:B-1----:R-:W-:-:S04]  /*27e0*/  @!P0 FMUL R0, R0, 1.175494350822287508e-38 ;  /* 0x0080000000008820 */ /* 0x002fc80000400000 */
[----:B------:R-:W-:-:S06]  /*27f0*/  FMUL.FTZ R0, R0, -1.4426950216293334961 ;  /* 0xbfb8aa3b00007820 */ /* 0x000fcc0000410000 */
[----:B------:R-:W1:Y:S02]  /*2800*/  FRND R0, R0 ;  /* 0x0000000000007307 */ /* 0x000e640000201000 */
[----:B-1----:R-:W-:-:S06]  /*2810*/  FMUL.FTZ R12, R0, 1 ;  /* 0x3f800000000c7820 */ /* 0x002fcc0000410000 */
[----:B------:R-:W1:Y:S08]  /*2820*/  MUFU.EX2 R0, R0 ;  /* 0x0000000000007308 */ /* 0x000e700000000800 */
[----:B------:R1:W2:Y:S02]  /*2830*/  F2F.F64.F32 R4, R12 ;  /* 0x0000000c00047310 */ /* 0x0002a40000201800 */
[----:B-1----:R-:W-:Y:S01]  /*2840*/  FMUL.FTZ R12, R0, 1 ;  /* 0x3f800000000c7820 */ /* 0x002fe20000410000 */
[----:B--2---:R-:W-:Y:S01]  /*2850*/  DFMA R4, R4, -UR4, -R8 ;  /* 0x8000000404047c2b */ /* 0x004fe20008000808 */
[----:B------:R-:W-:Y:S01]  /*2860*/  UMOV UR4, 0xa4741b81 ;  /* 0xa4741b8100047882 */ /* 0x000fe20000000000 */
[----:B------:R-:W-:Y:S01]  /*2870*/  UMOV UR5, 0x3e5ae904 ;  /* 0x3e5ae90400057882 */ /* 0x000fe20000000000 */
[----:B------:R-:W-:-:S05]  /*2880*/  DADD R8, -R8, |R2| ;  /* 0x0000000008087229 */ /* 0x000fca0000000502 */
[----:B------:R-:W-:Y:S01]  /*2890*/  DFMA R10, R4, UR4, R10 ;  /* 0x00000004040a7c2b */ /* 0x000fe2000800000a */
[----:B------:R-:W-:Y:S01]  /*28a0*/  UMOV UR4, 0x15ff7e07 ;  /* 0x15ff7e0700047882 */ /* 0x000fe20000000000 */
[----:B------:R-:W-:Y:S01]  /*28b0*/  UMOV UR5, 0x3ec71de7 ;  /* 0x3ec71de700057882 */ /* 0x000fe20000000000 */
[----:B------:R-:W-:Y:S01]  /*28c0*/  DFMA R8, R6, |R2|, R8 ;  /* 0x400000020608722b */ /* 0x000fe20000000008 */
[----:B------:R-:W1:Y:S04]  /*28d0*/  F2F.F64.F32 R6, R12 ;  /* 0x0000000c00067310 */ /* 0x000e680000201800 */
[----:B------:R-:W-:Y:S01]  /*28e0*/  DFMA R10, R4, R10, UR4 ;  /* 0x00000004040a7e2b */ /* 0x000fe2000800000a */
[----:B------:R-:W-:Y:S01]  /*28f0*/  UMOV UR4, 0x6b0ac45a ;  /* 0x6b0ac45a00047882 */ /* 0x000fe20000000000 */
[----:B------:R-:W-:-:S06]  /*2900*/  UMOV UR5, 0x3efa019a ;  /* 0x3efa019a00057882 */ /* 0x000fcc0000000000 */
        /* <DEDUP_REMOVED lines=20> */
[----:B------:R-:W-:Y:S02]  /*2a50*/  UMOV UR5, 0x4017afb4 ;  /* 0x4017afb400057882 */ /* 0x000fe40000000000 */
[----:B------:R-:W-:Y:S01]  /*2a60*/  DSETP.GE.AND P0, PT, |R2|, UR4, PT ;  /* 0x0000000402007e2a */ /* 0x000fe2000bf06200 */
[----:B------:R-:W-:-:S03]  /*2a70*/  UPRMT UR4, UR42, 0x9910, URZ ;  /* 0x000099102a047896 */ /* 0x000fc600080000ff */
[----:B------:R-:W-:Y:S01]  /*2a80*/  DMUL R10, R4, R10 ;  /* 0x0000000a040a7228 */ /* 0x000fe20000000000 */
[----:B------:R-:W-:-:S07]  /*2a90*/  UISETP.GT.AND UP0, UPT, UR4, 0x9, UPT ;  /* 0x000000090400788c */ /* 0x000fce000bf04270 */
[----:B------:R-:W-:Y:S02]  /*2aa0*/  DFMA R8, R4, R10, -R8 ;  /* 0x0000000a0408722b */ /* 0x000fe40000000808 */
[----:B-1----:R-:W-:-:S06]  /*2ab0*/  DADD R10, -R6, 1 ;  /* 0x3ff00000060a7429 */ /* 0x002fcc0000000100 */
[----:B------:R-:W-:Y:S01]  /*2ac0*/  DADD R8, R4, R8 ;  /* 0x0000000004087229 */ /* 0x000fe20000000008 */
[----:B0-----:R-:W-:-:S04]  /*2ad0*/  IADD3 R4, P1, PT, R16, UR6, RZ ;  /* 0x0000000610047c10 */ /* 0x001fc8000ff3e0ff */
[----:B------:R-:W-:-:S03]  /*2ae0*/  IADD3.X R5, PT, PT, RZ, UR7, RZ, P1, !PT ;  /* 0x00000007ff057c10 */ /* 0x000fc60008ffe4ff */
[----:B------:R-:W-:-:S10]  /*2af0*/  DFMA R8, -R8, R6, R10 ;  /* 0x000000060808722b */ /* 0x000fd4000000010a */
[----:B------:R-:W-:Y:S02]  /*2b00*/  FSEL R9, R9, 1.875, !P0 ;  /* 0x3ff0000009097808 */ /* 0x000fe40004000000 */
[----:B------:R-:W-:Y:S02]  /*2b10*/  FSEL R8, R8, RZ, !P0 ;  /* 0x000000ff08087208 */ /* 0x000fe40004000000 */
[----:B------:R-:W-:Y:S01]  /*2b20*/  LOP3.LUT R9, R9, 0x80000000, R3, 0xb8, !PT ;  /* 0x8000000009097812 */ /* 0x000fe200078eb803 */
        /* <DEDUP_REMOVED lines=9> */
[----:B------:R-:W0:Y:S02]  /*2bc0*/  F2I.F64.TRUNC R9, R8 ;  /* 0x0000000800097311 */ /* 0x000e24000030d100 */
[----:B0-----:R0:W-:Y:S01]  /*2bd0*/  STG.E.U8 desc[UR36][R4.64], R9 ;  /* 0x0000000904007986 */ /* 0x0011e2000c101124 */
[----:B------:R-:W-:Y:S05]  /*2be0*/  BRA `(.L_x_2018) ;  /* 0x0000000c00a47947 */ /* 0x000fea0003800000 */
.L_x_2016:
[----:B------:R-:W0:Y:S02]  /*2bf0*/  F2I.S64.F64.TRUNC R8, R8 ;  /* 0x0000000800087311 */ /* 0x000e24000030d900 */
[----:B0-----:R-:W-:-:S05]  /*2c00*/  IMAD.MOV.U32 R3, RZ, RZ, R8 ;  /* 0x000000ffff037224 */ /* 0x001fca00078e0008 */
[----:B------:R0:W-:Y:S01]  /*2c10*/  STG.E.U8 desc[UR36][R4.64], R3 ;  /* 0x0000000304007986 */ /* 0x0001e2000c101124 */
[----:B------:R-:W-:Y:S05]  /*2c20*/  BRA `(.L_x_2018) ;  /* 0x0000000c00947947 */ /* 0x000fea0003800000 */
.L_x_2015:
[----:B------:R-:W-:-:S09]  /*2c30*/  UISETP.NE.AND UP0, UPT, UR4, 0x2, UPT ;  /* 0x000000020400788c */ /* 0x000fd2000bf05270 */
[----:B------:R-:W-:Y:S05]  /*2c40*/  BRA.U !UP0, `(.L_x_2019) ;  /* 0x0000000108287547 */ /* 0x000fea000b800000 */
[----:B------:R-:W-:-:S09]  /*2c50*/  UISETP.NE.AND UP0, UPT, UR4, 0x3, UPT ;  /* 0x000000030400788c */ /* 0x000fd2000bf05270 */
[----:B------:R-:W-:Y:S05]  /*2c60*/  BRA.U !UP0, `(.L_x_2020) ;  /* 0x0000000108147547 */ /* 0x000fea000b800000 */
[----:B------:R-:W-:-:S09]  /*2c70*/  UISETP.NE.AND UP0, UPT, UR4, 0x4, UPT ;  /* 0x000000040400788c */ /* 0x000fd2000bf05270 */
[----:B------:R-:W-:Y:S05]  /*2c80*/  BRA.U UP0, `(.L_x_2017) ;  /* 0x0000000900dc7547 */ /* 0x000fea000b800000 */
[----:B------:R-:W0:Y:S02]  /*2c90*/  F2I.S64.F64.TRUNC R8, R8 ;  /* 0x0000000800087311 */ /* 0x000e24000030d900 */
[----:B0-----:R0:W-:Y:S01]  /*2ca0*/  STG.E.64 desc[UR36][R4.64], R8 ;  /* 0x0000000804007986 */ /* 0x0011e2000c101b24 */
[----:B------:R-:W-:Y:S05]  /*2cb0*/  BRA `(.L_x_2018) ;  /* 0x0000000c00707947 */ /* 0x000fea0003800000 */
.L_x_2020:
[----:B------:R-:W0:Y:S02]  /*2cc0*/  F2I.F64.TRUNC R9, R8 ;  /* 0x0000000800097311 */ /* 0x000e24000030d100 */
[----:B0-----:R0:W-:Y:S01]  /*2cd0*/  STG.E desc[UR36][R4.64], R9 ;  /* 0x0000000904007986 */ /* 0x0011e2000c101924 */
[----:B------:R-:W-:Y:S05]  /*2ce0*/  BRA `(.L_x_2018) ;  /* 0x0000000c00647947 */ /* 0x000fea0003800000 */
.L_x_2019:
[----:B------:R-:W0:Y:S02]  /*2cf0*/  F2I.F64.TRUNC R9, R8 ;  /* 0x0000000800097311 */ /* 0x000e24000030d100 */
[----:B0-----:R0:W-:Y:S01]  /*2d00*/  STG.E.U16 desc[UR36][R4.64], R9 ;  /* 0x0000000904007986 */ /* 0x0011e2000c101524 */
[----:B------:R-:W-:Y:S05]  /*2d10*/  BRA `(.L_x_2018) ;  /* 0x0000000c00587947 */ /* 0x000fea0003800000 */
.L_x_2014:
[----:B------:R-:W-:-:S09]  /*2d20*/  UISETP.GT.AND UP0, UPT, UR4, 0x6, UPT ;  /* 0x000000060400788c */ /* 0x000fd2000bf04270 */
[----:B------:R-:W-:Y:S05]  /*2d30*/  BRA.U UP0, `(.L_x_2021) ;  /* 0x00000001003c7547 */ /* 0x000fea000b800000 */
[----:B------:R-:W-:-:S09]  /*2d40*/  UISETP.NE.AND UP0, UPT, UR4, 0x5, UPT ;  /* 0x000000050400788c */ /* 0x000fd2000bf05270 */
[----:B------:R-:W-:Y:S05]  /*2d50*/  BRA.U !UP0, `(.L_x_2022) ;  /* 0x00000001081c7547 */ /* 0x000fea000b800000 */
[----:B------:R-:W-:-:S09]  /*2d60*/  UISETP.NE.AND UP0, UPT, UR4, 0x6, UPT ;  /* 0x000000060400788c */ /* 0x000fd2000bf05270 */
[----:B------:R-:W-:Y:S05]  /*2d70*/  BRA.U UP0, `(.L_x_2017) ;  /* 0x0000000900a07547 */ /* 0x000fea000b800000 */
[----:B------:R-:W0:Y:S01]  /*2d80*/  F2F.F32.F64 R3, R8 ;  /* 0x0000000800037310 */ /* 0x000e220000301000 */
[----:B------:R-:W-:-:S14]  /*2d90*/  DSETP.GEU.AND P0, PT, |R8|, UR8, PT ;  /* 0x0000000808007e2a */ /* 0x000fdc000bf0e200 */
[----:B0-----:R-:W-:-:S05]  /*2da0*/  @!P0 FMUL R3, R3, 1.175494350822287508e-38 ;  /* 0x0080000003038820 */ /* 0x001fca0000400000 */
[----:B------:R0:W-:Y:S01]  /*2db0*/  STG.E desc[UR36][R4.64], R3 ;  /* 0x0000000304007986 */ /* 0x0001e2000c101924 */
[----:B------:R-:W-:Y:S05]  /*2dc0*/  BRA `(.L_x_2018) ;  /* 0x0000000c002c7947 */ /* 0x000fea0003800000 */
.L_x_2022:
[----:B------:R-:W0:Y:S01]  /*2dd0*/  F2F.F32.F64 R0, R8 ;  /* 0x0000000800007310 */ /* 0x000e220000301000 */
[----:B------:R-:W-:-:S14]  /*2de0*/  DSETP.GEU.AND P0, PT, |R8|, UR8, PT ;  /* 0x0000000808007e2a */ /* 0x000fdc000bf0e200 */
[----:B0-----:R-:W-:-:S05]  /*2df0*/  @!P0 FMUL R0, R0, 1.175494350822287508e-38 ;  /* 0x0080000000008820 */ /* 0x001fca0000400000 */
[----:B------:R-:W-:-:S05]  /*2e00*/  F2FP.F16.F32.PACK_AB R0, RZ, R0 ;  /* 0x00000000ff00723e */ /* 0x000fca00000000ff */
[----:B------:R0:W-:Y:S01]  /*2e10*/  STG.E.U16 desc[UR36][R4.64], R0 ;  /* 0x0000000004007986 */ /* 0x0001e2000c101524 */
[----:B------:R-:W-:Y:S05]  /*2e20*/  BRA `(.L_x_2018) ;  /* 0x0000000c00147947 */ /* 0x000fea0003800000 */
.L_x_2021:
[----:B------:R-:W-:-:S09]  /*2e30*/  UISETP.NE.AND UP0, UPT, UR4, 0x7, UPT ;  /* 0x000000070400788c */ /* 0x000fd2000bf05270 */
[----:B------:R-:W-:Y:S05]  /*2e40*/  BRA.U !UP0, `(.L_x_2023) ;  /* 0x0000000108447547 */ /* 0x000fea000b800000 */
[----:B------:R-:W-:-:S09]  /*2e50*/  UISETP.NE.AND UP0, UPT, UR4, 0x8, UPT ;  /* 0x000000080400788c */ /* 0x000fd2000bf05270 */
[----:B------:R-:W-:Y:S05]  /*2e60*/  BRA.U !UP0, `(.L_x_2024) ;  /* 0x0000000108207547 */ /* 0x000fea000b800000 */
[----:B------:R-:W-:-:S09]  /*2e70*/  UISETP.NE.AND UP0, UPT, UR4, 0x9, UPT ;  /* 0x000000090400788c */ /* 0x000fd2000bf05270 */
[----:B------:R-:W-:Y:S05]  /*2e80*/  BRA.U UP0, `(.L_x_2017) ;  /* 0x00000009005c7547 */ /* 0x000fea000b800000 */
[----:B------:R-:W0:Y:S01]  /*2e90*/  F2F.F32.F64 R2, R8 ;  /* 0x0000000800027310 */ /* 0x000e220000301000 */
[----:B------:R-:W-:Y:S01]  /*2ea0*/  DSETP.GEU.AND P0, PT, |R8|, UR8, PT ;  /* 0x0000000808007e2a */ /* 0x000fe2000bf0e200 */
[----:B------:R-:W-:-:S13]  /*2eb0*/  IMAD.MOV.U32 R3, RZ, RZ, RZ ;  /* 0x000000ffff037224 */ /* 0x000fda00078e00ff */
[----:B0-----:R-:W-:-:S05]  /*2ec0*/  @!P0 FMUL R2, R2, 1.175494350822287508e-38 ;  /* 0x0080000002028820 */ /* 0x001fca0000400000 */
[----:B------:R0:W-:Y:S01]  /*2ed0*/  STG.E.64 desc[UR36][R4.64], R2 ;  /* 0x0000000204007986 */ /* 0x0001e2000c101b24 */
[----:B------:R-:W-:Y:S05]  /*2ee0*/  BRA `(.L_x_2018) ;  /* 0x0000000800e47947 */ /* 0x000fea0003800000 */
.L_x_2024:
[----:B------:R-:W0:Y:S01]  /*2ef0*/  F2F.F32.F64 R0, R8 ;  /* 0x0000000800007310 */ /* 0x000e220000301000 */
[----:B------:R-:W-:-:S14]  /*2f00*/  DSETP.GEU.AND P0, PT, |R8|, UR8, PT ;  /* 0x0000000808007e2a */ /* 0x000fdc000bf0e200 */
[----:B0-----:R-:W-:-:S05]  /*2f10*/  @!P0 FMUL R0, R0, 1.175494350822287508e-38 ;  /* 0x0080000000008820 */ /* 0x001fca0000400000 */
[----:B------:R-:W-:-:S04]  /*2f20*/  F2FP.F16.F32.PACK_AB R3, RZ, R0 ;  /* 0x00000000ff03723e */ /* 0x000fc800000000ff */
[----:B------:R-:W-:-:S05]  /*2f30*/  PRMT R3, R3, 0x5410, RZ ;  /* 0x0000541003037816 */ /* 0x000fca00000000ff */
[----:B------:R0:W-:Y:S01]  /*2f40*/  STG.E desc[UR36][R4.64], R3 ;  /* 0x0000000304007986 */ /* 0x0001e2000c101924 */
[----:B------:R-:W-:Y:S05]  /*2f50*/  BRA `(.L_x_2018) ;  /* 0x0000000800c87947 */ /* 0x000fea0003800000 */
.L_x_2023:
[----:B------:R0:W-:Y:S01]  /*2f60*/  STG.E.64 desc[UR36][R4.64], R8 ;  /* 0x0000000804007986 */ /* 0x0001e2000c101b24 */
[----:B------:R-:W-:Y:S05]  /*2f70*/  BRA `(.L_x_2018) ;  /* 0x0000000800c07947 */ /* 0x000fea0003800000 */
.L_x_2013:
        /* <DEDUP_REMOVED lines=8> */
[----:B------:R-:W-:-:S06]  /*3000*/  DSETP.NEU.AND P0, PT, R8, RZ, PT ;  /* 0x000000ff0800722a */ /* 0x000fcc0003f0d000 */
[----:B------:R-:W-:-:S05]  /*3010*/  SEL R3, RZ, 0x1, !P0 ;  /* 0x00000001ff037807 */ /* 0x000fca0004000000 */
[----:B------:R0:W-:Y:S01]  /*3020*/  STG.E.U8 desc[UR36][R4.64], R3 ;  /* 0x0000000304007986 */ /* 0x0001e2000c101124 */
[----:B------:R-:W-:Y:S05]  /*3030*/  BRA `(.L_x_2018) ;  /* 0x0000000800907947 */ /* 0x000fea0003800000 */
.L_x_2027:
[----:B------:R-:W-:-:S05]  /*3040*/  CS2R R10, SRZ ;  /* 0x00000000000a7805 */ /* 0x000fca000001ff00 */
[----:B------:R0:W-:Y:S01]  /*3050*/  STG.E.128 desc[UR36][R4.64], R8 ;  /* 0x0000000804007986 */ /* 0x0001e2000c101d24 */
[----:B------:R-:W-:Y:S05]  /*3060*/  BRA `(.L_x_2018) ;  /* 0x0000000800847947 */ /* 0x000fea0003800000 */
.L_x_2026:
        /* <DEDUP_REMOVED lines=8> */
[----:B------:R-:W-:Y:S01]  /*30f0*/  BSSY.RECONVERGENT B0, `(.L_x_2030) ;  /* 0x000000d000007945 */ /* 0x000fe20003800200 */
[----:B------:R-:W-:-:S12]  /*3100*/  MOV R0, 0x7f ;  /* 0x0000007f00007802 */ /* 0x000fd80000000f00 */
[----:B0-----:R-:W-:-:S05]  /*3110*/  @!P0 FMUL R7, R7, 1.175494350822287508e-38 ;  /* 0x0080000007078820 */ /* 0x001fca0000400000 */
        /* <DEDUP_REMOVED lines=10> */
.L_x_2031:
[----:B------:R-:W-:Y:S05]  /*31c0*/  BSYNC.RECONVERGENT B0 ;  /* 0x0000000000007941 */ /* 0x000fea0003800200 */
.L_x_2030:
[----:B------:R-:W-:-:S05]  /*31d0*/  LOP3.LUT R3, R0, 0x80, R3, 0xf8, !PT ;  /* 0x0000008000037812 */ /* 0x000fca00078ef803 */
[----:B------:R0:W-:Y:S01]  /*31e0*/  STG.E.U8 desc[UR36][R4.64], R3 ;  /* 0x0000000304007986 */ /* 0x0001e2000c101124 */
[----:B------:R-:W-:Y:S05]  /*31f0*/  BRA `(.L_x_2018) ;  /* 0x0000000800207947 */ /* 0x000fea0003800000 */
.L_x_2029:
[----:B------:R-:W0:Y:S01]  /*3200*/  F2F.F32.F64 R7, R8 ;  /* 0x0000000800077310 */ /* 0x000e220000301000 */
[----:B------:R-:W-:Y:S01]  /*3210*/  DSETP.GEU.AND P0, PT, |R8|, UR8, PT ;  /* 0x0000000808007e2a */ /* 0x000fe2000bf0e200 */
[----:B------:R-:W-:-:S13]  /*3220*/  BSSY.RECONVERGENT B0, `(.L_x_2032) ;  /* 0x000000f000007945 */ /* 0x000fda0003800200 */
[----:B0-----:R-:W-:-:S05]  /*3230*/  @!P0 FMUL R7, R7, 1.175494350822287508e-38 ;  /* 0x0080000007078820 */ /* 0x001fca0000400000 */
        /* <DEDUP_REMOVED lines=13> */
.L_x_2033:
[----:B------:R-:W-:Y:S05]  /*3310*/  BSYNC.RECONVERGENT B0 ;  /* 0x0000000000007941 */ /* 0x000fea0003800200 */
.L_x_2032:
[----:B------:R-:W-:-:S05]  /*3320*/  LOP3.LUT R3, R0, 0x80, R3, 0xf8, !PT ;  /* 0x0000008000037812 */ /* 0x000fca00078ef803 */
[----:B------:R0:W-:Y:S01]  /*3330*/  STG.E.U8 desc[UR36][R4.64], R3 ;  /* 0x0000000304007986 */ /* 0x0001e2000c101124 */
[----:B------:R-:W-:Y:S05]  /*3340*/  BRA `(.L_x_2018) ;  /* 0x0000000400cc7947 */ /* 0x000fea0003800000 */
.L_x_2028:
[----:B------:R-:W0:Y:S01]  /*3350*/  F2F.F32.F64 R0, R8 ;  /* 0x0000000800007310 */ /* 0x000e220000301000 */
[----:B------:R-:W-:-:S14]  /*3360*/  DSETP.GEU.AND P0, PT, |R8|, UR8, PT ;  /* 0x0000000808007e2a */ /* 0x000fdc000bf0e200 */
[----:B0-----:R-:W-:-:S05]  /*3370*/  @!P0 FMUL R0, R0, 1.175494350822287508e-38 ;  /* 0x0080000000008820 */ /* 0x001fca0000400000 */
[----:B------:R-:W-:-:S05]  /*3380*/  F2FP.BF16.F32.PACK_AB R0, RZ, R0 ;  /* 0x00000000ff00723e */ /* 0x000fca00000010ff */
[----:B------:R0:W-:Y:S01]  /*3390*/  STG.E.U16 desc[UR36][R4.64], R0 ;  /* 0x0000000004007986 */ /* 0x0001e2000c101524 */
[----:B------:R-:W-:Y:S05]  /*33a0*/  BRA `(.L_x_2018) ;  /* 0x0000000400b47947 */ /* 0x000fea0003800000 */
.L_x_2025:
        /* <DEDUP_REMOVED lines=8> */
[----:B------:R-:W0:Y:S02]  /*3430*/  F2I.U32.F64.TRUNC R9, R8 ;  /* 0x0000000800097311 */ /* 0x000e24000030d000 */
[----:B0-----:R0:W-:Y:S01]  /*3440*/  STG.E.U16 desc[UR36][R4.64], R9 ;  /* 0x0000000904007986 */ /* 0x0011e2000c101524 */
[----:B------:R-:W-:Y:S05]  /*3450*/  BRA `(.L_x_2018) ;  /* 0x0000000400887947 */ /* 0x000fea0003800000 */
.L_x_2036:
[----:B------:R-:W0:Y:S01]  /*3460*/  F2F.F32.F64 R3, R8 ;  /* 0x0000000800037310 */ /* 0x000e220000301000 */
[----:B------:R-:W-:Y:S01]  /*3470*/  DSETP.GEU.AND P0, PT, |R8|, UR8, PT ;  /* 0x0000000808007e2a */ /* 0x000fe2000bf0e200 */
[----:B------:R-:W-:Y:S01]  /*3480*/  BSSY.RECONVERGENT B0, `(.L_x_2037) ;  /* 0x0000015000007945 */ /* 0x000fe20003800200 */
[----:B------:R-:W-:-:S12]  /*3490*/  IMAD.MOV.U32 R2, RZ, RZ, 0x80 ;  /* 0x00000080ff027424 */ /* 0x000fd800078e00ff */
[----:B0-----:R-:W-:-:S05]  /*34a0*/  @!P0 FMUL R3, R3, 1.175494350822287508e-38 ;  /* 0x0080000003038820 */ /* 0x001fca0000400000 */
        /* <DEDUP_REMOVED lines=10> */
.L_x_2039:
[----:B------:R-:W-:-:S04]  /*3550*/  SHF.R.U32.HI R0, RZ, 0x14, R3 ;  /* 0x00000014ff007819 */ /* 0x000fc80000011603 */
[----:B------:R-:W-:-:S04]  /*3560*/  LOP3.LUT R0, R0, 0x1, RZ, 0xc0, !PT ;  /* 0x0000000100007812 */ /* 0x000fc800078ec0ff */
[----:B------:R-:W-:-:S04]  /*3570*/  IADD3 R0, PT, PT, R3, 0x487ffff, R0 ;  /* 0x0487ffff03007810 */ /* 0x000fc80007ffe000 */
[----:B------:R-:W-:-:S04]  /*3580*/  SHF.R.U32.HI R0, RZ, 0x14, R0 ;  /* 0x00000014ff007819 */ /* 0x000fc80000011600 */
[----:B------:R-:W-:-:S07]  /*3590*/  LOP3.LUT R0, R0, 0xff, RZ, 0xc0, !PT ;  /* 0x000000ff00007812 */ /* 0x000fce00078ec0ff */
.L_x_2040:
[----:B------:R-:W-:-:S04]  /*35a0*/  SHF.R.U32.HI R3, RZ, 0x18, R3 ;  /* 0x00000018ff037819 */ /* 0x000fc80000011603 */
[----:B------:R-:W-:-:S04]  /*35b0*/  LOP3.LUT R0, R0, 0x80, R3, 0xf8, !PT ;  /* 0x0000008000007812 */ /* 0x000fc800078ef803 */
[----:B------:R-:W-:-:S07]  /*35c0*/  PRMT R2, R0, 0x7610, R2 ;  /* 0x0000761000027816 */ /* 0x000fce0000000002 */
.L_x_2038:
[----:B------:R-:W-:Y:S05]  /*35d0*/  BSYNC.RECONVERGENT B0 ;  /* 0x0000000000007941 */ /* 0x000fea0003800200 */
.L_x_2037:
[----:B------:R4:W-:Y:S01]  /*35e0*/  STG.E.U8 desc[UR36][R4.64], R2 ;  /* 0x0000000204007986 */ /* 0x0009e2000c101124 */
[----:B------:R-:W-:Y:S05]  /*35f0*/  BRA `(.L_x_2018) ;  /* 0x0000000400207947 */ /* 0x000fea0003800000 */
.L_x_2035:
[----:B------:R-:W0:Y:S01]  /*3600*/  F2F.F32.F64 R3, R8 ;  /* 0x0000000800037310 */ /* 0x000e220000301000 */
[----:B------:R-:W-:Y:S01]  /*3610*/  DSETP.GEU.AND P0, PT, |R8|, UR8, PT ;  /* 0x0000000808007e2a */ /* 0x000fe2000bf0e200 */
[----:B------:R-:W-:Y:S01]  /*3620*/  BSSY.RECONVERGENT B0, `(.L_x_2041) ;  /* 0x0000015000007945 */ /* 0x000fe20003800200 */
[----:B------:R-:W-:-:S12]  /*3630*/  MOV R2, 0x80 ;  /* 0x0000008000027802 */ /* 0x000fd80000000f00 */
        /* <DEDUP_REMOVED lines=11> */
.L_x_2043:
[----:B------:R-:W-:-:S04]  /*36f0*/  SHF.R.U32.HI R0, RZ, 0x15, R3 ;  /* 0x00000015ff007819 */ /* 0x000fc80000011603 */
[----:B------:R-:W-:-:S04]  /*3700*/  LOP3.LUT R0, R0, 0x1, RZ, 0xc0, !PT ;  /* 0x0000000100007812 */ /* 0x000fc800078ec0ff */
[----:B------:R-:W-:-:S04]  /*3710*/  IADD3 R0, PT, PT, R3, 0x88fffff, R0 ;  /* 0x088fffff03007810 */ /* 0x000fc80007ffe000 */
[----:B------:R-:W-:-:S04]  /*3720*/  SHF.R.U32.HI R0, RZ, 0x15, R0 ;  /* 0x00000015ff007819 */ /* 0x000fc80000011600 */
[----:B------:R-:W-:-:S07]  /*3730*/  LOP3.LUT R0, R0, 0xff, RZ, 0xc0, !PT ;  /* 0x000000ff00007812 */ /* 0x000fce00078ec0ff */
.L_x_2044:
[----:B------:R-:W-:-:S04]  /*3740*/  SHF.R.U32.HI R3, RZ, 0x18, R3 ;  /* 0x00000018ff037819 */ /* 0x000fc80000011603 */
[----:B------:R-:W-:-:S04]  /*3750*/  LOP3.LUT R0, R0, 0x80, R3, 0xf8, !PT ;  /* 0x0000008000007812 */ /* 0x000fc800078ef803 */
[----:B------:R-:W-:-:S07]  /*3760*/  PRMT R2, R0, 0x7610, R2 ;  /* 0x0000761000027816 */ /* 0x000fce0000000002 */
.L_x_2042:
[----:B------:R-:W-:Y:S05]  /*3770*/  BSYNC.RECONVERGENT B0 ;  /* 0x0000000000007941 */ /* 0x000fea0003800200 */
.L_x_2041:
[----:B------:R3:W-:Y:S01]  /*3780*/  STG.E.U8 desc[UR36][R4.64], R2 ;  /* 0x0000000204007986 */ /* 0x0007e2000c101124 */
[----:B------:R-:W-:Y:S05]  /*3790*/  BRA `(.L_x_2018) ;  /* 0x0000000000b87947 */ /* 0x000fea0003800000 */
.L_x_2034:
[----:B------:R-:W-:-:S09]  /*37a0*/  UISETP.NE.AND UP0, UPT, UR4, 0x1c, UPT ;  /* 0x0000001c0400788c */ /* 0x000fd2000bf05270 */
[----:B------:R-:W-:Y:S05]  /*37b0*/  BRA.U !UP0, `(.L_x_2045) ;  /* 0x0000000108a87547 */ /* 0x000fea000b800000 */
[----:B------:R-:W-:-:S09]  /*37c0*/  UISETP.NE.AND UP0, UPT, UR4, 0x1d, UPT ;  /* 0x0000001d0400788c */ /* 0x000fd2000bf05270 */
[----:B------:R-:W-:Y:S05]  /*37d0*/  BRA.U !UP0, `(.L_x_2046) ;  /* 0x0000000108947547 */ /* 0x000fea000b800000 */
[----:B------:R-:W-:-:S09]  /*37e0*/  UISETP.NE.AND UP0, UPT, UR4, 0x2c, UPT ;  /* 0x0000002c0400788c */ /* 0x000fd2000bf05270 */
[----:B------:R-:W-:Y:S05]  /*37f0*/  BRA.U !UP0, `(.L_x_2047) ;  /* 0x0000000108447547 */ /* 0x000fea000b800000 */
.L_x_2017:
        /* <DEDUP_REMOVED lines=16> */
.L_x_2048:
[----:B------:R-:W-:Y:S05]  /*3900*/  BRA `(.L_x_2018) ;  /* 0x00000000005c7947 */ /* 0x000fea0003800000 */
.L_x_2047:
[----:B------:R-:W0:Y:S01]  /*3910*/  F2F.F32.F64 R6, R8 ;  /* 0x0000000800067310 */ /* 0x000e220000301000 */
[----:B------:R-:W-:-:S14]  /*3920*/  DSETP.GEU.AND P0, PT, |R8|, UR8, PT ;  /* 0x0000000808007e2a */ /* 0x000fdc000bf0e200 */
[----:B0-----:R-:W-:-:S05]  /*3930*/  @!P0 FMUL R6, R6, 1.175494350822287508e-38 ;  /* 0x0080000006068820 */ /* 0x001fca0000400000 */
        /* <DEDUP_REMOVED lines=15> */
.L_x_2046:
[----:B------:R-:W0:Y:S02]  /*3a30*/  F2I.U64.F64.TRUNC R8, R8 ;  /* 0x0000000800087311 */ /* 0x000e24000030d800 */
[----:B0-----:R1:W-:Y:S01]  /*3a40*/  STG.E.64 desc[UR36][R4.64], R8 ;  /* 0x0000000804007986 */ /* 0x0013e2000c101b24 */
[----:B------:R-:W-:Y:S05]  /*3a50*/  BRA `(.L_x_2018) ;  /* 0x0000000000087947 */ /* 0x000fea0003800000 */
.L_x_2045:
[----:B------:R-:W0:Y:S02]  /*3a60*/  F2I.U32.F64.TRUNC R9, R8 ;  /* 0x0000000800097311 */ /* 0x000e24000030d000 */
[----:B0-----:R0:W-:Y:S02]  /*3a70*/  STG.E desc[UR36][R4.64], R9 ;  /* 0x0000000904007986 */ /* 0x0011e4000c101924 */
.L_x_2018:
[----:B------:R-:W-:-:S07]  /*3a80*/  VIADD R17, R17, 0x80 ;  /* 0x0000008011117836 */ /* 0x000fce0000000000 */
.L_x_1982:
[----:B------:R-:W-:Y:S05]  /*3a90*/  BSYNC.RECONVERGENT B7 ;  /* 0x0000000000077941 */ /* 0x000fea0003800200 */
.L_x_1981:
[----:B------:R-:W5:Y:S01]  /*3aa0*/  LDCU UR4, c[0x0][0x380] ;  /* 0x00007000ff0477ac */ /* 0x000f620008000800 */
[----:B------:R-:W-:Y:S01]  /*3ab0*/  BSSY.RECONVERGENT B7, `(.L_x_2049) ;  /* 0x000039b000077945 */ /* 0x000fe20003800200 */
[----:B-----5:R-:W-:-:S13]  /*3ac0*/  ISETP.GE.AND P0, PT, R17, UR4, PT ;  /* 0x0000000411007c0c */ /* 0x020fda000bf06270 */
[----:B------:R-:W-:Y:S05]  /*3ad0*/  @P0 BRA `(.L_x_2050) ;  /* 0x0000003800600947 */ /* 0x000fea0003800000 */
[----:B------:R-:W5:Y:S01]  /*3ae0*/  LDCU UR4, c[0x0][0x388] ;  /* 0x00007100ff0477ac */ /* 0x000f620008000800 */
[----:B0-----:R-:W-:Y:S02]  /*3af0*/  HFMA2 R0, -RZ, RZ, 0, 0 ;  /* 0x00000000ff007431 */ /* 0x001fe400000001ff */
[----:B------:R-:W-:Y:S01]  /*3b00*/  IMAD.MOV.U32 R16, RZ, RZ, RZ ;  /* 0x000000ffff107224 */ /* 0x000fe200078e00ff */
[----:B-----5:R-:W-:-:S09]  /*3b10*/  UISETP.NE.AND UP0, UPT, UR4, URZ, UPT ;  /* 0x000000ff0400728c */ /* 0x020fd2000bf05270 */
[----:B------:R-:W-:Y:S05]  /*3b20*/  BRA.U !UP0, `(.L_x_2051) ;  /* 0x0000001108a87547 */ /* 0x000fea000b800000 */
[----:B------:R-:W3:Y:S01]  /*3b30*/  LDCU.64 UR4, c[0x0][0x390] ;  /* 0x00007200ff0477ac */ /* 0x000ee20008000a00 */
[----:B------:R-:W-:Y:S01]  /*3b40*/  IMAD.MOV.U32 R16, RZ, RZ, RZ ;  /* 0x000000ffff107224 */ /* 0x000fe200078e00ff */
[----:B------:R-:W0:Y:S01]  /*3b50*/  LDCU UR6, c[0x0][0x38c] ;  /* 0x00007180ff0677ac */ /* 0x000e220008000800 */
[----:B------:R-:W5:Y:S01]  /*3b60*/  LDCU.64 UR8, c[0x0][0x4b8] ;  /* 0x00009700ff0877ac */ /* 0x000f620008000a00 */
[----:B------:R-:W-:Y:S01]  /*3b70*/  UISETP.NE.AND UP0, UPT, UR40, URZ, UPT ;  /* 0x000000ff2800728c */ /* 0x000fe2000bf05270 */
[----:B---34-:R-:W-:-:S05]  /*3b80*/  IMAD.HI.U32 R2, R17, UR4, R16 ;  /* 0x0000000411027c27 */ /* 0x018fca000f8e0010 */
[----:B--2---:R-:W-:-:S04]  /*3b90*/  SHF.R.U32.HI R3, RZ, UR5, R2 ;  /* 0x00000005ff037c19 */ /* 0x004fc80008011602 */
[----:B------:R-:W-:-:S05]  /*3ba0*/  IADD3 R0, PT, PT, -R3, RZ, RZ ;  /* 0x000000ff03007210 */ /* 0x000fca0007ffe1ff */
[----:B0-----:R-:W-:-:S04]  /*3bb0*/  IMAD R0, R0, UR6, R17 ;  /* 0x0000000600007c24 */ /* 0x001fc8000f8e0211 */
[C---:B-----5:R-:W-:Y:S02]  /*3bc0*/  IMAD R16, R0.reuse, UR8, RZ ;  /* 0x0000000800107c24 */ /* 0x060fe4000f8e02ff */
[----:B------:R-:W-:Y:S01]  /*3bd0*/  IMAD R0, R0, UR9, RZ ;  /* 0x0000000900007c24 */ /* 0x000fe2000f8e02ff */
[----:B------:R-:W-:Y:S06]  /*3be0*/  BRA.U !UP0, `(.L_x_2051) ;  /* 0x0000001108787547 */ /* 0x000fec000b800000 */
[----:B------:R-:W1:Y:S01]  /*3bf0*/  LDCU.64 UR6, c[0x0][0x398] ;  /* 0x00007300ff0677ac */ /* 0x000e620008000a00 */
[----:B------:R-:W-:Y:S01]  /*3c00*/  IMAD.MOV.U32 R2, RZ, RZ, RZ ;  /* 0x000000ffff027224 */ /* 0x000fe200078e00ff */
[----:B------:R-:W0:Y:S01]  /*3c10*/  LDCU UR4, c[0x0][0x3a0] ;  /* 0x00007400ff0477ac */ /* 0x000e220008000800 */
[----:B------:R-:W2:Y:S01]  /*3c20*/  LDCU.64 UR8, c[0x0][0x4c0] ;  /* 0x00009800ff0877ac */ /* 0x000ea20008000a00 */
[----:B------:R-:W-:Y:S01]  /*3c30*/  UISETP.NE.AND UP0, UPT, UR38, 0x2, UPT ;  /* 0x000000022600788c */ /* 0x000fe2000bf05270 */
[----:B-1----:R-:W-:-:S05]  /*3c40*/  IMAD.HI.U32 R4, R3, UR7, R2 ;  /* 0x0000000703047c27 */ /* 0x002fca000f8e0002 */
[----:B0-----:R-:W-:-:S04]  /*3c50*/  SHF.R.U32.HI R5, RZ, UR4, R4 ;  /* 0x00000004ff057c19 */ /* 0x001fc80008011604 */
        /* <DEDUP_REMOVED lines=279> */
.L_x_2051:
[----:B------:R-:W1:Y:S01]  /*4dd0*/  LDCU.64 UR6, c[0x0][0x588] ;  /* 0x0000b100ff0677ac */ /* 0x000e620008000a00 */
[----:B------:R-:W-:Y:S01]  /*4de0*/  BSSY.RECONVERGENT B6, `(.L_x_2052) ;  /* 0x00000ec000067945 */ /* 0x000fe20003800200 */
[----:B------:R-:W-:-:S04]  /*4df0*/  UPRMT UR4, UR41, 0x9910, URZ ;  /* 0x0000991029047896 */ /* 0x000fc800080000ff */
[----:B------:R-:W-:Y:S01]  /*4e00*/  UISETP.GT.AND UP0, UPT, UR4, 0x9, UPT ;  /* 0x000000090400788c */ /* 0x000fe2000bf04270 */
[----:B-1234-:R-:W-:-:S05]  /*4e10*/  IADD3 R4, P0, PT, R0, UR6, RZ ;  /* 0x0000000600047c10 */ /* 0x01efca000ff1e0ff */
        /* <DEDUP_REMOVED lines=13> */
.L_x_2056:
[----:B------:R-:W2:Y:S02]  /*4ef0*/  LDG.E.U8 R2, desc[UR36][R4.64] ;  /* 0x0000002404027981 */ /* 0x000ea4000c1e1100 */
[----:B--2---:R-:W0:Y:S01]  /*4f00*/  I2F.F64.U16 R2, R2 ;  /* 0x0000000200027312 */ /* 0x004e220000101800 */
[----:B------:R-:W-:Y:S05]  /*4f10*/  BRA `(.L_x_2058) ;  /* 0x0000000c00607947 */ /* 0x000fea0003800000 */
.L_x_2055:
        /* <DEDUP_REMOVED lines=9> */
.L_x_2060:
[----:B------:R-:W2:Y:S02]  /*4fb0*/  LDG.E R2, desc[UR36][R4.64] ;  /* 0x0000002404027981 */ /* 0x000ea4000c1e1900 */
[----:B--2---:R-:W0:Y:S01]  /*4fc0*/  I2F.F64 R2, R2 ;  /* 0x0000000200027312 */ /* 0x004e220000201c00 */
[----:B------:R-:W-:Y:S05]  /*4fd0*/  BRA `(.L_x_2058) ;  /* 0x0000000c00307947 */ /* 0x000fea0003800000 */
.L_x_2059:
[----:B------:R-:W2:Y:S02]  /*4fe0*/  LDG.E.U16 R2, desc[UR36][R4.64] ;  /* 0x0000002404027981 */ /* 0x000ea4000c1e1500 */
[----:B--2---:R-:W0:Y:S01]  /*4ff0*/  I2F.F64.S16 R2, R2 ;  /* 0x0000000200027312 */ /* 0x004e220000101c00 */
[----:B------:R-:W-:Y:S05]  /*5000*/  BRA `(.L_x_2058) ;  /* 0x0000000c00247947 */ /* 0x000fea0003800000 */
.L_x_2054:
        /* <DEDUP_REMOVED lines=10> */
.L_x_2062:
[----:B------:R-:W2:Y:S02]  /*50b0*/  LDG.E.U16 R0, desc[UR36][R4.64] ;  /* 0x0000002404007981 */ /* 0x000ea4000c1e1500 */
[----:B--2---:R-:W-:-:S05]  /*50c0*/  HADD2.F32 R0, -RZ, R0.H0_H0 ;  /* 0x20000000ff007230 */ /* 0x004fca0000004100 */
[----:B------:R-:W-:-:S04]  /*50d0*/  FMUL.FTZ R0, R0, 1 ;  /* 0x3f80000000007820 */ /* 0x000fc80000410000 */
[----:B------:R0:W1:Y:S01]  /*50e0*/  F2F.F64.F32 R2, R0 ;  /* 0x0000000000027310 */ /* 0x0000620000201800 */
[----:B------:R-:W-:Y:S05]  /*50f0*/  BRA `(.L_x_2058) ;  /* 0x0000000800e87947 */ /* 0x000fea0003800000 */
.L_x_2061:
        /* <DEDUP_REMOVED lines=10> */
.L_x_2064:
[----:B------:R-:W2:Y:S02]  /*51a0*/  LDG.E.U16 R4, desc[UR36][R4.64] ;  /* 0x0000002404047981 */ /* 0x000ea4000c1e1500 */
[----:B--2---:R-:W-:-:S05]  /*51b0*/  HADD2.F32 R0, -RZ, R4.H0_H0 ;  /* 0x20000004ff007230 */ /* 0x004fca0000004100 */
[----:B------:R-:W-:-:S04]  /*51c0*/  FMUL.FTZ R0, R0, 1 ;  /* 0x3f80000000007820 */ /* 0x000fc80000410000 */
[----:B------:R0:W1:Y:S01]  /*51d0*/  F2F.F64.F32 R2, R0 ;  /* 0x0000000000027310 */ /* 0x0000620000201800 */
[----:B------:R-:W-:Y:S05]  /*51e0*/  BRA `(.L_x_2058) ;  /* 0x0000000800ac7947 */ /* 0x000fea0003800000 */
.L_x_2063:
[----:B------:R0:W5:Y:S01]  /*51f0*/  LDG.E.64 R2, desc[UR36][R4.64] ;  /* 0x0000002404027981 */ /* 0x000162000c1e1b00 */
[----:B------:R-:W-:Y:S05]  /*5200*/  BRA `(.L_x_2058) ;  /* 0x0000000800a47947 */ /* 0x000fea0003800000 */
.L_x_2053:
        /* <DEDUP_REMOVED lines=13> */
.L_x_2067:
[----:B------:R0:W5:Y:S01]  /*52e0*/  LDG.E.64 R2, desc[UR36][R4.64] ;  /* 0x0000002404027981 */ /* 0x000162000c1e1b00 */
[----:B------:R-:W-:Y:S05]  /*52f0*/  BRA `(.L_x_2058) ;  /* 0x0000000800687947 */ /* 0x000fea0003800000 */
.L_x_2066:
[----:B------:R-:W-:-:S09]  /*5300*/  UISETP.NE.AND UP0, UPT, UR4, 0xf, UPT ;  /* 0x0000000f0400788c */ /* 0x000fd2000bf05270 */
[----:B------:R-:W-:Y:S05]  /*5310*/  BRA.U !UP0, `(.L_x_2068) ;  /* 0x00000001089c7547 */ /* 0x000fea000b800000 */
[----:B------:R-:W-:-:S09]  /*5320*/  UISETP.NE.AND UP0, UPT, UR4, 0x17, UPT ;  /* 0x000000170400788c */ /* 0x000fd2000bf05270 */
[----:B------:R-:W-:Y:S05]  /*5330*/  BRA.U !UP0, `(.L_x_2069) ;  /* 0x00000001085c7547 */ /* 0x000fea000b800000 */
[----:B------:R-:W-:-:S09]  /*5340*/  UISETP.NE.AND UP0, UPT, UR4, 0x18, UPT ;  /* 0x000000180400788c */ /* 0x000fd2000bf05270 */
[----:B------:R-:W-:Y:S05]  /*5350*/  BRA.U UP0, `(.L_x_2057) ;  /* 0x0000000500f47547 */ /* 0x000fea000b800000 */
[----:B------:R-:W2:Y:S01]  /*5360*/  LDG.E.U8 R0, desc[UR36][R4.64] ;  /* 0x0000002404007981 */ /* 0x000ea2000c1e1100 */
[----:B------:R-:W-:Y:S02]  /*5370*/  HFMA2 R6, -RZ, RZ, 0, 1.847743988037109375e-06 ;  /* 0x0000001fff067431 */ /* 0x000fe400000001ff */
[----:B--2---:R-:W-:-:S05]  /*5380*/  IMAD.SHL.U32 R0, R0, 0x1000000, RZ ;  /* 0x0100000000007824 */ /* 0x004fca00078e00ff */
[C---:B------:R-:W-:Y:S02]  /*5390*/  LOP3.LUT R2, R0.reuse, 0x7f000000, RZ, 0xc0, !PT ;  /* 0x7f00000000027812 */ /* 0x040fe400078ec0ff */
[----:B------:R-:W-:Y:S02]  /*53a0*/  LOP3.LUT P0, RZ, R0, 0x7f000000, RZ, 0xc0, !PT ;  /* 0x7f00000000ff7812 */ /* 0x000fe4000780c0ff */
[----:B------:R-:W0:Y:S02]  /*53b0*/  FLO.U32 R3, R2 ;  /* 0x0000000200037300 */ /* 0x000e2400000e0000 */
[----:B0-----:R-:W-:-:S05]  /*53c0*/  IMAD.MOV R3, RZ, RZ, -R3 ;  /* 0x000000ffff037224 */ /* 0x001fca00078e0a03 */
[----:B------:R-:W-:-:S04]  /*53d0*/  VIADDMNMX.U32 R3, R3, R6, 0x4, !PT ;  /* 0x0000000403037446 */ /* 0x000fc80007800006 */
[----:B------:R-:W-:-:S04]  /*53e0*/  IADD3 R3, PT, PT, R3, -0x4, RZ ;  /* 0xfffffffc03037810 */ /* 0x000fc80007ffe0ff */
[C---:B------:R-:W-:Y:S01]  /*53f0*/  SHF.L.U32 R6, R2.reuse, R3, RZ ;  /* 0x0000000302067219 */ /* 0x040fe200000006ff */
[----:B------:R-:W-:Y:S01]  /*5400*/  IMAD.SHL.U32 R7, R3, 0x800000, RZ ;  /* 0x0080000003077824 */ /* 0x000fe200078e00ff */
[----:B------:R-:W-:-:S04]  /*5410*/  IADD3 R3, PT, PT, R2, 0x1000000, RZ ;  /* 0x0100000002037810 */ /* 0x000fc80007ffe0ff */
        /* <DEDUP_REMOVED lines=9> */
.L_x_2069:
[----:B------:R-:W2:Y:S02]  /*54b0*/  LDG.E.U8 R3, desc[UR36][R4.64] ;  /* 0x0000002404037981 */ /* 0x000ea4000c1e1100 */
[C---:B--2---:R-:W-:Y:S01]  /*54c0*/  SHF.L.U32 R0, R3.reuse, 0x19, RZ ;  /* 0x0000001903007819 */ /* 0x044fe200000006ff */
        /* <DEDUP_REMOVED lines=8> */
[----:B------:R-:W-:-:S05]  /*5550*/  LOP3.LUT R0, R0, 0x80000000, R3, 0xf8, !PT ;  /* 0x8000000000007812 */ /* 0x000fca00078ef803 */
[----:B------:R-:W-:-:S04]  /*5560*/  FMUL.FTZ R0, R0, 1 ;  /* 0x3f80000000007820 */ /* 0x000fc80000410000 */
[----:B------:R1:W2:Y:S01]  /*5570*/  F2F.F64.F32 R2, R0 ;  /* 0x0000000000027310 */ /* 0x0002a20000201800 */
[----:B------:R-:W-:Y:S05]  /*5580*/  BRA `(.L_x_2058) ;  /* 0x0000000400c47947 */ /* 0x000fea0003800000 */
.L_x_2068:
[----:B------:R-:W2:Y:S02]  /*5590*/  LDG.E.U16 R0, desc[UR36][R4.64] ;  /* 0x0000002404007981 */ /* 0x000ea4000c1e1500 */
[----:B--2---:R-:W-:-:S05]  /*55a0*/  SHF.L.U32 R0, R0, 0x10, RZ ;  /* 0x0000001000007819 */ /* 0x004fca00000006ff */
[----:B------:R-:W-:-:S04]  /*55b0*/  FMUL.FTZ R0, R0, 1 ;  /* 0x3f80000000007820 */ /* 0x000fc80000410000 */
[----:B------:R3:W4:Y:S01]  /*55c0*/  F2F.F64.F32 R2, R0 ;  /* 0x0000000000027310 */ /* 0x0007220000201800 */
[----:B------:R-:W-:Y:S05]  /*55d0*/  BRA `(.L_x_2058) ;  /* 0x0000000400b07947 */ /* 0x000fea0003800000 */
.L_x_2065:
        /* <DEDUP_REMOVED lines=11> */
.L_x_2072:
        /* <DEDUP_REMOVED lines=21> */
.L_x_2074:
[----:B------:R-:W-:Y:S05]  /*57e0*/  BSYNC.RECONVERGENT B0 ;  /* 0x0000000000007941 */ /* 0x000fea0003800200 */
.L_x_2073:
[----:B------:R-:W-:Y:S01]  /*57f0*/  IMAD.SHL.U32 R0, R0, 0x100000, RZ ;  /* 0x0010000000007824 */ /* 0x000fe200078e00ff */
[----:B------:R-:W-:-:S04]  /*5800*/  LEA R2, R2, 0x3b800000, 0x17 ;  /* 0x3b80000002027811 */ /* 0x000fc800078eb8ff */
[----:B------:R-:W-:-:S05]  /*5810*/  LOP3.LUT R0, R2, R0, R7, 0xfe, !PT ;  /* 0x0000000002007212 */ /* 0x000fca00078efe07 */
[----:B------:R-:W-:-:S04]  /*5820*/  FMUL.FTZ R0, R0, 1 ;  /* 0x3f80000000007820 */ /* 0x000fc80000410000 */
[----:B------:R0:W1:Y:S01]  /*5830*/  F2F.F64.F32 R2, R0 ;  /* 0x0000000000027310 */ /* 0x0000620000201800 */
[----:B------:R-:W-:Y:S05]  /*5840*/  BRA `(.L_x_2058) ;  /* 0x0000000400147947 */ /* 0x000fea0003800000 */
.L_x_2071:
[----:B------:R-:W2:Y:S01]  /*5850*/  LDG.E.U8 R4, desc[UR36][R4.64] ;  /* 0x0000002404047981 */ /* 0x000ea2000c1e1100 */
[----:B------:R-:W-:Y:S02]  /*5860*/  CS2R R2, SRZ ;  /* 0x0000000000027805 */ /* 0x000fe4000001ff00 */
[----:B--2---:R-:W-:-:S13]  /*5870*/  ISETP.NE.AND P0, PT, R4, RZ, PT ;  /* 0x000000ff0400720c */ /* 0x004fda0003f05270 */
[----:B------:R-:W-:Y:S05]  /*5880*/  @!P0 BRA `(.L_x_2058) ;  /* 0x0000000400048947 */ /* 0x000fea0003800000 */
[----:B------:R-:W-:-:S13]  /*5890*/  ISETP.NE.AND P0, PT, R4, 0x80, PT ;  /* 0x000000800400780c */ /* 0x000fda0003f05270 */
[----:B------:R-:W-:Y:S01]  /*58a0*/  @!P0 MOV R2, 0x20000000 ;  /* 0x2000000000028802 */ /* 0x000fe20000000f00 */
        /* <DEDUP_REMOVED lines=15> */
.L_x_2076:
[----:B------:R-:W-:Y:S05]  /*59a0*/  BSYNC.RECONVERGENT B0 ;  /* 0x0000000000007941 */ /* 0x000fea0003800200 */
.L_x_2075:
[----:B------:R-:W-:Y:S02]  /*59b0*/  SHF.L.U32 R0, R0, 0x15, RZ ;  /* 0x0000001500007819 */ /* 0x000fe400000006ff */
[----:B------:R-:W-:-:S04]  /*59c0*/  LEA R2, R2, 0x37800000, 0x17 ;  /* 0x3780000002027811 */ /* 0x000fc800078eb8ff */
[----:B------:R-:W-:-:S05]  /*59d0*/  LOP3.LUT R0, R2, R0, R7, 0xfe, !PT ;  /* 0x0000000002007212 */ /* 0x000fca00078efe07 */
[----:B------:R-:W-:-:S04]  /*59e0*/  FMUL.FTZ R0, R0, 1 ;  /* 0x3f80000000007820 */ /* 0x000fc80000410000 */
[----:B------:R0:W1:Y:S01]  /*59f0*/  F2F.F64.F32 R2, R0 ;  /* 0x0000000000027310 */ /* 0x0000620000201800 */
[----:B------:R-:W-:Y:S05]  /*5a00*/  BRA `(.L_x_2058) ;  /* 0x0000000000a47947 */ /* 0x000fea0003800000 */
.L_x_2070:
[----:B------:R-:W-:-:S09]  /*5a10*/  UISETP.NE.AND UP0, UPT, UR4, 0x1c, UPT ;  /* 0x0000001c0400788c */ /* 0x000fd2000bf05270 */
[----:B------:R-:W-:Y:S05]  /*5a20*/  BRA.U !UP0, `(.L_x_2077) ;  /* 0x0000000108947547 */ /* 0x000fea000b800000 */
[----:B------:R-:W-:-:S09]  /*5a30*/  UISETP.NE.AND UP0, UPT, UR4, 0x1d, UPT ;  /* 0x0000001d0400788c */ /* 0x000fd2000bf05270 */
[----:B------:R-:W-:Y:S05]  /*5a40*/  BRA.U !UP0, `(.L_x_2078) ;  /* 0x0000000108807547 */ /* 0x000fea000b800000 */
[----:B------:R-:W-:-:S09]  /*5a50*/  UISETP.NE.AND UP0, UPT, UR4, 0x2c, UPT ;  /* 0x0000002c0400788c */ /* 0x000fd2000bf05270 */
[----:B------:R-:W-:Y:S05]  /*5a60*/  BRA.U UP0, `(.L_x_2057) ;  /* 0x0000000100307547 */ /* 0x000fea000b800000 */
[----:B------:R-:W2:Y:S01]  /*5a70*/  LDG.E.U8 R0, desc[UR36][R4.64] ;  /* 0x0000002404007981 */ /* 0x000ea2000c1e1100 */
[----:B------:R-:W-:Y:S02]  /*5a80*/  HFMA2 R3, -RZ, RZ, 0.5, 0 ;  /* 0x38000000ff037431 */ /* 0x000fe400000001ff */
        /* <DEDUP_REMOVED lines=8> */
[----:B------:R0:W1:Y:S01]  /*5b10*/  @P0 F2F.F64.F32 R2, R0 ;  /* 0x0000000000020310 */ /* 0x0000620000201800 */
[----:B------:R-:W-:Y:S05]  /*5b20*/  BRA `(.L_x_2058) ;  /* 0x00000000005c7947 */ /* 0x000fea0003800000 */
.L_x_2057:
[----:B------:R-:W-:Y:S01]  /*5b30*/  MOV R2, 0x0 ;  /* 0x0000000000027802 */ /* 0x000fe20000000f00 */
[----:B------:R-:W0:Y:S01]  /*5b40*/  LDCU.64 UR4, c[0x4][0x128] ;  /* 0x01002500ff0477ac */ /* 0x000e220008000a00 */
[----:B------:R-:W-:Y:S02]  /*5b50*/  HFMA2 R8, -RZ, RZ, 0, 4.64916229248046875e-06 ;  /* 0x0000004eff087431 */ /* 0x000fe400000001ff */
[----:B------:R-:W-:Y:S01]  /*5b60*/  IMAD.MOV.U32 R12, RZ, RZ, 0x1 ;  /* 0x00000001ff0c7424 */ /* 0x000fe200078e00ff */
[----:B------:R-:W-:Y:S01]  /*5b70*/  MOV R13, RZ ;  /* 0x000000ff000d7202 */ /* 0x000fe20000000f00 */
[----:B------:R-:W1:Y:S01]  /*5b80*/  LDCU.64 UR6, c[0x4][0x130] ;  /* 0x01002600ff0677ac */ /* 0x000e620008000a00 */
[----:B------:R-:W2:Y:S01]  /*5b90*/  LDC.64 R2, c[0x4][R2] ;  /* 0x0100000002027b82 */ /* 0x000ea20000000a00 */
[----:B------:R-:W3:Y:S01]  /*5ba0*/  LDCU.64 UR8, c[0x4][0x8] ;  /* 0x01000100ff0877ac */ /* 0x000ee20008000a00 */
[----:B0-----:R-:W-:Y:S01]  /*5bb0*/  MOV R4, UR4 ;  /* 0x0000000400047c02 */ /* 0x001fe20008000f00 */
[----:B------:R-:W-:Y:S01]  /*5bc0*/  IMAD.U32 R5, RZ, RZ, UR5 ;  /* 0x00000005ff057e24 */ /* 0x000fe2000f8e00ff */
[----:B-1----:R-:W-:Y:S01]  /*5bd0*/  MOV R6, UR6 ;  /* 0x0000000600067c02 */ /* 0x002fe20008000f00 */
[----:B------:R-:W-:Y:S01]  /*5be0*/  IMAD.U32 R7, RZ, RZ, UR7 ;  /* 0x00000007ff077e24 */ /* 0x000fe2000f8e00ff */
[----:B---3--:R-:W-:Y:S01]  /*5bf0*/  MOV R10, UR8 ;  /* 0x00000008000a7c02 */ /* 0x008fe20008000f00 */
[----:B------:R-:W-:-:S07]  /*5c00*/  IMAD.U32 R11, RZ, RZ, UR9 ;  /* 0x00000009ff0b7e24 */ /* 0x000fce000f8e00ff */
[----:B------:R-:W-:-:S07]  /*5c10*/  LEPC R20, `(.L_x_2079) ;  /* 0x000000001014794e */ /* 0x000fce0000000000 */
[----:B--2---:R-:W-:Y:S05]  /*5c20*/  CALL.ABS.NOINC R2 ;  /* 0x0000000002007343 */ /* 0x004fea0003c00000 */
.L_x_2079:
[----:B------:R-:W-:Y:S01]  /*5c30*/  CS2R R2, SRZ ;  /* 0x0000000000027805 */ /* 0x000fe2000001ff00 */
[----:B------:R-:W-:Y:S06]  /*5c40*/  BRA `(.L_x_2058) ;  /* 0x0000000000147947 */ /* 0x000fec0003800000 */
.L_x_2078:
[----:B------:R-:W2:Y:S02]  /*5c50*/  LDG.E.64 R2, desc[UR36][R4.64] ;  /* 0x0000002404027981 */ /* 0x000ea4000c1e1b00 */
[----:B--2---:R-:W0:Y:S01]  /*5c60*/  I2F.F64.U64 R2, R2 ;  /* 0x0000000200027312 */ /* 0x004e220000301800 */
[----:B------:R-:W-:Y:S05]  /*5c70*/  BRA `(.L_x_2058) ;  /* 0x0000000000087947 */ /* 0x000fea0003800000 */
.L_x_2077:
[----:B------:R-:W2:Y:S02]  /*5c80*/  LDG.E R2, desc[UR36][R4.64] ;  /* 0x0000002404027981 */ /* 0x000ea4000c1e1900 */
[----:B--2---:R-:W0:Y:S02]  /*5c90*/  I2F.F64.U32 R2, R2 ;  /* 0x0000000200027312 */ /* 0x004e240000201800 */
.L_x_2058:
[----:B------:R-:W-:Y:S05]  /*5ca0*/  BSYNC.RECONVERGENT B6 ;  /* 0x0000000000067941 */ /* 0x000fea0003800200 */
.L_x_2052:
[----:B0-----:R-:W-:Y:S02]  /*5cb0*/  HFMA2 R5, -RZ, RZ, 1.3193359375, 0.00013911724090576171875 ;  /* 0x3d47088fff057431 */ /* 0x001fe400000001ff */
[----:B------:R-:W-:Y:S01]  /*5cc0*/  IMAD.MOV.U32 R4, RZ, RZ, -0x24b905a1 ;  /* 0xdb46fa5fff047424 */ /* 0x000fe200078e00ff */
[----:B------:R-:W-:Y:S01]  /*5cd0*/  UMOV UR4, 0xfba6f279 ;  /* 0xfba6f27900047882 */ /* 0x000fe20000000000 */
[----:B------:R-:W-:Y:S01]  /*5ce0*/  UMOV UR5, 0x3cf0679a ;  /* 0x3cf0679a00057882 */ /* 0x000fe20000000000 */
[----:B------:R-:W-:Y:S01]  /*5cf0*/  UMOV UR8, 0xf0000000 ;  /* 0xf000000000087882 */ /* 0x000fe20000000000 */
[----:B------:R-:W-:Y:S01]  /*5d00*/  UMOV UR9, 0x380fffff ;  /* 0x380fffff00097882 */ /* 0x000fe20000000000 */
[----:B------:R-:W-:Y:S01]  /*5d10*/  IMAD.MOV.U32 R10, RZ, RZ, -0x7649667 ;  /* 0xf89b6999ff0a7424 */ /* 0x000fe200078e00ff */
[----:B------:R-:W-:Y:S01]  /*5d20*/  MOV R11, 0x3e928a27 ;  /* 0x3e928a27000b7802 */ /* 0x000fe20000000f00 */
[----:B-12-45:R-:W-:Y:S01]  /*5d30*/  DFMA R4, |R2|, -UR4, R4 ;  /* 0x8000000402047c2b */ /* 0x036fe20008000204 */
[----:B------:R-:W-:Y:S01]  /*5d40*/  UMOV UR4, 0xb976a9b2 ;  /* 0xb976a9b200047882 */ /* 0x000fe20000000000 */
[----:B------:R-:W-:Y:S01]  /*5d50*/  UMOV UR5, 0x3d8df9f9 ;  /* 0x3d8df9f900057882 */ /* 0x000fe20000000000 */
[----:B------:R-:W0:Y:S05]  /*5d60*/  LDCU.64 UR6, c[0x0][0x580] ;  /* 0x0000b000ff0677ac */ /* 0x000e2a0008000a00 */
        /* <DEDUP_REMOVED lines=67> */
[----:B---3--:R-:W1:Y:S02]  /*61a0*/  F2F.F32.F64 R0, R8 ;  /* 0x0000000800007310 */ /* 0x008e640000301000 */
        /* <DEDUP_REMOVED lines=48> */
[----:B0-----:R-:W-:-:S05]  /*64b0*/  IADD3 R4, P1, PT, R16, UR6, RZ ;  /* 0x0000000610047c10 */ /* 0x001fca000ff3e0ff */
[----:B------:R-:W-:Y:S02]  /*64c0*/  IMAD.X R5, RZ, RZ, UR7, P1 ;  /* 0x00000007ff057e24 */ /* 0x000fe400088e06ff */
        /* <DEDUP_REMOVED lines=16> */
.L_x_2083:
[----:B------:R-:W0:Y:S02]  /*65d0*/  F2I.S64.F64.TRUNC R8, R8 ;  /* 0x0000000800087311 */ /* 0x000e24000030d900 */
[----:B0-----:R-:W-:-:S05]  /*65e0*/  MOV R3, R8 ;  /* 0x0000000800037202 */ /* 0x001fca0000000f00 */
[----:B------:R3:W-:Y:S01]  /*65f0*/  STG.E.U8 desc[UR36][R4.64], R3 ;  /* 0x0000000304007986 */ /* 0x0007e2000c101124 */
[----:B------:R-:W-:Y:S05]  /*6600*/  BRA `(.L_x_2085) ;  /* 0x0000000c00907947 */ /* 0x000fea0003800000 */
.L_x_2082:
        /* <DEDUP_REMOVED lines=9> */
.L_x_2087:
[----:B------:R-:W0:Y:S02]  /*66a0*/  F2I.F64.TRUNC R9, R8 ;  /* 0x0000000800097311 */ /* 0x000e24000030d100 */
[----:B0-----:R2:W-:Y:S01]  /*66b0*/  STG.E desc[UR36][R4.64], R9 ;  /* 0x0000000904007986 */ /* 0x0015e2000c101924 */
[----:B------:R-:W-:Y:S05]  /*66c0*/  BRA `(.L_x_2085) ;  /* 0x0000000c00607947 */ /* 0x000fea0003800000 */
.L_x_2086:
[----:B------:R-:W0:Y:S02]  /*66d0*/  F2I.F64.TRUNC R9, R8 ;  /* 0x0000000800097311 */ /* 0x000e24000030d100 */
[----:B0-----:R0:W-:Y:S01]  /*66e0*/  STG.E.U16 desc[UR36][R4.64], R9 ;  /* 0x0000000904007986 */ /* 0x0011e2000c101524 */
[----:B------:R-:W-:Y:S05]  /*66f0*/  BRA `(.L_x_2085) ;  /* 0x0000000c00547947 */ /* 0x000fea0003800000 */
.L_x_2081:
        /* <DEDUP_REMOVED lines=11> */
.L_x_2089:
[----:B------:R-:W0:Y:S01]  /*67b0*/  F2F.F32.F64 R0, R8 ;  /* 0x0000000800007310 */ /* 0x000e220000301000 */
[----:B------:R-:W-:-:S14]  /*67c0*/  DSETP.GEU.AND P0, PT, |R8|, UR8, PT ;  /* 0x0000000808007e2a */ /* 0x000fdc000bf0e200 */
[----:B0-----:R-:W-:-:S05]  /*67d0*/  @!P0 FMUL R0, R0, 1.175494350822287508e-38 ;  /* 0x0080000000008820 */ /* 0x001fca0000400000 */
[----:B------:R-:W-:-:S05]  /*67e0*/  F2FP.F16.F32.PACK_AB R0, RZ, R0 ;  /* 0x00000000ff00723e */ /* 0x000fca00000000ff */
[----:B------:R0:W-:Y:S01]  /*67f0*/  STG.E.U16 desc[UR36][R4.64], R0 ;  /* 0x0000000004007986 */ /* 0x0001e2000c101524 */
[----:B------:R-:W-:Y:S05]  /*6800*/  BRA `(.L_x_2085) ;  /* 0x0000000c00107947 */ /* 0x000fea0003800000 */
.L_x_2088:
        /* <DEDUP_REMOVED lines=12> */
.L_x_2091:
[----:B------:R-:W0:Y:S01]  /*68d0*/  F2F.F32.F64 R0, R8 ;  /* 0x0000000800007310 */ /* 0x000e220000301000 */
[----:B------:R-:W-:-:S14]  /*68e0*/  DSETP.GEU.AND P0, PT, |R8|, UR8, PT ;  /* 0x0000000808007e2a */ /* 0x000fdc000bf0e200 */
[----:B0-----:R-:W-:-:S05]  /*68f0*/  @!P0 FMUL R0, R0, 1.175494350822287508e-38 ;  /* 0x0080000000008820 */ /* 0x001fca0000400000 */
[----:B------:R-:W-:-:S04]  /*6900*/  F2FP.F16.F32.PACK_AB R3, RZ, R0 ;  /* 0x00000000ff03723e */ /* 0x000fc800000000ff */
[----:B------:R-:W-:-:S05]  /*6910*/  PRMT R3, R3, 0x5410, RZ ;  /* 0x0000541003037816 */ /* 0x000fca00000000ff */
[----:B------:R0:W-:Y:S01]  /*6920*/  STG.E desc[UR36][R4.64], R3 ;  /* 0x0000000304007986 */ /* 0x0001e2000c101924 */
[----:B------:R-:W-:Y:S05]  /*6930*/  BRA `(.L_x_2085) ;  /* 0x0000000800c47947 */ /* 0x000fea0003800000 */
.L_x_2090:
[----:B------:R0:W-:Y:S01]  /*6940*/  STG.E.64 desc[UR36][R4.64], R8 ;  /* 0x0000000804007986 */ /* 0x0001e2000c101b24 */
[----:B------:R-:W-:Y:S05]  /*6950*/  BRA `(.L_x_2085) ;  /* 0x0000000800bc7947 */ /* 0x000fea0003800000 */
.L_x_2080:
        /* <DEDUP_REMOVED lines=13> */
.L_x_2095:
        /* <DEDUP_REMOVED lines=19> */
.L_x_2098:
[----:B------:R-:W-:-:S04]  /*6b60*/  SHF.R.U32.HI R3, RZ, 0x18, R7 ;  /* 0x00000018ff037819 */ /* 0x000fc80000011607 */
[----:B------:R-:W-:-:S04]  /*6b70*/  LOP3.LUT R0, R0, 0x80, R3, 0xf8, !PT ;  /* 0x0000008000007812 */ /* 0x000fc800078ef803 */
[----:B------:R-:W-:-:S07]  /*6b80*/  PRMT R2, R0, 0x7610, R2 ;  /* 0x0000761000027816 */ /* 0x000fce0000000002 */
.L_x_2097:
[----:B------:R-:W-:Y:S05]  /*6b90*/  BSYNC.RECONVERGENT B0 ;  /* 0x0000000000007941 */ /* 0x000fea0003800200 */
.L_x_2096:
[----:B------:R0:W-:Y:S01]  /*6ba0*/  STG.E.U8 desc[UR36][R4.64], R2 ;  /* 0x0000000204007986 */ /* 0x0001e2000c101124 */
[----:B------:R-:W-:Y:S05]  /*6bb0*/  BRA `(.L_x_2085) ;  /* 0x0000000800247947 */ /* 0x000fea0003800000 */
.L_x_2094:
        /* <DEDUP_REMOVED lines=19> */
.L_x_2101:
[----:B------:R-:W-:-:S04]  /*6cf0*/  SHF.R.U32.HI R3, RZ, 0x18, R7 ;  /* 0x00000018ff037819 */ /* 0x000fc80000011607 */
[----:B------:R-:W-:-:S04]  /*6d00*/  LOP3.LUT R0, R0, 0x80, R3, 0xf8, !PT ;  /* 0x0000008000007812 */ /* 0x000fc800078ef803 */
[----:B------:R-:W-:-:S07]  /*6d10*/  PRMT R2, R0, 0x7610, R2 ;  /* 0x0000761000027816 */ /* 0x000fce0000000002 */
.L_x_2100:
[----:B------:R-:W-:Y:S05]  /*6d20*/  BSYNC.RECONVERGENT B0 ;  /* 0x0000000000007941 */ /* 0x000fea0003800200 */
.L_x_2099:
[----:B------:R0:W-:Y:S01]  /*6d30*/  STG.E.U8 desc[UR36][R4.64], R2 ;  /* 0x0000000204007986 */ /* 0x0001e2000c101124 */
[----:B------:R-:W-:Y:S05]  /*6d40*/  BRA `(.L_x_2085) ;  /* 0x0000000400c07947 */ /* 0x000fea0003800000 */
.L_x_2093:
[----:B------:R-:W-:-:S09]  /*6d50*/  UISETP.NE.AND UP0, UPT, UR4, 0x1c, UPT ;  /* 0x0000001c0400788c */ /* 0x000fd2000bf05270 */
[----:B------:R-:W-:Y:S05]  /*6d60*/  BRA.U !UP0, `(.L_x_2102) ;  /* 0x0000000108647547 */ /* 0x000fea000b800000 */
[----:B------:R-:W-:-:S09]  /*6d70*/  UISETP.NE.AND UP0, UPT, UR4, 0x1d, UPT ;  /* 0x0000001d0400788c */ /* 0x000fd2000bf05270 */
[----:B------:R-:W-:Y:S05]  /*6d80*/  BRA.U !UP0, `(.L_x_2103) ;  /* 0x0000000108507547 */ /* 0x000fea000b800000 */
[----:B------:R-:W-:-:S09]  /*6d90*/  UISETP.NE.AND UP0, UPT, UR4, 0x2c, UPT ;  /* 0x0000002c0400788c */ /* 0x000fd2000bf05270 */
[----:B------:R-:W-:Y:S05]  /*6da0*/  BRA.U UP0, `(.L_x_2084) ;  /* 0x0000000100ac7547 */ /* 0x000fea000b800000 */
        /* <DEDUP_REMOVED lines=18> */
.L_x_2103:
[----:B------:R-:W0:Y:S02]  /*6ed0*/  F2I.U64.F64.TRUNC R8, R8 ;  /* 0x0000000800087311 */ /* 0x000e24000030d800 */
[----:B0-----:R0:W-:Y:S01]  /*6ee0*/  STG.E.64 desc[UR36][R4.64], R8 ;  /* 0x0000000804007986 */ /* 0x0011e2000c101b24 */
[----:B------:R-:W-:Y:S05]  /*6ef0*/  BRA `(.L_x_2085) ;  /* 0x0000000400547947 */ /* 0x000fea0003800000 */
.L_x_2102:
[----:B------:R-:W0:Y:S02]  /*6f00*/  F2I.U32.F64.TRUNC R9, R8 ;  /* 0x0000000800097311 */ /* 0x000e24000030d000 */
[----:B0-----:R0:W-:Y:S01]  /*6f10*/  STG.E desc[UR36][R4.64], R9 ;  /* 0x0000000904007986 */ /* 0x0011e2000c101924 */
[----:B------:R-:W-:Y:S05]  /*6f20*/  BRA `(.L_x_2085) ;  /* 0x0000000400487947 */ /* 0x000fea0003800000 */
.L_x_2092:
        /* <DEDUP_REMOVED lines=10> */
.L_x_2105:
[----:B------:R-:W-:-:S05]  /*6fd0*/  CS2R R10, SRZ ;  /* 0x00000000000a7805 */ /* 0x000fca000001ff00 */
[----:B------:R0:W-:Y:S01]  /*6fe0*/  STG.E.128 desc[UR36][R4.64], R8 ;  /* 0x0000000804007986 */ /* 0x0001e2000c101d24 */
[----:B------:R-:W-:Y:S05]  /*6ff0*/  BRA `(.L_x_2085) ;  /* 0x0000000400147947 */ /* 0x000fea0003800000 */
.L_x_2104:
[----:B------:R-:W-:-:S09]  /*7000*/  UISETP.NE.AND UP0, UPT, UR4, 0xf, UPT ;  /* 0x0000000f0400788c */ /* 0x000fd2000bf05270 */
[----:B------:R-:W-:Y:S05]  /*7010*/  BRA.U !UP0, `(.L_x_2106) ;  /* 0x0000000108f87547 */ /* 0x000fea000b800000 */
[----:B------:R-:W-:-:S09]  /*7020*/  UISETP.NE.AND UP0, UPT, UR4, 0x17, UPT ;  /* 0x000000170400788c */ /* 0x000fd2000bf05270 */
[----:B------:R-:W-:Y:S05]  /*7030*/  BRA.U !UP0, `(.L_x_2107) ;  /* 0x0000000108987547 */ /* 0x000fea000b800000 */
[----:B------:R-:W-:-:S09]  /*7040*/  UISETP.NE.AND UP0, UPT, UR4, 0x18, UPT ;  /* 0x000000180400788c */ /* 0x000fd2000bf05270 */
[----:B------:R-:W-:Y:S05]  /*7050*/  BRA.U !UP0, `(.L_x_2108) ;  /* 0x0000000108447547 */ /* 0x000fea000b800000 */
.L_x_2084:
        /* <DEDUP_REMOVED lines=16> */
.L_x_2109:
[----:B------:R-:W-:Y:S05]  /*7160*/  BRA `(.L_x_2085) ;  /* 0x0000000000b87947 */ /* 0x000fea0003800000 */
.L_x_2108:
[----:B------:R-:W0:Y:S01]  /*7170*/  F2F.F32.F64 R7, R8 ;  /* 0x0000000800077310 */ /* 0x000e220000301000 */
[----:B------:R-:W-:Y:S01]  /*7180*/  DSETP.GEU.AND P0, PT, |R8|, UR8, PT ;  /* 0x0000000808007e2a */ /* 0x000fe2000bf0e200 */
[----:B------:R-:W-:Y:S01]  /*7190*/  BSSY.RECONVERGENT B0, `(.L_x_2110) ;  /* 0x000000d000007945 */ /* 0x000fe20003800200 */
[----:B------:R-:W-:-:S12]  /*71a0*/  IMAD.MOV.U32 R0, RZ, RZ, 0x7f ;  /* 0x0000007fff007424 */ /* 0x000fd800078e00ff */
[----:B0-----:R-:W-:-:S05]  /*71b0*/  @!P0 FMUL R7, R7, 1.175494350822287508e-38 ;  /* 0x0080000007078820 */ /* 0x001fca0000400000 */
        /* <DEDUP_REMOVED lines=10> */
.L_x_2111:
[----:B------:R-:W-:Y:S05]  /*7260*/  BSYNC.RECONVERGENT B0 ;  /* 0x0000000000007941 */ /* 0x000fea0003800200 */
.L_x_2110:
[----:B------:R-:W-:-:S05]  /*7270*/  LOP3.LUT R3, R0, 0x80, R3, 0xf8, !PT ;  /* 0x0000008000037812 */ /* 0x000fca00078ef803 */
[----:B------:R0:W-:Y:S01]  /*7280*/  STG.E.U8 desc[UR36][R4.64], R3 ;  /* 0x0000000304007986 */ /* 0x0001e2000c101124 */
[----:B------:R-:W-:Y:S05]  /*7290*/  BRA `(.L_x_2085) ;  /* 0x00000000006c7947 */ /* 0x000fea0003800000 */
.L_x_2107:
[----:B------:R-:W0:Y:S01]  /*72a0*/  F2F.F32.F64 R3, R8 ;  /* 0x0000000800037310 */ /* 0x000e220000301000 */
[----:B------:R-:W-:Y:S01]  /*72b0*/  DSETP.GEU.AND P0, PT, |R8|, UR8, PT ;  /* 0x0000000808007e2a */ /* 0x000fe2000bf0e200 */
[----:B------:R-:W-:-:S13]  /*72c0*/  BSSY.RECONVERGENT B0, `(.L_x_2112) ;  /* 0x000000f000007945 */ /* 0x000fda0003800200 */
        /* <DEDUP_REMOVED lines=11> */
.L_x_2113:
[----:B------:R-:W-:Y:S02]  /*7380*/  ISETP.GT.U32.AND P0, PT, R2, 0x7f800000, PT ;  /* 0x7f8000000200780c */ /* 0x000fe40003f04070 */
[----:B------:R-:W-:-:S04]  /*7390*/  MOV R0, 0x7f ;  /* 0x0000007f00007802 */ /* 0x000fc80000000f00 */
[----:B------:R-:W-:-:S07]  /*73a0*/  SEL R0, R0, 0x7c, P0 ;  /* 0x0000007c00007807 */ /* 0x000fce0000000000 */
.L_x_2114:
[----:B------:R-:W-:Y:S05]  /*73b0*/  BSYNC.RECONVERGENT B0 ;  /* 0x0000000000007941 */ /* 0x000fea0003800200 */
.L_x_2112:
[----:B------:R-:W-:-:S04]  /*73c0*/  SHF.R.U32.HI R3, RZ, 0x18, R3 ;  /* 0x00000018ff037819 */ /* 0x000fc80000011603 */
[----:B------:R-:W-:-:S05]  /*73d0*/  LOP3.LUT R3, R0, 0x80, R3, 0xf8, !PT ;  /* 0x0000008000037812 */ /* 0x000fca00078ef803 */
[----:B------:R0:W-:Y:S01]  /*73e0*/  STG.E.U8 desc[UR36][R4.64], R3 ;  /* 0x0000000304007986 */ /* 0x0001e2000c101124 */
[----:B------:R-:W-:Y:S05]  /*73f0*/  BRA `(.L_x_2085) ;  /* 0x0000000000147947 */ /* 0x000fea0003800000 */
.L_x_2106:
[----:B------:R-:W0:Y:S01]  /*7400*/  F2F.F32.F64 R0, R8 ;  /* 0x0000000800007310 */ /* 0x000e220000301000 */
[----:B------:R-:W-:-:S14]  /*7410*/  DSETP.GEU.AND P0, PT, |R8|, UR8, PT ;  /* 0x0000000808007e2a */ /* 0x000fdc000bf0e200 */
[----:B0-----:R-:W-:-:S05]  /*7420*/  @!P0 FMUL R0, R0, 1.175494350822287508e-38 ;  /* 0x0080000000008820 */ /* 0x001fca0000400000 */
[----:B------:R-:W-:-:S05]  /*7430*/  F2FP.BF16.F32.PACK_AB R0, RZ, R0 ;  /* 0x00000000ff00723e */ /* 0x000fca00000010ff */
[----:B------:R0:W-:Y:S02]  /*7440*/  STG.E.U16 desc[UR36][R4.64], R0 ;  /* 0x0000000004007986 */ /* 0x0001e4000c101524 */
.L_x_2085:
[----:B------:R-:W-:-:S07]  /*7450*/  VIADD R17, R17, 0x80 ;  /* 0x0000008011117836 */ /* 0x000fce0000000000 */
.L_x_2050:
[----:B------:R-:W-:Y:S05]  /*7460*/  BSYNC.RECONVERGENT B7 ;  /* 0x0000000000077941 */ /* 0x000fea0003800200 */
.L_x_2049:
[----:B------:R-:W5:Y:S01]  /*7470*/  LDCU UR4, c[0x0][0x380] ;  /* 0x00007000ff0477ac */ /* 0x000f620008000800 */
[----:B------:R-:W-:Y:S01]  /*7480*/  BSSY.RECONVERGENT B7, `(.L_x_2115) ;  /* 0x000039b000077945 */ /* 0x000fe20003800200 */
[----:B-----5:R-:W-:-:S13]  /*7490*/  ISETP.GE.AND P0, PT, R17, UR4, PT ;  /* 0x0000000411007c0c */ /* 0x020fda000bf06270 */
[----:B------:R-:W-:Y:S05]  /*74a0*/  @P0 BRA `(.L_x_2116) ;  /* 0x0000003800600947 */ /* 0x000fea0003800000 */
[----:B------:R-:W5:Y:S01]  /*74b0*/  LDCU UR4, c[0x0][0x388] ;  /* 0x00007100ff0477ac */ /* 0x000f620008000800 */
[----:B0-----:R-:W-:Y:S01]  /*74c0*/  MOV R0, RZ ;  /* 0x000000ff00007202 */ /* 0x001fe20000000f00 */
[----:B------:R-:W-:Y:S01]  /*74d0*/  IMAD.MOV.U32 R16, RZ, RZ, RZ ;  /* 0x000000ffff107224 */ /* 0x000fe200078e00ff */
[----:B-----5:R-:W-:-:S09]  /*74e0*/  UISETP.NE.AND UP0, UPT, UR4, URZ, UPT ;  /* 0x000000ff0400728c */ /* 0x020fd2000bf05270 */
[----:B------:R-:W-:Y:S05]  /*74f0*/  BRA.U !UP0, `(.L_x_2117) ;  /* 0x0000001108a87547 */ /* 0x000fea000b800000 */
[----:B------:R-:W3:Y:S01]  /*7500*/  LDCU.64 UR4, c[0x0][0x390] ;  /* 0x00007200ff0477ac */ /* 0x000ee20008000a00 */
[----:B------:R-:W-:Y:S01]  /*7510*/  HFMA2 R16, -RZ, RZ, 0, 0 ;  /* 0x00000000ff107431 */ /* 0x000fe200000001ff */
[----:B------:R-:W0:Y:S01]  /*7520*/  LDCU UR6, c[0x0][0x38c] ;  /* 0x00007180ff0677ac */ /* 0x000e220008000800 */
[----:B------:R-:W5:Y:S01]  /*7530*/  LDCU.64 UR8, c[0x0][0x4b8] ;  /* 0x00009700ff0877ac */ /* 0x000f620008000a00 */
[----:B------:R-:W-:Y:S02]  /*7540*/  UISETP.NE.AND UP0, UPT, UR40, URZ, UPT ;  /* 0x000000ff2800728c */ /* 0x000fe4000bf05270 */
[----:B---34-:R-:W-:-:S05]  /*7550*/  IMAD.HI.U32 R2, R17, UR4, R16 ;  /* 0x0000000411027c27 */ /* 0x018fca000f8e0010 */
[----:B--2---:R-:W-:-:S05]  /*7560*/  SHF.R.U32.HI R3, RZ, UR5, R2 ;  /* 0x00000005ff037c19 */ /* 0x004fca0008011602 */
[----:B------:R-:W-:-:S04]  /*7570*/  IMAD.MOV R0, RZ, RZ, -R3 ;  /* 0x000000ffff007224 */ /* 0x000fc800078e0a03 */
[----:B0-----:R-:W-:-:S04]  /*7580*/  IMAD R0, R0, UR6, R17 ;  /* 0x0000000600007c24 */ /* 0x001fc8000f8e0211 */
[C---:B-----5:R-:W-:Y:S02]  /*7590*/  IMAD R16, R0.reuse, UR8, RZ ;  /* 0x0000000800107c24 */ /* 0x060fe4000f8e02ff */
[----:B------:R-:W-:Y:S01]  /*75a0*/  IMAD R0, R0, UR9, RZ ;  /* 0x0000000900007c24 */ /* 0x000fe2000f8e02ff */
[----:B------:R-:W-:Y:S06]  /*75b0*/  BRA.U !UP0, `(.L_x_2117) ;  /* 0x0000001108787547 */ /* 0x000fec000b800000 */
[----:B------:R-:W1:Y:S01]  /*75c0*/  LDCU.64 UR6, c[0x0][0x398] ;  /* 0x00007300ff0677ac */ /* 0x000e620008000a00 */
[----:B------:R-:W-:Y:S01]  /*75d0*/  MOV R2, RZ ;  /* 0x000000ff00027202 */ /* 0x000fe20000000f00 */
[----:B------:R-:W0:Y:S01]  /*75e0*/  LDCU UR4, c[0x0][0x3a0] ;  /* 0x00007400ff0477ac */ /* 0x000e220008000800 */
[----:B------:R-:W2:Y:S01]  /*75f0*/  LDCU.64 UR8, c[0x0][0x4c0] ;  /* 0x00009800ff0877ac */ /* 0x000ea20008000a00 */
[----:B------:R-:W-:Y:S02]  /*7600*/  UISETP.NE.AND UP0, UPT, UR38, 0x2, UPT ;  /* 0x000000022600788c */ /* 0x000fe4000bf05270 */
[----:B-1----:R-:W-:-:S05]  /*7610*/  IMAD.HI.U32 R4, R3, UR7, R2 ;  /* 0x0000000703047c27 */ /* 0x002fca000f8e0002 */
[----:B0-----:R-:W-:-:S05]  /*7620*/  SHF.R.U32.HI R5, RZ, UR4, R4 ;  /* 0x00000004ff057c19 */ /* 0x001fca0008011604 */
        /* <DEDUP_REMOVED lines=279> */
.L_x_2117:
[----:B------:R-:W1:Y:S01]  /*87a0*/  LDCU.64 UR6, c[0x0][0x588] ;  /* 0x0000b100ff0677ac */ /* 0x000e620008000a00 */
[----:B------:R-:W-:Y:S01]  /*87b0*/  BSSY.RECONVERGENT B6, `(.L_x_2118) ;  /* 0x00000ec000067945 */ /* 0x000fe20003800200 */
        /* <DEDUP_REMOVED lines=14> */
[----:B--2---:R-:W1:Y:S01]  /*88a0*/  I2F.F64.S16 R2, R2 ;  /* 0x0000000200027312 */ /* 0x004e620000101c00 */
[----:B------:R-:W-:Y:S05]  /*88b0*/  BRA `(.L_x_2124) ;  /* 0x0000000c006c7947 */ /* 0x000fea0003800000 */
.L_x_2122:
[----:B------:R-:W2:Y:S02]  /*88c0*/  LDG.E.U8 R2, desc[UR36][R4.64] ;  /* 0x0000002404027981 */ /* 0x000ea4000c1e1100 */
[----:B--2---:R-:W0:Y:S01]  /*88d0*/  I2F.F64.U16 R2, R2 ;  /* 0x0000000200027312 */ /* 0x004e220000101800 */
[----:B------:R-:W-:Y:S05]  /*88e0*/  BRA `(.L_x_2124) ;  /* 0x0000000c00607947 */ /* 0x000fea0003800000 */
.L_x_2121:
[----:B------:R-:W-:-:S09]  /*88f0*/  UISETP.NE.AND UP0, UPT, UR4, 0x2, UPT ;  /* 0x000000020400788c */ /* 0x000fd2000bf05270 */
[----:B------:R-:W-:Y:S05]  /*8900*/  BRA.U !UP0, `(.L_x_2125) ;  /* 0x0000000108287547 */ /* 0x000fea000b800000 */
[----:B------:R-:W-:-:S09]  /*8910*/  UISETP.NE.AND UP0, UPT, UR4, 0x3, UPT ;  /* 0x000000030400788c */ /* 0x000fd2000bf05270 */
[----:B------:R-:W-:Y:S05]  /*8920*/  BRA.U !UP0, `(.L_x_2126) ;  /* 0x0000000108147547 */ /* 0x000fea000b800000 */
[----:B------:R-:W-:-:S09]  /*8930*/  UISETP.NE.AND UP0, UPT, UR4, 0x4, UPT ;  /* 0x000000040400788c */ /* 0x000fd2000bf05270 */
[----:B------:R-:W-:Y:S05]  /*8940*/  BRA.U UP0, `(.L_x_2123) ;  /* 0x0000000900ec7547 */ /* 0x000fea000b800000 */
[----:B------:R-:W2:Y:S02]  /*8950*/  LDG.E.64 R2, desc[UR36][R4.64] ;  /* 0x0000002404027981 */ /* 0x000ea4000c1e1b00 */
[----:B--2---:R-:W4:Y:S01]  /*8960*/  I2F.F64.S64 R2, R2 ;  /* 0x0000000200027312 */ /* 0x004f220000301c00 */
[----:B------:R-:W-:Y:S05]  /*8970*/  BRA `(.L_x_2124) ;  /* 0x0000000c003c7947 */ /* 0x000fea0003800000 */
.L_x_2126:
[----:B------:R-:W2:Y:S02]  /*8980*/  LDG.E R2, desc[UR36][R4.64] ;  /* 0x0000002404027981 */ /* 0x000ea4000c1e1900 */
[----:B--2---:R-:W3:Y:S01]  /*8990*/  I2F.F64 R2, R2 ;  /* 0x0000000200027312 */ /* 0x004ee20000201c00 */
[----:B------:R-:W-:Y:S05]  /*89a0*/  BRA `(.L_x_2124) ;  /* 0x0000000c00307947 */ /* 0x000fea0003800000 */
.L_x_2125:
[----:B------:R-:W2:Y:S02]  /*89b0*/  LDG.E.U16 R2, desc[UR36][R4.64] ;  /* 0x0000002404027981 */ /* 0x000ea4000c1e1500 */
[----:B--2---:R-:W2:Y:S01]  /*89c0*/  I2F.F64.S16 R2, R2 ;  /* 0x0000000200027312 */ /* 0x004ea20000101c00 */
[----:B------:R-:W-:Y:S05]  /*89d0*/  BRA `(.L_x_2124) ;  /* 0x0000000c00247947 */ /* 0x000fea0003800000 */
.L_x_2120:
        /* <DEDUP_REMOVED lines=10> */
.L_x_2128:
[----:B------:R-:W2:Y:S02]  /*8a80*/  LDG.E.U16 R0, desc[UR36][R4.64] ;  /* 0x0000002404007981 */ /* 0x000ea4000c1e1500 */
[----:B--2---:R-:W-:-:S05]  /*8a90*/  HADD2.F32 R0, -RZ, R0.H0_H0 ;  /* 0x20000000ff007230 */ /* 0x004fca0000004100 */
[----:B------:R-:W-:-:S04]  /*8aa0*/  FMUL.FTZ R0, R0, 1 ;  /* 0x3f80000000007820 */ /* 0x000fc80000410000 */
[----:B------:R0:W1:Y:S01]  /*8ab0*/  F2F.F64.F32 R2, R0 ;  /* 0x0000000000027310 */ /* 0x0000620000201800 */
[----:B------:R-:W-:Y:S05]  /*8ac0*/  BRA `(.L_x_2124) ;  /* 0x0000000800e87947 */ /* 0x000fea0003800000 */
.L_x_2127:
        /* <DEDUP_REMOVED lines=10> */
.L_x_2130:
[----:B------:R-:W2:Y:S02]  /*8b70*/  LDG.E.U16 R4, desc[UR36][R4.64] ;  /* 0x0000002404047981 */ /* 0x000ea4000c1e1500 */
[----:B--2---:R-:W-:-:S05]  /*8b80*/  HADD2.F32 R0, -RZ, R4.H0_H0 ;  /* 0x20000004ff007230 */ /* 0x004fca0000004100 */
[----:B------:R-:W-:-:S04]  /*8b90*/  FMUL.FTZ R0, R0, 1 ;  /* 0x3f80000000007820 */ /* 0x000fc80000410000 */
[----:B------:R0:W1:Y:S01]  /*8ba0*/  F2F.F64.F32 R2, R0 ;  /* 0x0000000000027310 */ /* 0x0000620000201800 */
[----:B------:R-:W-:Y:S05]  /*8bb0*/  BRA `(.L_x_2124) ;  /* 0x0000000800ac7947 */ /* 0x000fea0003800000 */
.L_x_2129:
[----:B------:R0:W5:Y:S01]  /*8bc0*/  LDG.E.64 R2, desc[UR36][R4.64] ;  /* 0x0000002404027981 */ /* 0x000162000c1e1b00 */
[----:B------:R-:W-:Y:S05]  /*8bd0*/  BRA `(.L_x_2124) ;  /* 0x0000000800a47947 */ /* 0x000fea0003800000 */
.L_x_2119:
        /* <DEDUP_REMOVED lines=9> */
[----:B------:R-:W-:Y:S01]  /*8c70*/  IMAD.MOV.U32 R2, RZ, RZ, RZ ;  /* 0x000000ffff027224 */ /* 0x000fe200078e00ff */
[----:B--2---:R-:W-:-:S04]  /*8c80*/  ISETP.NE.AND P0, PT, R4, RZ, PT ;  /* 0x000000ff0400720c */ /* 0x004fc80003f05270 */
[----:B------:R-:W-:Y:S01]  /*8c90*/  FSEL R3, RZ, 1.875, !P0 ;  /* 0x3ff00000ff037808 */ /* 0x000fe20004000000 */
[----:B------:R-:W-:Y:S08]  /*8ca0*/  BRA `(.L_x_2124) ;  /* 0x0000000800707947 */ /* 0x000ff00003800000 */
.L_x_2133:
[----:B------:R0:W5:Y:S01]  /*8cb0*/  LDG.E.64 R2, desc[UR36][R4.64] ;  /* 0x0000002404027981 */ /* 0x000162000c1e1b00 */
[----:B------:R-:W-:Y:S05]  /*8cc0*/  BRA `(.L_x_2124) ;  /* 0x0000000800687947 */ /* 0x000fea0003800000 */
.L_x_2132:
        /* <DEDUP_REMOVED lines=23> */
[----:B------:R-:W-:-:S05]  /*8e40*/  LOP3.LUT R3, R3, 0x80000000, R0, 0xf8, !PT ;  /* 0x8000000003037812 */ /* 0x000fca00078ef800 */
[----:B------:R-:W-:-:S06]  /*8e50*/  FMUL.FTZ R3, R3, 1 ;  /* 0x3f80000003037820 */ /* 0x000fcc0000410000 */
[----:B------:R-:W0:Y:S01]  /*8e60*/  F2F.F64.F32 R2, R3 ;  /* 0x0000000300027310 */ /* 0x000e220000201800 */
[----:B------:R-:W-:Y:S05]  /*8e70*/  BRA `(.L_x_2124) ;  /* 0x0000000400fc7947 */ /* 0x000fea0003800000 */
.L_x_2135:
        /* <DEDUP_REMOVED lines=12> */
[----:B------:R0:W1:Y:S01]  /*8f40*/  F2F.F64.F32 R2, R0 ;  /* 0x0000000000027310 */ /* 0x0000620000201800 */
[----:B------:R-:W-:Y:S05]  /*8f50*/  BRA `(.L_x_2124) ;  /* 0x0000000400c47947 */ /* 0x000fea0003800000 */
.L_x_2134:
[----:B------:R-:W2:Y:S02]  /*8f60*/  LDG.E.U16 R0, desc[UR36][R4.64] ;  /* 0x0000002404007981 */ /* 0x000ea4000c1e1500 */
[----:B--2---:R-:W-:-:S04]  /*8f70*/  IMAD.U32 R0, R0, 0x10000, RZ ;  /* 0x0001000000007824 */ /* 0x004fc800078e00ff */
[----:B------:R-:W-:-:S04]  /*8f80*/  FMUL.FTZ R0, R0, 1 ;  /* 0x3f80000000007820 */ /* 0x000fc80000410000 */
[----:B------:R0:W1:Y:S01]  /*8f90*/  F2F.F64.F32 R2, R0 ;  /* 0x0000000000027310 */ /* 0x0000620000201800 */
[----:B------:R-:W-:Y:S05]  /*8fa0*/  BRA `(.L_x_2124) ;  /* 0x0000000400b07947 */ /* 0x000fea0003800000 */
.L_x_2131:
        /* <DEDUP_REMOVED lines=11> */
.L_x_2138:
        /* <DEDUP_REMOVED lines=21> */
.L_x_2140:
[----:B------:R-:W-:Y:S05]  /*91b0*/  BSYNC.RECONVERGENT B0 ;  /* 0x0000000000007941 */ /* 0x000fea0003800200 */
.L_x_2139:
[----:B------:R-:W-:Y:S02]  /*91c0*/  SHF.L.U32 R0, R0, 0x14, RZ ;  /* 0x0000001400007819 */ /* 0x000fe400000006ff */
[----:B------:R-:W-:-:S04]  /*91d0*/  LEA R2, R2, 0x3b800000, 0x17 ;  /* 0x3b80000002027811 */ /* 0x000fc800078eb8ff */
[----:B------:R-:W-:-:S05]  /*91e0*/  LOP3.LUT R0, R2, R0, R7, 0xfe, !PT ;  /* 0x0000000002007212 */ /* 0x000fca00078efe07 */
[----:B------:R-:W-:-:S04]  /*91f0*/  FMUL.FTZ R0, R0, 1 ;  /* 0x3f80000000007820 */ /* 0x000fc80000410000 */
[----:B------:R0:W1:Y:S01]  /*9200*/  F2F.F64.F32 R2, R0 ;  /* 0x0000000000027310 */ /* 0x0000620000201800 */
[----:B------:R-:W-:Y:S05]  /*9210*/  BRA `(.L_x_2124) ;  /* 0x0000000400147947 */ /* 0x000fea0003800000 */
.L_x_2137:
        /* <DEDUP_REMOVED lines=21> */
.L_x_2142:
[----:B------:R-:W-:Y:S05]  /*9370*/  BSYNC.RECONVERGENT B0 ;  /* 0x0000000000007941 */ /* 0x000fea0003800200 */
.L_x_2141:
[----:B------:R-:W-:Y:S01]  /*9380*/  IMAD.SHL.U32 R0, R0, 0x200000, RZ ;  /* 0x0020000000007824 */ /* 0x000fe200078e00ff */
[----:B------:R-:W-:-:S04]  /*9390*/  LEA R2, R2, 0x37800000, 0x17 ;  /* 0x3780000002027811 */ /* 0x000fc800078eb8ff */
[----:B------:R-:W-:-:S05]  /*93a0*/  LOP3.LUT R0, R2, R0, R7, 0xfe, !PT ;  /* 0x0000000002007212 */ /* 0x000fca00078efe07 */
[----:B------:R-:W-:-:S04]  /*93b0*/  FMUL.FTZ R0, R0, 1 ;  /* 0x3f80000000007820 */ /* 0x000fc80000410000 */
[----:B------:R0:W1:Y:S01]  /*93c0*/  F2F.F64.F32 R2, R0 ;  /* 0x0000000000027310 */ /* 0x0000620000201800 */
[----:B------:R-:W-:Y:S05]  /*93d0*/  BRA `(.L_x_2124) ;  /* 0x0000000000a47947 */ /* 0x000fea0003800000 */
.L_x_2136:
[----:B------:R-:W-:-:S09]  /*93e0*/  UISETP.NE.AND UP0, UPT, UR4, 0x1c, UPT ;  /* 0x0000001c0400788c */ /* 0x000fd2000bf05270 */
[----:B------:R-:W-:Y:S05]  /*93f0*/  BRA.U !UP0, `(.L_x_2143) ;  /* 0x0000000108947547 */ /* 0x000fea000b800000 */
[----:B------:R-:W-:-:S09]  /*9400*/  UISETP.NE.AND UP0, UPT, UR4, 0x1d, UPT ;  /* 0x0000001d0400788c */ /* 0x000fd2000bf05270 */
[----:B------:R-:W-:Y:S05]  /*9410*/  BRA.U !UP0, `(.L_x_2144) ;  /* 0x0000000108807547 */ /* 0x000fea000b800000 */
[----:B------:R-:W-:-:S09]  /*9420*/  UISETP.NE.AND UP0, UPT, UR4, 0x2c, UPT ;  /* 0x0000002c0400788c */ /* 0x000fd2000bf05270 */
[----:B------:R-:W-:Y:S05]  /*9430*/  BRA.U UP0, `(.L_x_2123) ;  /* 0x0000000100307547 */ /* 0x000fea000b800000 */
[----:B------:R-:W2:Y:S01]  /*9440*/  LDG.E.U8 R0, desc[UR36][R4.64] ;  /* 0x0000002404007981 */ /* 0x000ea2000c1e1100 */
[----:B------:R-:W-:Y:S02]  /*9450*/  HFMA2 R2, -RZ, RZ, 0, 0 ;  /* 0x00000000ff027431 */ /* 0x000fe400000001ff */
[----:B------:R-:W-:Y:S01]  /*9460*/  IMAD.MOV.U32 R3, RZ, RZ, 0x38000000 ;  /* 0x38000000ff037424 */ /* 0x000fe200078e00ff */
[----:B--2---:R-:W-:-:S13]  /*9470*/  ISETP.NE.AND P0, PT, R0, RZ, PT ;  /* 0x000000ff0000720c */ /* 0x004fda0003f05270 */
[----:B------:R-:W-:Y:S05]  /*9480*/  @!P0 BRA `(.L_x_2124) ;  /* 0x0000000000788947 */ /* 0x000fea0003800000 */
[----:B------:R-:W-:-:S13]  /*9490*/  ISETP.NE.AND P0, PT, R0, 0xff, PT ;  /* 0x000000ff0000780c */ /* 0x000fda0003f05270 */
[----:B------:R-:W-:Y:S01]  /*94a0*/  @P0 SHF.L.U32 R0, R0, 0x17, RZ ;  /* 0x0000001700000819 */ /* 0x000fe200000006ff */
[----:B------:R-:W-:Y:S01]  /*94b0*/  @!P0 IMAD.MOV.U32 R2, RZ, RZ, 0x20000000 ;  /* 0x20000000ff028424 */ /* 0x000fe200078e00ff */
[----:B------:R-:W-:-:S03]  /*94c0*/  @!P0 MOV R3, 0x7ff80000 ;  /* 0x7ff8000000038802 */ /* 0x000fc60000000f00 */
[----:B------:R-:W-:-:S04]  /*94d0*/  @P0 FMUL.FTZ R0, R0, 1 ;  /* 0x3f80000000000820 */ /* 0x000fc80000410000 */
[----:B------:R0:W1:Y:S01]  /*94e0*/  @P0 F2F.F64.F32 R2, R0 ;  /* 0x0000000000020310 */ /* 0x0000620000201800 */
[----:B------:R-:W-:Y:S05]  /*94f0*/  BRA `(.L_x_2124) ;  /* 0x00000000005c7947 */ /* 0x000fea0003800000 */
.L_x_2123:
        /* <DEDUP_REMOVED lines=10> */
[----:B-1----:R-:W-:Y:S01]  /*95a0*/  IMAD.U32 R6, RZ, RZ, UR6 ;  /* 0x00000006ff067e24 */ /* 0x002fe2000f8e00ff */
[----:B------:R-:W-:Y:S01]  /*95b0*/  MOV R7, UR7 ;  /* 0x0000000700077c02 */ /* 0x000fe20008000f00 */
[----:B---3--:R-:W-:Y:S01]  /*95c0*/  IMAD.U32 R10, RZ, RZ, UR8 ;  /* 0x00000008ff0a7e24 */ /* 0x008fe2000f8e00ff */
[----:B------:R-:W-:-:S07]  /*95d0*/  MOV R11, UR9 ;  /* 0x00000009000b7c02 */ /* 0x000fce0008000f00 */
[----:B------:R-:W-:-:S07]  /*95e0*/  LEPC R20, `(.L_x_2145) ;  /* 0x000000001014794e */ /* 0x000fce0000000000 */
[----:B--2---:R-:W-:Y:S05]  /*95f0*/  CALL.ABS.NOINC R2 ;  /* 0x0000000002007343 */ /* 0x004fea0003c00000 */
.L_x_2145:
[----:B------:R-:W-:Y:S01]  /*9600*/  CS2R R2, SRZ ;  /* 0x0000000000027805 */ /* 0x000fe2000001ff00 */
[----:B------:R-:W-:Y:S06]  /*9610*/  BRA `(.L_x_2124) ;  /* 0x0000000000147947 */ /* 0x000fec0003800000 */
.L_x_2144:
[----:B------:R-:W2:Y:S02]  /*9620*/  LDG.E.64 R2, desc[UR36][R4.64] ;  /* 0x0000002404027981 */ /* 0x000ea4000c1e1b00 */
[----:B--2---:R-:W0:Y:S01]  /*9630*/  I2F.F64.U64 R2, R2 ;  /* 0x0000000200027312 */ /* 0x004e220000301800 */
[----:B------:R-:W-:Y:S05]  /*9640*/  BRA `(.L_x_2124) ;  /* 0x0000000000087947 */ /* 0x000fea0003800000 */
.L_x_2143:
[----:B------:R-:W2:Y:S02]  /*9650*/  LDG.E R2, desc[UR36][R4.64] ;  /* 0x0000002404027981 */ /* 0x000ea4000c1e1900 */
[----:B--2---:R-:W0:Y:S02]  /*9660*/  I2F.F64.U32 R2, R2 ;  /* 0x0000000200027312 */ /* 0x004e240000201800 */
.L_x_2124:
[----:B------:R-:W-:Y:S05]  /*9670*/  BSYNC.RECONVERGENT B6 ;  /* 0x0000000000067941 */ /* 0x000fea0003800200 */
.L_x_2118:
[----:B0-----:R-:W-:Y:S01]  /*9680*/  MOV R4, 0xdb46fa5f ;  /* 0xdb46fa5f00047802 */ /* 0x001fe20000000f00 */
[----:B------:R-:W-:Y:S01]  /*9690*/  IMAD.MOV.U32 R5, RZ, RZ, 0x3d47088f ;  /* 0x3d47088fff057424 */ /* 0x000fe200078e00ff */
[----:B------:R-:W-:Y:S01]  /*96a0*/  UMOV UR4, 0xfba6f279 ;  /* 0xfba6f27900047882 */ /* 0x000fe20000000000 */
[----:B------:R-:W-:Y:S01]  /*96b0*/  UMOV UR5, 0x3cf0679a ;  /* 0x3cf0679a00057882 */ /* 0x000fe20000000000 */
[----:B------:R-:W-:Y:S01]  /*96c0*/  UMOV UR8, 0xf0000000 ;  /* 0xf000000000087882 */ /* 0x000fe20000000000 */
[----:B------:R-:W-:Y:S01]  /*96d0*/  UMOV UR9, 0x380fffff ;  /* 0x380fffff00097882 */ /* 0x000fe20000000000 */
[----:B------:R-:W-:Y:S01]  /*96e0*/  MOV R10, 0xf89b6999 ;  /* 0xf89b6999000a7802 */ /* 0x000fe20000000f00 */
[----:B-12345:R-:W-:Y:S01]  /*96f0*/  DFMA R4, |R2|, -UR4, R4 ;  /* 0x8000000402047c2b */ /* 0x03efe20008000204 */
[----:B------:R-:W-:Y:S01]  /*9700*/  UMOV UR4, 0xb976a9b2 ;  /* 0xb976a9b200047882 */ /* 0x000fe20000000000 */
[----:B------:R-:W-:Y:S01]  /*9710*/  UMOV UR5, 0x3d8df9f9 ;  /* 0x3d8df9f900057882 */ /* 0x000fe20000000000 */
[----:B------:R-:W-:Y:S01]  /*9720*/  IMAD.MOV.U32 R11, RZ, RZ, 0x3e928a27 ;  /* 0x3e928a27ff0b7424 */ /* 0x000fe200078e00ff */
[----:B------:R-:W0:Y:S04]  /*9730*/  LDCU.64 UR6, c[0x0][0x580] ;  /* 0x0000b000ff0677ac */ /* 0x000e280008000a00 */
        /* <DEDUP_REMOVED lines=67> */
[----:B------:R-:W1:Y:S02]  /*9b70*/  F2F.F32.F64 R0, R8 ;  /* 0x0000000800007310 */ /* 0x000e640000301000 */
        /* <DEDUP_REMOVED lines=66> */
.L_x_2149:
[----:B------:R-:W0:Y:S02]  /*9fa0*/  F2I.S64.F64.TRUNC R8, R8 ;  /* 0x0000000800087311 */ /* 0x000e24000030d900 */
[----:B0-----:R-:W-:-:S05]  /*9fb0*/  IMAD.MOV.U32 R3, RZ, RZ, R8 ;  /* 0x000000ffff037224 */ /* 0x001fca00078e0008 */
[----:B------:R0:W-:Y:S01]  /*9fc0*/  STG.E.U8 desc[UR36][R4.64], R3 ;  /* 0x0000000304007986 */ /* 0x0001e2000c101124 */
[----:B------:R-:W-:Y:S05]  /*9fd0*/  BRA `(.L_x_2151) ;  /* 0x0000000c00907947 */ /* 0x000fea0003800000 */
.L_x_2148:
        /* <DEDUP_REMOVED lines=9> */
.L_x_2153:
[----:B------:R-:W0:Y:S02]  /*a070*/  F2I.F64.TRUNC R9, R8 ;  /* 0x0000000800097311 */ /* 0x000e24000030d100 */
[----:B0-----:R0:W-:Y:S01]  /*a080*/  STG.E desc[UR36][R4.64], R9 ;  /* 0x0000000904007986 */ /* 0x0011e2000c101924 */
[----:B------:R-:W-:Y:S05]  /*a090*/  BRA `(.L_x_2151) ;  /* 0x0000000c00607947 */ /* 0x000fea0003800000 */
.L_x_2152:
[----:B------:R-:W0:Y:S02]  /*a0a0*/  F2I.F64.TRUNC R9, R8 ;  /* 0x0000000800097311 */ /* 0x000e24000030d100 */
[----:B0-----:R0:W-:Y:S01]  /*a0b0*/  STG.E.U16 desc[UR36][R4.64], R9 ;  /* 0x0000000904007986 */ /* 0x0011e2000c101524 */
[----:B------:R-:W-:Y:S05]  /*a0c0*/  BRA `(.L_x_2151) ;  /* 0x0000000c00547947 */ /* 0x000fea0003800000 */
.L_x_2147:
        /* <DEDUP_REMOVED lines=11> */
.L_x_2155:
[----:B------:R-:W0:Y:S01]  /*a180*/  F2F.F32.F64 R0, R8 ;  /* 0x0000000800007310 */ /* 0x000e220000301000 */
[----:B------:R-:W-:-:S14]  /*a190*/  DSETP.GEU.AND P0, PT, |R8|, UR8, PT ;  /* 0x0000000808007e2a */ /* 0x000fdc000bf0e200 */
[----:B0-----:R-:W-:-:S05]  /*a1a0*/  @!P0 FMUL R0, R0, 1.175494350822287508e-38 ;  /* 0x0080000000008820 */ /* 0x001fca0000400000 */
[----:B------:R-:W-:-:S05]  /*a1b0*/  F2FP.F16.F32.PACK_AB R0, RZ, R0 ;  /* 0x00000000ff00723e */ /* 0x000fca00000000ff */
[----:B------:R0:W-:Y:S01]  /*a1c0*/  STG.E.U16 desc[UR36][R4.64], R0 ;  /* 0x0000000004007986 */ /* 0x0001e2000c101524 */
[----:B------:R-:W-:Y:S05]  /*a1d0*/  BRA `(.L_x_2151) ;  /* 0x0000000c00107947 */ /* 0x000fea0003800000 */
.L_x_2154:
        /* <DEDUP_REMOVED lines=8> */
[----:B------:R-:W-:-:S13]  /*a260*/  MOV R3, RZ ;  /* 0x000000ff00037202 */ /* 0x000fda0000000f00 */
[----:B0-----:R-:W-:-:S05]  /*a270*/  @!P0 FMUL R2, R2, 1.175494350822287508e-38 ;  /* 0x0080000002028820 */ /* 0x001fca0000400000 */
[----:B------:R0:W-:Y:S01]  /*a280*/  STG.E.64 desc[UR36][R4.64], R2 ;  /* 0x0000000204007986 */ /* 0x0001e2000c101b24 */
[----:B------:R-:W-:Y:S05]  /*a290*/  BRA `(.L_x_2151) ;  /* 0x0000000800e07947 */ /* 0x000fea0003800000 */
.L_x_2157:
[----:B------:R-:W0:Y:S01]  /*a2a0*/  F2F.F32.F64 R0, R8 ;  /* 0x0000000800007310 */ /* 0x000e220000301000 */
[----:B------:R-:W-:-:S14]  /*a2b0*/  DSETP.GEU.AND P0, PT, |R8|, UR8, PT ;  /* 0x0000000808007e2a */ /* 0x000fdc000bf0e200 */
[----:B0-----:R-:W-:-:S05]  /*a2c0*/  @!P0 FMUL R0, R0, 1.175494350822287508e-38 ;  /* 0x0080000000008820 */ /* 0x001fca0000400000 */
[----:B------:R-:W-:-:S04]  /*a2d0*/  F2FP.F16.F32.PACK_AB R3, RZ, R0 ;  /* 0x00000000ff03723e */ /* 0x000fc800000000ff */
[----:B------:R-:W-:-:S05]  /*a2e0*/  PRMT R3, R3, 0x5410, RZ ;  /* 0x0000541003037816 */ /* 0x000fca00000000ff */
[----:B------:R0:W-:Y:S01]  /*a2f0*/  STG.E desc[UR36][R4.64], R3 ;  /* 0x0000000304007986 */ /* 0x0001e2000c101924 */
[----:B------:R-:W-:Y:S05]  /*a300*/  BRA `(.L_x_2151) ;  /* 0x0000000800c47947 */ /* 0x000fea0003800000 */
.L_x_2156:
[----:B------:R0:W-:Y:S01]  /*a310*/  STG.E.64 desc[UR36][R4.64], R8 ;  /* 0x0000000804007986 */ /* 0x0001e2000c101b24 */
[----:B------:R-:W-:Y:S05]  /*a320*/  BRA `(.L_x_2151) ;  /* 0x0000000800bc7947 */ /* 0x000fea0003800000 */
.L_x_2146:
        /* <DEDUP_REMOVED lines=13> */
.L_x_2161:
        /* <DEDUP_REMOVED lines=19> */
.L_x_2164:
[----:B------:R-:W-:-:S04]  /*a530*/  SHF.R.U32.HI R3, RZ, 0x18, R7 ;  /* 0x00000018ff037819 */ /* 0x000fc80000011607 */
[----:B------:R-:W-:-:S04]  /*a540*/  LOP3.LUT R0, R0, 0x80, R3, 0xf8, !PT ;  /* 0x0000008000007812 */ /* 0x000fc800078ef803 */
[----:B------:R-:W-:-:S07]  /*a550*/  PRMT R2, R0, 0x7610, R2 ;  /* 0x0000761000027816 */ /* 0x000fce0000000002 */
.L_x_2163:
[----:B------:R-:W-:Y:S05]  /*a560*/  BSYNC.RECONVERGENT B0 ;  /* 0x0000000000007941 */ /* 0x000fea0003800200 */
.L_x_2162:
[----:B------:R0:W-:Y:S01]  /*a570*/  STG.E.U8 desc[UR36][R4.64], R2 ;  /* 0x0000000204007986 */ /* 0x0001e2000c101124 */
[----:B------:R-:W-:Y:S05]  /*a580*/  BRA `(.L_x_2151) ;  /* 0x0000000800247947 */ /* 0x000fea0003800000 */
.L_x_2160:
        /* <DEDUP_REMOVED lines=19> */
.L_x_2167:
[----:B------:R-:W-:-:S04]  /*a6c0*/  SHF.R.U32.HI R3, RZ, 0x18, R7 ;  /* 0x00000018ff037819 */ /* 0x000fc80000011607 */
[----:B------:R-:W-:-:S04]  /*a6d0*/  LOP3.LUT R0, R0, 0x80, R3, 0xf8, !PT ;  /* 0x0000008000007812 */ /* 0x000fc800078ef803 */
[----:B------:R-:W-:-:S07]  /*a6e0*/  PRMT R2, R0, 0x7610, R2 ;  /* 0x0000761000027816 */ /* 0x000fce0000000002 */
.L_x_2166:
[----:B------:R-:W-:Y:S05]  /*a6f0*/  BSYNC.RECONVERGENT B0 ;  /* 0x0000000000007941 */ /* 0x000fea0003800200 */
.L_x_2165:
[----:B------:R0:W-:Y:S01]  /*a700*/  STG.E.U8 desc[UR36][R4.64], R2 ;  /* 0x0000000204007986 */ /* 0x0001e2000c101124 */
[----:B------:R-:W-:Y:S05]  /*a710*/  BRA `(.L_x_2151) ;  /* 0x0000000400c07947 */ /* 0x000fea0003800000 */
.L_x_2159:
        /* <DEDUP_REMOVED lines=20> */
[----:B------:R-:W-:-:S05]  /*a860*/  @!P0 IMAD.MOV R0, RZ, RZ, R2 ;  /* 0x000000ffff008224 */ /* 0x000fca00078e0202 */
[----:B------:R-:W-:-:S05]  /*a870*/  @P1 MOV R3, R0 ;  /* 0x0000000000031202 */ /* 0x000fca0000000f00 */
[----:B------:R0:W-:Y:S01]  /*a880*/  STG.E.U8 desc[UR36][R4.64], R3 ;  /* 0x0000000304007986 */ /* 0x0001e2000c101124 */
[----:B------:R-:W-:Y:S05]  /*a890*/  BRA `(.L_x_2151) ;  /* 0x0000000400607947 */ /* 0x000fea0003800000 */
.L_x_2169:
[----:B------:R-:W0:Y:S02]  /*a8a0*/  F2I.U64.F64.TRUNC R8, R8 ;  /* 0x0000000800087311 */ /* 0x000e24000030d800 */
[----:B0-----:R0:W-:Y:S01]  /*a8b0*/  STG.E.64 desc[UR36][R4.64], R8 ;  /* 0x0000000804007986 */ /* 0x0011e2000c101b24 */
[----:B------:R-:W-:Y:S05]  /*a8c0*/  BRA `(.L_x_2151) ;  /* 0x0000000400547947 */ /* 0x000fea0003800000 */
.L_x_2168:
[----:B------:R-:W0:Y:S02]  /*a8d0*/  F2I.U32.F64.TRUNC R9, R8 ;  /* 0x0000000800097311 */ /* 0x000e24000030d000 */
[----:B0-----:R0:W-:Y:S01]  /*a8e0*/  STG.E desc[UR36][R4.64], R9 ;  /* 0x0000000904007986 */ /* 0x0011e2000c101924 */
[----:B------:R-:W-:Y:S05]  /*a8f0*/  BRA `(.L_x_2151) ;  /* 0x0000000400487947 */ /* 0x000fea0003800000 */
.L_x_2158:
        /* <DEDUP_REMOVED lines=10> */
.L_x_2171:
[----:B------:R-:W-:-:S05]  /*a9a0*/  CS2R R10, SRZ ;  /* 0x00000000000a7805 */ /* 0x000fca000001ff00 */
[----:B------:R4:W-:Y:S01]  /*a9b0*/  STG.E.128 desc[UR36][R4.64], R8 ;  /* 0x0000000804007986 */ /* 0x0009e2000c101d24 */
[----:B------:R-:W-:Y:S05]  /*a9c0*/  BRA `(.L_x_2151) ;  /* 0x0000000400147947 */ /* 0x000fea0003800000 */
.L_x_2170:
[----:B------:R-:W-:-:S09]  /*a9d0*/  UISETP.NE.AND UP0, UPT, UR4, 0xf, UPT ;  /* 0x0000000f0400788c */ /* 0x000fd2000bf05270 */
[----:B------:R-:W-:Y:S05]  /*a9e0*/  BRA.U !UP0, `(.L_x_2172) ;  /* 0x0000000108f87547 */ /* 0x000fea000b800000 */
[----:B------:R-:W-:-:S09]  /*a9f0*/  UISETP.NE.AND UP0, UPT, UR4, 0x17, UPT ;  /* 0x000000170400788c */ /* 0x000fd2000bf05270 */
[----:B------:R-:W-:Y:S05]  /*aa00*/  BRA.U !UP0, `(.L_x_2173) ;  /* 0x0000000108987547 */ /* 0x000fea000b800000 */
[----:B------:R-:W-:-:S09]  /*aa10*/  UISETP.NE.AND UP0, UPT, UR4, 0x18, UPT ;  /* 0x000000180400788c */ /* 0x000fd2000bf05270 */
[----:B------:R-:W-:Y:S05]  /*aa20*/  BRA.U !UP0, `(.L_x_2174) ;  /* 0x0000000108447547 */ /* 0x000fea000b800000 */
.L_x_2150:
        /* <DEDUP_REMOVED lines=16> */
.L_x_2175:
[----:B------:R-:W-:Y:S05]  /*ab30*/  BRA `(.L_x_2151) ;  /* 0x0000000000b87947 */ /* 0x000fea0003800000 */
.L_x_2174:
        /* <DEDUP_REMOVED lines=15> */
.L_x_2177:
[----:B------:R-:W-:Y:S05]  /*ac30*/  BSYNC.RECONVERGENT B0 ;  /* 0x0000000000007941 */ /* 0x000fea0003800200 */
.L_x_2176:
[----:B------:R-:W-:-:S05]  /*ac40*/  LOP3.LUT R3, R0, 0x80, R3, 0xf8, !PT ;  /* 0x0000008000037812 */ /* 0x000fca00078ef803 */
[----:B------:R2:W-:Y:S01]  /*ac50*/  STG.E.U8 desc[UR36][R4.64], R3 ;  /* 0x0000000304007986 */ /* 0x0005e2000c101124 */
[----:B------:R-:W-:Y:S05]  /*ac60*/  BRA `(.L_x_2151) ;  /* 0x00000000006c7947 */ /* 0x000fea0003800000 */
.L_x_2173:
        /* <DEDUP_REMOVED lines=14> */
.L_x_2179:
[----:B------:R-:W-:Y:S01]  /*ad50*/  IMAD.MOV.U32 R0, RZ, RZ, 0x7f ;  /* 0x0000007fff007424 */ /* 0x000fe200078e00ff */
[----:B------:R-:W-:-:S04]  /*ad60*/  ISETP.GT.U32.AND P0, PT, R2, 0x7f800000, PT ;  /* 0x7f8000000200780c */ /* 0x000fc80003f04070 */
[----:B------:R-:W-:-:S09]  /*ad70*/  SEL R0, R0, 0x7c, P0 ;  /* 0x0000007c00007807 */ /* 0x000fd20000000000 */
.L_x_2180:
[----:B------:R-:W-:Y:S05]  /*ad80*/  BSYNC.RECONVERGENT B0 ;  /* 0x0000000000007941 */ /* 0x000fea0003800200 */
.L_x_2178:
[----:B------:R-:W-:-:S04]  /*ad90*/  SHF.R.U32.HI R3, RZ, 0x18, R3 ;  /* 0x00000018ff037819 */ /* 0x000fc80000011603 */
[----:B------:R-:W-:-:S05]  /*ada0*/  LOP3.LUT R3, R0, 0x80, R3, 0xf8, !PT ;  /* 0x0000008000037812 */ /* 0x000fca00078ef803 */
[----:B------:R1:W-:Y:S01]  /*adb0*/  STG.E.U8 desc[UR36][R4.64], R3 ;  /* 0x0000000304007986 */ /* 0x0003e2000c101124 */
[----:B------:R-:W-:Y:S05]  /*adc0*/  BRA `(.L_x_2151) ;  /* 0x0000000000147947 */ /* 0x000fea0003800000 */
.L_x_2172:
[----:B------:R-:W0:Y:S01]  /*add0*/  F2F.F32.F64 R0, R8 ;  /* 0x0000000800007310 */ /* 0x000e220000301000 */
[----:B------:R-:W-:-:S14]  /*ade0*/  DSETP.GEU.AND P0, PT, |R8|, UR8, PT ;  /* 0x0000000808007e2a */ /* 0x000fdc000bf0e200 */
[----:B0-----:R-:W-:-:S05]  /*adf0*/  @!P0 FMUL R0, R0, 1.175494350822287508e-38 ;  /* 0x0080000000008820 */ /* 0x001fca0000400000 */
[----:B------:R-:W-:-:S05]  /*ae00*/  F2FP.BF16.F32.PACK_AB R0, RZ, R0 ;  /* 0x00000000ff00723e */ /* 0x000fca00000010ff */
[----:B------:R0:W-:Y:S02]  /*ae10*/  STG.E.U16 desc[UR36][R4.64], R0 ;  /* 0x0000000004007986 */ /* 0x0001e4000c101524 */
.L_x_2151:
[----:B------:R-:W-:-:S07]  /*ae20*/  IADD3 R17, PT, PT, R17, 0x80, RZ ;  /* 0x0000008011117810 */ /* 0x000fce0007ffe0ff */
.L_x_2116:
[----:B------:R-:W-:Y:S05]  /*ae30*/  BSYNC.RECONVERGENT B7 ;  /* 0x0000000000077941 */ /* 0x000fea0003800200 */
.L_x_2115:
[----:B------:R-:W5:Y:S02]  /*ae40*/  LDCU UR4, c[0x0][0x380] ;  /* 0x00007000ff0477ac */ /* 0x000f640008000800 */
[----:B-----5:R-:W-:-:S13]  /*ae50*/  ISETP.GE.AND P0, PT, R17, UR4, PT ;  /* 0x0000000411007c0c */ /* 0x020fda000bf06270 */
[----:B------:R-:W-:Y:S05]  /*ae60*/  @P0 EXIT ;  /* 0x000000000000094d */ /* 0x000fea0003800000 */
[----:B------:R-:W5:Y:S01]  /*ae70*/  LDCU UR4, c[0x0][0x388] ;  /* 0x00007100ff0477ac */ /* 0x000f620008000800 */
[----:B0-----:R-:W-:Y:S01]  /*ae80*/  IMAD.MOV.U32 R0, RZ, RZ, RZ ;  /* 0x000000ffff007224 */ /* 0x001fe200078e00ff */
[----:B------:R-:W-:Y:S01]  /*ae90*/  MOV R16, RZ ;  /* 0x000000ff00107202 */ /* 0x000fe20000000f00 */
        /* <DEDUP_REMOVED lines=8> */
[----:B-12---:R-:W-:-:S04]  /*af20*/  SHF.R.U32.HI R3, RZ, UR5, R2 ;  /* 0x00000005ff037c19 */ /* 0x006fc80008011602 */
[----:B------:R-:W-:-:S05]  /*af30*/  IADD3 R0, PT, PT, -R3, RZ, RZ ;  /* 0x000000ff03007210 */ /* 0x000fca0007ffe1ff */
[----:B0-----:R-:W-:-:S04]  /*af40*/  IMAD R0, R0, UR6, R17 ;  /* 0x0000000600007c24 */ /* 0x001fc8000f8e0211 */
[C---:B-----5:R-:W-:Y:S02]  /*af50*/  IMAD R16, R0.reuse, UR8, RZ ;  /* 0x0000000800107c24 */ /* 0x060fe4000f8e02ff */
        /* <DEDUP_REMOVED lines=288> */
.L_x_2181:
[----:B------:R-:W0:Y:S01]  /*c160*/  LDCU.128 UR8, c[0x0][0x580] ;  /* 0x0000b000ff0877ac */ /* 0x000e220008000c00 */
[----:B------:R-:W-:Y:S01]  /*c170*/  BSSY.RECONVERGENT B6, `(.L_x_2182) ;  /* 0x00000ee000067945 */ /* 0x000fe20003800200 */
[----:B------:R-:W-:-:S04]  /*c180*/  UPRMT UR4, UR41, 0x9910, URZ ;  /* 0x0000991029047896 */ /* 0x000fc800080000ff */
[----:B------:R-:W-:Y:S01]  /*c190*/  UISETP.GT.AND UP0, UPT, UR4, 0x9, UPT ;  /* 0x000000090400788c */ /* 0x000fe2000bf04270 */
[----:B0-----:R-:W-:Y:S02]  /*c1a0*/  IADD3 R16, P0, PT, R16, UR8, RZ ;  /* 0x0000000810107c10 */ /* 0x001fe4000ff1e0ff */
[----:B-1234-:R-:W-:-:S03]  /*c1b0*/  IADD3 R4, P1, PT, R0, UR10, RZ ;  /* 0x0000000a00047c10 */ /* 0x01efc6000ff3e0ff */
        /* <DEDUP_REMOVED lines=14> */
.L_x_2186:
[----:B------:R-:W2:Y:S02]  /*c2a0*/  LDG.E.U8 R2, desc[UR36][R4.64] ;  /* 0x0000002404027981 */ /* 0x000ea4000c1e1100 */
[----:B--2---:R-:W0:Y:S01]  /*c2b0*/  I2F.F64.U16 R2, R2 ;  /* 0x0000000200027312 */ /* 0x004e220000101800 */
[----:B------:R-:W-:Y:S05]  /*c2c0*/  BRA `(.L_x_2188) ;  /* 0x0000000c00607947 */ /* 0x000fea0003800000 */
.L_x_2185:
        /* <DEDUP_REMOVED lines=9> */
.L_x_2190:
[----:B------:R-:W2:Y:S02]  /*c360*/  LDG.E R2, desc[UR36][R4.64] ;  /* 0x0000002404027981 */ /* 0x000ea4000c1e1900 */
[----:B--2---:R-:W0:Y:S01]  /*c370*/  I2F.F64 R2, R2 ;  /* 0x0000000200027312 */ /* 0x004e220000201c00 */
[----:B------:R-:W-:Y:S05]  /*c380*/  BRA `(.L_x_2188) ;  /* 0x0000000c00307947 */ /* 0x000fea0003800000 */
.L_x_2189:
[----:B------:R-:W2:Y:S02]  /*c390*/  LDG.E.U16 R2, desc[UR36][R4.64] ;  /* 0x0000002404027981 */ /* 0x000ea4000c1e1500 */
[----:B--2---:R-:W0:Y:S01]  /*c3a0*/  I2F.F64.S16 R2, R2 ;  /* 0x0000000200027312 */ /* 0x004e220000101c00 */
[----:B------:R-:W-:Y:S05]  /*c3b0*/  BRA `(.L_x_2188) ;  /* 0x0000000c00247947 */ /* 0x000fea0003800000 */
.L_x_2184:
        /* <DEDUP_REMOVED lines=10> */
.L_x_2192:
[----:B------:R-:W2:Y:S02]  /*c460*/  LDG.E.U16 R0, desc[UR36][R4.64] ;  /* 0x0000002404007981 */ /* 0x000ea4000c1e1500 */
[----:B--2---:R-:W-:-:S05]  /*c470*/  HADD2.F32 R0, -RZ, R0.H0_H0 ;  /* 0x20000000ff007230 */ /* 0x004fca0000004100 */
[----:B------:R-:W-:-:S04]  /*c480*/  FMUL.FTZ R0, R0, 1 ;  /* 0x3f80000000007820 */ /* 0x000fc80000410000 */
[----:B------:R0:W1:Y:S01]  /*c490*/  F2F.F64.F32 R2, R0 ;  /* 0x0000000000027310 */ /* 0x0000620000201800 */
[----:B------:R-:W-:Y:S05]  /*c4a0*/  BRA `(.L_x_2188) ;  /* 0x0000000800e87947 */ /* 0x000fea0003800000 */
.L_x_2191:
        /* <DEDUP_REMOVED lines=10> */
.L_x_2194:
[----:B------:R-:W2:Y:S02]  /*c550*/  LDG.E.U16 R4, desc[UR36][R4.64] ;  /* 0x0000002404047981 */ /* 0x000ea4000c1e1500 */
[----:B--2---:R-:W-:-:S05]  /*c560*/  HADD2.F32 R0, -RZ, R4.H0_H0 ;  /* 0x20000004ff007230 */ /* 0x004fca0000004100 */
[----:B------:R-:W-:-:S04]  /*c570*/  FMUL.FTZ R0, R0, 1 ;  /* 0x3f80000000007820 */ /* 0x000fc80000410000 */
[----:B------:R0:W1:Y:S01]  /*c580*/  F2F.F64.F32 R2, R0 ;  /* 0x0000000000027310 */ /* 0x0000620000201800 */
[----:B------:R-:W-:Y:S05]  /*c590*/  BRA `(.L_x_2188) ;  /* 0x0000000800ac7947 */ /* 0x000fea0003800000 */
.L_x_2193:
[----:B------:R0:W5:Y:S01]  /*c5a0*/  LDG.E.64 R2, desc[UR36][R4.64] ;  /* 0x0000002404027981 */ /* 0x000162000c1e1b00 */
[----:B------:R-:W-:Y:S05]  /*c5b0*/  BRA `(.L_x_2188) ;  /* 0x0000000800a47947 */ /* 0x000fea0003800000 */
.L_x_2183:
        /* <DEDUP_REMOVED lines=13> */
.L_x_2197:
[----:B------:R0:W5:Y:S01]  /*c690*/  LDG.E.64 R2, desc[UR36][R4.64] ;  /* 0x0000002404027981 */ /* 0x000162000c1e1b00 */
[----:B------:R-:W-:Y:S05]  /*c6a0*/  BRA `(.L_x_2188) ;  /* 0x0000000800687947 */ /* 0x000fea0003800000 */
.L_x_2196:
        /* <DEDUP_REMOVED lines=27> */
.L_x_2199:
        /* <DEDUP_REMOVED lines=14> */
.L_x_2198:
[----:B------:R-:W2:Y:S02]  /*c940*/  LDG.E.U16 R0, desc[UR36][R4.64] ;  /* 0x0000002404007981 */ /* 0x000ea4000c1e1500 */
[----:B--2---:R-:W-:-:S04]  /*c950*/  IMAD.U32 R0, R0, 0x10000, RZ ;  /* 0x0001000000007824 */ /* 0x004fc800078e00ff */
[----:B------:R-:W-:-:S04]  /*c960*/  FMUL.FTZ R0, R0, 1 ;  /* 0x3f80000000007820 */ /* 0x000fc80000410000 */
[----:B------:R0:W1:Y:S01]  /*c970*/  F2F.F64.F32 R2, R0 ;  /* 0x0000000000027310 */ /* 0x0000620000201800 */
[----:B------:R-:W-:Y:S05]  /*c980*/  BRA `(.L_x_2188) ;  /* 0x0000000400b07947 */ /* 0x000fea0003800000 */
.L_x_2195:
        /* <DEDUP_REMOVED lines=9> */
[----:B--2---:R-:W4:Y:S01]  /*ca20*/  I2F.F64.U16 R2, R2 ;  /* 0x0000000200027312 */ /* 0x004f220000101800 */
[----:B------:R-:W-:Y:S05]  /*ca30*/  BRA `(.L_x_2188) ;  /* 0x0000000400847947 */ /* 0x000fea0003800000 */
.L_x_2202:
        /* <DEDUP_REMOVED lines=21> */
.L_x_2204:
[----:B------:R-:W-:Y:S05]  /*cb90*/  BSYNC.RECONVERGENT B0 ;  /* 0x0000000000007941 */ /* 0x000fea0003800200 */
.L_x_2203:
[----:B------:R-:W-:Y:S02]  /*cba0*/  SHF.L.U32 R0, R0, 0x14, RZ ;  /* 0x0000001400007819 */ /* 0x000fe400000006ff */
[----:B------:R-:W-:-:S04]  /*cbb0*/  LEA R2, R2, 0x3b800000, 0x17 ;  /* 0x3b80000002027811 */ /* 0x000fc800078eb8ff */
[----:B------:R-:W-:-:S05]  /*cbc0*/  LOP3.LUT R0, R2, R0, R7, 0xfe, !PT ;  /* 0x0000000002007212 */ /* 0x000fca00078efe07 */
[----:B------:R-:W-:-:S04]  /*cbd0*/  FMUL.FTZ R0, R0, 1 ;  /* 0x3f80000000007820 */ /* 0x000fc80000410000 */
[----:B------:R0:W1:Y:S01]  /*cbe0*/  F2F.F64.F32 R2, R0 ;  /* 0x0000000000027310 */ /* 0x0000620000201800 */
[----:B------:R-:W-:Y:S05]  /*cbf0*/  BRA `(.L_x_2188) ;  /* 0x0000000400147947 */ /* 0x000fea0003800000 */
.L_x_2201:
        /* <DEDUP_REMOVED lines=21> */
.L_x_2206:
[----:B------:R-:W-:Y:S05]  /*cd50*/  BSYNC.RECONVERGENT B0 ;  /* 0x0000000000007941 */ /* 0x000fea0003800200 */
.L_x_2205:
[----:B------:R-:W-:Y:S01]  /*cd60*/  IMAD.SHL.U32 R0, R0, 0x200000, RZ ;  /* 0x0020000000007824 */ /* 0x000fe200078e00ff */
[----:B------:R-:W-:-:S04]  /*cd70*/  LEA R2, R2, 0x37800000, 0x17 ;  /* 0x3780000002027811 */ /* 0x000fc800078eb8ff */
[----:B------:R-:W-:-:S05]  /*cd80*/  LOP3.LUT R0, R2, R0, R7, 0xfe, !PT ;  /* 0x0000000002007212 */ /* 0x000fca00078efe07 */
[----:B------:R-:W-:-:S04]  /*cd90*/  FMUL.FTZ R0, R0, 1 ;  /* 0x3f80000000007820 */ /* 0x000fc80000410000 */
[----:B------:R0:W1:Y:S01]  /*cda0*/  F2F.F64.F32 R2, R0 ;  /* 0x0000000000027310 */ /* 0x0000620000201800 */
[----:B------:R-:W-:Y:S05]  /*cdb0*/  BRA `(.L_x_2188) ;  /* 0x0000000000a47947 */ /* 0x000fea0003800000 */
.L_x_2200:
        /* <DEDUP_REMOVED lines=16> */
[----:B------:R1:W2:Y:S01]  /*cec0*/  @P0 F2F.F64.F32 R2, R0 ;  /* 0x0000000000020310 */ /* 0x0002a20000201800 */
[----:B------:R-:W-:Y:S05]  /*ced0*/  BRA `(.L_x_2188) ;  /* 0x00000000005c7947 */ /* 0x000fea0003800000 */
.L_x_2187:
        /* <DEDUP_REMOVED lines=16> */
.L_x_2209:
[----:B------:R-:W-:Y:S01]  /*cfe0*/  CS2R R2, SRZ ;  /* 0x0000000000027805 */ /* 0x000fe2000001ff00 */
[----:B------:R-:W-:Y:S06]  /*cff0*/  BRA `(.L_x_2188) ;  /* 0x0000000000147947 */ /* 0x000fec0003800000 */
.L_x_2208:
[----:B------:R-:W2:Y:S02]  /*d000*/  LDG.E.64 R2, desc[UR36][R4.64] ;  /* 0x0000002404027981 */ /* 0x000ea4000c1e1b00 */
[----:B--2---:R-:W0:Y:S01]  /*d010*/  I2F.F64.U64 R2, R2 ;  /* 0x0000000200027312 */ /* 0x004e220000301800 */
[----:B------:R-:W-:Y:S05]  /*d020*/  BRA `(.L_x_2188) ;  /* 0x0000000000087947 */ /* 0x000fea0003800000 */
.L_x_2207:
[----:B------:R-:W2:Y:S02]  /*d030*/  LDG.E R2, desc[UR36][R4.64] ;  /* 0x0000002404027981 */ /* 0x000ea4000c1e1900 */
[----:B--2---:R-:W3:Y:S02]  /*d040*/  I2F.F64.U32 R2, R2 ;  /* 0x0000000200027312 */ /* 0x004ee40000201800 */
.L_x_2188:
[----:B------:R-:W-:Y:S05]  /*d050*/  BSYNC.RECONVERGENT B6 ;  /* 0x0000000000067941 */ /* 0x000fea0003800200 */
.L_x_2182:
        /* <DEDUP_REMOVED lines=11> */
[----:B------:R-:W-:Y:S01]  /*d110*/  UMOV UR8, 0x8dc96626 ;  /* 0x8dc9662600087882 */ /* 0x000fe20000000000 */
[----:B------:R-:W-:-:S03]  /*d120*/  UMOV UR9, 0x4017afb4 ;  /* 0x4017afb400097882 */ /* 0x000fc60000000000 */
        /* <DEDUP_REMOVED lines=67> */
[----:B------:R-:W0:Y:S02]  /*d560*/  F2F.F32.F64 R0, R8 ;  /* 0x0000000800007310 */ /* 0x000e240000301000 */
[----:B------:R-:W-:-:S14]  /*d570*/  DSETP.GEU.AND P0, PT, |R8|, UR6, PT ;  /* 0x0000000608007e2a */ /* 0x000fdc000bf0e200 */
[----:B0-----:R-:W-:Y:S01]  /*d580*/  @!P0 FMUL R0, R0, 1.175494350822287508e-38 ;  /* 0x0080000000008820 */ /* 0x001fe20000400000 */
[----:B------:R-:W-:-:S03]  /*d590*/  DSETP.GE.AND P0, PT, |R2|, UR8, PT ;  /* 0x0000000802007e2a */ /* 0x000fc6000bf06200 */
[----:B------:R-:W-:-:S06]  /*d5a0*/  FMUL.FTZ R0, R0, -1.4426950216293334961 ;  /* 0xbfb8aa3b00007820 */ /* 0x000fcc0000410000 */
[----:B------:R-:W0:Y:S02]  /*d5b0*/  FRND R0, R0 ;  /* 0x0000000000007307 */ /* 0x000e240000201000 */
[----:B0-----:R-:W-:-:S06]  /*d5c0*/  FMUL.FTZ R12, R0, 1 ;  /* 0x3f800000000c7820 */ /* 0x001fcc0000410000 */
[----:B------:R-:W0:Y:S08]  /*d5d0*/  MUFU.EX2 R0, R0 ;  /* 0x0000000000007308 */ /* 0x000e300000000800 */
[----:B------:R0:W1:Y:S02]  /*d5e0*/  F2F.F64.F32 R4, R12 ;  /* 0x0000000c00047310 */ /* 0x0000640000201800 */
[----:B0-----:R-:W-:Y:S01]  /*d5f0*/  FMUL.FTZ R12, R0, 1 ;  /* 0x3f800000000c7820 */ /* 0x001fe20000410000 */
[----:B-1----:R-:W-:Y:S01]  /*d600*/  DFMA R4, R4, -UR4, -R8 ;  /* 0x8000000404047c2b */ /* 0x002fe20008000808 */
[----:B------:R-:W-:Y:S01]  /*d610*/  UMOV UR4, 0xa4741b81 ;  /* 0xa4741b8100047882 */ /* 0x000fe20000000000 */
[----:B------:R-:W-:Y:S01]  /*d620*/  UMOV UR5, 0x3e5ae904 ;  /* 0x3e5ae90400057882 */ /* 0x000fe20000000000 */
[----:B------:R-:W-:-:S05]  /*d630*/  DADD R8, -R8, |R2| ;  /* 0x0000000008087229 */ /* 0x000fca0000000502 */
[----:B------:R-:W-:Y:S01]  /*d640*/  DFMA R10, R4, UR4, R10 ;  /* 0x00000004040a7c2b */ /* 0x000fe2000800000a */
[----:B------:R-:W-:Y:S01]  /*d650*/  UMOV UR4, 0x15ff7e07 ;  /* 0x15ff7e0700047882 */ /* 0x000fe20000000000 */
[----:B------:R-:W-:Y:S01]  /*d660*/  UMOV UR5, 0x3ec71de7 ;  /* 0x3ec71de700057882 */ /* 0x000fe20000000000 */
[----:B------:R-:W-:Y:S01]  /*d670*/  DFMA R8, R6, |R2|, R8 ;  /* 0x400000020608722b */ /* 0x000fe20000000008 */
[----:B------:R-:W0:Y:S04]  /*d680*/  F2F.F64.F32 R6, R12 ;  /* 0x0000000c00067310 */ /* 0x000e280000201800 */
        /* <DEDUP_REMOVED lines=22> */
[----:B------:R-:W-:-:S04]  /*d7f0*/  UPRMT UR4, UR42, 0x9910, URZ ;  /* 0x000099102a047896 */ /* 0x000fc800080000ff */
[----:B------:R-:W-:-:S03]  /*d800*/  UISETP.GT.AND UP0, UPT, UR4, 0x9, UPT ;  /* 0x000000090400788c */ /* 0x000fc6000bf04270 */
[----:B------:R-:W-:-:S08]  /*d810*/  DMUL R10, R4, R10 ;  /* 0x0000000a040a7228 */ /* 0x000fd00000000000 */
[----:B------:R-:W-:Y:S02]  /*d820*/  DFMA R8, R4, R10, -R8 ;  /* 0x0000000a0408722b */ /* 0x000fe40000000808 */
[----:B0-----:R-:W-:-:S06]  /*d830*/  DADD R10, -R6, 1 ;  /* 0x3ff00000060a7429 */ /* 0x001fcc0000000100 */
[----:B------:R-:W-:-:S08]  /*d840*/  DADD R8, R4, R8 ;  /* 0x0000000004087229 */ /* 0x000fd00000000008 */
        /* <DEDUP_REMOVED lines=14> */
[----:B0-----:R-:W-:Y:S01]  /*d930*/  STG.E.U8 desc[UR36][R16.64], R5 ;  /* 0x0000000510007986 */ /* 0x001fe2000c101124 */
[----:B------:R-:W-:Y:S05]  /*d940*/  EXIT ;  /* 0x000000000000794d */ /* 0x000fea0003800000 */
.L_x_2213:
[----:B------:R-:W0:Y:S02]  /*d950*/  F2I.S64.F64.TRUNC R4, R4 ;  /* 0x0000000400047311 */ /* 0x000e24000030d900 */
[----:B0-----:R-:W-:-:S05]  /*d960*/  MOV R3, R4 ;  /* 0x0000000400037202 */ /* 0x001fca0000000f00 */
[----:B------:R-:W-:Y:S01]  /*d970*/  STG.E.U8 desc[UR36][R16.64], R3 ;  /* 0x0000000310007986 */ /* 0x000fe2000c101124 */
[----:B------:R-:W-:Y:S05]  /*d980*/  EXIT ;  /* 0x000000000000794d */ /* 0x000fea0003800000 */
.L_x_2212:
[----:B------:R-:W-:-:S09]  /*d990*/  UISETP.NE.AND UP0, UPT, UR4, 0x2, UPT ;  /* 0x000000020400788c */ /* 0x000fd2000bf05270 */
[----:B------:R-:W-:Y:S05]  /*d9a0*/  BRA.U !UP0, `(.L_x_2215) ;  /* 0x0000000108287547 */ /* 0x000fea000b800000 */
[----:B------:R-:W-:-:S09]  /*d9b0*/  UISETP.NE.AND UP0, UPT, UR4, 0x3, UPT ;  /* 0x000000030400788c */ /* 0x000fd2000bf05270 */
[----:B------:R-:W-:Y:S05]  /*d9c0*/  BRA.U !UP0, `(.L_x_2216) ;  /* 0x0000000108147547 */ /* 0x000fea000b800000 */
[----:B------:R-:W-:-:S09]  /*d9d0*/  UISETP.NE.AND UP0, UPT, UR4, 0x4, UPT ;  /* 0x000000040400788c */ /* 0x000fd2000bf05270 */
[----:B------:R-:W-:Y:S05]  /*d9e0*/  BRA.U UP0, `(.L_x_2214) ;  /* 0x00000009007c7547 */ /* 0x000fea000b800000 */
[----:B------:R-:W0:Y:S02]  /*d9f0*/  F2I.S64.F64.TRUNC R4, R4 ;  /* 0x0000000400047311 */ /* 0x000e24000030d900 */
[----:B0-----:R-:W-:Y:S01]  /*da00*/  STG.E.64 desc[UR36][R16.64], R4 ;  /* 0x0000000410007986 */ /* 0x001fe2000c101b24 */
[----:B------:R-:W-:Y:S05]  /*da10*/  EXIT ;  /* 0x000000000000794d */ /* 0x000fea0003800000 */
.L_x_2216:
[----:B------:R-:W0:Y:S02]  /*da20*/  F2I.F64.TRUNC R5, R4 ;  /* 0x0000000400057311 */ /* 0x000e24000030d100 */
[----:B0-----:R-:W-:Y:S01]  /*da30*/  STG.E desc[UR36][R16.64], R5 ;  /* 0x0000000510007986 */ /* 0x001fe2000c101924 */
[----:B------:R-:W-:Y:S05]  /*da40*/  EXIT ;  /* 0x000000000000794d */ /* 0x000fea0003800000 */
.L_x_2215:
[----:B------:R-:W0:Y:S02]  /*da50*/  F2I.F64.TRUNC R5, R4 ;  /* 0x0000000400057311 */ /* 0x000e24000030d100 */
[----:B0-----:R-:W-:Y:S01]  /*da60*/  STG.E.U16 desc[UR36][R16.64], R5 ;  /* 0x0000000510007986 */ /* 0x001fe2000c101524 */
[----:B------:R-:W-:Y:S05]  /*da70*/  EXIT ;  /* 0x000000000000794d */ /* 0x000fea0003800000 */
.L_x_2211:
        /* <DEDUP_REMOVED lines=9> */
[----:B------:R-:W-:Y:S01]  /*db10*/  STG.E desc[UR36][R16.64], R3 ;  /* 0x0000000310007986 */ /* 0x000fe2000c101924 */
[----:B------:R-:W-:Y:S05]  /*db20*/  EXIT ;  /* 0x000000000000794d */ /* 0x000fea0003800000 */
.L_x_2218:
[----:B------:R-:W0:Y:S01]  /*db30*/  F2F.F32.F64 R0, R4 ;  /* 0x0000000400007310 */ /* 0x000e220000301000 */
[----:B------:R-:W-:-:S14]  /*db40*/  DSETP.GEU.AND P0, PT, |R4|, UR6, PT ;  /* 0x0000000604007e2a */ /* 0x000fdc000bf0e200 */
[----:B0-----:R-:W-:-:S05]  /*db50*/  @!P0 FMUL R0, R0, 1.175494350822287508e-38 ;  /* 0x0080000000008820 */ /* 0x001fca0000400000 */
[----:B------:R-:W-:-:S05]  /*db60*/  F2FP.F16.F32.PACK_AB R0, RZ, R0 ;  /* 0x00000000ff00723e */ /* 0x000fca00000000ff */
[----:B------:R-:W-:Y:S01]  /*db70*/  STG.E.U16 desc[UR36][R16.64], R0 ;  /* 0x0000000010007986 */ /* 0x000fe2000c101524 */
[----:B------:R-:W-:Y:S05]  /*db80*/  EXIT ;  /* 0x000000000000794d */ /* 0x000fea0003800000 */
.L_x_2217:
        /* <DEDUP_REMOVED lines=10> */
[----:B------:R-:W-:Y:S01]  /*dc30*/  STG.E.64 desc[UR36][R16.64], R2 ;  /* 0x0000000210007986 */ /* 0x000fe2000c101b24 */
[----:B------:R-:W-:Y:S05]  /*dc40*/  EXIT ;  /* 0x000000000000794d */ /* 0x000fea0003800000 */
.L_x_2220:
[----:B------:R-:W0:Y:S01]  /*dc50*/  F2F.F32.F64 R0, R4 ;  /* 0x0000000400007310 */ /* 0x000e220000301000 */
[----:B------:R-:W-:-:S14]  /*dc60*/  DSETP.GEU.AND P0, PT, |R4|, UR6, PT ;  /* 0x0000000604007e2a */ /* 0x000fdc000bf0e200 */
[----:B0-----:R-:W-:-:S05]  /*dc70*/  @!P0 FMUL R0, R0, 1.175494350822287508e-38 ;  /* 0x0080000000008820 */ /* 0x001fca0000400000 */
[----:B------:R-:W-:-:S04]  /*dc80*/  F2FP.F16.F32.PACK_AB R3, RZ, R0 ;  /* 0x00000000ff03723e */ /* 0x000fc800000000ff */
[----:B------:R-:W-:-:S05]  /*dc90*/  PRMT R3, R3, 0x5410, RZ ;  /* 0x0000541003037816 */ /* 0x000fca00000000ff */
[----:B------:R-:W-:Y:S01]  /*dca0*/  STG.E desc[UR36][R16.64], R3 ;  /* 0x0000000310007986 */ /* 0x000fe2000c101924 */
[----:B------:R-:W-:Y:S05]  /*dcb0*/  EXIT ;  /* 0x000000000000794d */ /* 0x000fea0003800000 */
.L_x_2219:
[----:B------:R-:W-:Y:S01]  /*dcc0*/  STG.E.64 desc[UR36][R16.64], R4 ;  /* 0x0000000410007986 */ /* 0x000fe2000c101b24 */
[----:B------:R-:W-:Y:S05]  /*dcd0*/  EXIT ;  /* 0x000000000000794d */ /* 0x000fea0003800000 */
.L_x_2210:
        /* <DEDUP_REMOVED lines=11> */
[----:B0-----:R-:W-:Y:S01]  /*dd90*/  STG.E.U16 desc[UR36][R16.64], R5 ;  /* 0x0000000510007986 */ /* 0x001fe2000c101524 */
[----:B------:R-:W-:Y:S05]  /*dda0*/  EXIT ;  /* 0x000000000000794d */ /* 0x000fea0003800000 */
.L_x_2224:
        /* <DEDUP_REMOVED lines=19> */
.L_x_2227:
[----:B------:R-:W-:-:S04]  /*dee0*/  SHF.R.U32.HI R3, RZ, 0x18, R3 ;  /* 0x00000018ff037819 */ /* 0x000fc80000011603 */
[----:B------:R-:W-:-:S04]  /*def0*/  LOP3.LUT R0, R0, 0x80, R3, 0xf8, !PT ;  /* 0x0000008000007812 */ /* 0x000fc800078ef803 */
[----:B------:R-:W-:-:S07]  /*df00*/  PRMT R8, R0, 0x7610, R8 ;  /* 0x0000761000087816 */ /* 0x000fce0000000008 */
.L_x_2226:
[----:B------:R-:W-:Y:S05]  /*df10*/  BSYNC.RECONVERGENT B0 ;  /* 0x0000000000007941 */ /* 0x000fea0003800200 */
.L_x_2225:
[----:B------:R-:W-:Y:S01]  /*df20*/  STG.E.U8 desc[UR36][R16.64], R8 ;  /* 0x0000000810007986 */ /* 0x000fe2000c101124 */
[----:B------:R-:W-:Y:S05]  /*df30*/  EXIT ;  /* 0x000000000000794d */ /* 0x000fea0003800000 */
.L_x_2223:
        /* <DEDUP_REMOVED lines=19> */
.L_x_2230:
[----:B------:R-:W-:-:S04]  /*e070*/  SHF.R.U32.HI R3, RZ, 0x18, R3 ;  /* 0x00000018ff037819 */ /* 0x000fc80000011603 */
[----:B------:R-:W-:-:S04]  /*e080*/  LOP3.LUT R0, R0, 0x80, R3, 0xf8, !PT ;  /* 0x0000008000007812 */ /* 0x000fc800078ef803 */
[----:B------:R-:W-:-:S07]  /*e090*/  PRMT R8, R0, 0x7610, R8 ;  /* 0x0000761000087816 */ /* 0x000fce0000000008 */
.L_x_2229:
[----:B------:R-:W-:Y:S05]  /*e0a0*/  BSYNC.RECONVERGENT B0 ;  /* 0x0000000000007941 */ /* 0x000fea0003800200 */
.L_x_2228:
[----:B------:R-:W-:Y:S01]  /*e0b0*/  STG.E.U8 desc[UR36][R16.64], R8 ;  /* 0x0000000810007986 */ /* 0x000fe2000c101124 */
[----:B------:R-:W-:Y:S05]  /*e0c0*/  EXIT ;  /* 0x000000000000794d */ /* 0x000fea0003800000 */
.L_x_2222:
        /* <DEDUP_REMOVED lines=24> */
.L_x_2232:
[----:B------:R-:W0:Y:S02]  /*e250*/  F2I.U64.F64.TRUNC R4, R4 ;  /* 0x0000000400047311 */ /* 0x000e24000030d800 */
[----:B0-----:R-:W-:Y:S01]  /*e260*/  STG.E.64 desc[UR36][R16.64], R4 ;  /* 0x0000000410007986 */ /* 0x001fe2000c101b24 */
[----:B------:R-:W-:Y:S05]  /*e270*/  EXIT ;  /* 0x000000000000794d */ /* 0x000fea0003800000 */
.L_x_2231:
[----:B------:R-:W0:Y:S02]  /*e280*/  F2I.U32.F64.TRUNC R5, R4 ;  /* 0x0000000400057311 */ /* 0x000e24000030d000 */
[----:B0-----:R-:W-:Y:S01]  /*e290*/  STG.E desc[UR36][R16.64], R5 ;  /* 0x0000000510007986 */ /* 0x001fe2000c101924 */
[----:B------:R-:W-:Y:S05]  /*e2a0*/  EXIT ;  /* 0x000000000000794d */ /* 0x000fea0003800000 */
.L_x_2221:
        /* <DEDUP_REMOVED lines=8> */
[----:B------:R-:W-:Y:S01]  /*e330*/  STG.E.U8 desc[UR36][R16.64], R3 ;  /* 0x0000000310007986 */ /* 0x000fe2000c101124 */
[----:B------:R-:W-:Y:S05]  /*e340*/  EXIT ;  /* 0x000000000000794d */ /* 0x000fea0003800000 */
.L_x_2234:
[----:B------:R-:W-:-:S05]  /*e350*/  CS2R R6, SRZ ;  /* 0x0000000000067805 */ /* 0x000fca000001ff00 */
[----:B------:R-:W-:Y:S01]  /*e360*/  STG.E.128 desc[UR36][R16.64], R4 ;  /* 0x0000000410007986 */ /* 0x000fe2000c101d24 */
[----:B------:R-:W-:Y:S05]  /*e370*/  EXIT ;  /* 0x000000000000794d */ /* 0x000fea0003800000 */
.L_x_2233:
[----:B------:R-:W-:-:S09]  /*e380*/  UISETP.NE.AND UP0, UPT, UR4, 0xf, UPT ;  /* 0x0000000f0400788c */ /* 0x000fd2000bf05270 */
[----:B------:R-:W-:Y:S05]  /*e390*/  BRA.U !UP0, `(.L_x_2235) ;  /* 0x0000000108f87547 */ /* 0x000fea000b800000 */
[----:B------:R-:W-:-:S09]  /*e3a0*/  UISETP.NE.AND UP0, UPT, UR4, 0x17, UPT ;  /* 0x000000170400788c */ /* 0x000fd2000bf05270 */
[----:B------:R-:W-:Y:S05]  /*e3b0*/  BRA.U !UP0, `(.L_x_2236) ;  /* 0x0000000108987547 */ /* 0x000fea000b800000 */
[----:B------:R-:W-:-:S09]  /*e3c0*/  UISETP.NE.AND UP0, UPT, UR4, 0x18, UPT ;  /* 0x000000180400788c */ /* 0x000fd2000bf05270 */
[----:B------:R-:W-:Y:S05]  /*e3d0*/  BRA.U !UP0, `(.L_x_2237) ;  /* 0x0000000108447547 */ /* 0x000fea000b800000 */
.L_x_2214:
        /* <DEDUP_REMOVED lines=16> */
.L_x_2238:
[----:B------:R-:W-:Y:S05]  /*e4e0*/  EXIT ;  /* 0x000000000000794d */ /* 0x000fea0003800000 */
.L_x_2237:
        /* <DEDUP_REMOVED lines=15> */
.L_x_2240:
[----:B------:R-:W-:Y:S05]  /*e5e0*/  BSYNC.RECONVERGENT B0 ;  /* 0x0000000000007941 */ /* 0x000fea0003800200 */
.L_x_2239:
[----:B------:R-:W-:-:S05]  /*e5f0*/  LOP3.LUT R3, R0, 0x80, R3, 0xf8, !PT ;  /* 0x0000008000037812 */ /* 0x000fca00078ef803 */
[----:B------:R-:W-:Y:S01]  /*e600*/  STG.E.U8 desc[UR36][R16.64], R3 ;  /* 0x0000000310007986 */ /* 0x000fe2000c101124 */
[----:B------:R-:W-:Y:S05]  /*e610*/  EXIT ;  /* 0x000000000000794d */ /* 0x000fea0003800000 */
.L_x_2236:
        /* <DEDUP_REMOVED lines=14> */
.L_x_2242:
[----:B------:R-:W-:Y:S02]  /*e700*/  ISETP.GT.U32.AND P0, PT, R2, 0x7f800000, PT ;  /* 0x7f8000000200780c */ /* 0x000fe40003f04070 */
[----:B------:R-:W-:-:S04]  /*e710*/  MOV R0, 0x7f ;  /* 0x0000007f00007802 */ /* 0x000fc80000000f00 */
[----:B------:R-:W-:-:S07]  /*e720*/  SEL R0, R0, 0x7c, P0 ;  /* 0x0000007c00007807 */ /* 0x000fce0000000000 */
.L_x_2243:
[----:B------:R-:W-:Y:S05]  /*e730*/  BSYNC.RECONVERGENT B0 ;  /* 0x0000000000007941 */ /* 0x000fea0003800200 */
.L_x_2241:
[----:B------:R-:W-:-:S04]  /*e740*/  SHF.R.U32.HI R3, RZ, 0x18, R3 ;  /* 0x00000018ff037819 */ /* 0x000fc80000011603 */
[----:B------:R-:W-:-:S05]  /*e750*/  LOP3.LUT R3, R0, 0x80, R3, 0xf8, !PT ;  /* 0x0000008000037812 */ /* 0x000fca00078ef803 */
[----:B------:R-:W-:Y:S01]  /*e760*/  STG.E.U8 desc[UR36][R16.64], R3 ;  /* 0x0000000310007986 */ /* 0x000fe2000c101124 */
[----:B------:R-:W-:Y:S05]  /*e770*/  EXIT ;  /* 0x000000000000794d */ /* 0x000fea0003800000 */
.L_x_2235:
[----:B------:R-:W0:Y:S01]  /*e780*/  F2F.F32.F64 R0, R4 ;  /* 0x0000000400007310 */ /* 0x000e220000301000 */
[----:B------:R-:W-:-:S14]  /*e790*/  DSETP.GEU.AND P0, PT, |R4|, UR6, PT ;  /* 0x0000000604007e2a */ /* 0x000fdc000bf0e200 */
[----:B0-----:R-:W-:-:S05]  /*e7a0*/  @!P0 FMUL R0, R0, 1.175494350822287508e-38 ;  /* 0x0080000000008820 */ /* 0x001fca0000400000 */
[----:B------:R-:W-:-:S05]  /*e7b0*/  F2FP.BF16.F32.PACK_AB R0, RZ, R0 ;  /* 0x00000000ff00723e */ /* 0x000fca00000010ff */
[----:B------:R-:W-:Y:S01]  /*e7c0*/  STG.E.U16 desc[UR36][R16.64], R0 ;  /* 0x0000000010007986 */ /* 0x000fe2000c101524 */
[----:B------:R-:W-:Y:S05]  /*e7d0*/  EXIT ;  /* 0x000000000000794d */ /* 0x000fea0003800000 */
.L_x_2244:
        /* <DEDUP_REMOVED lines=10> */
.L_x_11321:


//--------------------- .text._ZN2at6native27unrolled_elementwise_kernelIZZZNS0_15erf_kernel_cudaERNS_18TensorIteratorBaseEENKUlvE_clEvENKUlvE_clEvEUldE_St5arrayIPcLm2EELi4E23TrivialOffsetCalculatorILi1EjESB_NS0_6memory12LoadWithCastILi1EEENSC_13StoreWithCastILi1EEEEEviT_T0_T2_T3_T4_T5_ --------------------------
	.section	.text._ZN2at6native27unrolled_elementwise_kernelIZZZNS0_15erf_kernel_cudaERNS_18TensorIteratorBaseEENKUlvE_clEvENKUlvE_clEvEUldE_St5arrayIPcLm2EELi4E23TrivialOffsetCalculatorILi1EjESB_NS0_6memory12LoadWithCastILi1EEENSC_13StoreWithCastILi1EEEEEviT_T0_T2_T3_T4_T5_,"ax",@progbits
	.align	128
        .global         _ZN2at6native27unrolled_elementwise_kernelIZZZNS0_15erf_kernel_cudaERNS_18TensorIteratorBaseEENKUlvE_clEvENKUlvE_clEvEUldE_St5arrayIPcLm2EELi4E23TrivialOffsetCalculatorILi1EjESB_NS0_6memory12LoadWithCastILi1EEENSC_13StoreWithCastILi1EEEEEviT_T0_T2_T3_T4_T5_
        .type           _ZN2at6native27unrolled_elementwise_kernelIZZZNS0_15erf_kernel_cudaERNS_18TensorIteratorBaseEENKUlvE_clEvENKUlvE_clEvEUldE_St5arrayIPcLm2EELi4E23TrivialOffsetCalculatorILi1EjESB_NS0_6memory12LoadWithCastILi1EEENSC_13StoreWithCastILi1EEEEEviT_T0_T2_T3_T4_T5_,@function
        .size           _ZN2at6native27unrolled_elementwise_kernelIZZZNS0_15erf_kernel_cudaERNS_18TensorIteratorBaseEENKUlvE_clEvENKUlvE_clEvEUldE_St5arrayIPcLm2EELi4E23TrivialOffsetCalculatorILi1EjESB_NS0_6memory12LoadWithCastILi1EEENSC_13StoreWithCastILi1EEEEEviT_T0_T2_T3_T4_T5_,(.L_x_11322 - _ZN2at6native27unrolled_elementwise_kernelIZZZNS0_15erf_kernel_cudaERNS_18TensorIteratorBaseEENKUlvE_clEvENKUlvE_clEvEUldE_St5arrayIPcLm2EELi4E23TrivialOffsetCalculatorILi1EjESB_NS0_6memory12LoadWithCastILi1EEENSC_13StoreWithCastILi1EEEEEviT_T0_T2_T3_T4_T5_)
        .other          _ZN2at6native27unrolled_elementwise_kernelIZZZNS0_15erf_kernel_cudaERNS_18TensorIteratorBaseEENKUlvE_clEvENKUlvE_clEvEUldE_St5arrayIPcLm2EELi4E23TrivialOffsetCalculatorILi1EjESB_NS0_6memory12LoadWithCastILi1EEENSC_13StoreWithCastILi1EEEEEviT_T0_T2_T3_T4_T5_,@"STO_CUDA_ENTRY STV_DEFAULT"
_ZN2at6native27unrolled_elementwise_kernelIZZZNS0_15erf_kernel_cudaERNS_18TensorIteratorBaseEENKUlvE_clEvENKUlvE_clEvEUldE_St5arrayIPcLm2EELi4E23TrivialOffsetCalculatorILi1EjESB_NS0_6memory12LoadWithCastILi1EEENSC_13StoreWithCastILi1EEEEEviT_T0_T2_T3_T4_T5_:
.text._ZN2at6native27unrolled_elementwise_kernelIZZZNS0_15erf_kernel_cudaERNS_18TensorIteratorBaseEENKUlvE_clEvENKUlvE_clEvEUldE_St5arrayIPcLm2EELi4E23TrivialOffsetCalculatorILi1EjESB_NS0_6memory12LoadWithCastILi1EEENSC_13StoreWithCastILi1EEEEEviT_T0_T2_T3_T4_T5_:
[----:B------:R-:W0:Y:S01]  /*0000*/  LDC R1, c[0x0][0x37c] ;  /* 0x0000df00ff017b82 */ /* 0x000e220000000800 */
[----:B------:R-:W1:Y:S07]  /*0010*/  S2R R18, SR_CTAID.X ;  /* 0x0000000000127919 */ /* 0x000e6e0000002500 */
[----:B------:R-:W1:Y:S01]  /*0020*/  LDC R19, c[0x0][0x380] ;  /* 0x0000e000ff137b82 */ /* 0x000e620000000800 */
[----:B------:R-:W2:Y:S01]  /*0030*/  LDCU.64 UR36, c[0x0][0x358] ;  /* 0x00006b00ff2477ac */ /* 0x000ea20008000a00 */
[----:B------:R-:W-:Y:S01]  /*0040*/  BSSY.RECONVERGENT B7, `(.L_x_2245) ;  /* 0x00000fa000077945 */ /* 0x000fe20003800200 */
[----:B------:R-:W3:Y:S01]  /*0050*/  S2R R2, SR_TID.X ;  /* 0x0000000000027919 */ /* 0x000ee20000002100 */
[----:B------:R-:W-:Y:S01]  /*0060*/  CS2R R28, SRZ ;  /* 0x00000000001c7805 */ /* 0x000fe2000001ff00 */
        /* <DEDUP_REMOVED lines=24> */
[----:B--2---:R0:W1:Y:S01]  /*01f0*/  I2F.F64.S16 R28, R2 ;  /* 0x00000002001c7312 */ /* 0x0040620000101c00 */
[----:B------:R-:W-:Y:S05]  /*0200*/  BRA `(.L_x_2253) ;  /* 0x0000000c006c7947 */ /* 0x000fea0003800000 */
.L_x_2251:
[----:B------:R-:W2:Y:S02]  /*0210*/  LDG.E.U8 R2, desc[UR36][R2.64] ;  /* 0x0000002402027981 */ /* 0x000ea4000c1e1100 */
[----:B--2---:R0:W1:Y:S01]  /*0220*/  I2F.F64.U16 R28, R2 ;  /* 0x00000002001c7312 */ /* 0x0040620000101800 */
[----:B------:R-:W-:Y:S05]  /*0230*/  BRA `(.L_x_2253) ;  /* 0x0000000c00607947 */ /* 0x000fea0003800000 */
.L_x_2250:
        /* <DEDUP_REMOVED lines=9> */
.L_x_2255:
[----:B------:R-:W2:Y:S02]  /*02d0*/  LDG.E R2, desc[UR36][R2.64] ;  /* 0x0000002402027981 */ /* 0x000ea4000c1e1900 */
[----:B--2---:R1:W2:Y:S01]  /*02e0*/  I2F.F64 R28, R2 ;  /* 0x00000002001c7312 */ /* 0x0042a20000201c00 */
[----:B------:R-:W-:Y:S05]  /*02f0*/  BRA `(.L_x_2253) ;  /* 0x0000000c00307947 */ /* 0x000fea0003800000 */
.L_x_2254:
[----:B------:R-:W2:Y:S02]  /*0300*/  LDG.E.U16 R2, desc[UR36][R2.64] ;  /* 0x0000002402027981 */ /* 0x000ea4000c1e1500 */
[----:B--2---:R3:W4:Y:S01]  /*0310*/  I2F.F64.S16 R28, R2 ;  /* 0x00000002001c7312 */ /* 0x0047220000101c00 */
[----:B------:R-:W-:Y:S05]  /*0320*/  BRA `(.L_x_2253) ;  /* 0x0000000c00247947 */ /* 0x000fea0003800000 */
.L_x_2249:
        /* <DEDUP_REMOVED lines=10> */
.L_x_2257:
[----:B------:R-:W2:Y:S02]  /*03d0*/  LDG.E.U16 R0, desc[UR36][R2.64] ;  /* 0x0000002402007981 */ /* 0x000ea4000c1e1500 */
[----:B--2---:R-:W-:-:S05]  /*03e0*/  HADD2.F32 R0, -RZ, R0.H0_H0 ;  /* 0x20000000ff007230 */ /* 0x004fca0000004100 */
[----:B------:R-:W-:-:S04]  /*03f0*/  FMUL.FTZ R0, R0, 1 ;  /* 0x3f80000000007820 */ /* 0x000fc80000410000 */
[----:B------:R0:W1:Y:S01]  /*0400*/  F2F.F64.F32 R28, R0 ;  /* 0x00000000001c7310 */ /* 0x0000620000201800 */
[----:B------:R-:W-:Y:S05]  /*0410*/  BRA `(.L_x_2253) ;  /* 0x0000000800e87947 */ /* 0x000fea0003800000 */
.L_x_2256:
        /* <DEDUP_REMOVED lines=10> */
.L_x_2259:
[----:B------:R-:W2:Y:S02]  /*04c0*/  LDG.E.U16 R2, desc[UR36][R2.64] ;  /* 0x0000002402027981 */ /* 0x000ea4000c1e1500 */
[----:B--2---:R-:W-:-:S05]  /*04d0*/  HADD2.F32 R0, -RZ, R2.H0_H0 ;  /* 0x20000002ff007230 */ /* 0x004fca0000004100 */
[----:B------:R-:W-:-:S04]  /*04e0*/  FMUL.FTZ R0, R0, 1 ;  /* 0x3f80000000007820 */ /* 0x000fc80000410000 */
[----:B------:R0:W1:Y:S01]  /*04f0*/  F2F.F64.F32 R28, R0 ;  /* 0x00000000001c7310 */ /* 0x0000620000201800 */
[----:B------:R-:W-:Y:S05]  /*0500*/  BRA `(.L_x_2253) ;  /* 0x0000000800ac7947 */ /* 0x000fea0003800000 */
.L_x_2258:
[----:B------:R0:W5:Y:S01]  /*0510*/  LDG.E.64 R28, desc[UR36][R2.64] ;  /* 0x00000024021c7981 */ /* 0x000162000c1e1b00 */
[----:B------:R-:W-:Y:S05]  /*0520*/  BRA `(.L_x_2253) ;  /* 0x0000000800a47947 */ /* 0x000fea0003800000 */
.L_x_2248:
        /* <DEDUP_REMOVED lines=13> */
.L_x_2262:
[----:B------:R0:W5:Y:S01]  /*0600*/  LDG.E.64 R28, desc[UR36][R2.64] ;  /* 0x00000024021c7981 */ /* 0x000162000c1e1b00 */
[----:B------:R-:W-:Y:S05]  /*0610*/  BRA `(.L_x_2253) ;  /* 0x0000000800687947 */ /* 0x000fea0003800000 */
.L_x_2261:
        /* <DEDUP_REMOVED lines=23> */
[----:B------:R-:W-:-:S05]  /*0790*/  LOP3.LUT R5, R5, 0x80000000, R0, 0xf8, !PT ;  /* 0x8000000005057812 */ /* 0x000fca00078ef800 */
[----:B------:R-:W-:-:S04]  /*07a0*/  FMUL.FTZ R5, R5, 1 ;  /* 0x3f80000005057820 */ /* 0x000fc80000410000 */
[----:B------:R0:W1:Y:S01]  /*07b0*/  F2F.F64.F32 R28, R5 ;  /* 0x00000005001c7310 */ /* 0x0000620000201800 */
[----:B------:R-:W-:Y:S05]  /*07c0*/  BRA `(.L_x_2253) ;  /* 0x0000000400fc7947 */ /* 0x000fea0003800000 */
.L_x_2264:
        /* <DEDUP_REMOVED lines=14> */
.L_x_2263:
[----:B------:R-:W2:Y:S02]  /*08b0*/  LDG.E.U16 R0, desc[UR36][R2.64] ;  /* 0x0000002402007981 */ /* 0x000ea4000c1e1500 */
[----:B--2---:R-:W-:-:S04]  /*08c0*/  IMAD.U32 R0, R0, 0x10000, RZ ;  /* 0x0001000000007824 */ /* 0x004fc800078e00ff */
[----:B------:R-:W-:-:S04]  /*08d0*/  FMUL.FTZ R0, R0, 1 ;  /* 0x3f80000000007820 */ /* 0x000fc80000410000 */
[----:B------:R0:W1:Y:S01]  /*08e0*/  F2F.F64.F32 R28, R0 ;  /* 0x00000000001c7310 */ /* 0x0000620000201800 */
[----:B------:R-:W-:Y:S05]  /*08f0*/  BRA `(.L_x_2253) ;  /* 0x0000000400b07947 */ /* 0x000fea0003800000 */
.L_x_2260:
        /* <DEDUP_REMOVED lines=9> */
[----:B--2---:R0:W1:Y:S01]  /*0990*/  I2F.F64.U16 R28, R2 ;  /* 0x00000002001c7312 */ /* 0x0040620000101800 */
[----:B------:R-:W-:Y:S05]  /*09a0*/  BRA `(.L_x_2253) ;  /* 0x0000000400847947 */ /* 0x000fea0003800000 */
.L_x_2267:
        /* <DEDUP_REMOVED lines=21> */
.L_x_2269:
[----:B------:R-:W-:Y:S05]  /*0b00*/  BSYNC.RECONVERGENT B0 ;  /* 0x0000000000007941 */ /* 0x000fea0003800200 */
.L_x_2268:
[----:B------:R-:W-:Y:S01]  /*0b10*/  IMAD.SHL.U32 R0, R0, 0x100000, RZ ;  /* 0x0010000000007824 */ /* 0x000fe200078e00ff */
[----:B------:R-:W-:-:S04]  /*0b20*/  LEA R2, R2, 0x3b800000, 0x17 ;  /* 0x3b80000002027811 */ /* 0x000fc800078eb8ff */
[----:B------:R-:W-:-:S05]  /*0b30*/  LOP3.LUT R0, R2, R0, R7, 0xfe, !PT ;  /* 0x0000000002007212 */ /* 0x000fca00078efe07 */
[----:B------:R-:W-:-:S04]  /*0b40*/  FMUL.FTZ R0, R0, 1 ;  /* 0x3f80000000007820 */ /* 0x000fc80000410000 */
[----:B------:R0:W1:Y:S01]  /*0b50*/  F2F.F64.F32 R28, R0 ;  /* 0x00000000001c7310 */ /* 0x0000620000201800 */
[----:B------:R-:W-:Y:S05]  /*0b60*/  BRA `(.L_x_2253) ;  /* 0x0000000400147947 */ /* 0x000fea0003800000 */
.L_x_2266:
        /* <DEDUP_REMOVED lines=21> */
.L_x_2271:
[----:B------:R-:W-:Y:S05]  /*0cc0*/  BSYNC.RECONVERGENT B0 ;  /* 0x0000000000007941 */ /* 0x000fea0003800200 */
.L_x_2270:
[----:B------:R-:W-:Y:S01]  /*0cd0*/  IMAD.SHL.U32 R0, R0, 0x200000, RZ ;  /* 0x0020000000007824 */ /* 0x000fe200078e00ff */
[----:B------:R-:W-:-:S04]  /*0ce0*/  LEA R2, R2, 0x37800000, 0x17 ;  /* 0x3780000002027811 */ /* 0x000fc800078eb8ff */
[----:B------:R-:W-:-:S05]  /*0cf0*/  LOP3.LUT R0, R2, R0, R7, 0xfe, !PT ;  /* 0x0000000002007212 */ /* 0x000fca00078efe07 */
[----:B------:R-:W-:-:S04]  /*0d00*/  FMUL.FTZ R0, R0, 1 ;  /* 0x3f80000000007820 */ /* 0x000fc80000410000 */
[----:B------:R0:W1:Y:S01]  /*0d10*/  F2F.F64.F32 R28, R0 ;  /* 0x00000000001c7310 */ /* 0x0000620000201800 */
[----:B------:R-:W-:Y:S05]  /*0d20*/  BRA `(.L_x_2253) ;  /* 0x0000000000a47947 */ /* 0x000fea0003800000 */
.L_x_2265:
[----:B------:R-:W-:-:S09]  /*0d30*/  UISETP.NE.AND UP0, UPT, UR4, 0x1c, UPT ;  /* 0x0000001c0400788c */ /* 0x000fd2000bf05270 */
[----:B------:R-:W-:Y:S05]  /*0d40*/  BRA.U !UP0, `(.L_x_2272) ;  /* 0x0000000108947547 */ /* 0x000fea000b800000 */
[----:B------:R-:W-:-:S09]  /*0d50*/  UISETP.NE.AND UP0, UPT, UR4, 0x1d, UPT ;  /* 0x0000001d0400788c */ /* 0x000fd2000bf05270 */
[----:B------:R-:W-:Y:S05]  /*0d60*/  BRA.U !UP0, `(.L_x_2273) ;  /* 0x0000000108807547 */ /* 0x000fea000b800000 */
[----:B------:R-:W-:-:S09]  /*0d70*/  UISETP.NE.AND UP0, UPT, UR4, 0x2c, UPT ;  /* 0x0000002c0400788c */ /* 0x000fd2000bf05270 */
[----:B------:R-:W-:Y:S05]  /*0d80*/  BRA.U !UP0, `(.L_x_2274) ;  /* 0x0000000108487547 */ /* 0x000fea000b800000 */
.L_x_2252:
        /* <DEDUP_REMOVED lines=16> */
.L_x_2275:
[----:B------:R-:W-:Y:S01]  /*0e90*/  CS2R R28, SRZ ;  /* 0x00000000001c7805 */ /* 0x000fe2000001ff00 */
[----:B------:R-:W-:Y:S06]  /*0ea0*/  BRA `(.L_x_2253) ;  /* 0x0000000000447947 */ /* 0x000fec0003800000 */
.L_x_2274:
[----:B------:R-:W2:Y:S01]  /*0eb0*/  LDG.E.U8 R0, desc[UR36][R2.64] ;  /* 0x0000002402007981 */ /* 0x000ea2000c1e1100 */
[----:B------:R-:W-:Y:S02]  /*0ec0*/  IMAD.MOV.U32 R28, RZ, RZ, 0x0 ;  /* 0x00000000ff1c7424 */ /* 0x000fe400078e00ff */
[----:B------:R-:W-:Y:S01]  /*0ed0*/  IMAD.MOV.U32 R29, RZ, RZ, 0x38000000 ;  /* 0x38000000ff1d7424 */ /* 0x000fe200078e00ff */
[----:B--2---:R-:W-:-:S13]  /*0ee0*/  ISETP.NE.AND P0, PT, R0, RZ, PT ;  /* 0x000000ff0000720c */ /* 0x004fda0003f05270 */
[----:B------:R-:W-:Y:S05]  /*0ef0*/  @!P0 BRA `(.L_x_2253) ;  /* 0x0000000000308947 */ /* 0x000fea0003800000 */
[----:B------:R-:W-:-:S13]  /*0f00*/  ISETP.NE.AND P0, PT, R0, 0xff, PT ;  /* 0x000000ff0000780c */ /* 0x000fda0003f05270 */
[----:B------:R-:W-:Y:S02]  /*0f10*/  @P0 IMAD.SHL.U32 R0, R0, 0x800000, RZ ;  /* 0x0080000000000824 */ /* 0x000fe400078e00ff */
[----:B------:R-:W-:Y:S02]  /*0f20*/  @!P0 IMAD.MOV.U32 R28, RZ, RZ, 0x20000000 ;  /* 0x20000000ff1c8424 */ /* 0x000fe400078e00ff */
[----:B------:R-:W-:Y:S02]  /*0f30*/  @!P0 IMAD.MOV.U32 R29, RZ, RZ, 0x7ff80000 ;  /* 0x7ff80000ff1d8424 */ /* 0x000fe400078e00ff */
[----:B------:R-:W-:-:S04]  /*0f40*/  @P0 FMUL.FTZ R0, R0, 1 ;  /* 0x3f80000000000820 */ /* 0x000fc80000410000 */
[----:B------:R0:W1:Y:S01]  /*0f50*/  @P0 F2F.F64.F32 R28, R0 ;  /* 0x00000000001c0310 */ /* 0x0000620000201800 */
[----:B------:R-:W-:Y:S05]  /*0f60*/  BRA `(.L_x_2253) ;  /* 0x0000000000147947 */ /* 0x000fea0003800000 */
.L_x_2273:
[----:B------:R-:W2:Y:S02]  /*0f70*/  LDG.E.64 R28, desc[UR36][R2.64] ;  /* 0x00000024021c7981 */ /* 0x000ea4000c1e1b00 */
[----:B--2---:R-:W0:Y:S01]  /*0f80*/  I2F.F64.U64 R28, R28 ;  /* 0x0000001c001c7312 */ /* 0x004e220000301800 */
[----:B------:R-:W-:Y:S05]  /*0f90*/  BRA `(.L_x_2253) ;  /* 0x0000000000087947 */ /* 0x000fea0003800000 */
.L_x_2272:
[----:B------:R-:W2:Y:S02]  /*0fa0*/  LDG.E R2, desc[UR36][R2.64] ;  /* 0x0000002402027981 */ /* 0x000ea4000c1e1900 */
[----:B--2---:R0:W1:Y:S02]  /*0fb0*/  I2F.F64.U32 R28, R2 ;  /* 0x00000002001c7312 */ /* 0x0040640000201800 */
.L_x_2253:
[----:B------:R-:W-:Y:S05]  /*0fc0*/  BSYNC.RECONVERGENT B6 ;  /* 0x0000000000067941 */ /* 0x000fea0003800200 */
.L_x_2247:
[----:B01-3--:R-:W-:-:S07]  /*0fd0*/  VIADD R2, R23, 0x80 ;  /* 0x0000008017027836 */ /* 0x00bfce0000000000 */
.L_x_2246:
[----:B------:R-:W-:Y:S05]  /*0fe0*/  BSYNC.RECONVERGENT B7 ;  /* 0x0000000000077941 */ /* 0x000fea0003800200 */
.L_x_2245:
[----:B------:R-:W-:Y:S01]  /*0ff0*/  ISETP.GE.AND P0, PT, R2, R19, PT ;  /* 0x000000130200720c */ /* 0x000fe20003f06270 */
[----:B------:R-:W-:Y:S01]  /*1000*/  BSSY.RECONVERGENT B7, `(.L_x_2276) ;  /* 0x00000f6000077945 */ /* 0x000fe20003800200 */
[----:B------:R-:W-:-:S11]  /*1010*/  CS2R R26, SRZ ;  /* 0x00000000001a7805 */ /* 0x000fd6000001ff00 */
[----:B------:R-:W-:Y:S05]  /*1020*/  @P0 BRA `(.L_x_2277) ;  /* 0x0000000c00cc0947 */ /* 0x000fea0003800000 */
        /* <DEDUP_REMOVED lines=18> */
[----:B------:R-:W3:Y:S02]  /*1150*/  LDG.E.S8 R4, desc[UR36][R4.64] ;  /* 0x0000002404047981 */ /* 0x000ee4000c1e1300 */
[----:B---3--:R0:W1:Y:S01]  /*1160*/  I2F.F64.S16 R26, R4 ;  /* 0x00000004001a7312 */ /* 0x0080620000101c00 */
[----:B------:R-:W-:Y:S05]  /*1170*/  BRA `(.L_x_2284) ;  /* 0x0000000c00707947 */ /* 0x000fea0003800000 */
.L_x_2282:
[----:B------:R-:W3:Y:S02]  /*1180*/  LDG.E.U8 R4, desc[UR36][R4.64] ;  /* 0x0000002404047981 */ /* 0x000ee4000c1e1100 */
[----:B---3--:R0:W1:Y:S01]  /*1190*/  I2F.F64.U16 R26, R4 ;  /* 0x00000004001a7312 */ /* 0x0080620000101800 */
[----:B------:R-:W-:Y:S05]  /*11a0*/  BRA `(.L_x_2284) ;  /* 0x0000000c00647947 */ /* 0x000fea0003800000 */
.L_x_2281:
[----:B------:R-:W-:-:S09]  /*11b0*/  UISETP.NE.AND UP0, UPT, UR4, 0x2, UPT ;  /* 0x000000020400788c */ /* 0x000fd2000bf05270 */
[----:B------:R-:W-:Y:S05]  /*11c0*/  BRA.U !UP0, `(.L_x_2285) ;  /* 0x0000000108287547 */ /* 0x000fea000b800000 */
[----:B------:R-:W-:-:S09]  /*11d0*/  UISETP.NE.AND UP0, UPT, UR4, 0x3, UPT ;  /* 0x000000030400788c */ /* 0x000fd2000bf05270 */
[----:B------:R-:W-:Y:S05]  /*11e0*/  BRA.U !UP0, `(.L_x_2286) ;  /* 0x0000000108147547 */ /* 0x000fea000b800000 */
[----:B------:R-:W-:-:S09]  /*11f0*/  UISETP.NE.AND UP0, UPT, UR4, 0x4, UPT ;  /* 0x000000040400788c */ /* 0x000fd2000bf05270 */
[----:B------:R-:W-:Y:S05]  /*1200*/  BRA.U UP0, `(.L_x_2283) ;  /* 0x0000000900f07547 */ /* 0x000fea000b800000 */
[----:B------:R-:W3:Y:S02]  /*1210*/  LDG.E.64 R26, desc[UR36][R4.64] ;  /* 0x00000024041a7981 */ /* 0x000ee4000c1e1b00 */
[----:B---3--:R-:W0:Y:S01]  /*1220*/  I2F.F64.S64 R26, R26 ;  /* 0x0000001a001a7312 */ /* 0x008e220000301c00 */
[----:B------:R-:W-:Y:S05]  /*1230*/  BRA `(.L_x_2284) ;  /* 0x0000000c00407947 */ /* 0x000fea0003800000 */
.L_x_2286:
[----:B------:R-:W3:Y:S02]  /*1240*/  LDG.E R4, desc[UR36][R4.64] ;  /* 0x0000002404047981 */ /* 0x000ee4000c1e1900 */
[----:B---3--:R0:W1:Y:S01]  /*1250*/  I2F.F64 R26, R4 ;  /* 0x00000004001a7312 */ /* 0x0080620000201c00 */
[----:B------:R-:W-:Y:S05]  /*1260*/  BRA `(.L_x_2284) ;  /* 0x0000000c00347947 */ /* 0x000fea0003800000 */
.L_x_2285:
[----:B------:R-:W3:Y:S02]  /*1270*/  LDG.E.U16 R4, desc[UR36][R4.64] ;  /* 0x0000002404047981 */ /* 0x000ee4000c1e1500 */
[----:B---3--:R0:W1:Y:S01]  /*1280*/  I2F.F64.S16 R26, R4 ;  /* 0x00000004001a7312 */ /* 0x0080620000101c00 */
[----:B------:R-:W-:Y:S05]  /*1290*/  BRA `(.L_x_2284) ;  /* 0x0000000c00287947 */ /* 0x000fea0003800000 */
.L_x_2280:
[----:B------:R-:W-:-:S09]  /*12a0*/  UISETP.GT.AND UP0, UPT, UR4, 0x6, UPT ;  /* 0x000000060400788c */ /* 0x000fd2000bf04270 */
[----:B------:R-:W-:Y:S05]  /*12b0*/  BRA.U UP0, `(.L_x_2287) ;  /* 0x0000000100347547 */ /* 0x000fea000b800000 */
[----:B------:R-:W-:-:S09]  /*12c0*/  UISETP.NE.AND UP0, UPT, UR4, 0x5, UPT ;  /* 0x000000050400788c */ /* 0x000fd2000bf05270 */
[----:B------:R-:W-:Y:S05]  /*12d0*/  BRA.U !UP0, `(.L_x_2288) ;  /* 0x0000000108187547 */ /* 0x000fea000b800000 */
[----:B------:R-:W-:-:S09]  /*12e0*/  UISETP.NE.AND UP0, UPT, UR4, 0x6, UPT ;  /* 0x000000060400788c */ /* 0x000fd2000bf05270 */
[----:B------:R-:W-:Y:S05]  /*12f0*/  BRA.U UP0, `(.L_x_2283) ;  /* 0x0000000900b47547 */ /* 0x000fea000b800000 */
[----:B------:R-:W3:Y:S02]  /*1300*/  LDG.E R26, desc[UR36][R4.64] ;  /* 0x00000024041a7981 */ /* 0x000ee4000c1e1900 */
[----:B---3--:R-:W-:-:S06]  /*1310*/  FMUL.FTZ R26, R26, 1 ;  /* 0x3f8000001a1a7820 */ /* 0x008fcc0000410000 */
[----:B------:R-:W3:Y:S01]  /*1320*/  F2F.F64.F32 R26, R26 ;  /* 0x0000001a001a7310 */ /* 0x000ee20000201800 */
[----:B------:R-:W-:Y:S05]  /*1330*/  BRA `(.L_x_2284) ;  /* 0x0000000c00007947 */ /* 0x000fea0003800000 */
.L_x_2288:
[----:B------:R-:W3:Y:S02]  /*1340*/  LDG.E.U16 R0, desc[UR36][R4.64] ;  /* 0x0000002404007981 */ /* 0x000ee4000c1e1500 */
[----:B---3--:R-:W-:-:S05]  /*1350*/  HADD2.F32 R0, -RZ, R0.H0_H0 ;  /* 0x20000000ff007230 */ /* 0x008fca0000004100 */
[----:B------:R-:W-:-:S04]  /*1360*/  FMUL.FTZ R0, R0, 1 ;  /* 0x3f80000000007820 */ /* 0x000fc80000410000 */
[----:B------:R0:W1:Y:S01]  /*1370*/  F2F.F64.F32 R26, R0 ;  /* 0x00000000001a7310 */ /* 0x0000620000201800 */
[----:B------:R-:W-:Y:S05]  /*1380*/  BRA `(.L_x_2284) ;  /* 0x0000000800ec7947 */ /* 0x000fea0003800000 */
.L_x_2287:
[----:B------:R-:W-:-:S09]  /*1390*/  UISETP.NE.AND UP0, UPT, UR4, 0x7, UPT ;  /* 0x000000070400788c */ /* 0x000fd2000bf05270 */
[----:B------:R-:W-:Y:S05]  /*13a0*/  BRA.U !UP0, `(.L_x_2289) ;  /* 0x0000000108347547 */ /* 0x000fea000b800000 */
[----:B------:R-:W-:-:S09]  /*13b0*/  UISETP.NE.AND UP0, UPT, UR4, 0x8, UPT ;  /* 0x000000080400788c */ /* 0x000fd2000bf05270 */
[----:B------:R-:W-:Y:S05]  /*13c0*/  BRA.U !UP0, `(.L_x_2290) ;  /* 0x0000000108187547 */ /* 0x000fea000b800000 */
[----:B------:R-:W-:-:S09]  /*13d0*/  UISETP.NE.AND UP0, UPT, UR4, 0x9, UPT ;  /* 0x000000090400788c */ /* 0x000fd2000bf05270 */
[----:B------:R-:W-:Y:S05]  /*13e0*/  BRA.U UP0, `(.L_x_2283) ;  /* 0x0000000900787547 */ /* 0x000fea000b800000 */
[----:B------:R-:W3:Y:S02]  /*13f0*/  LDG.E R4, desc[UR36][R4.64] ;  /* 0x0000002404047981 */ /* 0x000ee4000c1e1900 */
[----:B---3--:R-:W-:-:S06]  /*1400*/  FMUL.FTZ R26, R4, 1 ;  /* 0x3f800000041a7820 */ /* 0x008fcc0000410000 */
[----:B------:R-:W0:Y:S01]  /*1410*/  F2F.F64.F32 R26, R26 ;  /* 0x0000001a001a7310 */ /* 0x000e220000201800 */
[----:B------:R-:W-:Y:S05]  /*1420*/  BRA `(.L_x_2284) ;  /* 0x0000000800c47947 */ /* 0x000fea0003800000 */
.L_x_2290:
[----:B------:R-:W3:Y:S02]  /*1430*/  LDG.E.U16 R4, desc[UR36][R4.64] ;  /* 0x0000002404047981 */ /* 0x000ee4000c1e1500 */
[----:B---3--:R-:W-:-:S05]  /*1440*/  HADD2.F32 R0, -RZ, R4.H0_H0 ;  /* 0x20000004ff007230 */ /* 0x008fca0000004100 */
[----:B------:R-:W-:-:S04]  /*1450*/  FMUL.FTZ R0, R0, 1 ;  /* 0x3f80000000007820 */ /* 0x000fc80000410000 */
[----:B------:R0:W1:Y:S01]  /*1460*/  F2F.F64.F32 R26, R0 ;  /* 0x00000000001a7310 */ /* 0x0000620000201800 */
[----:B------:R-:W-:Y:S05]  /*1470*/  BRA `(.L_x_2284) ;  /* 0x0000000800b07947 */ /* 0x000fea0003800000 */
.L_x_2289:
[----:B------:R0:W5:Y:S01]  /*1480*/  LDG.E.64 R26, desc[UR36][R4.64] ;  /* 0x00000024041a7981 */ /* 0x000162000c1e1b00 */
[----:B------:R-:W-:Y:S05]  /*1490*/  BRA `(.L_x_2284) ;  /* 0x0000000800a87947 */ /* 0x000fea0003800000 */
.L_x_2279:
        /* <DEDUP_REMOVED lines=8> */
[----:B------:R-:W3:Y:S01]  /*1520*/  LDG.E.U8 R4, desc[UR36][R4.64] ;  /* 0x0000002404047981 */ /* 0x000ee2000c1e1100 */
[----:B------:R-:W-:Y:S01]  /*1530*/  IMAD.MOV.U32 R26, RZ, RZ, RZ ;  /* 0x000000ffff1a7224 */ /* 0x000fe200078e00ff */
[----:B---3--:R-:W-:-:S04]  /*1540*/  ISETP.NE.AND P0, PT, R4, RZ, PT ;  /* 0x000000ff0400720c */ /* 0x008fc80003f05270 */
[----:B------:R-:W-:Y:S01]  /*1550*/  FSEL R27, RZ, 1.875, !P0 ;  /* 0x3ff00000ff1b7808 */ /* 0x000fe20004000000 */
[----:B------:R-:W-:Y:S08]  /*1560*/  BRA `(.L_x_2284) ;  /* 0x0000000800747947 */ /* 0x000ff00003800000 */
.L_x_2293:
[----:B------:R0:W5:Y:S01]  /*1570*/  LDG.E.64 R26, desc[UR36][R4.64] ;  /* 0x00000024041a7981 */ /* 0x000162000c1e1b00 */
[----:B------:R-:W-:Y:S05]  /*1580*/  BRA `(.L_x_2284) ;  /* 0x00000008006c7947 */ /* 0x000fea0003800000 */
.L_x_2292:
[----:B------:R-:W-:-:S09]  /*1590*/  UISETP.NE.AND UP0, UPT, UR4, 0xf, UPT ;  /* 0x0000000f0400788c */ /* 0x000fd2000bf05270 */
[----:B------:R-:W-:Y:S05]  /*15a0*/  BRA.U !UP0, `(.L_x_2294) ;  /* 0x0000000108a07547 */ /* 0x000fea000b800000 */
[----:B------:R-:W-:-:S09]  /*15b0*/  UISETP.NE.AND UP0, UPT, UR4, 0x17, UPT ;  /* 0x000000170400788c */ /* 0x000fd2000bf05270 */
[----:B------:R-:W-:Y:S05]  /*15c0*/  BRA.U !UP0, `(.L_x_2295) ;  /* 0x00000001085c7547 */ /* 0x000fea000b800000 */
[----:B------:R-:W-:-:S09]  /*15d0*/  UISETP.NE.AND UP0, UPT, UR4, 0x18, UPT ;  /* 0x000000180400788c */ /* 0x000fd2000bf05270 */
[----:B------:R-:W-:Y:S05]  /*15e0*/  BRA.U UP0, `(.L_x_2283) ;  /* 0x0000000500f87547 */ /* 0x000fea000b800000 */
[----:B------:R-:W3:Y:S01]  /*15f0*/  LDG.E.U8 R0, desc[UR36][R4.64] ;  /* 0x0000002404007981 */ /* 0x000ee2000c1e1100 */
[----:B------:R-:W-:Y:S02]  /*1600*/  IMAD.MOV.U32 R7, RZ, RZ, 0x1f ;  /* 0x0000001fff077424 */ /* 0x000fe400078e00ff */
[----:B---3--:R-:W-:-:S05]  /*1610*/  IMAD.SHL.U32 R0, R0, 0x1000000, RZ ;  /* 0x0100000000007824 */ /* 0x008fca00078e00ff */
        /* <DEDUP_REMOVED lines=18> */
.L_x_2295:
[----:B------:R-:W3:Y:S02]  /*1740*/  LDG.E.U8 R4, desc[UR36][R4.64] ;  /* 0x0000002404047981 */ /* 0x000ee4000c1e1100 */
[C---:B---3--:R-:W-:Y:S02]  /*1750*/  IMAD.SHL.U32 R0, R4.reuse, 0x2000000, RZ ;  /* 0x0200000004007824 */ /* 0x048fe400078e00ff */
        /* <DEDUP_REMOVED lines=9> */
[----:B------:R-:W-:-:S05]  /*17f0*/  LOP3.LUT R0, R0, 0x80000000, R3, 0xf8, !PT ;  /* 0x8000000000007812 */ /* 0x000fca00078ef803 */
[----:B------:R-:W-:-:S04]  /*1800*/  FMUL.FTZ R0, R0, 1 ;  /* 0x3f80000000007820 */ /* 0x000fc80000410000 */
[----:B------:R0:W1:Y:S01]  /*1810*/  F2F.F64.F32 R26, R0 ;  /* 0x00000000001a7310 */ /* 0x0000620000201800 */
[----:B------:R-:W-:Y:S05]  /*1820*/  BRA `(.L_x_2284) ;  /* 0x0000000400c47947 */ /* 0x000fea0003800000 */
.L_x_2294:
[----:B------:R-:W3:Y:S02]  /*1830*/  LDG.E.U16 R0, desc[UR36][R4.64] ;  /* 0x0000002404007981 */ /* 0x000ee4000c1e1500 */
[----:B---3--:R-:W-:-:S04]  /*1840*/  IMAD.U32 R0, R0, 0x10000, RZ ;  /* 0x0001000000007824 */ /* 0x008fc800078e00ff */
[----:B------:R-:W-:-:S04]  /*1850*/  FMUL.FTZ R0, R0, 1 ;  /* 0x3f80000000007820 */ /* 0x000fc80000410000 */
[----:B------:R0:W1:Y:S01]  /*1860*/  F2F.F64.F32 R26, R0 ;  /* 0x00000000001a7310 */ /* 0x0000620000201800 */
[----:B------:R-:W-:Y:S05]  /*1870*/  BRA `(.L_x_2284) ;  /* 0x0000000400b07947 */ /* 0x000fea0003800000 */
.L_x_2291:
        /* <DEDUP_REMOVED lines=8> */
[----:B------:R-:W3:Y:S02]  /*1900*/  LDG.E.U16 R4, desc[UR36][R4.64] ;  /* 0x0000002404047981 */ /* 0x000ee4000c1e1500 */
[----:B---3--:R0:W1:Y:S01]  /*1910*/  I2F.F64.U16 R26, R4 ;  /* 0x00000004001a7312 */ /* 0x0080620000101800 */
[----:B------:R-:W-:Y:S05]  /*1920*/  BRA `(.L_x_2284) ;  /* 0x0000000400847947 */ /* 0x000fea0003800000 */
.L_x_2298:
[----:B------:R-:W3:Y:S01]  /*1930*/  LDG.E.U8 R4, desc[UR36][R4.64] ;  /* 0x0000002404047981 */ /* 0x000ee2000c1e1100 */
[----:B------:R-:W-:Y:S02]  /*1940*/  CS2R R26, SRZ ;  /* 0x00000000001a7805 */ /* 0x000fe4000001ff00 */
[----:B---3--:R-:W-:-:S13]  /*1950*/  ISETP.NE.AND P0, PT, R4, RZ, PT ;  /* 0x000000ff0400720c */ /* 0x008fda0003f05270 */
        /* <DEDUP_REMOVED lines=18> */
.L_x_2300:
[----:B------:R-:W-:Y:S05]  /*1a80*/  BSYNC.RECONVERGENT B0 ;  /* 0x0000000000007941 */ /* 0x000fea0003800200 */
.L_x_2299:
[----:B------:R-:W-:Y:S01]  /*1a90*/  IMAD.SHL.U32 R0, R0, 0x100000, RZ ;  /* 0x0010000000007824 */ /* 0x000fe200078e00ff */
[----:B------:R-:W-:-:S04]  /*1aa0*/  LEA R3, R3, 0x3b800000, 0x17 ;  /* 0x3b80000003037811 */ /* 0x000fc800078eb8ff */
[----:B------:R-:W-:-:S05]  /*1ab0*/  LOP3.LUT R0, R3, R0, R7, 0xfe, !PT ;  /* 0x0000000003007212 */ /* 0x000fca00078efe07 */
[----:B------:R-:W-:-:S04]  /*1ac0*/  FMUL.FTZ R0, R0, 1 ;  /* 0x3f80000000007820 */ /* 0x000fc80000410000 */
[----:B------:R0:W1:Y:S01]  /*1ad0*/  F2F.F64.F32 R26, R0 ;  /* 0x00000000001a7310 */ /* 0x0000620000201800 */
[----:B------:R-:W-:Y:S05]  /*1ae0*/  BRA `(.L_x_2284) ;  /* 0x0000000400147947 */ /* 0x000fea0003800000 */
.L_x_2297:
        /* <DEDUP_REMOVED lines=21> */
.L_x_2302:
[----:B------:R-:W-:Y:S05]  /*1c40*/  BSYNC.RECONVERGENT B0 ;  /* 0x0000000000007941 */ /* 0x000fea0003800200 */
.L_x_2301:
[----:B------:R-:W-:Y:S01]  /*1c50*/  IMAD.SHL.U32 R0, R0, 0x200000, RZ ;  /* 0x0020000000007824 */ /* 0x000fe200078e00ff */
[----:B------:R-:W-:-:S04]  /*1c60*/  LEA R3, R3, 0x37800000, 0x17 ;  /* 0x3780000003037811 */ /* 0x000fc800078eb8ff */
[----:B------:R-:W-:-:S05]  /*1c70*/  LOP3.LUT R0, R3, R0, R7, 0xfe, !PT ;  /* 0x0000000003007212 */ /* 0x000fca00078efe07 */
[----:B------:R-:W-:-:S04]  /*1c80*/  FMUL.FTZ R0, R0, 1 ;  /* 0x3f80000000007820 */ /* 0x000fc80000410000 */
[----:B------:R0:W1:Y:S01]  /*1c90*/  F2F.F64.F32 R26, R0 ;  /* 0x00000000001a7310 */ /* 0x0000620000201800 */
[----:B------:R-:W-:Y:S05]  /*1ca0*/  BRA `(.L_x_2284) ;  /* 0x0000000000a47947 */ /* 0x000fea0003800000 */
.L_x_2296:
        /* <DEDUP_REMOVED lines=8> */
[----:B------:R-:W-:Y:S01]  /*1d30*/  IMAD.MOV.U32 R27, RZ, RZ, 0x38000000 ;  /* 0x38000000ff1b7424 */ /* 0x000fe200078e00ff */
[----:B---3--:R-:W-:-:S13]  /*1d40*/  ISETP.NE.AND P0, PT, R0, RZ, PT ;  /* 0x000000ff0000720c */ /* 0x008fda0003f05270 */
        /* <DEDUP_REMOVED lines=8> */
.L_x_2283:
[----:B------:R-:W-:Y:S01]  /*1dd0*/  MOV R14, 0x0 ;  /* 0x00000000000e7802 */ /* 0x000fe20000000f00 */
[----:B------:R-:W0:Y:S01]  /*1de0*/  LDCU.64 UR4, c[0x4][0x128] ;  /* 0x01002500ff0477ac */ /* 0x000e220008000a00 */
[----:B------:R-:W-:Y:S02]  /*1df0*/  IMAD.MOV.U32 R8, RZ, RZ, 0x4e ;  /* 0x0000004eff087424 */ /* 0x000fe400078e00ff */
[----:B------:R-:W-:Y:S01]  /*1e00*/  IMAD.MOV.U32 R12, RZ, RZ, 0x1 ;  /* 0x00000001ff0c7424 */ /* 0x000fe200078e00ff */
[----:B------:R-:W1:Y:S01]  /*1e10*/  LDCU.64 UR6, c[0x4][0x130] ;  /* 0x01002600ff0677ac */ /* 0x000e620008000a00 */
[----:B------:R-:W3:Y:S01]  /*1e20*/  LDC.64 R14, c[0x4][R14] ;  /* 0x010000000e0e7b82 */ /* 0x000ee20000000a00 */
[----:B------:R-:W-:Y:S01]  /*1e30*/  IMAD.MOV.U32 R13, RZ, RZ, RZ ;  /* 0x000000ffff0d7224 */ /* 0x000fe200078e00ff */
[----:B------:R-:W2:Y:S01]  /*1e40*/  LDCU.64 UR8, c[0x4][0x8] ;  /* 0x01000100ff0877ac */ /* 0x000ea20008000a00 */
[----:B0-----:R-:W-:Y:S02]  /*1e50*/  IMAD.U32 R4, RZ, RZ, UR4 ;  /* 0x00000004ff047e24 */ /* 0x001fe4000f8e00ff */
[----:B------:R-:W-:-:S02]  /*1e60*/  IMAD.U32 R5, RZ, RZ, UR5 ;  /* 0x00000005ff057e24 */ /* 0x000fc4000f8e00ff */
[----:B-1----:R-:W-:Y:S02]  /*1e70*/  IMAD.U32 R6, RZ, RZ, UR6 ;  /* 0x00000006ff067e24 */ /* 0x002fe4000f8e00ff */
[----:B------:R-:W-:Y:S02]  /*1e80*/  IMAD.U32 R7, RZ, RZ, UR7 ;  /* 0x00000007ff077e24 */ /* 0x000fe4000f8e00ff */
[----:B--2---:R-:W-:Y:S02]  /*1e90*/  IMAD.U32 R10, RZ, RZ, UR8 ;  /* 0x00000008ff0a7e24 */ /* 0x004fe4000f8e00ff */
[----:B------:R-:W-:-:S07]  /*1ea0*/  IMAD.U32 R11, RZ, RZ, UR9 ;  /* 0x00000009ff0b7e24 */ /* 0x000fce000f8e00ff */
[----:B------:R-:W-:-:S07]  /*1eb0*/  LEPC R20, `(.L_x_2305) ;  /* 0x000000001014794e */ /* 0x000fce0000000000 */
[----:B---345:R-:W-:Y:S05]  /*1ec0*/  CALL.ABS.NOINC R14 ;  /* 0x000000000e007343 */ /* 0x038fea0003c00000 */
.L_x_2305:
[----:B------:R-:W-:Y:S01]  /*1ed0*/  CS2R R26, SRZ ;  /* 0x00000000001a7805 */ /* 0x000fe2000001ff00 */
[----:B------:R-:W-:Y:S06]  /*1ee0*/  BRA `(.L_x_2284) ;  /* 0x0000000000147947 */ /* 0x000fec0003800000 */
.L_x_2304:
[----:B------:R-:W3:Y:S02]  /*1ef0*/  LDG.E.64 R26, desc[UR36][R4.64] ;  /* 0x00000024041a7981 */ /* 0x000ee4000c1e1b00 */
[----:B---3--:R-:W0:Y:S01]  /*1f00*/  I2F.F64.U64 R26, R26 ;  /* 0x0000001a001a7312 */ /* 0x008e220000301800 */
[----:B------:R-:W-:Y:S05]  /*1f10*/  BRA `(.L_x_2284) ;  /* 0x0000000000087947 */ /* 0x000fea0003800000 */
.L_x_2303:
[----:B------:R-:W3:Y:S02]  /*1f20*/  LDG.E R4, desc[UR36][R4.64] ;  /* 0x0000002404047981 */ /* 0x000ee4000c1e1900 */
[----:B---3--:R0:W1:Y:S02]  /*1f30*/  I2F.F64.U32 R26, R4 ;  /* 0x00000004001a7312 */ /* 0x0080640000201800 */
.L_x_2284:
[----:B------:R-:W-:Y:S05]  /*1f40*/  BSYNC.RECONVERGENT B6 ;  /* 0x0000000000067941 */ /* 0x000fea0003800200 */
.L_x_2278:
[----:B------:R-:W-:-:S07]  /*1f50*/  VIADD R2, R2, 0x80 ;  /* 0x0000008002027836 */ /* 0x000fce0000000000 */
.L_x_2277:
[----:B------:R-:W-:Y:S05]  /*1f60*/  BSYNC.RECONVERGENT B7 ;  /* 0x0000000000077941 */ /* 0x000fea0003800200 */
.L_x_2276:
[----:B------:R-:W-:Y:S01]  /*1f70*/  ISETP.GE.AND P0, PT, R2, R19, PT ;  /* 0x000000130200720c */ /* 0x000fe20003f06270 */
[----:B------:R-:W-:Y:S01]  /*1f80*/  BSSY.RECONVERGENT B7, `(.L_x_2306) ;  /* 0x00000f6000077945 */ /* 0x000fe20003800200 */
[----:B------:R-:W-:-:S11]  /*1f90*/  CS2R R24, SRZ ;  /* 0x0000000000187805 */ /* 0x000fd6000001ff00 */
[----:B------:R-:W-:Y:S05]  /*1fa0*/  @P0 BRA `(.L_x_2307) ;  /* 0x0000000c00cc0947 */ /* 0x000fea0003800000 */
[----:B0-----:R-:W0:Y:S01]  /*1fb0*/  LDC.64 R4, c[0x0][0x390] ;  /* 0x0000e400ff047b82 */ /* 0x001e220000000a00 */
        /* <DEDUP_REMOVED lines=20> */
.L_x_2312:
[----:B------:R-:W2:Y:S02]  /*2100*/  LDG.E.U8 R4, desc[UR36][R4.64] ;  /* 0x0000002404047981 */ /* 0x000ea4000c1e1100 */
[----:B--2---:R0:W1:Y:S01]  /*2110*/  I2F.F64.U16 R24, R4 ;  /* 0x0000000400187312 */ /* 0x0040620000101800 */
[----:B------:R-:W-:Y:S05]  /*2120*/  BRA `(.L_x_2314) ;  /* 0x0000000c00647947 */ /* 0x000fea0003800000 */
.L_x_2311:
        /* <DEDUP_REMOVED lines=9> */
.L_x_2316:
[----:B------:R-:W2:Y:S02]  /*21c0*/  LDG.E R4, desc[UR36][R4.64] ;  /* 0x0000002404047981 */ /* 0x000ea4000c1e1900 */
[----:B--2---:R1:W2:Y:S01]  /*21d0*/  I2F.F64 R24, R4 ;  /* 0x0000000400187312 */ /* 0x0042a20000201c00 */
[----:B------:R-:W-:Y:S05]  /*21e0*/  BRA `(.L_x_2314) ;  /* 0x0000000c00347947 */ /* 0x000fea0003800000 */
.L_x_2315:
[----:B------:R-:W2:Y:S02]  /*21f0*/  LDG.E.U16 R4, desc[UR36][R4.64] ;  /* 0x0000002404047981 */ /* 0x000ea4000c1e1500 */
[----:B--2---:R0:W1:Y:S01]  /*2200*/  I2F.F64.S16 R24, R4 ;  /* 0x0000000400187312 */ /* 0x0040620000101c00 */
[----:B------:R-:W-:Y:S05]  /*2210*/  BRA `(.L_x_2314) ;  /* 0x0000000c00287947 */ /* 0x000fea0003800000 */
.L_x_2310:
        /* <DEDUP_REMOVED lines=10> */
.L_x_2318:
[----:B------:R-:W2:Y:S02]  /*22c0*/  LDG.E.U16 R0, desc[UR36][R4.64] ;  /* 0x0000002404007981 */ /* 0x000ea4000c1e1500 */
[----:B--2---:R-:W-:-:S05]  /*22d0*/  HADD2.F32 R0, -RZ, R0.H0_H0 ;  /* 0x20000000ff007230 */ /* 0x004fca0000004100 */
[----:B------:R-:W-:-:S04]  /*22e0*/  FMUL.FTZ R0, R0, 1 ;  /* 0x3f80000000007820 */ /* 0x000fc80000410000 */
[----:B------:R0:W1:Y:S01]  /*22f0*/  F2F.F64.F32 R24, R0 ;  /* 0x0000000000187310 */ /* 0x0000620000201800 */
[----:B------:R-:W-:Y:S05]  /*2300*/  BRA `(.L_x_2314) ;  /* 0x0000000800ec7947 */ /* 0x000fea0003800000 */
.L_x_2317:
        /* <DEDUP_REMOVED lines=10> */
.L_x_2320:
[----:B------:R-:W2:Y:S02]  /*23b0*/  LDG.E.U16 R4, desc[UR36][R4.64] ;  /* 0x0000002404047981 */ /* 0x000ea4000c1e1500 */
[----:B--2---:R-:W-:-:S05]  /*23c0*/  HADD2.F32 R0, -RZ, R4.H0_H0 ;  /* 0x20000004ff007230 */ /* 0x004fca0000004100 */
[----:B------:R-:W-:-:S04]  /*23d0*/  FMUL.FTZ R0, R0, 1 ;  /* 0x3f80000000007820 */ /* 0x000fc80000410000 */
[----:B------:R0:W1:Y:S01]  /*23e0*/  F2F.F64.F32 R24, R0 ;  /* 0x0000000000187310 */ /* 0x0000620000201800 */
[----:B------:R-:W-:Y:S05]  /*23f0*/  BRA `(.L_x_2314) ;  /* 0x0000000800b07947 */ /* 0x000fea0003800000 */
.L_x_2319:
[----:B------:R0:W5:Y:S01]  /*2400*/  LDG.E.64 R24, desc[UR36][R4.64] ;  /* 0x0000002404187981 */ /* 0x000162000c1e1b00 */
[----:B------:R-:W-:Y:S05]  /*2410*/  BRA `(.L_x_2314) ;  /* 0x0000000800a87947 */ /* 0x000fea0003800000 */
.L_x_2309:
        /* <DEDUP_REMOVED lines=13> */
.L_x_2323:
[----:B------:R0:W5:Y:S01]  /*24f0*/  LDG.E.64 R24, desc[UR36][R4.64] ;  /* 0x0000002404187981 */ /* 0x000162000c1e1b00 */
[----:B------:R-:W-:Y:S05]  /*2500*/  BRA `(.L_x_2314) ;  /* 0x00000008006c7947 */ /* 0x000fea0003800000 */
.L_x_2322:
        /* <DEDUP_REMOVED lines=27> */
.L_x_2325:
        /* <DEDUP_REMOVED lines=15> */
.L_x_2324:
[----:B------:R-:W2:Y:S02]  /*27b0*/  LDG.E.U16 R0, desc[UR36][R4.64] ;  /* 0x0000002404007981 */ /* 0x000ea4000c1e1500 */
[----:B--2---:R-:W-:-:S04]  /*27c0*/  IMAD.U32 R0, R0, 0x10000, RZ ;  /* 0x0001000000007824 */ /* 0x004fc800078e00ff */
[----:B------:R-:W-:-:S04]  /*27d0*/  FMUL.FTZ R0, R0, 1 ;  /* 0x3f80000000007820 */ /* 0x000fc80000410000 */
[----:B------:R0:W1:Y:S01]  /*27e0*/  F2F.F64.F32 R24, R0 ;  /* 0x0000000000187310 */ /* 0x0000620000201800 */
[----:B------:R-:W-:Y:S05]  /*27f0*/  BRA `(.L_x_2314) ;  /* 0x0000000400b07947 */ /* 0x000fea0003800000 */
.L_x_2321:
        /* <DEDUP_REMOVED lines=11> */
.L_x_2328:
        /* <DEDUP_REMOVED lines=21> */
.L_x_2330:
[----:B------:R-:W-:Y:S05]  /*2a00*/  BSYNC.RECONVERGENT B0 ;  /* 0x0000000000007941 */ /* 0x000fea0003800200 */
.L_x_2329:
[----:B------:R-:W-:Y:S01]  /*2a10*/  IMAD.SHL.U32 R0, R0, 0x100000, RZ ;  /* 0x0010000000007824 */ /* 0x000fe200078e00ff */
[----:B------:R-:W-:-:S04]  /*2a20*/  LEA R3, R3, 0x3b800000, 0x17 ;  /* 0x3b80000003037811 */ /* 0x000fc800078eb8ff */
[----:B------:R-:W-:-:S05]  /*2a30*/  LOP3.LUT R0, R3, R0, R7, 0xfe, !PT ;  /* 0x0000000003007212 */ /* 0x000fca00078efe07 */
[----:B------:R-:W-:-:S04]  /*2a40*/  FMUL.FTZ R0, R0, 1 ;  /* 0x3f80000000007820 */ /* 0x000fc80000410000 */
[----:B------:R0:W1:Y:S01]  /*2a50*/  F2F.F64.F32 R24, R0 ;  /* 0x0000000000187310 */ /* 0x0000620000201800 */
[----:B------:R-:W-:Y:S05]  /*2a60*/  BRA `(.L_x_2314) ;  /* 0x0000000400147947 */ /* 0x000fea0003800000 */
.L_x_2327:
        /* <DEDUP_REMOVED lines=21> */
.L_x_2332:
[----:B------:R-:W-:Y:S05]  /*2bc0*/  BSYNC.RECONVERGENT B0 ;  /* 0x0000000000007941 */ /* 0x000fea0003800200 */
.L_x_2331:
[----:B------:R-:W-:Y:S01]  /*2bd0*/  IMAD.SHL.U32 R0, R0, 0x200000, RZ ;  /* 0x0020000000007824 */ /* 0x000fe200078e00ff */
[----:B------:R-:W-:-:S04]  /*2be0*/  LEA R3, R3, 0x37800000, 0x17 ;  /* 0x3780000003037811 */ /* 0x000fc800078eb8ff */
[----:B------:R-:W-:-:S05]  /*2bf0*/  LOP3.LUT R0, R3, R0, R7, 0xfe, !PT ;  /* 0x0000000003007212 */ /* 0x000fca00078efe07 */
[----:B------:R-:W-:-:S04]  /*2c00*/  FMUL.FTZ R0, R0, 1 ;  /* 0x3f80000000007820 */ /* 0x000fc80000410000 */
[----:B------:R0:W1:Y:S01]  /*2c10*/  F2F.F64.F32 R24, R0 ;  /* 0x0000000000187310 */ /* 0x0000620000201800 */
[----:B------:R-:W-:Y:S05]  /*2c20*/  BRA `(.L_x_2314) ;  /* 0x0000000000a47947 */ /* 0x000fea0003800000 */
.L_x_2326:
        /* <DEDUP_REMOVED lines=18> */
.L_x_2313:
        /* <DEDUP_REMOVED lines=15> */
[----:B--2-45:R-:W-:Y:S05]  /*2e40*/  CALL.ABS.NOINC R14 ;  /* 0x000000000e007343 */ /* 0x034fea0003c00000 */
.L_x_2335:
[----:B------:R-:W-:Y:S01]  /*2e50*/  CS2R R24, SRZ ;  /* 0x0000000000187805 */ /* 0x000fe2000001ff00 */
[----:B------:R-:W-:Y:S06]  /*2e60*/  BRA `(.L_x_2314) ;  /* 0x0000000000147947 */ /* 0x000fec0003800000 */
.L_x_2334:
[----:B------:R-:W2:Y:S02]  /*2e70*/  LDG.E.64 R24, desc[UR36][R4.64] ;  /* 0x0000002404187981 */ /* 0x000ea4000c1e1b00 */
[----:B--2---:R-:W0:Y:S01]  /*2e80*/  I2F.F64.U64 R24, R24 ;  /* 0x0000001800187312 */ /* 0x004e220000301800 */
[----:B------:R-:W-:Y:S05]  /*2e90*/  BRA `(.L_x_2314) ;  /* 0x0000000000087947 */ /* 0x000fea0003800000 */
.L_x_2333:
[----:B------:R-:W2:Y:S02]  /*2ea0*/  LDG.E R4, desc[UR36][R4.64] ;  /* 0x0000002404047981 */ /* 0x000ea4000c1e1900 */
[----:B--2---:R0:W1:Y:S02]  /*2eb0*/  I2F.F64.U32 R24, R4 ;  /* 0x0000000400187312 */ /* 0x0040640000201800 */
.L_x_2314:
[----:B------:R-:W-:Y:S05]  /*2ec0*/  BSYNC.RECONVERGENT B6 ;  /* 0x0000000000067941 */ /* 0x000fea0003800200 */
.L_x_2308:
[----:B------:R-:W-:-:S07]  /*2ed0*/  VIADD R2, R2, 0x80 ;  /* 0x0000008002027836 */ /* 0x000fce0000000000 */
.L_x_2307:
[----:B------:R-:W-:Y:S05]  /*2ee0*/  BSYNC.RECONVERGENT B7 ;  /* 0x0000000000077941 */ /* 0x000fea0003800200 */
.L_x_2306:
[----:B------:R-:W-:Y:S01]  /*2ef0*/  ISETP.GE.AND P0, PT, R2, R19, PT ;  /* 0x000000130200720c */ /* 0x000fe20003f06270 */
[----:B------:R-:W-:Y:S01]  /*2f00*/  BSSY.RECONVERGENT B6, `(.L_x_2336) ;  /* 0x00000ef000067945 */ /* 0x000fe20003800200 */
[----:B------:R-:W-:-:S11]  /*2f10*/  CS2R R16, SRZ ;  /* 0x0000000000107805 */ /* 0x000fd6000001ff00 */
        /* <DEDUP_REMOVED lines=21> */
.L_x_2341:
[----:B------:R-:W2:Y:S02]  /*3070*/  LDG.E.U8 R2, desc[UR36][R2.64] ;  /* 0x0000002402027981 */ /* 0x000ea4000c1e1100 */
[----:B--2---:R0:W1:Y:S01]  /*3080*/  I2F.F64.U16 R16, R2 ;  /* 0x0000000200107312 */ /* 0x0040620000101800 */
[----:B------:R-:W-:Y:S05]  /*3090*/  BRA `(.L_x_2337) ;  /* 0x0000000c00547947 */ /* 0x000fea0003800000 */
.L_x_2340:
        /* <DEDUP_REMOVED lines=9> */
.L_x_2344:
[----:B------:R-:W2:Y:S02]  /*3130*/  LDG.E R2, desc[UR36][R2.64] ;  /* 0x0000002402027981 */ /* 0x000ea4000c1e1900 */
[----:B--2---:R0:W1:Y:S01]  /*3140*/  I2F.F64 R16, R2 ;  /* 0x0000000200107312 */ /* 0x0040620000201c00 */
[----:B------:R-:W-:Y:S05]  /*3150*/  BRA `(.L_x_2337) ;  /* 0x0000000c00247947 */ /* 0x000fea0003800000 */
.L_x_2343:
[----:B------:R-:W2:Y:S02]  /*3160*/  LDG.E.U16 R2, desc[UR36][R2.64] ;  /* 0x0000002402027981 */ /* 0x000ea4000c1e1500 */
[----:B--2---:R0:W1:Y:S01]  /*3170*/  I2F.F64.S16 R16, R2 ;  /* 0x0000000200107312 */ /* 0x0040620000101c00 */
[----:B------:R-:W-:Y:S05]  /*3180*/  BRA `(.L_x_2337) ;  /* 0x0000000c00187947 */ /* 0x000fea0003800000 */
.L_x_2339:
        /* <DEDUP_REMOVED lines=10> */
.L_x_2346:
[----:B------:R-:W2:Y:S02]  /*3230*/  LDG.E.U16 R0, desc[UR36][R2.64] ;  /* 0x0000002402007981 */ /* 0x000ea4000c1e1500 */
[----:B--2---:R-:W-:-:S05]  /*3240*/  HADD2.F32 R0, -RZ, R0.H0_H0 ;  /* 0x20000000ff007230 */ /* 0x004fca0000004100 */
[----:B------:R-:W-:-:S04]  /*3250*/  FMUL.FTZ R0, R0, 1 ;  /* 0x3f80000000007820 */ /* 0x000fc80000410000 */
[----:B------:R0:W1:Y:S01]  /*3260*/  F2F.F64.F32 R16, R0 ;  /* 0x0000000000107310 */ /* 0x0000620000201800 */
[----:B------:R-:W-:Y:S05]  /*3270*/  BRA `(.L_x_2337) ;  /* 0x0000000800dc7947 */ /* 0x000fea0003800000 */
.L_x_2345:
        /* <DEDUP_REMOVED lines=10> */
.L_x_2348:
[----:B------:R-:W2:Y:S02]  /*3320*/  LDG.E.U16 R2, desc[UR36][R2.64] ;  /* 0x0000002402027981 */ /* 0x000ea4000c1e1500 */
[----:B--2---:R-:W-:-:S05]  /*3330*/  HADD2.F32 R0, -RZ, R2.H0_H0 ;  /* 0x20000002ff007230 */ /* 0x004fca0000004100 */
[----:B------:R-:W-:-:S04]  /*3340*/  FMUL.FTZ R0, R0, 1 ;  /* 0x3f80000000007820 */ /* 0x000fc80000410000 */
[----:B------:R0:W1:Y:S01]  /*3350*/  F2F.F64.F32 R16, R0 ;  /* 0x0000000000107310 */ /* 0x0000620000201800 */
[----:B------:R-:W-:Y:S05]  /*3360*/  BRA `(.L_x_2337) ;  /* 0x0000000800a07947 */ /* 0x000fea0003800000 */
.L_x_2347:
[----:B------:R0:W5:Y:S01]  /*3370*/  LDG.E.64 R16, desc[UR36][R2.64] ;  /* 0x0000002402107981 */ /* 0x000162000c1e1b00 */
[----:B------:R-:W-:Y:S05]  /*3380*/  BRA `(.L_x_2337) ;  /* 0x0000000800987947 */ /* 0x000fea0003800000 */
.L_x_2338:
        /* <DEDUP_REMOVED lines=13> */
.L_x_2351:
[----:B------:R0:W5:Y:S01]  /*3460*/  LDG.E.64 R16, desc[UR36][R2.64] ;  /* 0x0000002402107981 */ /* 0x000162000c1e1b00 */
[----:B------:R-:W-:Y:S05]  /*3470*/  BRA `(.L_x_2337) ;  /* 0x00000008005c7947 */ /* 0x000fea0003800000 */
.L_x_2350:
        /* <DEDUP_REMOVED lines=27> */
.L_x_2353:
        /* <DEDUP_REMOVED lines=14> */
.L_x_2352:
[----:B------:R-:W2:Y:S02]  /*3710*/  LDG.E.U16 R0, desc[UR36][R2.64] ;  /* 0x0000002402007981 */ /* 0x000ea4000c1e1500 */
[----:B--2---:R-:W-:-:S04]  /*3720*/  IMAD.U32 R0, R0, 0x10000, RZ ;  /* 0x0001000000007824 */ /* 0x004fc800078e00ff */
[----:B------:R-:W-:-:S04]  /*3730*/  FMUL.FTZ R0, R0, 1 ;  /* 0x3f80000000007820 */ /* 0x000fc80000410000 */
[----:B------:R0:W1:Y:S01]  /*3740*/  F2F.F64.F32 R16, R0 ;  /* 0x0000000000107310 */ /* 0x0000620000201800 */
[----:B------:R-:W-:Y:S05]  /*3750*/  BRA `(.L_x_2337) ;  /* 0x0000000400a47947 */ /* 0x000fea0003800000 */
.L_x_2349:
        /* <DEDUP_REMOVED lines=11> */
.L_x_2356:
[----:B------:R-:W2:Y:S02]  /*3810*/  LDG.E.U8 R3, desc[UR36][R2.64] ;  /* 0x0000002402037981 */ /* 0x000ea4000c1e1100 */
        /* <DEDUP_REMOVED lines=19> */
.L_x_2358:
[----:B------:R-:W-:Y:S05]  /*3950*/  BSYNC.RECONVERGENT B0 ;  /* 0x0000000000007941 */ /* 0x000fea0003800200 */
.L_x_2357:
[----:B------:R-:W-:Y:S01]  /*3960*/  IMAD.SHL.U32 R0, R0, 0x100000, RZ ;  /* 0x0010000000007824 */ /* 0x000fe200078e00ff */
[----:B------:R-:W-:-:S04]  /*3970*/  LEA R2, R2, 0x3b800000, 0x17 ;  /* 0x3b80000002027811 */ /* 0x000fc800078eb8ff */
[----:B------:R-:W-:-:S05]  /*3980*/  LOP3.LUT R0, R2, R0, R7, 0xfe, !PT ;  /* 0x0000000002007212 */ /* 0x000fca00078efe07 */
[----:B------:R-:W-:-:S04]  /*3990*/  FMUL.FTZ R0, R0, 1 ;  /* 0x3f80000000007820 */ /* 0x000fc80000410000 */
[----:B------:R0:W1:Y:S01]  /*39a0*/  F2F.F64.F32 R16, R0 ;  /* 0x0000000000107310 */ /* 0x0000620000201800 */
[----:B------:R-:W-:Y:S05]  /*39b0*/  BRA `(.L_x_2337) ;  /* 0x00000004000c7947 */ /* 0x000fea0003800000 */
.L_x_2355:
        /* <DEDUP_REMOVED lines=20> */
.L_x_2360:
[----:B------:R-:W-:Y:S05]  /*3b00*/  BSYNC.RECONVERGENT B0 ;  /* 0x0000000000007941 */ /* 0x000fea0003800200 */
.L_x_2359:
[----:B------:R-:W-:Y:S01]  /*3b10*/  IMAD.SHL.U32 R0, R0, 0x200000, RZ ;  /* 0x0020000000007824 */ /* 0x000fe200078e00ff */
[----:B------:R-:W-:-:S04]  /*3b20*/  LEA R2, R2, 0x37800000, 0x17 ;  /* 0x3780000002027811 */ /* 0x000fc800078eb8ff */
[----:B------:R-:W-:-:S05]  /*3b30*/  LOP3.LUT R0, R2, R0, R7, 0xfe, !PT ;  /* 0x0000000002007212 */ /* 0x000fca00078efe07 */
[----:B------:R-:W-:-:S04]  /*3b40*/  FMUL.FTZ R0, R0, 1 ;  /* 0x3f80000000007820 */ /* 0x000fc80000410000 */
[----:B------:R0:W1:Y:S01]  /*3b50*/  F2F.F64.F32 R16, R0 ;  /* 0x0000000000107310 */ /* 0x0000620000201800 */
[----:B------:R-:W-:Y:S05]  /*3b60*/  BRA `(.L_x_2337) ;  /* 0x0000000000a07947 */ /* 0x000fea0003800000 */
.L_x_2354:
        /* <DEDUP_REMOVED lines=18> */
.L_x_2342:
        /* <DEDUP_REMOVED lines=16> */
.L_x_2363:
[----:B------:R-:W-:Y:S05]  /*3d90*/  BRA `(.L_x_2337) ;  /* 0x0000000000147947 */ /* 0x000fea0003800000 */
.L_x_2362:
[----:B------:R-:W2:Y:S02]  /*3da0*/  LDG.E.64 R16, desc[UR36][R2.64] ;  /* 0x0000002402107981 */ /* 0x000ea4000c1e1b00 */
[----:B--2---:R-:W0:Y:S01]  /*3db0*/  I2F.F64.U64 R16, R16 ;  /* 0x0000001000107312 */ /* 0x004e220000301800 */
[----:B------:R-:W-:Y:S05]  /*3dc0*/  BRA `(.L_x_2337) ;  /* 0x0000000000087947 */ /* 0x000fea0003800000 */
.L_x_2361:
[----:B------:R-:W2:Y:S02]  /*3dd0*/  LDG.E R2, desc[UR36][R2.64] ;  /* 0x0000002402027981 */ /* 0x000ea4000c1e1900 */
[----:B--2---:R0:W1:Y:S02]  /*3de0*/  I2F.F64.U32 R16, R2 ;  /* 0x0000000200107312 */ /* 0x0040640000201800 */
.L_x_2337:
[----:B------:R-:W-:Y:S05]  /*3df0*/  BSYNC.RECONVERGENT B6 ;  /* 0x0000000000067941 */ /* 0x000fea0003800200 */
.L_x_2336:
[----:B0-----:R-:W0:Y:S01]  /*3e00*/  LDC.U8 R2, c[0x0][0x3a4] ;  /* 0x0000e900ff027b82 */ /* 0x001e220000000000 */
[CC--:B------:R-:W-:Y:S01]  /*3e10*/  ISETP.GE.AND P2, PT, R23.reuse, R19.reuse, PT ;  /* 0x000000131700720c */ /* 0x0c0fe20003f46270 */
[C---:B------:R-:W-:Y:S01]  /*3e20*/  VIADD R0, R23.reuse, 0x100 ;  /* 0x0000010017007836 */ /* 0x040fe20000000000 */
[----:B------:R-:W-:Y:S01]  /*3e30*/  BSSY.RECONVERGENT B0, `(.L_x_2364) ;  /* 0x0000088000007945 */ /* 0x000fe20003800200 */
[C---:B-1----:R-:W-:Y:S02]  /*3e40*/  VIADD R4, R23.reuse, 0x180 ;  /* 0x0000018017047836 */ /* 0x042fe40000000000 */
[----:B------:R-:W-:Y:S01]  /*3e50*/  VIADD R22, R23, 0x80 ;  /* 0x0000008017167836 */ /* 0x000fe20000000000 */
[-C--:B------:R-:W-:Y:S02]  /*3e60*/  ISETP.GE.AND P0, PT, R0, R19.reuse, PT ;  /* 0x000000130000720c */ /* 0x080fe40003f06270 */
[-C--:B------:R-:W-:Y:S02]  /*3e70*/  ISETP.GE.AND P1, PT, R4, R19.reuse, PT ;  /* 0x000000130400720c */ /* 0x080fe40003f26270 */
[----:B------:R-:W-:-:S03]  /*3e80*/  ISETP.GE.AND P3, PT, R22, R19, PT ;  /* 0x000000131600720c */ /* 0x000fc60003f66270 */
[----:B------:R-:W-:Y:S10]  /*3e90*/  @P2 BRA `(.L_x_2365) ;  /* 0x0000000800042947 */ /* 0x000ff40003800000 */
[----:B------:R-:W-:Y:S01]  /*3ea0*/  IMAD.MOV.U32 R4, RZ, RZ, -0x24b905a1 ;  /* 0xdb46fa5fff047424 */ /* 0x000fe200078e00ff */
[----:B------:R-:W-:Y:S01]  /*3eb0*/  UMOV UR4, 0xfba6f279 ;  /* 0xfba6f27900047882 */ /* 0x000fe20000000000 */
[----:B------:R-:W-:Y:S01]  /*3ec0*/  IMAD.MOV.U32 R5, RZ, RZ, 0x3d47088f ;  /* 0x3d47088fff057424 */ /* 0x000fe200078e00ff */
[----:B------:R-:W-:-:S05]  /*3ed0*/  UMOV UR5, 0x3cf0679a ;  /* 0x3cf0679a00057882 */ /* 0x000fca0000000000 */
[----:B--2-45:R-:W-:Y:S01]  /*3ee0*/  DFMA R4, |R28|, -UR4, R4 ;  /* 0x800000041c047c2b */ /* 0x034fe20008000204 */
        /* <DEDUP_REMOVED lines=70> */
[C---:B------:R-:W-:Y:S01]  /*4350*/  DSETP.GEU.AND P4, PT, |R4|.reuse, UR4, PT ;  /* 0x0000000404007e2a */ /* 0x040fe2000bf8e200 */
[----:B------:R-:W-:Y:S01]  /*4360*/  UMOV UR4, 0xfefa39ef ;  /* 0xfefa39ef00047882 */ /* 0x000fe20000000000 */
[----:B------:R-:W-:Y:S01]  /*4370*/  DADD R8, -R4, |R28| ;  /* 0x0000000004087229 */ /* 0x000fe2000000051c */
[----:B------:R-:W-:-:S07]  /*4380*/  UMOV UR5, 0x3fe62e42 ;  /* 0x3fe62e4200057882 */ /* 0x000fce0000000000 */
[----:B------:R-:W-:-:S04]  /*4390*/  DFMA R6, R6, |R28|, R8 ;  /* 0x4000001c0606722b */ /* 0x000fc80000000008 */
[----:B-1----:R-:W-:-:S04]  /*43a0*/  @!P4 FMUL R0, R0, 1.175494350822287508e-38 ;  /* 0x008000000000c820 */ /* 0x002fc80000400000 */
[----:B------:R-:W-:-:S06]  /*43b0*/  FMUL.FTZ R0, R0, -1.4426950216293334961 ;  /* 0xbfb8aa3b00007820 */ /* 0x000fcc0000410000 */
[----:B------:R-:W1:Y:S02]  /*43c0*/  FRND R0, R0 ;  /* 0x0000000000007307 */ /* 0x000e640000201000 */
[----:B-1----:R-:W-:-:S06]  /*43d0*/  FMUL.FTZ R3, R0, 1 ;  /* 0x3f80000000037820 */ /* 0x002fcc0000410000 */
[----:B------:R-:W1:Y:S08]  /*43e0*/  MUFU.EX2 R0, R0 ;  /* 0x0000000000007308 */ /* 0x000e700000000800 */
[----:B------:R-:W2:Y:S02]  /*43f0*/  F2F.F64.F32 R8, R3 ;  /* 0x0000000300087310 */ /* 0x000ea40000201800 */
[----:B--2---:R-:W-:Y:S01]  /*4400*/  DFMA R8, R8, -UR4, -R4 ;  /* 0x8000000408087c2b */ /* 0x004fe20008000804 */
[----:B------:R-:W-:Y:S01]  /*4410*/  UMOV UR4, 0xa4741b81 ;  /* 0xa4741b8100047882 */ /* 0x000fe20000000000 */
[----:B------:R-:W-:Y:S01]  /*4420*/  IMAD.MOV.U32 R4, RZ, RZ, -0x7649667 ;  /* 0xf89b6999ff047424 */ /* 0x000fe200078e00ff */
[----:B------:R-:W-:Y:S01]  /*4430*/  UMOV UR5, 0x3e5ae904 ;  /* 0x3e5ae90400057882 */ /* 0x000fe20000000000 */
[----:B------:R-:W-:-:S06]  /*4440*/  IMAD.MOV.U32 R5, RZ, RZ, 0x3e928a27 ;  /* 0x3e928a27ff057424 */ /* 0x000fcc00078e00ff */
[----:B------:R-:W-:Y:S01]  /*4450*/  DFMA R4, R8, UR4, R4 ;  /* 0x0000000408047c2b */ /* 0x000fe20008000004 */
        /* <DEDUP_REMOVED lines=26> */
[----:B------:R-:W-:-:S04]  /*4600*/  DSETP.GE.AND P4, PT, |R28|, UR4, PT ;  /* 0x000000041c007e2a */ /* 0x000fc8000bf86200 */
[----:B------:R-:W-:-:S08]  /*4610*/  DMUL R4, R8, R4 ;  /* 0x0000000408047228 */ /* 0x000fd00000000000 */
[----:B------:R-:W-:Y:S01]  /*4620*/  DFMA R4, R8, R4, -R6 ;  /* 0x000000040804722b */ /* 0x000fe20000000806 */
[----:B-1----:R-:W-:-:S06]  /*4630*/  FMUL.FTZ R6, R0, 1 ;  /* 0x3f80000000067820 */ /* 0x002fcc0000410000 */
[----:B------:R-:W1:Y:S01]  /*4640*/  F2F.F64.F32 R6, R6 ;  /* 0x0000000600067310 */ /* 0x000e620000201800 */
[----:B------:R-:W-:Y:S02]  /*4650*/  DADD R4, R8, R4 ;  /* 0x0000000008047229 */ /* 0x000fe40000000004 */
[----:B-1----:R-:W-:-:S08]  /*4660*/  DADD R8, -R6, 1 ;  /* 0x3ff0000006087429 */ /* 0x002fd00000000100 */
[----:B------:R-:W-:-:S10]  /*4670*/  DFMA R4, -R4, R6, R8 ;  /* 0x000000060404722b */ /* 0x000fd40000000108 */
[----:B------:R-:W-:Y:S02]  /*4680*/  FSEL R5, R5, 1.875, !P4 ;  /* 0x3ff0000005057808 */ /* 0x000fe40006000000 */
[----:B------:R-:W-:Y:S02]  /*4690*/  FSEL R4, R4, RZ, !P4 ;  /* 0x000000ff04047208 */ /* 0x000fe40006000000 */
[----:B------:R-:W-:-:S07]  /*46a0*/  LOP3.LUT R5, R5, 0x80000000, R29, 0xb8, !PT ;  /* 0x8000000005057812 */ /* 0x000fce00078eb81d */
.L_x_2365:
[----:B------:R-:W-:Y:S05]  /*46b0*/  BSYNC.RECONVERGENT B0 ;  /* 0x0000000000007941 */ /* 0x000fea0003800200 */
.L_x_2364:
[----:B------:R-:W-:Y:S04]  /*46c0*/  BSSY.RECONVERGENT B0, `(.L_x_2366) ;  /* 0x0000083000007945 */ /* 0x000fe80003800200 */
[----:B------:R-:W-:Y:S05]  /*46d0*/  @P3 BRA `(.L_x_2367) ;  /* 0x0000000800043947 */ /* 0x000fea0003800000 */
[----:B------:R-:W-:Y:S01]  /*46e0*/  IMAD.MOV.U32 R6, RZ, RZ, -0x24b905a1 ;  /* 0xdb46fa5fff067424 */ /* 0x000fe200078e00ff */
[----:B------:R-:W-:Y:S01]  /*46f0*/  UMOV UR4, 0xfba6f279 ;  /* 0xfba6f27900047882 */ /* 0x000fe20000000000 */
[----:B------:R-:W-:Y:S01]  /*4700*/  IMAD.MOV.U32 R7, RZ, RZ, 0x3d47088f ;  /* 0x3d47088fff077424 */ /* 0x000fe200078e00ff */
[----:B------:R-:W-:Y:S01]  /*4710*/  UMOV UR5, 0x3cf0679a ;  /* 0x3cf0679a00057882 */ /* 0x000fe20000000000 */
[----:B------:R-:W-:Y:S02]  /*4720*/  IMAD.MOV.U32 R12, RZ, RZ, -0x7649667 ;  /* 0xf89b6999ff0c7424 */ /* 0x000fe400078e00ff */
[----:B------:R-:W-:Y:S02]  /*4730*/  IMAD.MOV.U32 R13, RZ, RZ, 0x3e928a27 ;  /* 0x3e928a27ff0d7424 */ /* 0x000fe400078e00ff */
[----:B---3-5:R-:W-:Y:S01]  /*4740*/  DFMA R6, |R26|, -UR4, R6 ;  /* 0x800000041a067c2b */ /* 0x028fe20008000206 */
        /* <DEDUP_REMOVED lines=70> */
[----:B------:R-:W-:Y:S01]  /*4bb0*/  DSETP.GEU.AND P3, PT, |R10|, UR4, PT ;  /* 0x000000040a007e2a */ /* 0x000fe2000bf6e200 */
[----:B------:R-:W-:Y:S01]  /*4bc0*/  UMOV UR4, 0xfefa39ef ;  /* 0xfefa39ef00047882 */ /* 0x000fe20000000000 */
[----:B------:R-:W-:-:S12]  /*4bd0*/  UMOV UR5, 0x3fe62e42 ;  /* 0x3fe62e4200057882 */ /* 0x000fd80000000000 */
[----:B-1----:R-:W-:-:S04]  /*4be0*/  @!P3 FMUL R0, R0, 1.175494350822287508e-38 ;  /* 0x008000000000b820 */ /* 0x002fc80000400000 */
[----:B------:R-:W-:-:S06]  /*4bf0*/  FMUL.FTZ R0, R0, -1.4426950216293334961 ;  /* 0xbfb8aa3b00007820 */ /* 0x000fcc0000410000 */
[----:B------:R-:W1:Y:S02]  /*4c00*/  FRND R0, R0 ;  /* 0x0000000000007307 */ /* 0x000e640000201000 */
[----:B-1----:R-:W-:-:S06]  /*4c10*/  FMUL.FTZ R3, R0, 1 ;  /* 0x3f80000000037820 */ /* 0x002fcc0000410000 */
[----:B------:R-:W1:Y:S08]  /*4c20*/  MUFU.EX2 R0, R0 ;  /* 0x0000000000007308 */ /* 0x000e700000000800 */
[----:B------:R-:W3:Y:S02]  /*4c30*/  F2F.F64.F32 R6, R3 ;  /* 0x0000000300067310 */ /* 0x000ee40000201800 */
[----:B---3--:R-:W-:Y:S01]  /*4c40*/  DFMA R6, R6, -UR4, -R10 ;  /* 0x8000000406067c2b */ /* 0x008fe2000800080a */
[----:B------:R-:W-:Y:S01]  /*4c50*/  UMOV UR4, 0xa4741b81 ;  /* 0xa4741b8100047882 */ /* 0x000fe20000000000 */
[----:B------:R-:W-:Y:S01]  /*4c60*/  UMOV UR5, 0x3e5ae904 ;  /* 0x3e5ae90400057882 */ /* 0x000fe20000000000 */
[----:B------:R-:W-:-:S05]  /*4c70*/  DADD R10, -R10, |R26| ;  /* 0x000000000a0a7229 */ /* 0x000fca000000051a */
[----:B------:R-:W-:Y:S01]  /*4c80*/  DFMA R12, R6, UR4, R12 ;  /* 0x00000004060c7c2b */ /* 0x000fe2000800000c */
[----:B------:R-:W-:Y:S01]  /*4c90*/  UMOV UR4, 0x15ff7e07 ;  /* 0x15ff7e0700047882 */ /* 0x000fe20000000000 */
[----:B------:R-:W-:Y:S01]  /*4ca0*/  UMOV UR5, 0x3ec71de7 ;  /* 0x3ec71de700057882 */ /* 0x000fe20000000000 */
[----:B------:R-:W-:Y:S01]  /*4cb0*/  DFMA R10, R8, |R26|, R10 ;  /* 0x4000001a080a722b */ /* 0x000fe2000000000a */
[----:B-1----:R-:W-:-:S04]  /*4cc0*/  FMUL.FTZ R8, R0, 1 ;  /* 0x3f80000000087820 */ /* 0x002fc80000410000 */
[C---:B------:R-:W-:Y:S01]  /*4cd0*/  DFMA R12, R6.reuse, R12, UR4 ;  /* 0x00000004060c7e2b */ /* 0x040fe2000800000c */
[----:B------:R-:W-:Y:S01]  /*4ce0*/  UMOV UR4, 0x6b0ac45a ;  /* 0x6b0ac45a00047882 */ /* 0x000fe20000000000 */
[----:B------:R-:W-:Y:S01]  /*4cf0*/  UMOV UR5, 0x3efa019a ;  /* 0x3efa019a00057882 */ /* 0x000fe20000000000 */
[----:B------:R-:W1:Y:S05]  /*4d00*/  F2F.F64.F32 R8, R8 ;  /* 0x0000000800087310 */ /* 0x000e6a0000201800 */
        /* <DEDUP_REMOVED lines=23> */
[----:B------:R-:W-:-:S08]  /*4e80*/  DFMA R10, R6, R12, -R10 ;  /* 0x0000000c060a722b */ /* 0x000fd0000000080a */
[----:B------:R-:W-:Y:S02]  /*4e90*/  DADD R10, R6, R10 ;  /* 0x00000000060a7229 */ /* 0x000fe4000000000a */
[----:B-1----:R-:W-:-:S08]  /*4ea0*/  DADD R6, -R8, 1 ;  /* 0x3ff0000008067429 */ /* 0x002fd00000000100 */
[----:B------:R-:W-:-:S10]  /*4eb0*/  DFMA R6, -R10, R8, R6 ;  /* 0x000000080a06722b */ /* 0x000fd40000000106 */
[----:B--2-4-:R-:W-:Y:S02]  /*4ec0*/  FSEL R29, R7, 1.875, !P3 ;  /* 0x3ff00000071d7808 */ /* 0x014fe40005800000 */
[----:B------:R-:W-:Y:S02]  /*4ed0*/  FSEL R28, R6, RZ, !P3 ;  /* 0x000000ff061c7208 */ /* 0x000fe40005800000 */
[----:B------:R-:W-:-:S07]  /*4ee0*/  LOP3.LUT R29, R29, 0x80000000, R27, 0xb8, !PT ;  /* 0x800000001d1d7812 */ /* 0x000fce00078eb81b */
.L_x_2367:
[----:B------:R-:W-:Y:S05]  /*4ef0*/  BSYNC.RECONVERGENT B0 ;  /* 0x0000000000007941 */ /* 0x000fea0003800200 */
.L_x_2366:
        /* <DEDUP_REMOVED lines=8> */
[----:B--2--5:R-:W-:Y:S01]  /*4f80*/  DFMA R6, |R24|, -UR4, R6 ;  /* 0x8000000418067c2b */ /* 0x024fe20008000206 */
        /* <DEDUP_REMOVED lines=72> */
[----:B------:R-:W-:Y:S01]  /*5410*/  UMOV UR5, 0x3fe62e42 ;  /* 0x3fe62e4200057882 */ /* 0x000fe20000000000 */
[----:B------:R-:W-:-:S08]  /*5420*/  DADD R14, -R10, |R24| ;  /* 0x000000000a0e7229 */ /* 0x000fd00000000518 */
[----:B------:R-:W-:-:S03]  /*5430*/  DFMA R14, R8, |R24|, R14 ;  /* 0x40000018080e722b */ /* 0x000fc6000000000e */
[----:B-1----:R-:W-:-:S04]  /*5440*/  @!P0 FMUL R0, R0, 1.175494350822287508e-38 ;  /* 0x0080000000008820 */ /* 0x002fc80000400000 */
[----:B------:R-:W-:-:S06]  /*5450*/  FMUL.FTZ R0, R0, -1.4426950216293334961 ;  /* 0xbfb8aa3b00007820 */ /* 0x000fcc0000410000 */
[----:B------:R-:W1:Y:S02]  /*5460*/  FRND R0, R0 ;  /* 0x0000000000007307 */ /* 0x000e640000201000 */
[----:B-1----:R-:W-:-:S06]  /*5470*/  FMUL.FTZ R3, R0, 1 ;  /* 0x3f80000000037820 */ /* 0x002fcc0000410000 */
[----:B------:R-:W1:Y:S08]  /*5480*/  MUFU.EX2 R0, R0 ;  /* 0x0000000000007308 */ /* 0x000e700000000800 */
[----:B------:R1:W2:Y:S02]  /*5490*/  F2F.F64.F32 R6, R3 ;  /* 0x0000000300067310 */ /* 0x0002a40000201800 */
[----:B-1----:R-:W-:-:S06]  /*54a0*/  FMUL.FTZ R3, R0, 1 ;  /* 0x3f80000000037820 */ /* 0x002fcc0000410000 */
[----:B------:R-:W1:Y:S01]  /*54b0*/  F2F.F64.F32 R8, R3 ;  /* 0x0000000300087310 */ /* 0x000e620000201800 */
[----:B--2---:R-:W-:Y:S01]  /*54c0*/  DFMA R6, R6, -UR4, -R10 ;  /* 0x8000000406067c2b */ /* 0x004fe2000800080a */
[----:B------:R-:W-:Y:S01]  /*54d0*/  UMOV UR4, 0xa4741b81 ;  /* 0xa4741b8100047882 */ /* 0x000fe20000000000 */
[----:B------:R-:W-:-:S06]  /*54e0*/  UMOV UR5, 0x3e5ae904 ;  /* 0x3e5ae90400057882 */ /* 0x000fcc0000000000 */
        /* <DEDUP_REMOVED lines=26> */
[----:B-1----:R-:W-:Y:S01]  /*5690*/  DADD R12, -R8, 1 ;  /* 0x3ff00000080c7429 */ /* 0x002fe20000000100 */
[----:B------:R-:W-:Y:S02]  /*56a0*/  UMOV UR5, 0x4017afb4 ;  /* 0x4017afb400057882 */ /* 0x000fe40000000000 */
[----:B------:R-:W-:-:S03]  /*56b0*/  DSETP.GE.AND P0, PT, |R24|, UR4, PT ;  /* 0x0000000418007e2a */ /* 0x000fc6000bf06200 */
[----:B------:R-:W-:-:S08]  /*56c0*/  DMUL R10, R6, R10 ;  /* 0x0000000a060a7228 */ /* 0x000fd00000000000 */
[----:B------:R-:W-:-:S08]  /*56d0*/  DFMA R10, R6, R10, -R14 ;  /* 0x0000000a060a722b */ /* 0x000fd0000000080e */
[----:B------:R-:W-:-:S08]  /*56e0*/  DADD R10, R6, R10 ;  /* 0x00000000060a7229 */ /* 0x000fd0000000000a */
[----:B------:R-:W-:-:S10]  /*56f0*/  DFMA R10, -R10, R8, R12 ;  /* 0x000000080a0a722b */ /* 0x000fd4000000010c */
[----:B------:R-:W-:Y:S02]  /*5700*/  FSEL R7, R11, 1.875, !P0 ;  /* 0x3ff000000b077808 */ /* 0x000fe40004000000 */
[----:B------:R-:W-:Y:S02]  /*5710*/  FSEL R24, R10, RZ, !P0 ;  /* 0x000000ff0a187208 */ /* 0x000fe40004000000 */
[----:B------:R-:W-:-:S07]  /*5720*/  LOP3.LUT R25, R7, 0x80000000, R25, 0xb8, !PT ;  /* 0x8000000007197812 */ /* 0x000fce00078eb819 */
.L_x_2369:
[----:B------:R-:W-:Y:S05]  /*5730*/  BSYNC.RECONVERGENT B0 ;  /* 0x0000000000007941 */ /* 0x000fea0003800200 */
.L_x_2368:
        /* <DEDUP_REMOVED lines=8> */
[----:B-----5:R-:W-:Y:S01]  /*57c0*/  DFMA R6, |R16|, -UR4, R6 ;  /* 0x8000000410067c2b */ /* 0x020fe20008000206 */
        /* <DEDUP_REMOVED lines=80> */
[----:B------:R1:W0:Y:S02]  /*5cd0*/  F2F.F64.F32 R6, R3 ;  /* 0x0000000300067310 */ /* 0x0002240000201800 */
[----:B-1----:R-:W-:-:S06]  /*5ce0*/  FMUL.FTZ R3, R0, 1 ;  /* 0x3f80000000037820 */ /* 0x002fcc0000410000 */
[----:B------:R-:W1:Y:S01]  /*5cf0*/  F2F.F64.F32 R8, R3 ;  /* 0x0000000300087310 */ /* 0x000e620000201800 */
[----:B0-----:R-:W-:Y:S01]  /*5d00*/  DFMA R6, R6, -UR4, -R10 ;  /* 0x8000000406067c2b */ /* 0x001fe2000800080a */
        /* <DEDUP_REMOVED lines=38> */
.L_x_2371:
[----:B------:R-:W-:Y:S05]  /*5f70*/  BSYNC.RECONVERGENT B0 ;  /* 0x0000000000007941 */ /* 0x000fea0003800200 */
.L_x_2370:
[----:B------:R-:W-:Y:S04]  /*5f80*/  BSSY.RECONVERGENT B6, `(.L_x_2372) ;  /* 0x0000128000067945 */ /* 0x000fe80003800200 */
[----:B------:R-:W-:Y:S05]  /*5f90*/  @P2 BRA `(.L_x_2373) ;  /* 0x0000001000982947 */ /* 0x000fea0003800000 */
[----:B------:R-:W1:Y:S01]  /*5fa0*/  LDCU UR4, c[0x0][0x3a8] ;  /* 0x00007500ff0477ac */ /* 0x000e620008000800 */
[----:B------:R-:W2:Y:S01]  /*5fb0*/  LDC.64 R8, c[0x0][0x388] ;  /* 0x0000e200ff087b82 */ /* 0x000ea20000000a00 */
[----:B------:R-:W-:Y:S01]  /*5fc0*/  IMAD R0, R18, 0x200, R23 ;  /* 0x0000020012007824 */ /* 0x000fe200078e0217 */
[----:B0-----:R-:W-:-:S03]  /*5fd0*/  PRMT R6, R2, 0x9910, RZ ;  /* 0x0000991002067816 */ /* 0x001fc600000000ff */
[----:B-1----:R-:W-:Y:S02]  /*5fe0*/  IMAD R3, R0, UR4, RZ ;  /* 0x0000000400037c24 */ /* 0x002fe4000f8e02ff */
        /* <DEDUP_REMOVED lines=13> */
[----:B------:R-:W0:Y:S01]  /*60c0*/  F2I.F64.TRUNC R5, R4 ;  /* 0x0000000400057311 */ /* 0x000e22000030d100 */
[----:B------:R-:W-:Y:S01]  /*60d0*/  IMAD.MOV.U32 R23, RZ, RZ, R22 ;  /* 0x000000ffff177224 */ /* 0x000fe200078e0016 */
[----:B0-----:R0:W-:Y:S01]  /*60e0*/  STG.E.U8 desc[UR36][R8.64], R5 ;  /* 0x0000000508007986 */ /* 0x0011e2000c101124 */
[----:B------:R-:W-:Y:S05]  /*60f0*/  BRA `(.L_x_2373) ;  /* 0x0000001000407947 */ /* 0x000fea0003800000 */
.L_x_2377:
[----:B------:R-:W0:Y:S01]  /*6100*/  F2I.S64.F64.TRUNC R4, R4 ;  /* 0x0000000400047311 */ /* 0x000e22000030d900 */
[----:B------:R-:W-:Y:S02]  /*6110*/  IMAD.MOV.U32 R23, RZ, RZ, R22 ;  /* 0x000000ffff177224 */ /* 0x000fe400078e0016 */
[----:B0-----:R-:W-:-:S05]  /*6120*/  IMAD.MOV.U32 R3, RZ, RZ, R4 ;  /* 0x000000ffff037224 */ /* 0x001fca00078e0004 */
[----:B------:R0:W-:Y:S01]  /*6130*/  STG.E.U8 desc[UR36][R8.64], R3 ;  /* 0x0000000308007986 */ /* 0x0001e2000c101124 */
[----:B------:R-:W-:Y:S05]  /*6140*/  BRA `(.L_x_2373) ;  /* 0x00000010002c7947 */ /* 0x000fea0003800000 */
.L_x_2376:
[----:B------:R-:W-:-:S13]  /*6150*/  ISETP.NE.AND P0, PT, R0, 0x2, PT ;  /* 0x000000020000780c */ /* 0x000fda0003f05270 */
[----:B------:R-:W-:Y:S05]  /*6160*/  @!P0 BRA `(.L_x_2379) ;  /* 0x0000000000308947 */ /* 0x000fea0003800000 */
[----:B------:R-:W-:-:S13]  /*6170*/  ISETP.NE.AND P0, PT, R0, 0x3, PT ;  /* 0x000000030000780c */ /* 0x000fda0003f05270 */
[----:B------:R-:W-:Y:S05]  /*6180*/  @!P0 BRA `(.L_x_2380) ;  /* 0x0000000000188947 */ /* 0x000fea0003800000 */
[----:B------:R-:W-:-:S13]  /*6190*/  ISETP.NE.AND P0, PT, R0, 0x4, PT ;  /* 0x000000040000780c */ /* 0x000fda0003f05270 */
[----:B------:R-:W-:Y:S05]  /*61a0*/  @P0 BRA `(.L_x_2378) ;  /* 0x0000000c005c0947 */ /* 0x000fea0003800000 */
[----:B------:R-:W0:Y:S01]  /*61b0*/  F2I.S64.F64.TRUNC R4, R4 ;  /* 0x0000000400047311 */ /* 0x000e22000030d900 */
[----:B------:R-:W-:Y:S01]  /*61c0*/  IMAD.MOV.U32 R23, RZ, RZ, R22 ;  /* 0x000000ffff177224 */ /* 0x000fe200078e0016 */
[----:B0-----:R0:W-:Y:S01]  /*61d0*/  STG.E.64 desc[UR36][R8.64], R4 ;  /* 0x0000000408007986 */ /* 0x0011e2000c101b24 */
[----:B------:R-:W-:Y:S05]  /*61e0*/  BRA `(.L_x_2373) ;  /* 0x0000001000047947 */ /* 0x000fea0003800000 */
.L_x_2380:
[----:B------:R-:W0:Y:S01]  /*61f0*/  F2I.F64.TRUNC R5, R4 ;  /* 0x0000000400057311 */ /* 0x000e22000030d100 */
[----:B------:R-:W-:Y:S01]  /*6200*/  IMAD.MOV.U32 R23, RZ, RZ, R22 ;  /* 0x000000ffff177224 */ /* 0x000fe200078e0016 */
[----:B0-----:R0:W-:Y:S01]  /*6210*/  STG.E desc[UR36][R8.64], R5 ;  /* 0x0000000508007986 */ /* 0x0011e2000c101924 */
[----:B------:R-:W-:Y:S05]  /*6220*/  BRA `(.L_x_2373) ;  /* 0x0000000c00f47947 */ /* 0x000fea0003800000 */
.L_x_2379:
[----:B------:R-:W0:Y:S01]  /*6230*/  F2I.F64.TRUNC R5, R4 ;  /* 0x0000000400057311 */ /* 0x000e22000030d100 */
[----:B------:R-:W-:Y:S01]  /*6240*/  IMAD.MOV.U32 R23, RZ, RZ, R22 ;  /* 0x000000ffff177224 */ /* 0x000fe200078e0016 */
[----:B0-----:R1:W-:Y:S01]  /*6250*/  STG.E.U16 desc[UR36][R8.64], R5 ;  /* 0x0000000508007986 */ /* 0x0013e2000c101524 */
[----:B------:R-:W-:Y:S05]  /*6260*/  BRA `(.L_x_2373) ;  /* 0x0000000c00e47947 */ /* 0x000fea0003800000 */
.L_x_2375:
[----:B------:R-:W-:-:S13]  /*6270*/  ISETP.GT.AND P0, PT, R0, 0x6, PT ;  /* 0x000000060000780c */ /* 0x000fda0003f04270 */
[----:B------:R-:W-:Y:S05]  /*6280*/  @P0 BRA `(.L_x_2381) ;  /* 0x0000000000540947 */ /* 0x000fea0003800000 */
[----:B------:R-:W-:-:S13]  /*6290*/  ISETP.NE.AND P0, PT, R0, 0x5, PT ;  /* 0x000000050000780c */ /* 0x000fda0003f05270 */
[----:B------:R-:W-:Y:S05]  /*62a0*/  @!P0 BRA `(.L_x_2382) ;  /* 0x0000000000288947 */ /* 0x000fea0003800000 */
[----:B------:R-:W-:-:S13]  /*62b0*/  ISETP.NE.AND P0, PT, R0, 0x6, PT ;  /* 0x000000060000780c */ /* 0x000fda0003f05270 */
[----:B------:R-:W-:Y:S05]  /*62c0*/  @P0 BRA `(.L_x_2378) ;  /* 0x0000000c00140947 */ /* 0x000fea0003800000 */
[----:B------:R-:W-:Y:S01]  /*62d0*/  UMOV UR4, 0xf0000000 ;  /* 0xf000000000047882 */ /* 0x000fe20000000000 */
[----:B------:R-:W-:Y:S01]  /*62e0*/  UMOV UR5, 0x380fffff ;  /* 0x380fffff00057882 */ /* 0x000fe20000000000 */
[----:B------:R-:W0:Y:S01]  /*62f0*/  F2F.F32.F64 R3, R4 ;  /* 0x0000000400037310 */ /* 0x000e220000301000 */
[----:B------:R-:W-:Y:S01]  /*6300*/  DSETP.GEU.AND P0, PT, |R4|, UR4, PT ;  /* 0x0000000404007e2a */ /* 0x000fe2000bf0e200 */
[----:B------:R-:W-:-:S13]  /*6310*/  IMAD.MOV.U32 R23, RZ, RZ, R22 ;  /* 0x000000ffff177224 */ /* 0x000fda00078e0016 */
[----:B0-----:R-:W-:-:S05]  /*6320*/  @!P0 FMUL R3, R3, 1.175494350822287508e-38 ;  /* 0x0080000003038820 */ /* 0x001fca0000400000 */
[----:B------:R0:W-:Y:S01]  /*6330*/  STG.E desc[UR36][R8.64], R3 ;  /* 0x0000000308007986 */ /* 0x0001e2000c101924 */
[----:B------:R-:W-:Y:S05]  /*6340*/  BRA `(.L_x_2373) ;  /* 0x0000000c00ac7947 */ /* 0x000fea0003800000 */
.L_x_2382:
[----:B------:R-:W-:Y:S01]  /*6350*/  UMOV UR4, 0xf0000000 ;  /* 0xf000000000047882 */ /* 0x000fe20000000000 */
[----:B------:R-:W-:Y:S01]  /*6360*/  UMOV UR5, 0x380fffff ;  /* 0x380fffff00057882 */ /* 0x000fe20000000000 */
[----:B------:R-:W0:Y:S01]  /*6370*/  F2F.F32.F64 R0, R4 ;  /* 0x0000000400007310 */ /* 0x000e220000301000 */
[----:B------:R-:W-:Y:S01]  /*6380*/  DSETP.GEU.AND P0, PT, |R4|, UR4, PT ;  /* 0x0000000404007e2a */ /* 0x000fe2000bf0e200 */
[----:B------:R-:W-:-:S13]  /*6390*/  IMAD.MOV.U32 R23, RZ, RZ, R22 ;  /* 0x000000ffff177224 */ /* 0x000fda00078e0016 */
[----:B0-----:R-:W-:-:S05]  /*63a0*/  @!P0 FMUL R0, R0, 1.175494350822287508e-38 ;  /* 0x0080000000008820 */ /* 0x001fca0000400000 */
[----:B------:R-:W-:-:S05]  /*63b0*/  F2FP.F16.F32.PACK_AB R0, RZ, R0 ;  /* 0x00000000ff00723e */ /* 0x000fca00000000ff */
[----:B------:R0:W-:Y:S01]  /*63c0*/  STG.E.U16 desc[UR36][R8.64], R0 ;  /* 0x0000000008007986 */ /* 0x0001e2000c101524 */
[----:B------:R-:W-:Y:S05]  /*63d0*/  BRA `(.L_x_2373) ;  /* 0x0000000c00887947 */ /* 0x000fea0003800000 */
.L_x_2381:
[----:B------:R-:W-:-:S13]  /*63e0*/  ISETP.NE.AND P0, PT, R0, 0x7, PT ;  /* 0x000000070000780c */ /* 0x000fda0003f05270 */
[----:B------:R-:W-:Y:S05]  /*63f0*/  @!P0 BRA `(.L_x_2383) ;  /* 0x00000000005c8947 */ /* 0x000fea0003800000 */
        /* <DEDUP_REMOVED lines=8> */
[----:B------:R-:W-:Y:S02]  /*6480*/  IMAD.MOV.U32 R7, RZ, RZ, RZ ;  /* 0x000000ffff077224 */ /* 0x000fe400078e00ff */
[----:B------:R-:W-:-:S11]  /*6490*/  IMAD.MOV.U32 R23, RZ, RZ, R22 ;  /* 0x000000ffff177224 */ /* 0x000fd600078e0016 */
[----:B0-----:R-:W-:-:S05]  /*64a0*/  @!P0 FMUL R6, R6, 1.175494350822287508e-38 ;  /* 0x0080000006068820 */ /* 0x001fca0000400000 */
[----:B------:R0:W-:Y:S01]  /*64b0*/  STG.E.64 desc[UR36][R8.64], R6 ;  /* 0x0000000608007986 */ /* 0x0001e2000c101b24 */
[----:B------:R-:W-:Y:S05]  /*64c0*/  BRA `(.L_x_2373) ;  /* 0x0000000c004c7947 */ /* 0x000fea0003800000 */
.L_x_2384:
[----:B------:R-:W-:Y:S01]  /*64d0*/  UMOV UR4, 0xf0000000 ;  /* 0xf000000000047882 */ /* 0x000fe20000000000 */
[----:B------:R-:W-:Y:S01]  /*64e0*/  UMOV UR5, 0x380fffff ;  /* 0x380fffff00057882 */ /* 0x000fe20000000000 */
[----:B------:R-:W0:Y:S01]  /*64f0*/  F2F.F32.F64 R0, R4 ;  /* 0x0000000400007310 */ /* 0x000e220000301000 */
[----:B------:R-:W-:Y:S01]  /*6500*/  DSETP.GEU.AND P0, PT, |R4|, UR4, PT ;  /* 0x0000000404007e2a */ /* 0x000fe2000bf0e200 */
[----:B------:R-:W-:-:S13]  /*6510*/  IMAD.MOV.U32 R23, RZ, RZ, R22 ;  /* 0x000000ffff177224 */ /* 0x000fda00078e0016 */
[----:B0-----:R-:W-:-:S05]  /*6520*/  @!P0 FMUL R0, R0, 1.175494350822287508e-38 ;  /* 0x0080000000008820 */ /* 0x001fca0000400000 */
[----:B------:R-:W-:-:S04]  /*6530*/  F2FP.F16.F32.PACK_AB R3, RZ, R0 ;  /* 0x00000000ff03723e */ /* 0x000fc800000000ff */
[----:B------:R-:W-:-:S05]  /*6540*/  PRMT R3, R3, 0x5410, RZ ;  /* 0x0000541003037816 */ /* 0x000fca00000000ff */
[----:B------:R0:W-:Y:S01]  /*6550*/  STG.E desc[UR36][R8.64], R3 ;  /* 0x0000000308007986 */ /* 0x0001e2000c101924 */
[----:B------:R-:W-:Y:S05]  /*6560*/  BRA `(.L_x_2373) ;  /* 0x0000000c00247947 */ /* 0x000fea0003800000 */
.L_x_2383:
[----:B------:R0:W-:Y:S01]  /*6570*/  STG.E.64 desc[UR36][R8.64], R4 ;  /* 0x0000000408007986 */ /* 0x0001e2000c101b24 */
[----:B------:R-:W-:Y:S01]  /*6580*/  IMAD.MOV.U32 R23, RZ, RZ, R22 ;  /* 0x000000ffff177224 */ /* 0x000fe200078e0016 */
[----:B------:R-:W-:Y:S06]  /*6590*/  BRA `(.L_x_2373) ;  /* 0x0000000c00187947 */ /* 0x000fec0003800000 */
.L_x_2374:
        /* <DEDUP_REMOVED lines=8> */
[----:B------:R-:W-:Y:S01]  /*6620*/  DSETP.NEU.AND P0, PT, R4, RZ, PT ;  /* 0x000000ff0400722a */ /* 0x000fe20003f0d000 */
[----:B------:R-:W-:-:S05]  /*6630*/  IMAD.MOV.U32 R23, RZ, RZ, R22 ;  /* 0x000000ffff177224 */ /* 0x000fca00078e0016 */
[----:B------:R-:W-:-:S05]  /*6640*/  SEL R3, RZ, 0x1, !P0 ;  /* 0x00000001ff037807 */ /* 0x000fca0004000000 */
[----:B------:R0:W-:Y:S01]  /*6650*/  STG.E.U8 desc[UR36][R8.64], R3 ;  /* 0x0000000308007986 */ /* 0x0001e2000c101124 */
[----:B------:R-:W-:Y:S05]  /*6660*/  BRA `(.L_x_2373) ;  /* 0x0000000800e47947 */ /* 0x000fea0003800000 */
.L_x_2387:
[----:B------:R-:W-:Y:S01]  /*6670*/  CS2R R6, SRZ ;  /* 0x0000000000067805 */ /* 0x000fe2000001ff00 */
[----:B------:R-:W-:-:S04]  /*6680*/  IMAD.MOV.U32 R23, RZ, RZ, R22 ;  /* 0x000000ffff177224 */ /* 0x000fc800078e0016 */
[----:B------:R0:W-:Y:S01]  /*6690*/  STG.E.128 desc[UR36][R8.64], R4 ;  /* 0x0000000408007986 */ /* 0x0001e2000c101d24 */
[----:B------:R-:W-:Y:S05]  /*66a0*/  BRA `(.L_x_2373) ;  /* 0x0000000800d47947 */ /* 0x000fea0003800000 */
.L_x_2386:
        /* <DEDUP_REMOVED lines=23> */
.L_x_2391:
[----:B------:R-:W-:Y:S05]  /*6820*/  BSYNC.RECONVERGENT B0 ;  /* 0x0000000000007941 */ /* 0x000fea0003800200 */
.L_x_2390:
[----:B------:R-:W-:Y:S01]  /*6830*/  LOP3.LUT R7, R0, 0x80, R7, 0xf8, !PT ;  /* 0x0000008000077812 */ /* 0x000fe200078ef807 */
[----:B------:R-:W-:-:S04]  /*6840*/  IMAD.MOV.U32 R23, RZ, RZ, R22 ;  /* 0x000000ffff177224 */ /* 0x000fc800078e0016 */
[----:B------:R0:W-:Y:S01]  /*6850*/  STG.E.U8 desc[UR36][R8.64], R7 ;  /* 0x0000000708007986 */ /* 0x0001e2000c101124 */
[----:B------:R-:W-:Y:S05]  /*6860*/  BRA `(.L_x_2373) ;  /* 0x0000000800647947 */ /* 0x000fea0003800000 */
.L_x_2389:
[----:B------:R-:W-:Y:S01]  /*6870*/  UMOV UR4, 0xf0000000 ;  /* 0xf000000000047882 */ /* 0x000fe20000000000 */
[----:B------:R-:W-:Y:S01]  /*6880*/  UMOV UR5, 0x380fffff ;  /* 0x380fffff00057882 */ /* 0x000fe20000000000 */
        /* <DEDUP_REMOVED lines=17> */
.L_x_2393:
[----:B------:R-:W-:Y:S05]  /*69a0*/  BSYNC.RECONVERGENT B0 ;  /* 0x0000000000007941 */ /* 0x000fea0003800200 */
.L_x_2392:
[----:B------:R-:W-:Y:S01]  /*69b0*/  LOP3.LUT R7, R0, 0x80, R7, 0xf8, !PT ;  /* 0x0000008000077812 */ /* 0x000fe200078ef807 */
[----:B------:R-:W-:-:S04]  /*69c0*/  IMAD.MOV.U32 R23, RZ, RZ, R22 ;  /* 0x000000ffff177224 */ /* 0x000fc800078e0016 */
[----:B------:R0:W-:Y:S01]  /*69d0*/  STG.E.U8 desc[UR36][R8.64], R7 ;  /* 0x0000000708007986 */ /* 0x0001e2000c101124 */
[----:B------:R-:W-:Y:S05]  /*69e0*/  BRA `(.L_x_2373) ;  /* 0x0000000800047947 */ /* 0x000fea0003800000 */
.L_x_2388:
[----:B------:R-:W-:Y:S01]  /*69f0*/  UMOV UR4, 0xf0000000 ;  /* 0xf000000000047882 */ /* 0x000fe20000000000 */
[----:B------:R-:W-:Y:S01]  /*6a00*/  UMOV UR5, 0x380fffff ;  /* 0x380fffff00057882 */ /* 0x000fe20000000000 */
[----:B------:R-:W0:Y:S01]  /*6a10*/  F2F.F32.F64 R0, R4 ;  /* 0x0000000400007310 */ /* 0x000e220000301000 */
[----:B------:R-:W-:Y:S01]  /*6a20*/  DSETP.GEU.AND P0, PT, |R4|, UR4, PT ;  /* 0x0000000404007e2a */ /* 0x000fe2000bf0e200 */
[----:B------:R-:W-:-:S13]  /*6a30*/  IMAD.MOV.U32 R23, RZ, RZ, R22 ;  /* 0x000000ffff177224 */ /* 0x000fda00078e0016 */
[----:B0-----:R-:W-:-:S05]  /*6a40*/  @!P0 FMUL R0, R0, 1.175494350822287508e-38 ;  /* 0x0080000000008820 */ /* 0x001fca0000400000 */
[----:B------:R-:W-:-:S05]  /*6a50*/  F2FP.BF16.F32.PACK_AB R0, RZ, R0 ;  /* 0x00000000ff00723e */ /* 0x000fca00000010ff */
[----:B------:R0:W-:Y:S01]  /*6a60*/  STG.E.U16 desc[UR36][R8.64], R0 ;  /* 0x0000000008007986 */ /* 0x0001e2000c101524 */
[----:B------:R-:W-:Y:S05]  /*6a70*/  BRA `(.L_x_2373) ;  /* 0x0000000400e07947 */ /* 0x000fea0003800000 */
.L_x_2385:
        /* <DEDUP_REMOVED lines=8> */
[----:B------:R-:W0:Y:S01]  /*6b00*/  F2I.U32.F64.TRUNC R5, R4 ;  /* 0x0000000400057311 */ /* 0x000e22000030d000 */
[----:B------:R-:W-:Y:S01]  /*6b10*/  IMAD.MOV.U32 R23, RZ, RZ, R22 ;  /* 0x000000ffff177224 */ /* 0x000fe200078e0016 */
[----:B0-----:R0:W-:Y:S01]  /*6b20*/  STG.E.U16 desc[UR36][R8.64], R5 ;  /* 0x0000000508007986 */ /* 0x0011e2000c101524 */
[----:B------:R-:W-:Y:S05]  /*6b30*/  BRA `(.L_x_2373) ;  /* 0x0000000400b07947 */ /* 0x000fea0003800000 */
.L_x_2396:
[----:B------:R-:W-:Y:S01]  /*6b40*/  UMOV UR4, 0xf0000000 ;  /* 0xf000000000047882 */ /* 0x000fe20000000000 */
[----:B------:R-:W-:Y:S01]  /*6b50*/  UMOV UR5, 0x380fffff ;  /* 0x380fffff00057882 */ /* 0x000fe20000000000 */
        /* <DEDUP_REMOVED lines=15> */
.L_x_2399:
[----:B------:R-:W-:-:S04]  /*6c50*/  SHF.R.U32.HI R0, RZ, 0x14, R7 ;  /* 0x00000014ff007819 */ /* 0x000fc80000011607 */
[----:B------:R-:W-:-:S04]  /*6c60*/  LOP3.LUT R0, R0, 0x1, RZ, 0xc0, !PT ;  /* 0x0000000100007812 */ /* 0x000fc800078ec0ff */
[----:B------:R-:W-:-:S04]  /*6c70*/  IADD3 R0, PT, PT, R7, 0x487ffff, R0 ;  /* 0x0487ffff07007810 */ /* 0x000fc80007ffe000 */
[----:B------:R-:W-:-:S04]  /*6c80*/  SHF.R.U32.HI R0, RZ, 0x14, R0 ;  /* 0x00000014ff007819 */ /* 0x000fc80000011600 */
[----:B------:R-:W-:-:S07]  /*6c90*/  LOP3.LUT R3, R0, 0xff, RZ, 0xc0, !PT ;  /* 0x000000ff00037812 */ /* 0x000fce00078ec0ff */
.L_x_2400:
[----:B------:R-:W-:-:S04]  /*6ca0*/  SHF.R.U32.HI R0, RZ, 0x18, R7 ;  /* 0x00000018ff007819 */ /* 0x000fc80000011607 */
[----:B------:R-:W-:-:S07]  /*6cb0*/  LOP3.LUT R0, R3, 0x80, R0, 0xf8, !PT ;  /* 0x0000008003007812 */ /* 0x000fce00078ef800 */
.L_x_2398:
[----:B------:R-:W-:Y:S05]  /*6cc0*/  BSYNC.RECONVERGENT B0 ;  /* 0x0000000000007941 */ /* 0x000fea0003800200 */
.L_x_2397:
[----:B------:R0:W-:Y:S01]  /*6cd0*/  STG.E.U8 desc[UR36][R8.64], R0 ;  /* 0x0000000008007986 */ /* 0x0001e2000c101124 */
[----:B------:R-:W-:Y:S01]  /*6ce0*/  IMAD.MOV.U32 R23, RZ, RZ, R22 ;  /* 0x000000ffff177224 */ /* 0x000fe200078e0016 */
[----:B------:R-:W-:Y:S06]  /*6cf0*/  BRA `(.L_x_2373) ;  /* 0x0000000400407947 */ /* 0x000fec0003800000 */
.L_x_2395:
        /* <DEDUP_REMOVED lines=17> */
.L_x_2403:
[----:B------:R-:W-:-:S04]  /*6e10*/  SHF.R.U32.HI R0, RZ, 0x15, R7 ;  /* 0x00000015ff007819 */ /* 0x000fc80000011607 */
[----:B------:R-:W-:-:S04]  /*6e20*/  LOP3.LUT R0, R0, 0x1, RZ, 0xc0, !PT ;  /* 0x0000000100007812 */ /* 0x000fc800078ec0ff */
[----:B------:R-:W-:-:S04]  /*6e30*/  IADD3 R0, PT, PT, R7, 0x88fffff, R0 ;  /* 0x088fffff07007810 */ /* 0x000fc80007ffe000 */
[----:B------:R-:W-:-:S04]  /*6e40*/  SHF.R.U32.HI R0, RZ, 0x15, R0 ;  /* 0x00000015ff007819 */ /* 0x000fc80000011600 */
[----:B------:R-:W-:-:S07]  /*6e50*/  LOP3.LUT R3, R0, 0xff, RZ, 0xc0, !PT ;  /* 0x000000ff00037812 */ /* 0x000fce00078ec0ff */
.L_x_2404:
[----:B------:R-:W-:-:S04]  /*6e60*/  SHF.R.U32.HI R0, RZ, 0x18, R7 ;  /* 0x00000018ff007819 */ /* 0x000fc80000011607 */
[----:B------:R-:W-:-:S07]  /*6e70*/  LOP3.LUT R0, R3, 0x80, R0, 0xf8, !PT ;  /* 0x0000008003007812 */ /* 0x000fce00078ef800 */
.L_x_2402:
[----:B------:R-:W-:Y:S05]  /*6e80*/  BSYNC.RECONVERGENT B0 ;  /* 0x0000000000007941 */ /* 0x000fea0003800200 */
.L_x_2401:
[----:B------:R0:W-:Y:S01]  /*6e90*/  STG.E.U8 desc[UR36][R8.64], R0 ;  /* 0x0000000008007986 */ /* 0x0001e2000c101124 */
[----:B------:R-:W-:Y:S01]  /*6ea0*/  IMAD.MOV.U32 R23, RZ, RZ, R22 ;  /* 0x000000ffff177224 */ /* 0x000fe200078e0016 */
[----:B------:R-:W-:Y:S06]  /*6eb0*/  BRA `(.L_x_2373) ;  /* 0x0000000000d07947 */ /* 0x000fec0003800000 */
.L_x_2394:
[----:B------:R-:W-:-:S13]  /*6ec0*/  ISETP.NE.AND P0, PT, R0, 0x1c, PT ;  /* 0x0000001c0000780c */ /* 0x000fda0003f05270 */
[----:B------:R-:W-:Y:S05]  /*6ed0*/  @!P0 BRA `(.L_x_2405) ;  /* 0x0000000000bc8947 */ /* 0x000fea0003800000 */
[----:B------:R-:W-:-:S13]  /*6ee0*/  ISETP.NE.AND P0, PT, R0, 0x1d, PT ;  /* 0x0000001d0000780c */ /* 0x000fda0003f05270 */
[----:B------:R-:W-:Y:S05]  /*6ef0*/  @!P0 BRA `(.L_x_2406) ;  /* 0x0000000000a48947 */ /* 0x000fea0003800000 */
[----:B------:R-:W-:-:S13]  /*6f00*/  ISETP.NE.AND P0, PT, R0, 0x2c, PT ;  /* 0x0000002c0000780c */ /* 0x000fda0003f05270 */
[----:B------:R-:W-:Y:S05]  /*6f10*/  @!P0 BRA `(.L_x_2407) ;  /* 0x0000000000488947 */ /* 0x000fea0003800000 */
.L_x_2378:
        /* <DEDUP_REMOVED lines=16> */
.L_x_2408:
[----:B------:R-:W-:Y:S01]  /*7020*/  IMAD.MOV.U32 R23, RZ, RZ, R22 ;  /* 0x000000ffff177224 */ /* 0x000fe200078e0016 */
[----:B------:R-:W-:Y:S06]  /*7030*/  BRA `(.L_x_2373) ;  /* 0x0000000000707947 */ /* 0x000fec0003800000 */
.L_x_2407:
[----:B------:R-:W-:Y:S01]  /*7040*/  UMOV UR4, 0xf0000000 ;  /* 0xf000000000047882 */ /* 0x000fe20000000000 */
[----:B------:R-:W-:Y:S01]  /*7050*/  UMOV UR5, 0x380fffff ;  /* 0x380fffff00057882 */ /* 0x000fe20000000000 */
[----:B------:R-:W0:Y:S01]  /*7060*/  F2F.F32.F64 R10, R4 ;  /* 0x00000004000a7310 */ /* 0x000e220000301000 */
[----:B------:R-:W-:Y:S01]  /*7070*/  DSETP.GEU.AND P0, PT, |R4|, UR4, PT ;  /* 0x0000000404007e2a */ /* 0x000fe2000bf0e200 */
[----:B------:R-:W-:-:S13]  /*7080*/  IMAD.MOV.U32 R23, RZ, RZ, R22 ;  /* 0x000000ffff177224 */ /* 0x000fda00078e0016 */
        /* <DEDUP_REMOVED lines=16> */
.L_x_2406:
[----:B------:R-:W0:Y:S01]  /*7190*/  F2I.U64.F64.TRUNC R4, R4 ;  /* 0x0000000400047311 */ /* 0x000e22000030d800 */
[----:B------:R-:W-:Y:S01]  /*71a0*/  IMAD.MOV.U32 R23, RZ, RZ, R22 ;  /* 0x000000ffff177224 */ /* 0x000fe200078e0016 */
[----:B0-----:R0:W-:Y:S01]  /*71b0*/  STG.E.64 desc[UR36][R8.64], R4 ;  /* 0x0000000408007986 */ /* 0x0011e2000c101b24 */
[----:B------:R-:W-:Y:S05]  /*71c0*/  BRA `(.L_x_2373) ;  /* 0x00000000000c7947 */ /* 0x000fea0003800000 */
.L_x_2405:
[----:B------:R-:W0:Y:S01]  /*71d0*/  F2I.U32.F64.TRUNC R5, R4 ;  /* 0x0000000400057311 */ /* 0x000e22000030d000 */
[----:B------:R-:W-:Y:S01]  /*71e0*/  IMAD.MOV.U32 R23, RZ, RZ, R22 ;  /* 0x000000ffff177224 */ /* 0x000fe200078e0016 */
[----:B0-----:R0:W-:Y:S06]  /*71f0*/  STG.E desc[UR36][R8.64], R5 ;  /* 0x0000000508007986 */ /* 0x0011ec000c101924 */
.L_x_2373:
[----:B------:R-:W-:Y:S05]  /*7200*/  BSYNC.RECONVERGENT B6 ;  /* 0x0000000000067941 */ /* 0x000fea0003800200 */
.L_x_2372:
[----:B------:R-:W-:Y:S01]  /*7210*/  ISETP.GE.AND P0, PT, R23, R19, PT ;  /* 0x000000131700720c */ /* 0x000fe20003f06270 */
[----:B------:R-:W-:-:S12]  /*7220*/  BSSY.RECONVERGENT B6, `(.L_x_2409) ;  /* 0x0000228000067945 */ /* 0x000fd80003800200 */
[----:B------:R-:W-:Y:S05]  /*7230*/  @P0 BRA `(.L_x_2410) ;  /* 0x0000002000980947 */ /* 0x000fea0003800000 */
[----:B------:R-:W2:Y:S01]  /*7240*/  LDCU UR4, c[0x0][0x3a8] ;  /* 0x00007500ff0477ac */ /* 0x000ea20008000800 */
[----:B01----:R-:W0:Y:S01]  /*7250*/  LDC.64 R4, c[0x0][0x388] ;  /* 0x0000e200ff047b82 */ /* 0x003e220000000a00 */
[----:B------:R-:W-:Y:S01]  /*7260*/  IMAD R0, R18, 0x200, R23 ;  /* 0x0000020012007824 */ /* 0x000fe200078e0217 */
[----:B------:R-:W-:-:S03]  /*7270*/  PRMT R6, R2, 0x9910, RZ ;  /* 0x0000991002067816 */ /* 0x000fc600000000ff */
[----:B--2---:R-:W-:Y:S02]  /*7280*/  IMAD R3, R0, UR4, RZ ;  /* 0x0000000400037c24 */ /* 0x004fe4000f8e02ff */
        /* <DEDUP_REMOVED lines=13> */
[----:B----45:R-:W0:Y:S02]  /*7360*/  F2I.F64.TRUNC R29, R28 ;  /* 0x0000001c001d7311 */ /* 0x030e24000030d100 */
[----:B0-----:R1:W-:Y:S01]  /*7370*/  STG.E.U8 desc[UR36][R4.64], R29 ;  /* 0x0000001d04007986 */ /* 0x0013e2000c101124 */
[----:B------:R-:W-:Y:S05]  /*7380*/  BRA `(.L_x_2416) ;  /* 0x0000000c00f07947 */ /* 0x000fea0003800000 */
.L_x_2414:
[----:B----45:R-:W0:Y:S02]  /*7390*/  F2I.S64.F64.TRUNC R28, R28 ;  /* 0x0000001c001c7311 */ /* 0x030e24000030d900 */
[----:B0-----:R-:W-:-:S05]  /*73a0*/  IMAD.MOV.U32 R3, RZ, RZ, R28 ;  /* 0x000000ffff037224 */ /* 0x001fca00078e001c */
[----:B------:R0:W-:Y:S01]  /*73b0*/  STG.E.U8 desc[UR36][R4.64], R3 ;  /* 0x0000000304007986 */ /* 0x0001e2000c101124 */
[----:B------:R-:W-:Y:S05]  /*73c0*/  BRA `(.L_x_2416) ;  /* 0x0000000c00e07947 */ /* 0x000fea0003800000 */
.L_x_2413:
[----:B------:R-:W-:-:S13]  /*73d0*/  ISETP.NE.AND P0, PT, R0, 0x2, PT ;  /* 0x000000020000780c */ /* 0x000fda0003f05270 */
[----:B------:R-:W-:Y:S05]  /*73e0*/  @!P0 BRA `(.L_x_2417) ;  /* 0x0000000000288947 */ /* 0x000fea0003800000 */
[----:B------:R-:W-:-:S13]  /*73f0*/  ISETP.NE.AND P0, PT, R0, 0x3, PT ;  /* 0x000000030000780c */ /* 0x000fda0003f05270 */
[----:B------:R-:W-:Y:S05]  /*7400*/  @!P0 BRA `(.L_x_2418) ;  /* 0x0000000000148947 */ /* 0x000fea0003800000 */
[----:B------:R-:W-:-:S13]  /*7410*/  ISETP.NE.AND P0, PT, R0, 0x4, PT ;  /* 0x000000040000780c */ /* 0x000fda0003f05270 */
[----:B------:R-:W-:Y:S05]  /*7420*/  @P0 BRA `(.L_x_2415) ;  /* 0x0000000800b40947 */ /* 0x000fea0003800000 */
[----:B----45:R-:W0:Y:S02]  /*7430*/  F2I.S64.F64.TRUNC R28, R28 ;  /* 0x0000001c001c7311 */ /* 0x030e24000030d900 */
[----:B0-----:R0:W-:Y:S01]  /*7440*/  STG.E.64 desc[UR36][R4.64], R28 ;  /* 0x0000001c04007986 */ /* 0x0011e2000c101b24 */
[----:B------:R-:W-:Y:S05]  /*7450*/  BRA `(.L_x_2416) ;  /* 0x0000000c00bc7947 */ /* 0x000fea0003800000 */
.L_x_2418:
[----:B----45:R-:W0:Y:S02]  /*7460*/  F2I.F64.TRUNC R29, R28 ;  /* 0x0000001c001d7311 */ /* 0x030e24000030d100 */
[----:B0-----:R4:W-:Y:S01]  /*7470*/  STG.E desc[UR36][R4.64], R29 ;  /* 0x0000001d04007986 */ /* 0x0019e2000c101924 */
[----:B------:R-:W-:Y:S05]  /*7480*/  BRA `(.L_x_2416) ;  /* 0x0000000c00b07947 */ /* 0x000fea0003800000 */
.L_x_2417:
[----:B----45:R-:W0:Y:S02]  /*7490*/  F2I.F64.TRUNC R29, R28 ;  /* 0x0000001c001d7311 */ /* 0x030e24000030d100 */
[----:B0-----:R2:W-:Y:S01]  /*74a0*/  STG.E.U16 desc[UR36][R4.64], R29 ;  /* 0x0000001d04007986 */ /* 0x0015e2000c101524 */
[----:B------:R-:W-:Y:S05]  /*74b0*/  BRA `(.L_x_2416) ;  /* 0x0000000c00a47947 */ /* 0x000fea0003800000 */
.L_x_2412:
        /* <DEDUP_REMOVED lines=8> */
[----:B----45:R-:W0:Y:S01]  /*7540*/  F2F.F32.F64 R3, R28 ;  /* 0x0000001c00037310 */ /* 0x030e220000301000 */
[----:B------:R-:W-:-:S14]  /*7550*/  DSETP.GEU.AND P0, PT, |R28|, UR4, PT ;  /* 0x000000041c007e2a */ /* 0x000fdc000bf0e200 */
[----:B0-----:R-:W-:-:S05]  /*7560*/  @!P0 FMUL R3, R3, 1.175494350822287508e-38 ;  /* 0x0080000003038820 */ /* 0x001fca0000400000 */
[----:B------:R0:W-:Y:S01]  /*7570*/  STG.E desc[UR36][R4.64], R3 ;  /* 0x0000000304007986 */ /* 0x0001e2000c101924 */
[----:B------:R-:W-:Y:S05]  /*7580*/  BRA `(.L_x_2416) ;  /* 0x0000000c00707947 */ /* 0x000fea0003800000 */
.L_x_2420:
[----:B------:R-:W-:Y:S01]  /*7590*/  UMOV UR4, 0xf0000000 ;  /* 0xf000000000047882 */ /* 0x000fe20000000000 */
[----:B------:R-:W-:Y:S01]  /*75a0*/  UMOV UR5, 0x380fffff ;  /* 0x380fffff00057882 */ /* 0x000fe20000000000 */
[----:B----45:R-:W0:Y:S01]  /*75b0*/  F2F.F32.F64 R0, R28 ;  /* 0x0000001c00007310 */ /* 0x030e220000301000 */
[----:B------:R-:W-:-:S14]  /*75c0*/  DSETP.GEU.AND P0, PT, |R28|, UR4, PT ;  /* 0x000000041c007e2a */ /* 0x000fdc000bf0e200 */
[----:B0-----:R-:W-:-:S05]  /*75d0*/  @!P0 FMUL R0, R0, 1.175494350822287508e-38 ;  /* 0x0080000000008820 */ /* 0x001fca0000400000 */
[----:B------:R-:W-:-:S05]  /*75e0*/  F2FP.F16.F32.PACK_AB R0, RZ, R0 ;  /* 0x00000000ff00723e */ /* 0x000fca00000000ff */
[----:B------:R0:W-:Y:S01]  /*75f0*/  STG.E.U16 desc[UR36][R4.64], R0 ;  /* 0x0000000004007986 */ /* 0x0001e2000c101524 */
[----:B------:R-:W-:Y:S05]  /*7600*/  BRA `(.L_x_2416) ;  /* 0x0000000c00507947 */ /* 0x000fea0003800000 */
.L_x_2419:
        /* <DEDUP_REMOVED lines=8> */
[----:B----45:R-:W0:Y:S01]  /*7690*/  F2F.F32.F64 R6, R28 ;  /* 0x0000001c00067310 */ /* 0x030e220000301000 */
[----:B------:R-:W-:Y:S01]  /*76a0*/  DSETP.GEU.AND P0, PT, |R28|, UR4, PT ;  /* 0x000000041c007e2a */ /* 0x000fe2000bf0e200 */
[----:B------:R-:W-:-:S13]  /*76b0*/  IMAD.MOV.U32 R7, RZ, RZ, RZ ;  /* 0x000000ffff077224 */ /* 0x000fda00078e00ff */
[----:B0-----:R-:W-:-:S05]  /*76c0*/  @!P0 FMUL R6, R6, 1.175494350822287508e-38 ;  /* 0x0080000006068820 */ /* 0x001fca0000400000 */
[----:B------:R0:W-:Y:S01]  /*76d0*/  STG.E.64 desc[UR36][R4.64], R6 ;  /* 0x0000000604007986 */ /* 0x0001e2000c101b24 */
[----:B------:R-:W-:Y:S05]  /*76e0*/  BRA `(.L_x_2416) ;  /* 0x0000000c00187947 */ /* 0x000fea0003800000 */
.L_x_2422:
[----:B------:R-:W-:Y:S01]  /*76f0*/  UMOV UR4, 0xf0000000 ;  /* 0xf000000000047882 */ /* 0x000fe20000000000 */
[----:B------:R-:W-:Y:S01]  /*7700*/  UMOV UR5, 0x380fffff ;  /* 0x380fffff00057882 */ /* 0x000fe20000000000 */
[----:B----45:R-:W0:Y:S01]  /*7710*/  F2F.F32.F64 R0, R28 ;  /* 0x0000001c00007310 */ /* 0x030e220000301000 */
[----:B------:R-:W-:-:S14]  /*7720*/  DSETP.GEU.AND P0, PT, |R28|, UR4, PT ;  /* 0x000000041c007e2a */ /* 0x000fdc000bf0e200 */
[----:B0-----:R-:W-:-:S05]  /*7730*/  @!P0 FMUL R0, R0, 1.175494350822287508e-38 ;  /* 0x0080000000008820 */ /* 0x001fca0000400000 */
[----:B------:R-:W-:-:S04]  /*7740*/  F2FP.F16.F32.PACK_AB R3, RZ, R0 ;  /* 0x00000000ff03723e */ /* 0x000fc800000000ff */
[----:B------:R-:W-:-:S05]  /*7750*/  PRMT R3, R3, 0x5410, RZ ;  /* 0x0000541003037816 */ /* 0x000fca00000000ff */
[----:B------:R0:W-:Y:S01]  /*7760*/  STG.E desc[UR36][R4.64], R3 ;  /* 0x0000000304007986 */ /* 0x0001e2000c101924 */
[----:B------:R-:W-:Y:S05]  /*7770*/  BRA `(.L_x_2416) ;  /* 0x0000000800f47947 */ /* 0x000fea0003800000 */
.L_x_2421:
[----:B----45:R0:W-:Y:S01]  /*7780*/  STG.E.64 desc[UR36][R4.64], R28 ;  /* 0x0000001c04007986 */ /* 0x0301e2000c101b24 */
[----:B------:R-:W-:Y:S05]  /*7790*/  BRA `(.L_x_2416) ;  /* 0x0000000800ec7947 */ /* 0x000fea0003800000 */
.L_x_2411:
        /* <DEDUP_REMOVED lines=10> */
[----:B----45:R-:W0:Y:S02]  /*7840*/  F2I.U32.F64.TRUNC R29, R28 ;  /* 0x0000001c001d7311 */ /* 0x030e24000030d000 */
[----:B0-----:R0:W-:Y:S01]  /*7850*/  STG.E.U16 desc[UR36][R4.64], R29 ;  /* 0x0000001d04007986 */ /* 0x0011e2000c101524 */
[----:B------:R-:W-:Y:S05]  /*7860*/  BRA `(.L_x_2416) ;  /* 0x0000000800b87947 */ /* 0x000fea0003800000 */
.L_x_2426:
[----:B------:R-:W-:Y:S01]  /*7870*/  UMOV UR4, 0xf0000000 ;  /* 0xf000000000047882 */ /* 0x000fe20000000000 */
[----:B------:R-:W-:Y:S01]  /*7880*/  UMOV UR5, 0x380fffff ;  /* 0x380fffff00057882 */ /* 0x000fe20000000000 */
[----:B----45:R-:W0:Y:S01]  /*7890*/  F2F.F32.F64 R7, R28 ;  /* 0x0000001c00077310 */ /* 0x030e220000301000 */
        /* <DEDUP_REMOVED lines=19> */
.L_x_2429:
[----:B------:R-:W-:-:S04]  /*79d0*/  SHF.R.U32.HI R3, RZ, 0x18, R7 ;  /* 0x00000018ff037819 */ /* 0x000fc80000011607 */
[----:B------:R-:W-:-:S07]  /*79e0*/  LOP3.LUT R0, R0, 0x80, R3, 0xf8, !PT ;  /* 0x0000008000007812 */ /* 0x000fce00078ef803 */
.L_x_2428:
[----:B------:R-:W-:Y:S05]  /*79f0*/  BSYNC.RECONVERGENT B0 ;  /* 0x0000000000007941 */ /* 0x000fea0003800200 */
.L_x_2427:
[----:B------:R0:W-:Y:S01]  /*7a00*/  STG.E.U8 desc[UR36][R4.64], R0 ;  /* 0x0000000004007986 */ /* 0x0001e2000c101124 */
[----:B------:R-:W-:Y:S05]  /*7a10*/  BRA `(.L_x_2416) ;  /* 0x00000008004c7947 */ /* 0x000fea0003800000 */
.L_x_2425:
        /* <DEDUP_REMOVED lines=22> */
.L_x_2432:
[----:B------:R-:W-:-:S04]  /*7b80*/  SHF.R.U32.HI R3, RZ, 0x18, R7 ;  /* 0x00000018ff037819 */ /* 0x000fc80000011607 */
[----:B------:R-:W-:-:S07]  /*7b90*/  LOP3.LUT R0, R0, 0x80, R3, 0xf8, !PT ;  /* 0x0000008000007812 */ /* 0x000fce00078ef803 */
.L_x_2431:
[----:B------:R-:W-:Y:S05]  /*7ba0*/  BSYNC.RECONVERGENT B0 ;  /* 0x0000000000007941 */ /* 0x000fea0003800200 */
.L_x_2430:
[----:B------:R0:W-:Y:S01]  /*7bb0*/  STG.E.U8 desc[UR36][R4.64], R0 ;  /* 0x0000000004007986 */ /* 0x0001e2000c101124 */
[----:B------:R-:W-:Y:S05]  /*7bc0*/  BRA `(.L_x_2416) ;  /* 0x0000000400e07947 */ /* 0x000fea0003800000 */
.L_x_2424:
        /* <DEDUP_REMOVED lines=26> */
.L_x_2434:
[----:B----45:R-:W0:Y:S02]  /*7d70*/  F2I.U64.F64.TRUNC R28, R28 ;  /* 0x0000001c001c7311 */ /* 0x030e24000030d800 */
[----:B0-----:R0:W-:Y:S01]  /*7d80*/  STG.E.64 desc[UR36][R4.64], R28 ;  /* 0x0000001c04007986 */ /* 0x0011e2000c101b24 */
[----:B------:R-:W-:Y:S05]  /*7d90*/  BRA `(.L_x_2416) ;  /* 0x00000004006c7947 */ /* 0x000fea0003800000 */
.L_x_2433:
[----:B----45:R-:W0:Y:S02]  /*7da0*/  F2I.U32.F64.TRUNC R29, R28 ;  /* 0x0000001c001d7311 */ /* 0x030e24000030d000 */
[----:B0-----:R0:W-:Y:S01]  /*7db0*/  STG.E desc[UR36][R4.64], R29 ;  /* 0x0000001d04007986 */ /* 0x0011e2000c101924 */
[----:B------:R-:W-:Y:S05]  /*7dc0*/  BRA `(.L_x_2416) ;  /* 0x0000000400607947 */ /* 0x000fea0003800000 */
.L_x_2423:
[----:B------:R-:W-:-:S13]  /*7dd0*/  ISETP.GT.AND P0, PT, R0, 0xe, PT ;  /* 0x0000000e0000780c */ /* 0x000fda0003f04270 */
[----:B------:R-:W-:Y:S05]  /*7de0*/  @P0 BRA `(.L_x_2435) ;  /* 0x00000000002c0947 */ /* 0x000fea0003800000 */
[----:B------:R-:W-:-:S13]  /*7df0*/  ISETP.NE.AND P0, PT, R0, 0xa, PT ;  /* 0x0000000a0000780c */ /* 0x000fda0003f05270 */
[----:B------:R-:W-:Y:S05]  /*7e00*/  @!P0 BRA `(.L_x_2436) ;  /* 0x0000000000188947 */ /* 0x000fea0003800000 */
[----:B------:R-:W-:-:S13]  /*7e10*/  ISETP.NE.AND P0, PT, R0, 0xb, PT ;  /* 0x0000000b0000780c */ /* 0x000fda0003f05270 */
[----:B------:R-:W-:Y:S05]  /*7e20*/  @P0 BRA `(.L_x_2415) ;  /* 0x0000000000340947 */ /* 0x000fea0003800000 */
[----:B----45:R-:W-:-:S06]  /*7e30*/  DSETP.NEU.AND P0, PT, R28, RZ, PT ;  /* 0x000000ff1c00722a */ /* 0x030fcc0003f0d000 */
[----:B------:R-:W-:-:S05]  /*7e40*/  SEL R3, RZ, 0x1, !P0 ;  /* 0x00000001ff037807 */ /* 0x000fca0004000000 */
[----:B------:R0:W-:Y:S01]  /*7e50*/  STG.E.U8 desc[UR36][R4.64], R3 ;  /* 0x0000000304007986 */ /* 0x0001e2000c101124 */
[----:B------:R-:W-:Y:S05]  /*7e60*/  BRA `(.L_x_2416) ;  /* 0x0000000400387947 */ /* 0x000fea0003800000 */
.L_x_2436:
[----:B------:R-:W-:-:S05]  /*7e70*/  CS2R R30, SRZ ;  /* 0x00000000001e7805 */ /* 0x000fca000001ff00 */
[----:B----45:R0:W-:Y:S01]  /*7e80*/  STG.E.128 desc[UR36][R4.64], R28 ;  /* 0x0000001c04007986 */ /* 0x0301e2000c101d24 */
[----:B------:R-:W-:Y:S05]  /*7e90*/  BRA `(.L_x_2416) ;  /* 0x00000004002c7947 */ /* 0x000fea0003800000 */
.L_x_2435:
[----:B------:R-:W-:-:S13]  /*7ea0*/  ISETP.NE.AND P0, PT, R0, 0xf, PT ;  /* 0x0000000f0000780c */ /* 0x000fda0003f05270 */
[----:B------:R-:W-:Y:S05]  /*7eb0*/  @!P0 BRA `(.L_x_2437) ;  /* 0x0000000400088947 */ /* 0x000fea0003800000 */
[----:B------:R-:W-:-:S13]  /*7ec0*/  ISETP.NE.AND P0, PT, R0, 0x17, PT ;  /* 0x000000170000780c */ /* 0x000fda0003f05270 */
[----:B------:R-:W-:Y:S05]  /*7ed0*/  @!P0 BRA `(.L_x_2438) ;  /* 0x0000000000a08947 */ /* 0x000fea0003800000 */
[----:B------:R-:W-:-:S13]  /*7ee0*/  ISETP.NE.AND P0, PT, R0, 0x18, PT ;  /* 0x000000180000780c */ /* 0x000fda0003f05270 */
[----:B------:R-:W-:Y:S05]  /*7ef0*/  @!P0 BRA `(.L_x_2439) ;  /* 0x0000000000448947 */ /* 0x000fea0003800000 */
.L_x_2415:
        /* <DEDUP_REMOVED lines=16> */
.L_x_2440:
[----:B------:R-:W-:Y:S05]  /*8000*/  BRA `(.L_x_2416) ;  /* 0x0000000000d07947 */ /* 0x000fea0003800000 */
.L_x_2439:
[----:B------:R-:W-:Y:S01]  /*8010*/  UMOV UR4, 0xf0000000 ;  /* 0xf000000000047882 */ /* 0x000fe20000000000 */
[----:B------:R-:W-:Y:S01]  /*8020*/  UMOV UR5, 0x380fffff ;  /* 0x380fffff00057882 */ /* 0x000fe20000000000 */
[----:B----45:R-:W0:Y:S01]  /*8030*/  F2F.F32.F64 R7, R28 ;  /* 0x0000001c00077310 */ /* 0x030e220000301000 */
        /* <DEDUP_REMOVED lines=14> */
.L_x_2442:
[----:B------:R-:W-:Y:S05]  /*8120*/  BSYNC.RECONVERGENT B0 ;  /* 0x0000000000007941 */ /* 0x000fea0003800200 */
.L_x_2441:
[----:B------:R-:W-:-:S05]  /*8130*/  LOP3.LUT R3, R0, 0x80, R3, 0xf8, !PT ;  /* 0x0000008000037812 */ /* 0x000fca00078ef803 */
[----:B------:R0:W-:Y:S01]  /*8140*/  STG.E.U8 desc[UR36][R4.64], R3 ;  /* 0x0000000304007986 */ /* 0x0001e2000c101124 */
[----:B------:R-:W-:Y:S05]  /*8150*/  BRA `(.L_x_2416) ;  /* 0x00000000007c7947 */ /* 0x000fea0003800000 */
.L_x_2438:
[----:B------:R-:W-:Y:S01]  /*8160*/  UMOV UR4, 0xf0000000 ;  /* 0xf000000000047882 */ /* 0x000fe20000000000 */
[----:B------:R-:W-:Y:S01]  /*8170*/  UMOV UR5, 0x380fffff ;  /* 0x380fffff00057882 */ /* 0x000fe20000000000 */
[----:B----45:R-:W0:Y:S01]  /*8180*/  F2F.F32.F64 R7, R28 ;  /* 0x0000001c00077310 */ /* 0x030e220000301000 */
        /* <DEDUP_REMOVED lines=13> */
.L_x_2444:
[----:B------:R-:W-:Y:S01]  /*8260*/  IMAD.MOV.U32 R0, RZ, RZ, 0x7f ;  /* 0x0000007fff007424 */ /* 0x000fe200078e00ff */
[----:B------:R-:W-:-:S04]  /*8270*/  ISETP.GT.U32.AND P0, PT, R3, 0x7f800000, PT ;  /* 0x7f8000000300780c */ /* 0x000fc80003f04070 */
[----:B------:R-:W-:-:S09]  /*8280*/  SEL R0, R0, 0x7c, P0 ;  /* 0x0000007c00007807 */ /* 0x000fd20000000000 */
.L_x_2445:
[----:B------:R-:W-:Y:S05]  /*8290*/  BSYNC.RECONVERGENT B0 ;  /* 0x0000000000007941 */ /* 0x000fea0003800200 */
.L_x_2443:
[----:B------:R-:W-:-:S04]  /*82a0*/  SHF.R.U32.HI R3, RZ, 0x18, R7 ;  /* 0x00000018ff037819 */ /* 0x000fc80000011607 */
[----:B------:R-:W-:-:S05]  /*82b0*/  LOP3.LUT R3, R0, 0x80, R3, 0xf8, !PT ;  /* 0x0000008000037812 */ /* 0x000fca00078ef803 */
[----:B------:R0:W-:Y:S01]  /*82c0*/  STG.E.U8 desc[UR36][R4.64], R3 ;  /* 0x0000000304007986 */ /* 0x0001e2000c101124 */
[----:B------:R-:W-:Y:S05]  /*82d0*/  BRA `(.L_x_2416) ;  /* 0x00000000001c7947 */ /* 0x000fea0003800000 */
.L_x_2437:
[----:B------:R-:W-:Y:S01]  /*82e0*/  UMOV UR4, 0xf0000000 ;  /* 0xf000000000047882 */ /* 0x000fe20000000000 */
[----:B------:R-:W-:Y:S01]  /*82f0*/  UMOV UR5, 0x380fffff ;  /* 0x380fffff00057882 */ /* 0x000fe20000000000 */
[----:B----45:R-:W0:Y:S01]  /*8300*/  F2F.F32.F64 R0, R28 ;  /* 0x0000001c00007310 */ /* 0x030e220000301000 */
[----:B------:R-:W-:-:S14]  /*8310*/  DSETP.GEU.AND P0, PT, |R28|, UR4, PT ;  /* 0x000000041c007e2a */ /* 0x000fdc000bf0e200 */
[----:B0-----:R-:W-:-:S05]  /*8320*/  @!P0 FMUL R0, R0, 1.175494350822287508e-38 ;  /* 0x0080000000008820 */ /* 0x001fca0000400000 */
[----:B------:R-:W-:-:S05]  /*8330*/  F2FP.BF16.F32.PACK_AB R0, RZ, R0 ;  /* 0x00000000ff00723e */ /* 0x000fca00000010ff */
[----:B------:R0:W-:Y:S02]  /*8340*/  STG.E.U16 desc[UR36][R4.64], R0 ;  /* 0x0000000004007986 */ /* 0x0001e4000c101524 */
.L_x_2416:
        /* <DEDUP_REMOVED lines=21> */
[----:B------:R-:W0:Y:S02]  /*84a0*/  F2I.F64.TRUNC R25, R24 ;  /* 0x0000001800197311 */ /* 0x000e24000030d100 */
[----:B0-----:R0:W-:Y:S01]  /*84b0*/  STG.E.U8 desc[UR36][R4.64], R25 ;  /* 0x0000001904007986 */ /* 0x0011e2000c101124 */
[----:B------:R-:W-:Y:S05]  /*84c0*/  BRA `(.L_x_2451) ;  /* 0x0000000c00f07947 */ /* 0x000fea0003800000 */
.L_x_2449:
[----:B------:R-:W0:Y:S02]  /*84d0*/  F2I.S64.F64.TRUNC R24, R24 ;  /* 0x0000001800187311 */ /* 0x000e24000030d900 */
[----:B0-----:R-:W-:-:S05]  /*84e0*/  IMAD.MOV.U32 R3, RZ, RZ, R24 ;  /* 0x000000ffff037224 */ /* 0x001fca00078e0018 */
[----:B------:R0:W-:Y:S01]  /*84f0*/  STG.E.U8 desc[UR36][R4.64], R3 ;  /* 0x0000000304007986 */ /* 0x0001e2000c101124 */
[----:B------:R-:W-:Y:S05]  /*8500*/  BRA `(.L_x_2451) ;  /* 0x0000000c00e07947 */ /* 0x000fea0003800000 */
.L_x_2448:
[----:B------:R-:W-:-:S13]  /*8510*/  ISETP.NE.AND P0, PT, R0, 0x2, PT ;  /* 0x000000020000780c */ /* 0x000fda0003f05270 */
[----:B------:R-:W-:Y:S05]  /*8520*/  @!P0 BRA `(.L_x_2452) ;  /* 0x0000000000288947 */ /* 0x000fea0003800000 */
[----:B------:R-:W-:-:S13]  /*8530*/  ISETP.NE.AND P0, PT, R0, 0x3, PT ;  /* 0x000000030000780c */ /* 0x000fda0003f05270 */
[----:B------:R-:W-:Y:S05]  /*8540*/  @!P0 BRA `(.L_x_2453) ;  /* 0x0000000000148947 */ /* 0x000fea0003800000 */
[----:B------:R-:W-:-:S13]  /*8550*/  ISETP.NE.AND P0, PT, R0, 0x4, PT ;  /* 0x000000040000780c */ /* 0x000fda0003f05270 */
[----:B------:R-:W-:Y:S05]  /*8560*/  @P0 BRA `(.L_x_2450) ;  /* 0x0000000800b40947 */ /* 0x000fea0003800000 */
[----:B------:R-:W0:Y:S02]  /*8570*/  F2I.S64.F64.TRUNC R24, R24 ;  /* 0x0000001800187311 */ /* 0x000e24000030d900 */
[----:B0-----:R0:W-:Y:S01]  /*8580*/  STG.E.64 desc[UR36][R4.64], R24 ;  /* 0x0000001804007986 */ /* 0x0011e2000c101b24 */
[----:B------:R-:W-:Y:S05]  /*8590*/  BRA `(.L_x_2451) ;  /* 0x0000000c00bc7947 */ /* 0x000fea0003800000 */
.L_x_2453:
[----:B------:R-:W0:Y:S02]  /*85a0*/  F2I.F64.TRUNC R25, R24 ;  /* 0x0000001800197311 */ /* 0x000e24000030d100 */
[----:B0-----:R0:W-:Y:S01]  /*85b0*/  STG.E desc[UR36][R4.64], R25 ;  /* 0x0000001904007986 */ /* 0x0011e2000c101924 */
[----:B------:R-:W-:Y:S05]  /*85c0*/  BRA `(.L_x_2451) ;  /* 0x0000000c00b07947 */ /* 0x000fea0003800000 */
.L_x_2452:
[----:B------:R-:W0:Y:S02]  /*85d0*/  F2I.F64.TRUNC R25, R24 ;  /* 0x0000001800197311 */ /* 0x000e24000030d100 */
[----:B0-----:R0:W-:Y:S01]  /*85e0*/  STG.E.U16 desc[UR36][R4.64], R25 ;  /* 0x0000001904007986 */ /* 0x0011e2000c101524 */
[----:B------:R-:W-:Y:S05]  /*85f0*/  BRA `(.L_x_2451) ;  /* 0x0000000c00a47947 */ /* 0x000fea0003800000 */
.L_x_2447:
        /* <DEDUP_REMOVED lines=9> */
[----:B------:R-:W-:-:S14]  /*8690*/  DSETP.GEU.AND P0, PT, |R24|, UR4, PT ;  /* 0x0000000418007e2a */ /* 0x000fdc000bf0e200 */
[----:B0-----:R-:W-:-:S05]  /*86a0*/  @!P0 FMUL R3, R3, 1.175494350822287508e-38 ;  /* 0x0080000003038820 */ /* 0x001fca0000400000 */
[----:B------:R0:W-:Y:S01]  /*86b0*/  STG.E desc[UR36][R4.64], R3 ;  /* 0x0000000304007986 */ /* 0x0001e2000c101924 */
[----:B------:R-:W-:Y:S05]  /*86c0*/  BRA `(.L_x_2451) ;  /* 0x0000000c00707947 */ /* 0x000fea0003800000 */
.L_x_2455:
[----:B------:R-:W-:Y:S01]  /*86d0*/  UMOV UR4, 0xf0000000 ;  /* 0xf000000000047882 */ /* 0x000fe20000000000 */
[----:B------:R-:W-:Y:S01]  /*86e0*/  UMOV UR5, 0x380fffff ;  /* 0x380fffff00057882 */ /* 0x000fe20000000000 */
[----:B------:R-:W0:Y:S01]  /*86f0*/  F2F.F32.F64 R0, R24 ;  /* 0x0000001800007310 */ /* 0x000e220000301000 */
[----:B------:R-:W-:-:S14]  /*8700*/  DSETP.GEU.AND P0, PT, |R24|, UR4, PT ;  /* 0x0000000418007e2a */ /* 0x000fdc000bf0e200 */
[----:B0-----:R-:W-:-:S05]  /*8710*/  @!P0 FMUL R0, R0, 1.175494350822287508e-38 ;  /* 0x0080000000008820 */ /* 0x001fca0000400000 */
[----:B------:R-:W-:-:S05]  /*8720*/  F2FP.F16.F32.PACK_AB R0, RZ, R0 ;  /* 0x00000000ff00723e */ /* 0x000fca00000000ff */
[----:B------:R0:W-:Y:S01]  /*8730*/  STG.E.U16 desc[UR36][R4.64], R0 ;  /* 0x0000000004007986 */ /* 0x0001e2000c101524 */
[----:B------:R-:W-:Y:S05]  /*8740*/  BRA `(.L_x_2451) ;  /* 0x0000000c00507947 */ /* 0x000fea0003800000 */
.L_x_2454:
        /* <DEDUP_REMOVED lines=10> */
[----:B------:R-:W-:-:S13]  /*87f0*/  IMAD.MOV.U32 R7, RZ, RZ, RZ ;  /* 0x000000ffff077224 */ /* 0x000fda00078e00ff */
[----:B0-----:R-:W-:-:S05]  /*8800*/  @!P0 FMUL R6, R6, 1.175494350822287508e-38 ;  /* 0x0080000006068820 */ /* 0x001fca0000400000 */
[----:B------:R0:W-:Y:S01]  /*8810*/  STG.E.64 desc[UR36][R4.64], R6 ;  /* 0x0000000604007986 */ /* 0x0001e2000c101b24 */
[----:B------:R-:W-:Y:S05]  /*8820*/  BRA `(.L_x_2451) ;  /* 0x0000000c00187947 */ /* 0x000fea0003800000 */
.L_x_2457:
[----:B------:R-:W-:Y:S01]  /*8830*/  UMOV UR4, 0xf0000000 ;  /* 0xf000000000047882 */ /* 0x000fe20000000000 */
[----:B------:R-:W-:Y:S01]  /*8840*/  UMOV UR5, 0x380fffff ;  /* 0x380fffff00057882 */ /* 0x000fe20000000000 */
[----:B------:R-:W0:Y:S01]  /*8850*/  F2F.F32.F64 R0, R24 ;  /* 0x0000001800007310 */ /* 0x000e220000301000 */
[----:B------:R-:W-:-:S14]  /*8860*/  DSETP.GEU.AND P0, PT, |R24|, UR4, PT ;  /* 0x0000000418007e2a */ /* 0x000fdc000bf0e200 */
[----:B0-----:R-:W-:-:S05]  /*8870*/  @!P0 FMUL R0, R0, 1.175494350822287508e-38 ;  /* 0x0080000000008820 */ /* 0x001fca0000400000 */
[----:B------:R-:W-:-:S04]  /*8880*/  F2FP.F16.F32.PACK_AB R3, RZ, R0 ;  /* 0x00000000ff03723e */ /* 0x000fc800000000ff */
[----:B------:R-:W-:-:S05]  /*8890*/  PRMT R3, R3, 0x5410, RZ ;  /* 0x0000541003037816 */ /* 0x000fca00000000ff */
[----:B------:R0:W-:Y:S01]  /*88a0*/  STG.E desc[UR36][R4.64], R3 ;  /* 0x0000000304007986 */ /* 0x0001e2000c101924 */
[----:B------:R-:W-:Y:S05]  /*88b0*/  BRA `(.L_x_2451) ;  /* 0x0000000800f47947 */ /* 0x000fea0003800000 */
.L_x_2456:
[----:B------:R0:W-:Y:S01]  /*88c0*/  STG.E.64 desc[UR36][R4.64], R24 ;  /* 0x0000001804007986 */ /* 0x0001e2000c101b24 */
[----:B------:R-:W-:Y:S05]  /*88d0*/  BRA `(.L_x_2451) ;  /* 0x0000000800ec7947 */ /* 0x000fea0003800000 */
.L_x_2446:
        /* <DEDUP_REMOVED lines=10> */
[----:B------:R-:W0:Y:S02]  /*8980*/  F2I.U32.F64.TRUNC R25, R24 ;  /* 0x0000001800197311 */ /* 0x000e24000030d000 */
[----:B0-----:R0:W-:Y:S01]  /*8990*/  STG.E.U16 desc[UR36][R4.64], R25 ;  /* 0x0000001904007986 */ /* 0x0011e2000c101524 */
[----:B------:R-:W-:Y:S05]  /*89a0*/  BRA `(.L_x_2451) ;  /* 0x0000000800b87947 */ /* 0x000fea0003800000 */
.L_x_2461:
        /* <DEDUP_REMOVED lines=22> */
.L_x_2464:
[----:B------:R-:W-:-:S04]  /*8b10*/  SHF.R.U32.HI R3, RZ, 0x18, R7 ;  /* 0x00000018ff037819 */ /* 0x000fc80000011607 */
[----:B------:R-:W-:-:S07]  /*8b20*/  LOP3.LUT R0, R0, 0x80, R3, 0xf8, !PT ;  /* 0x0000008000007812 */ /* 0x000fce00078ef803 */
.L_x_2463:
[----:B------:R-:W-:Y:S05]  /*8b30*/  BSYNC.RECONVERGENT B0 ;  /* 0x0000000000007941 */ /* 0x000fea0003800200 */
.L_x_2462:
[----:B------:R0:W-:Y:S01]  /*8b40*/  STG.E.U8 desc[UR36][R4.64], R0 ;  /* 0x0000000004007986 */ /* 0x0001e2000c101124 */
[----:B------:R-:W-:Y:S05]  /*8b50*/  BRA `(.L_x_2451) ;  /* 0x00000008004c7947 */ /* 0x000fea0003800000 */
.L_x_2460:
        /* <DEDUP_REMOVED lines=22> */
.L_x_2467:
[----:B------:R-:W-:-:S04]  /*8cc0*/  SHF.R.U32.HI R3, RZ, 0x18, R7 ;  /* 0x00000018ff037819 */ /* 0x000fc80000011607 */
[----:B------:R-:W-:-:S07]  /*8cd0*/  LOP3.LUT R0, R0, 0x80, R3, 0xf8, !PT ;  /* 0x0000008000007812 */ /* 0x000fce00078ef803 */
.L_x_2466:
[----:B------:R-:W-:Y:S05]  /*8ce0*/  BSYNC.RECONVERGENT B0 ;  /* 0x0000000000007941 */ /* 0x000fea0003800200 */
.L_x_2465:
[----:B------:R0:W-:Y:S01]  /*8cf0*/  STG.E.U8 desc[UR36][R4.64], R0 ;  /* 0x0000000004007986 */ /* 0x0001e2000c101124 */
[----:B------:R-:W-:Y:S05]  /*8d00*/  BRA `(.L_x_2451) ;  /* 0x0000000400e07947 */ /* 0x000fea0003800000 */
.L_x_2459:
        /* <DEDUP_REMOVED lines=26> */
.L_x_2469:
[----:B------:R-:W0:Y:S02]  /*8eb0*/  F2I.U64.F64.TRUNC R24, R24 ;  /* 0x0000001800187311 */ /* 0x000e24000030d800 */
[----:B0-----:R0:W-:Y:S01]  /*8ec0*/  STG.E.64 desc[UR36][R4.64], R24 ;  /* 0x0000001804007986 */ /* 0x0011e2000c101b24 */
[----:B------:R-:W-:Y:S05]  /*8ed0*/  BRA `(.L_x_2451) ;  /* 0x00000004006c7947 */ /* 0x000fea0003800000 */
.L_x_2468:
[----:B------:R-:W0:Y:S02]  /*8ee0*/  F2I.U32.F64.TRUNC R25, R24 ;  /* 0x0000001800197311 */ /* 0x000e24000030d000 */
[----:B0-----:R0:W-:Y:S01]  /*8ef0*/  STG.E desc[UR36][R4.64], R25 ;  /* 0x0000001904007986 */ /* 0x0011e2000c101924 */
[----:B------:R-:W-:Y:S05]  /*8f00*/  BRA `(.L_x_2451) ;  /* 0x0000000400607947 */ /* 0x000fea0003800000 */
.L_x_2458:
[----:B------:R-:W-:-:S13]  /*8f10*/  ISETP.GT.AND P0, PT, R0, 0xe, PT ;  /* 0x0000000e0000780c */ /* 0x000fda0003f04270 */
[----:B------:R-:W-:Y:S05]  /*8f20*/  @P0 BRA `(.L_x_2470) ;  /* 0x00000000002c0947 */ /* 0x000fea0003800000 */
[----:B------:R-:W-:-:S13]  /*8f30*/  ISETP.NE.AND P0, PT, R0, 0xa, PT ;  /* 0x0000000a0000780c */ /* 0x000fda0003f05270 */
[----:B------:R-:W-:Y:S05]  /*8f40*/  @!P0 BRA `(.L_x_2471) ;  /* 0x0000000000188947 */ /* 0x000fea0003800000 */
[----:B------:R-:W-:-:S13]  /*8f50*/  ISETP.NE.AND P0, PT, R0, 0xb, PT ;  /* 0x0000000b0000780c */ /* 0x000fda0003f05270 */
[----:B------:R-:W-:Y:S05]  /*8f60*/  @P0 BRA `(.L_x_2450) ;  /* 0x0000000000340947 */ /* 0x000fea0003800000 */
[----:B------:R-:W-:-:S06]  /*8f70*/  DSETP.NEU.AND P0, PT, R24, RZ, PT ;  /* 0x000000ff1800722a */ /* 0x000fcc0003f0d000 */
[----:B------:R-:W-:-:S05]  /*8f80*/  SEL R3, RZ, 0x1, !P0 ;  /* 0x00000001ff037807 */ /* 0x000fca0004000000 */
[----:B------:R1:W-:Y:S01]  /*8f90*/  STG.E.U8 desc[UR36][R4.64], R3 ;  /* 0x0000000304007986 */ /* 0x0003e2000c101124 */
[----:B------:R-:W-:Y:S05]  /*8fa0*/  BRA `(.L_x_2451) ;  /* 0x0000000400387947 */ /* 0x000fea0003800000 */
.L_x_2471:
[----:B---3--:R-:W-:-:S05]  /*8fb0*/  CS2R R26, SRZ ;  /* 0x00000000001a7805 */ /* 0x008fca000001ff00 */
[----:B------:R0:W-:Y:S01]  /*8fc0*/  STG.E.128 desc[UR36][R4.64], R24 ;  /* 0x0000001804007986 */ /* 0x0001e2000c101d24 */
[----:B------:R-:W-:Y:S05]  /*8fd0*/  BRA `(.L_x_2451) ;  /* 0x00000004002c7947 */ /* 0x000fea0003800000 */
.L_x_2470:
[----:B------:R-:W-:-:S13]  /*8fe0*/  ISETP.NE.AND P0, PT, R0, 0xf, PT ;  /* 0x0000000f0000780c */ /* 0x000fda0003f05270 */
[----:B------:R-:W-:Y:S05]  /*8ff0*/  @!P0 BRA `(.L_x_2472) ;  /* 0x0000000400088947 */ /* 0x000fea0003800000 */
[----:B------:R-:W-:-:S13]  /*9000*/  ISETP.NE.AND P0, PT, R0, 0x17, PT ;  /* 0x000000170000780c */ /* 0x000fda0003f05270 */
[----:B------:R-:W-:Y:S05]  /*9010*/  @!P0 BRA `(.L_x_2473) ;  /* 0x0000000000a08947 */ /* 0x000fea0003800000 */
[----:B------:R-:W-:-:S13]  /*9020*/  ISETP.NE.AND P0, PT, R0, 0x18, PT ;  /* 0x000000180000780c */ /* 0x000fda0003f05270 */
[----:B------:R-:W-:Y:S05]  /*9030*/  @!P0 BRA `(.L_x_2474) ;  /* 0x0000000000448947 */ /* 0x000fea0003800000 */
.L_x_2450:
        /* <DEDUP_REMOVED lines=15> */
[----:B--23--:R-:W-:Y:S05]  /*9130*/  CALL.ABS.NOINC R14 ;  /* 0x000000000e007343 */ /* 0x00cfea0003c00000 */
.L_x_2475:
[----:B------:R-:W-:Y:S05]  /*9140*/  BRA `(.L_x_2451) ;  /* 0x0000000000d07947 */ /* 0x000fea0003800000 */
.L_x_2474:
        /* <DEDUP_REMOVED lines=17> */
.L_x_2477:
[----:B------:R-:W-:Y:S05]  /*9260*/  BSYNC.RECONVERGENT B0 ;  /* 0x0000000000007941 */ /* 0x000fea0003800200 */
.L_x_2476:
[----:B------:R-:W-:-:S05]  /*9270*/  LOP3.LUT R3, R0, 0x80, R3, 0xf8, !PT ;  /* 0x0000008000037812 */ /* 0x000fca00078ef803 */
[----:B------:R4:W-:Y:S01]  /*9280*/  STG.E.U8 desc[UR36][R4.64], R3 ;  /* 0x0000000304007986 */ /* 0x0009e2000c101124 */
[----:B------:R-:W-:Y:S05]  /*9290*/  BRA `(.L_x_2451) ;  /* 0x00000000007c7947 */ /* 0x000fea0003800000 */
.L_x_2473:
[----:B------:R-:W-:Y:S01]  /*92a0*/  UMOV UR4, 0xf0000000 ;  /* 0xf000000000047882 */ /* 0x000fe20000000000 */
[----:B------:R-:W-:Y:S01]  /*92b0*/  UMOV UR5, 0x380fffff ;  /* 0x380fffff00057882 */ /* 0x000fe20000000000 */
        /* <DEDUP_REMOVED lines=14> */
.L_x_2479:
[----:B------:R-:W-:Y:S01]  /*93a0*/  IMAD.MOV.U32 R0, RZ, RZ, 0x7f ;  /* 0x0000007fff007424 */ /* 0x000fe200078e00ff */
[----:B------:R-:W-:-:S04]  /*93b0*/  ISETP.GT.U32.AND P0, PT, R3, 0x7f800000, PT ;  /* 0x7f8000000300780c */ /* 0x000fc80003f04070 */
[----:B------:R-:W-:-:S09]  /*93c0*/  SEL R0, R0, 0x7c, P0 ;  /* 0x0000007c00007807 */ /* 0x000fd20000000000 */
.L_x_2480:
[----:B------:R-:W-:Y:S05]  /*93d0*/  BSYNC.RECONVERGENT B0 ;  /* 0x0000000000007941 */ /* 0x000fea0003800200 */
.L_x_2478:
[----:B------:R-:W-:-:S04]  /*93e0*/  SHF.R.U32.HI R3, RZ, 0x18, R7 ;  /* 0x00000018ff037819 */ /* 0x000fc80000011607 */
[----:B------:R-:W-:-:S05]  /*93f0*/  LOP3.LUT R3, R0, 0x80, R3, 0xf8, !PT ;  /* 0x0000008000037812 */ /* 0x000fca00078ef803 */
[----:B------:R2:W-:Y:S01]  /*9400*/  STG.E.U8 desc[UR36][R4.64], R3 ;  /* 0x0000000304007986 */ /* 0x0005e2000c101124 */
[----:B------:R-:W-:Y:S05]  /*9410*/  BRA `(.L_x_2451) ;  /* 0x00000000001c7947 */ /* 0x000fea0003800000 */
.L_x_2472:
[----:B------:R-:W-:Y:S01]  /*9420*/  UMOV UR4, 0xf0000000 ;  /* 0xf000000000047882 */ /* 0x000fe20000000000 */
[----:B------:R-:W-:Y:S01]  /*9430*/  UMOV UR5, 0x380fffff ;  /* 0x380fffff00057882 */ /* 0x000fe20000000000 */
[----:B------:R-:W0:Y:S01]  /*9440*/  F2F.F32.F64 R0, R24 ;  /* 0x0000001800007310 */ /* 0x000e220000301000 */
[----:B------:R-:W-:-:S14]  /*9450*/  DSETP.GEU.AND P0, PT, |R24|, UR4, PT ;  /* 0x0000000418007e2a */ /* 0x000fdc000bf0e200 */
[----:B0-----:R-:W-:-:S05]  /*9460*/  @!P0 FMUL R0, R0, 1.175494350822287508e-38 ;  /* 0x0080000000008820 */ /* 0x001fca0000400000 */
[----:B------:R-:W-:-:S05]  /*9470*/  F2FP.BF16.F32.PACK_AB R0, RZ, R0 ;  /* 0x00000000ff00723e */ /* 0x000fca00000010ff */
[----:B------:R0:W-:Y:S02]  /*9480*/  STG.E.U16 desc[UR36][R4.64], R0 ;  /* 0x0000000004007986 */ /* 0x0001e4000c101524 */
.L_x_2451:
[----:B------:R-:W-:-:S07]  /*9490*/  VIADD R23, R23, 0x80 ;  /* 0x0000008017177836 */ /* 0x000fce0000000000 */
.L_x_2410:
[----:B------:R-:W-:Y:S05]  /*94a0*/  BSYNC.RECONVERGENT B6 ;  /* 0x0000000000067941 */ /* 0x000fea0003800200 */
.L_x_2409:
[----:B------:R-:W-:-:S13]  /*94b0*/  ISETP.GE.AND P0, PT, R23, R19, PT ;  /* 0x000000131700720c */ /* 0x000fda0003f06270 */
[----:B------:R-:W-:Y:S05]  /*94c0*/  @P0 EXIT ;  /* 0x000000000000094d */ /* 0x000fea0003800000 */
[----:B012-4-:R-:W0:Y:S01]  /*94d0*/  LDC.64 R4, c[0x0][0x388] ;  /* 0x0000e200ff047b82 */ /* 0x017e220000000a00 */
[----:B------:R-:W1:Y:S01]  /*94e0*/  LDCU UR4, c[0x0][0x3a8] ;  /* 0x00007500ff0477ac */ /* 0x000e620008000800 */
[----:B------:R-:W-:Y:S01]  /*94f0*/  PRMT R0, R2, 0x9910, RZ ;  /* 0x0000991002007816 */ /* 0x000fe200000000ff */
        /* <DEDUP_REMOVED lines=14> */
[----:B-----5:R-:W0:Y:S02]  /*95e0*/  F2I.F64.TRUNC R17, R16 ;  /* 0x0000001000117311 */ /* 0x020e24000030d100 */
[----:B0-----:R-:W-:Y:S01]  /*95f0*/  STG.E.U8 desc[UR36][R4.64], R17 ;  /* 0x0000001104007986 */ /* 0x001fe2000c101124 */
[----:B------:R-:W-:Y:S05]  /*9600*/  EXIT ;  /* 0x000000000000794d */ /* 0x000fea0003800000 */
.L_x_2484:
[----:B-----5:R-:W0:Y:S02]  /*9610*/  F2I.S64.F64.TRUNC R16, R16 ;  /* 0x0000001000107311 */ /* 0x020e24000030d900 */
[----:B0-----:R-:W-:-:S05]  /*9620*/  IMAD.MOV.U32 R3, RZ, RZ, R16 ;  /* 0x000000ffff037224 */ /* 0x001fca00078e0010 */
[----:B------:R-:W-:Y:S01]  /*9630*/  STG.E.U8 desc[UR36][R4.64], R3 ;  /* 0x0000000304007986 */ /* 0x000fe2000c101124 */
[----:B------:R-:W-:Y:S05]  /*9640*/  EXIT ;  /* 0x000000000000794d */ /* 0x000fea0003800000 */
.L_x_2483:
[----:B------:R-:W-:-:S13]  /*9650*/  ISETP.NE.AND P0, PT, R0, 0x2, PT ;  /* 0x000000020000780c */ /* 0x000fda0003f05270 */
[----:B------:R-:W-:Y:S05]  /*9660*/  @!P0 BRA `(.L_x_2486) ;  /* 0x0000000000288947 */ /* 0x000fea0003800000 */
[----:B------:R-:W-:-:S13]  /*9670*/  ISETP.NE.AND P0, PT, R0, 0x3, PT ;  /* 0x000000030000780c */ /* 0x000fda0003f05270 */
[----:B------:R-:W-:Y:S05]  /*9680*/  @!P0 BRA `(.L_x_2487) ;  /* 0x0000000000148947 */ /* 0x000fea0003800000 */
[----:B------:R-:W-:-:S13]  /*9690*/  ISETP.NE.AND P0, PT, R0, 0x4, PT ;  /* 0x000000040000780c */ /* 0x000fda0003f05270 */
[----:B------:R-:W-:Y:S05]  /*96a0*/  @P0 BRA `(.L_x_2485) ;  /* 0x0000000800b40947 */ /* 0x000fea0003800000 */
[----:B-----5:R-:W0:Y:S02]  /*96b0*/  F2I.S64.F64.TRUNC R16, R16 ;  /* 0x0000001000107311 */ /* 0x020e24000030d900 */
[----:B0-----:R-:W-:Y:S01]  /*96c0*/  STG.E.64 desc[UR36][R4.64], R16 ;  /* 0x0000001004007986 */ /* 0x001fe2000c101b24 */
[----:B------:R-:W-:Y:S05]  /*96d0*/  EXIT ;  /* 0x000000000000794d */ /* 0x000fea0003800000 */
.L_x_2487:
[----:B-----5:R-:W0:Y:S02]  /*96e0*/  F2I.F64.TRUNC R17, R16 ;  /* 0x0000001000117311 */ /* 0x020e24000030d100 */
[----:B0-----:R-:W-:Y:S01]  /*96f0*/  STG.E desc[UR36][R4.64], R17 ;  /* 0x0000001104007986 */ /* 0x001fe2000c101924 */
[----:B------:R-:W-:Y:S05]  /*9700*/  EXIT ;  /* 0x000000000000794d */ /* 0x000fea0003800000 */
.L_x_2486:
[----:B-----5:R-:W0:Y:S02]  /*9710*/  F2I.F64.TRUNC R17, R16 ;  /* 0x0000001000117311 */ /* 0x020e24000030d100 */
[----:B0-----:R-:W-:Y:S01]  /*9720*/  STG.E.U16 desc[UR36][R4.64], R17 ;  /* 0x0000001104007986 */ /* 0x001fe2000c101524 */
[----:B------:R-:W-:Y:S05]  /*9730*/  EXIT ;  /* 0x000000000000794d */ /* 0x000fea0003800000 */
.L_x_2482:
        /* <DEDUP_REMOVED lines=8> */
[----:B-----5:R-:W0:Y:S01]  /*97c0*/  F2F.F32.F64 R3, R16 ;  /* 0x0000001000037310 */ /* 0x020e220000301000 */
[----:B------:R-:W-:-:S14]  /*97d0*/  DSETP.GEU.AND P0, PT, |R16|, UR4, PT ;  /* 0x0000000410007e2a */ /* 0x000fdc000bf0e200 */
[----:B0-----:R-:W-:-:S05]  /*97e0*/  @!P0 FMUL R3, R3, 1.175494350822287508e-38 ;  /* 0x0080000003038820 */ /* 0x001fca0000400000 */
[----:B------:R-:W-:Y:S01]  /*97f0*/  STG.E desc[UR36][R4.64], R3 ;  /* 0x0000000304007986 */ /* 0x000fe2000c101924 */
[----:B------:R-:W-:Y:S05]  /*9800*/  EXIT ;  /* 0x000000000000794d */ /* 0x000fea0003800000 */
.L_x_2489:
[----:B------:R-:W-:Y:S01]  /*9810*/  UMOV UR4, 0xf0000000 ;  /* 0xf000000000047882 */ /* 0x000fe20000000000 */
[----:B------:R-:W-:Y:S01]  /*9820*/  UMOV UR5, 0x380fffff ;  /* 0x380fffff00057882 */ /* 0x000fe20000000000 */
[----:B-----5:R-:W0:Y:S01]  /*9830*/  F2F.F32.F64 R0, R16 ;  /* 0x0000001000007310 */ /* 0x020e220000301000 */
[----:B------:R-:W-:-:S14]  /*9840*/  DSETP.GEU.AND P0, PT, |R16|, UR4, PT ;  /* 0x0000000410007e2a */ /* 0x000fdc000bf0e200 */
[----:B0-----:R-:W-:-:S05]  /*9850*/  @!P0 FMUL R0, R0, 1.175494350822287508e-38 ;  /* 0x0080000000008820 */ /* 0x001fca0000400000 */
[----:B------:R-:W-:-:S05]  /*9860*/  F2FP.F16.F32.PACK_AB R0, RZ, R0 ;  /* 0x00000000ff00723e */ /* 0x000fca00000000ff */
[----:B------:R-:W-:Y:S01]  /*9870*/  STG.E.U16 desc[UR36][R4.64], R0 ;  /* 0x0000000004007986 */ /* 0x000fe2000c101524 */
[----:B------:R-:W-:Y:S05]  /*9880*/  EXIT ;  /* 0x000000000000794d */ /* 0x000fea0003800000 */
.L_x_2488:
        /* <DEDUP_REMOVED lines=8> */
[----:B-----5:R-:W0:Y:S01]  /*9910*/  F2F.F32.F64 R2, R16 ;  /* 0x0000001000027310 */ /* 0x020e220000301000 */
[----:B------:R-:W-:Y:S01]  /*9920*/  DSETP.GEU.AND P0, PT, |R16|, UR4, PT ;  /* 0x0000000410007e2a */ /* 0x000fe2000bf0e200 */
[----:B------:R-:W-:-:S13]  /*9930*/  IMAD.MOV.U32 R3, RZ, RZ, RZ ;  /* 0x000000ffff037224 */ /* 0x000fda00078e00ff */
[----:B0-----:R-:W-:-:S05]  /*9940*/  @!P0 FMUL R2, R2, 1.175494350822287508e-38 ;  /* 0x0080000002028820 */ /* 0x001fca0000400000 */
[----:B------:R-:W-:Y:S01]  /*9950*/  STG.E.64 desc[UR36][R4.64], R2 ;  /* 0x0000000204007986 */ /* 0x000fe2000c101b24 */
[----:B------:R-:W-:Y:S05]  /*9960*/  EXIT ;  /* 0x000000000000794d */ /* 0x000fea0003800000 */
.L_x_2491:
[----:B------:R-:W-:Y:S01]  /*9970*/  UMOV UR4, 0xf0000000 ;  /* 0xf000000000047882 */ /* 0x000fe20000000000 */
[----:B------:R-:W-:Y:S01]  /*9980*/  UMOV UR5, 0x380fffff ;  /* 0x380fffff00057882 */ /* 0x000fe20000000000 */
[----:B-----5:R-:W0:Y:S01]  /*9990*/  F2F.F32.F64 R0, R16 ;  /* 0x0000001000007310 */ /* 0x020e220000301000 */
[----:B------:R-:W-:-:S14]  /*99a0*/  DSETP.GEU.AND P0, PT, |R16|, UR4, PT ;  /* 0x0000000410007e2a */ /* 0x000fdc000bf0e200 */
[----:B0-----:R-:W-:-:S05]  /*99b0*/  @!P0 FMUL R0, R0, 1.175494350822287508e-38 ;  /* 0x0080000000008820 */ /* 0x001fca0000400000 */
[----:B------:R-:W-:-:S04]  /*99c0*/  F2FP.F16.F32.PACK_AB R3, RZ, R0 ;  /* 0x00000000ff03723e */ /* 0x000fc800000000ff */
[----:B------:R-:W-:-:S05]  /*99d0*/  PRMT R3, R3, 0x5410, RZ ;  /* 0x0000541003037816 */ /* 0x000fca00000000ff */
[----:B------:R-:W-:Y:S01]  /*99e0*/  STG.E desc[UR36][R4.64], R3 ;  /* 0x0000000304007986 */ /* 0x000fe2000c101924 */
[----:B------:R-:W-:Y:S05]  /*99f0*/  EXIT ;  /* 0x000000000000794d */ /* 0x000fea0003800000 */
.L_x_2490:
[----:B-----5:R-:W-:Y:S01]  /*9a00*/  STG.E.64 desc[UR36][R4.64], R16 ;  /* 0x0000001004007986 */ /* 0x020fe2000c101b24 */
[----:B------:R-:W-:Y:S05]  /*9a10*/  EXIT ;  /* 0x000000000000794d */ /* 0x000fea0003800000 */
.L_x_2481:
        /* <DEDUP_REMOVED lines=10> */
[----:B-----5:R-:W0:Y:S02]  /*9ac0*/  F2I.U32.F64.TRUNC R17, R16 ;  /* 0x0000001000117311 */ /* 0x020e24000030d000 */
[----:B0-----:R-:W-:Y:S01]  /*9ad0*/  STG.E.U16 desc[UR36][R4.64], R17 ;  /* 0x0000001104007986 */ /* 0x001fe2000c101524 */
[----:B------:R-:W-:Y:S05]  /*9ae0*/  EXIT ;  /* 0x000000000000794d */ /* 0x000fea0003800000 */
.L_x_2495:
[----:B------:R-:W-:Y:S01]  /*9af0*/  UMOV UR4, 0xf0000000 ;  /* 0xf000000000047882 */ /* 0x000fe20000000000 */
[----:B------:R-:W-:Y:S01]  /*9b00*/  UMOV UR5, 0x380fffff ;  /* 0x380fffff00057882 */ /* 0x000fe20000000000 */
[----:B-----5:R-:W0:Y:S01]  /*9b10*/  F2F.F32.F64 R7, R16 ;  /* 0x0000001000077310 */ /* 0x020e220000301000 */
        /* <DEDUP_REMOVED lines=18> */
.L_x_2498:
[----:B------:R-:W-:-:S04]  /*9c40*/  SHF.R.U32.HI R3, RZ, 0x18, R7 ;  /* 0x00000018ff037819 */ /* 0x000fc80000011607 */
[----:B------:R-:W-:-:S04]  /*9c50*/  LOP3.LUT R0, R0, 0x80, R3, 0xf8, !PT ;  /* 0x0000008000007812 */ /* 0x000fc800078ef803 */
[----:B------:R-:W-:-:S07]  /*9c60*/  PRMT R2, R0, 0x7610, R2 ;  /* 0x0000761000027816 */ /* 0x000fce0000000002 */
.L_x_2497:
[----:B------:R-:W-:Y:S05]  /*9c70*/  BSYNC.RECONVERGENT B0 ;  /* 0x0000000000007941 */ /* 0x000fea0003800200 */
.L_x_2496:
[----:B------:R-:W-:Y:S01]  /*9c80*/  STG.E.U8 desc[UR36][R4.64], R2 ;  /* 0x0000000204007986 */ /* 0x000fe2000c101124 */
[----:B------:R-:W-:Y:S05]  /*9c90*/  EXIT ;  /* 0x000000000000794d */ /* 0x000fea0003800000 */
.L_x_2494:
        /* <DEDUP_REMOVED lines=21> */
.L_x_2501:
[----:B------:R-:W-:-:S04]  /*9df0*/  SHF.R.U32.HI R3, RZ, 0x18, R7 ;  /* 0x00000018ff037819 */ /* 0x000fc80000011607 */
[----:B------:R-:W-:-:S04]  /*9e00*/  LOP3.LUT R0, R0, 0x80, R3, 0xf8, !PT ;  /* 0x0000008000007812 */ /* 0x000fc800078ef803 */
[----:B------:R-:W-:-:S07]  /*9e10*/  PRMT R2, R0, 0x7610, R2 ;  /* 0x0000761000027816 */ /* 0x000fce0000000002 */
.L_x_2500:
[----:B------:R-:W-:Y:S05]  /*9e20*/  BSYNC.RECONVERGENT B0 ;  /* 0x0000000000007941 */ /* 0x000fea0003800200 */
.L_x_2499:
[----:B------:R-:W-:Y:S01]  /*9e30*/  STG.E.U8 desc[UR36][R4.64], R2 ;  /* 0x0000000204007986 */ /* 0x000fe2000c101124 */
[----:B------:R-:W-:Y:S05]  /*9e40*/  EXIT ;  /* 0x000000000000794d */ /* 0x000fea0003800000 */
.L_x_2493:
        /* <DEDUP_REMOVED lines=26> */
.L_x_2503:
[----:B-----5:R-:W0:Y:S02]  /*9ff0*/  F2I.U64.F64.TRUNC R16, R16 ;  /* 0x0000001000107311 */ /* 0x020e24000030d800 */
[----:B0-----:R-:W-:Y:S01]  /*a000*/  STG.E.64 desc[UR36][R4.64], R16 ;  /* 0x0000001004007986 */ /* 0x001fe2000c101b24 */
[----:B------:R-:W-:Y:S05]  /*a010*/  EXIT ;  /* 0x000000000000794d */ /* 0x000fea0003800000 */
.L_x_2502:
[----:B-----5:R-:W0:Y:S02]  /*a020*/  F2I.U32.F64.TRUNC R17, R16 ;  /* 0x0000001000117311 */ /* 0x020e24000030d000 */
[----:B0-----:R-:W-:Y:S01]  /*a030*/  STG.E desc[UR36][R4.64], R17 ;  /* 0x0000001104007986 */ /* 0x001fe2000c101924 */
[----:B------:R-:W-:Y:S05]  /*a040*/  EXIT ;  /* 0x000000000000794d */ /* 0x000fea0003800000 */
.L_x_2492:
[----:B------:R-:W-:-:S13]  /*a050*/  ISETP.GT.AND P0, PT, R0, 0xe, PT ;  /* 0x0000000e0000780c */ /* 0x000fda0003f04270 */
[----:B------:R-:W-:Y:S05]  /*a060*/  @P0 BRA `(.L_x_2504) ;  /* 0x00000000002c0947 */ /* 0x000fea0003800000 */
[----:B------:R-:W-:-:S13]  /*a070*/  ISETP.NE.AND P0, PT, R0, 0xa, PT ;  /* 0x0000000a0000780c */ /* 0x000fda0003f05270 */
[----:B------:R-:W-:Y:S05]  /*a080*/  @!P0 BRA `(.L_x_2505) ;  /* 0x0000000000188947 */ /* 0x000fea0003800000 */
[----:B------:R-:W-:-:S13]  /*a090*/  ISETP.NE.AND P0, PT, R0, 0xb, PT ;  /* 0x0000000b0000780c */ /* 0x000fda0003f05270 */
[----:B------:R-:W-:Y:S05]  /*a0a0*/  @P0 BRA `(.L_x_2485) ;  /* 0x0000000000340947 */ /* 0x000fea0003800000 */
[----:B-----5:R-:W-:-:S06]  /*a0b0*/  DSETP.NEU.AND P0, PT, R16, RZ, PT ;  /* 0x000000ff1000722a */ /* 0x020fcc0003f0d000 */
[----:B------:R-:W-:-:S05]  /*a0c0*/  SEL R3, RZ, 0x1, !P0 ;  /* 0x00000001ff037807 */ /* 0x000fca0004000000 */
[----:B------:R-:W-:Y:S01]  /*a0d0*/  STG.E.U8 desc[UR36][R4.64], R3 ;  /* 0x0000000304007986 */ /* 0x000fe2000c101124 */
[----:B------:R-:W-:Y:S05]  /*a0e0*/  EXIT ;  /* 0x000000000000794d */ /* 0x000fea0003800000 */
.L_x_2505:
[----:B------:R-:W-:-:S05]  /*a0f0*/  CS2R R18, SRZ ;  /* 0x0000000000127805 */ /* 0x000fca000001ff00 */
[----:B-----5:R-:W-:Y:S01]  /*a100*/  STG.E.128 desc[UR36][R4.64], R16 ;  /* 0x0000001004007986 */ /* 0x020fe2000c101d24 */
[----:B------:R-:W-:Y:S05]  /*a110*/  EXIT ;  /* 0x000000000000794d */ /* 0x000fea0003800000 */
.L_x_2504:
[----:B------:R-:W-:-:S13]  /*a120*/  ISETP.NE.AND P0, PT, R0, 0xf, PT ;  /* 0x0000000f0000780c */ /* 0x000fda0003f05270 */
[----:B------:R-:W-:Y:S05]  /*a130*/  @!P0 BRA `(.L_x_2506) ;  /* 0x0000000400088947 */ /* 0x000fea0003800000 */
[----:B------:R-:W-:-:S13]  /*a140*/  ISETP.NE.AND P0, PT, R0, 0x17, PT ;  /* 0x000000170000780c */ /* 0x000fda0003f05270 */
[----:B------:R-:W-:Y:S05]  /*a150*/  @!P0 BRA `(.L_x_2507) ;  /* 0x0000000000a08947 */ /* 0x000fea0003800000 */
[----:B------:R-:W-:-:S13]  /*a160*/  ISETP.NE.AND P0, PT, R0, 0x18, PT ;  /* 0x000000180000780c */ /* 0x000fda0003f05270 */
[----:B------:R-:W-:Y:S05]  /*a170*/  @!P0 BRA `(.L_x_2508) ;  /* 0x0000000000448947 */ /* 0x000fea0003800000 */
.L_x_2485:
[----:B------:R-:W-:Y:S01]  /*a180*/  MOV R0, 0x0 ;  /* 0x0000000000007802 */ /* 0x000fe20000000f00 */
[----:B------:R-:W0:Y:S01]  /*a190*/  LDCU.64 UR4, c[0x4][0x128] ;  /* 0x01002500ff0477ac */ /* 0x000e220008000a00 */
[----:B------:R-:W-:Y:S02]  /*a1a0*/  IMAD.MOV.U32 R8, RZ, RZ, 0x65 ;  /* 0x00000065ff087424 */ /* 0x000fe400078e00ff */
[----:B------:R1:W2:Y:S01]  /*a1b0*/  LDC.64 R2, c[0x4][R0] ;  /* 0x0100000000027b82 */ /* 0x0002a20000000a00 */
[----:B------:R-:W4:Y:S01]  /*a1c0*/  LDCU.64 UR6, c[0x4][0x130] ;  /* 0x01002600ff0677ac */ /* 0x000f220008000a00 */
[----:B------:R-:W-:Y:S02]  /*a1d0*/  IMAD.MOV.U32 R12, RZ, RZ, 0x1 ;  /* 0x00000001ff0c7424 */ /* 0x000fe400078e00ff */
[----:B------:R-:W-:Y:S01]  /*a1e0*/  IMAD.MOV.U32 R13, RZ, RZ, RZ ;  /* 0x000000ffff0d7224 */ /* 0x000fe200078e00ff */
[----:B------:R-:W3:Y:S01]  /*a1f0*/  LDCU.64 UR8, c[0x4][0x10] ;  /* 0x01000200ff0877ac */ /* 0x000ee20008000a00 */
[----:B0-----:R-:W-:-:S02]  /*a200*/  IMAD.U32 R4, RZ, RZ, UR4 ;  /* 0x00000004ff047e24 */ /* 0x001fc4000f8e00ff */
[----:B------:R-:W-:Y:S02]  /*a210*/  IMAD.U32 R5, RZ, RZ, UR5 ;  /* 0x00000005ff057e24 */ /* 0x000fe4000f8e00ff */
[----:B----4-:R-:W-:Y:S02]  /*a220*/  IMAD.U32 R6, RZ, RZ, UR6 ;  /* 0x00000006ff067e24 */ /* 0x010fe4000f8e00ff */
[----:B------:R-:W-:Y:S02]  /*a230*/  IMAD.U32 R7, RZ, RZ, UR7 ;  /* 0x00000007ff077e24 */ /* 0x000fe4000f8e00ff */
[----:B---3--:R-:W-:Y:S02]  /*a240*/  IMAD.U32 R10, RZ, RZ, UR8 ;  /* 0x00000008ff0a7e24 */ /* 0x008fe4000f8e00ff */
[----:B-1----:R-:W-:-:S07]  /*a250*/  IMAD.U32 R11, RZ, RZ, UR9 ;  /* 0x00000009ff0b7e24 */ /* 0x002fce000f8e00ff */
[----:B------:R-:W-:-:S07]  /*a260*/  LEPC R20, `(.L_x_2509) ;  /* 0x000000001014794e */ /* 0x000fce0000000000 */
[----:B--2--5:R-:W-:Y:S05]  /*a270*/  CALL.ABS.NOINC R2 ;  /* 0x0000000002007343 */ /* 0x024fea0003c00000 */
.L_x_2509:
[----:B------:R-:W-:Y:S05]  /*a280*/  EXIT ;  /* 0x000000000000794d */ /* 0x000fea0003800000 */
.L_x_2508:
[----:B------:R-:W-:Y:S01]  /*a290*/  UMOV UR4, 0xf0000000 ;  /* 0xf000000000047882 */ /* 0x000fe20000000000 */
[----:B------:R-:W-:Y:S01]  /*a2a0*/  UMOV UR5, 0x380fffff ;  /* 0x380fffff00057882 */ /* 0x000fe20000000000 */
[----:B-----5:R-:W0:Y:S01]  /*a2b0*/  F2F.F32.F64 R7, R16 ;  /* 0x0000001000077310 */ /* 0x020e220000301000 */
        /* <DEDUP_REMOVED lines=14> */
.L_x_2511:
[----:B------:R-:W-:Y:S05]  /*a3a0*/  BSYNC.RECONVERGENT B0 ;  /* 0x0000000000007941 */ /* 0x000fea0003800200 */
.L_x_2510:
[----:B------:R-:W-:-:S05]  /*a3b0*/  LOP3.LUT R3, R0, 0x80, R3, 0xf8, !PT ;  /* 0x0000008000037812 */ /* 0x000fca00078ef803 */
[----:B------:R-:W-:Y:S01]  /*a3c0*/  STG.E.U8 desc[UR36][R4.64], R3 ;  /* 0x0000000304007986 */ /* 0x000fe2000c101124 */
[----:B------:R-:W-:Y:S05]  /*a3d0*/  EXIT ;  /* 0x000000000000794d */ /* 0x000fea0003800000 */
.L_x_2507:
[----:B------:R-:W-:Y:S01]  /*a3e0*/  UMOV UR4, 0xf0000000 ;  /* 0xf000000000047882 */ /* 0x000fe20000000000 */
[----:B------:R-:W-:Y:S01]  /*a3f0*/  UMOV UR5, 0x380fffff ;  /* 0x380fffff00057882 */ /* 0x000fe20000000000 */
[----:B-----5:R-:W0:Y:S01]  /*a400*/  F2F.F32.F64 R3, R16 ;  /* 0x0000001000037310 */ /* 0x020e220000301000 */
        /* <DEDUP_REMOVED lines=13> */
.L_x_2513:
[----:B------:R-:W-:Y:S01]  /*a4e0*/  IMAD.MOV.U32 R0, RZ, RZ, 0x7f ;  /* 0x0000007fff007424 */ /* 0x000fe200078e00ff */
[----:B------:R-:W-:-:S04]  /*a4f0*/  ISETP.GT.U32.AND P0, PT, R2, 0x7f800000, PT ;  /* 0x7f8000000200780c */ /* 0x000fc80003f04070 */
[----:B------:R-:W-:-:S09]  /*a500*/  SEL R0, R0, 0x7c, P0 ;  /* 0x0000007c00007807 */ /* 0x000fd20000000000 */
.L_x_2514:
[----:B------:R-:W-:Y:S05]  /*a510*/  BSYNC.RECONVERGENT B0 ;  /* 0x0000000000007941 */ /* 0x000fea0003800200 */
.L_x_2512:
[----:B------:R-:W-:-:S04]  /*a520*/  SHF.R.U32.HI R3, RZ, 0x18, R3 ;  /* 0x00000018ff037819 */ /* 0x000fc80000011603 */
[----:B------:R-:W-:-:S05]  /*a530*/  LOP3.LUT R3, R0, 0x80, R3, 0xf8, !PT ;  /* 0x0000008000037812 */ /* 0x000fca00078ef803 */
[----:B------:R-:W-:Y:S01]  /*a540*/  STG.E.U8 desc[UR36][R4.64], R3 ;  /* 0x0000000304007986 */ /* 0x000fe2000c101124 */
[----:B------:R-:W-:Y:S05]  /*a550*/  EXIT ;  /* 0x000000000000794d */ /* 0x000fea0003800000 */
.L_x_2506:
[----:B------:R-:W-:Y:S01]  /*a560*/  UMOV UR4, 0xf0000000 ;  /* 0xf000000000047882 */ /* 0x000fe20000000000 */
[----:B------:R-:W-:Y:S01]  /*a570*/  UMOV UR5, 0x380fffff ;  /* 0x380fffff00057882 */ /* 0x000fe20000000000 */
[----:B-----5:R-:W0:Y:S01]  /*a580*/  F2F.F32.F64 R0, R16 ;  /* 0x0000001000007310 */ /* 0x020e220000301000 */
[----:B------:R-:W-:-:S14]  /*a590*/  DSETP.GEU.AND P0, PT, |R16|, UR4, PT ;  /* 0x0000000410007e2a */ /* 0x000fdc000bf0e200 */
[----:B0-----:R-:W-:-:S05]  /*a5a0*/  @!P0 FMUL R0, R0, 1.175494350822287508e-38 ;  /* 0x0080000000008820 */ /* 0x001fca0000400000 */
[----:B------:R-:W-:-:S05]  /*a5b0*/  F2FP.BF16.F32.PACK_AB R0, RZ, R0 ;  /* 0x00000000ff00723e */ /* 0x000fca00000010ff */
[----:B------:R-:W-:Y:S01]  /*a5c0*/  STG.E.U16 desc[UR36][R4.64], R0 ;  /* 0x0000000004007986 */ /* 0x000fe2000c101524 */
[----:B------:R-:W-:Y:S05]  /*a5d0*/  EXIT ;  /* 0x000000000000794d */ /* 0x000fea0003800000 */
.L_x_2515:
        /* <DEDUP_REMOVED lines=10> */
.L_x_11322:


//--------------------- .text._ZN2at6native18elementwise_kernelILi128ELi2EZNS0_22gpu_kernel_impl_nocastIZZZNS0_15erf_kernel_cudaERNS_18TensorIteratorBaseEENKUlvE_clEvENKUlvE_clEvEUldE_EEvS4_RKT_EUliE_EEviT1_ --------------------------
	.section	.text._ZN2at6native18elementwise_kernelILi128ELi2EZNS0_22gpu_kernel_impl_nocastIZZZNS0_15erf_kernel_cudaERNS_18TensorIteratorBaseEENKUlvE_clEvENKUlvE_clEvEUldE_EEvS4_RKT_EUliE_EEviT1_,"ax",@progbits
	.align	128
        .global         _ZN2at6native18elementwise_kernelILi128ELi2EZNS0_22gpu_kernel_impl_nocastIZZZNS0_15erf_kernel_cudaERNS_18TensorIteratorBaseEENKUlvE_clEvENKUlvE_clEvEUldE_EEvS4_RKT_EUliE_EEviT1_
        .type           _ZN2at6native18elementwise_kernelILi128ELi2EZNS0_22gpu_kernel_impl_nocastIZZZNS0_15erf_kernel_cudaERNS_18TensorIteratorBaseEENKUlvE_clEvENKUlvE_clEvEUldE_EEvS4_RKT_EUliE_EEviT1_,@function
        .size           _ZN2at6native18elementwise_kernelILi128ELi2EZNS0_22gpu_kernel_impl_nocastIZZZNS0_15erf_kernel_cudaERNS_18TensorIteratorBaseEENKUlvE_clEvENKUlvE_clEvEUldE_EEvS4_RKT_EUliE_EEviT1_,(.L_x_11323 - _ZN2at6native18elementwise_kernelILi128ELi2EZNS0_22gpu_kernel_impl_nocastIZZZNS0_15erf_kernel_cudaERNS_18TensorIteratorBaseEENKUlvE_clEvENKUlvE_clEvEUldE_EEvS4_RKT_EUliE_EEviT1_)
        .other          _ZN2at6native18elementwise_kernelILi128ELi2EZNS0_22gpu_kernel_impl_nocastIZZZNS0_15erf_kernel_cudaERNS_18TensorIteratorBaseEENKUlvE_clEvENKUlvE_clEvEUldE_EEvS4_RKT_EUliE_EEviT1_,@"STO_CUDA_ENTRY STV_DEFAULT"
_ZN2at6native18elementwise_kernelILi128ELi2EZNS0_22gpu_kernel_impl_nocastIZZZNS0_15erf_kernel_cudaERNS_18TensorIteratorBaseEENKUlvE_clEvENKUlvE_clEvEUldE_EEvS4_RKT_EUliE_EEviT1_:
.text._ZN2at6native18elementwise_kernelILi128ELi2EZNS0_22gpu_kernel_impl_nocastIZZZNS0_15erf_kernel_cudaERNS_18TensorIteratorBaseEENKUlvE_clEvENKUlvE_clEvEUldE_EEvS4_RKT_EUliE_EEviT1_:
        /* <DEDUP_REMOVED lines=14> */
[----:B0-----:R-:W2:Y:S01]  /*00e0*/  LDG.E.64 R4, desc[UR6][R4.64] ;  /* 0x0000000604047981 */ /* 0x001ea2000c1e1b00 */
[----:B------:R-:W-:Y:S01]  /*00f0*/  HFMA2 R6, -RZ, RZ, -232.75, -52192 ;  /* 0xdb46fa5fff067431 */ /* 0x000fe200000001ff */
[----:B------:R-:W-:Y:S01]  /*0100*/  MOV R7, 0x3d47088f ;  /* 0x3d47088f00077802 */ /* 0x000fe20000000f00 */
[----:B------:R-:W-:Y:S01]  /*0110*/  UMOV UR8, 0xfba6f279 ;  /* 0xfba6f27900087882 */ /* 0x000fe20000000000 */
[----:B------:R-:W-:Y:S01]  /*0120*/  UMOV UR9, 0x3cf0679a ;  /* 0x3cf0679a00097882 */ /* 0x000fe20000000000 */
[----:B------:R-:W-:Y:S01]  /*0130*/  HFMA2 R13, -RZ, RZ, 1.642578125, -0.00018775463104248046875 ;  /* 0x3e928a27ff0d7431 */ /* 0x000fe200000001ff */
[----:B------:R-:W-:Y:S02]  /*0140*/  MOV R12, 0xf89b6999 ;  /* 0xf89b6999000c7802 */ /* 0x000fe40000000f00 */
[----:B------:R-:W-:Y:S01]  /*0150*/  IADD3 R3, PT, PT, R3, 0x80, RZ ;  /* 0x0000008003037810 */ /* 0x000fe20007ffe0ff */
[----:B--2---:R-:W-:Y:S01]  /*0160*/  DFMA R6, |R4|, -UR8, R6 ;  /* 0x8000000804067c2b */ /* 0x004fe20008000206 */
[----:B------:R-:W-:Y:S01]  /*0170*/  UMOV UR8, 0xb976a9b2 ;  /* 0xb976a9b200087882 */ /* 0x000fe20000000000 */
[----:B------:R-:W-:-:S06]  /*0180*/  UMOV UR9, 0x3d8df9f9 ;  /* 0x3d8df9f900097882 */ /* 0x000fcc0000000000 */
[----:B------:R-:W-:Y:S01]  /*0190*/  DFMA R6, |R4|, R6, -UR8 ;  /* 0x8000000804067e2b */ /* 0x000fe20008000206 */
[----:B------:R-:W-:Y:S01]  /*01a0*/  UMOV UR8, 0x590cc332 ;  /* 0x590cc33200087882 */ /* 0x000fe20000000000 */
[----:B------:R-:W-:-:S06]  /*01b0*/  UMOV UR9, 0x3dc7f1f5 ;  /* 0x3dc7f1f500097882 */ /* 0x000fcc0000000000 */
[----:B------:R-:W-:Y:S01]  /*01c0*/  DFMA R6, |R4|, R6, UR8 ;  /* 0x0000000804067e2b */ /* 0x000fe20008000206 */
        /* <DEDUP_REMOVED lines=62> */
[----:B------:R-:W-:-:S06]  /*05b0*/  DFMA R10, |R4|, R8, |R4| ;  /* 0x00000008040a722b */ /* 0x000fcc0000000604 */
[----:B------:R-:W0:Y:S02]  /*05c0*/  F2F.F32.F64 R0, R10 ;  /* 0x0000000a00007310 */ /* 0x000e240000301000 */
[----:B------:R-:W-:Y:S01]  /*05d0*/  DSETP.GEU.AND P0, PT, |R10|, UR8, PT ;  /* 0x000000080a007e2a */ /* 0x000fe2000bf0e200 */
[----:B------:R-:W-:Y:S01]  /*05e0*/  UMOV UR8, 0xfefa39ef ;  /* 0xfefa39ef00087882 */ /* 0x000fe20000000000 */
[----:B------:R-:W-:-:S12]  /*05f0*/  UMOV UR9, 0x3fe62e42 ;  /* 0x3fe62e4200097882 */ /* 0x000fd80000000000 */
[----:B0-----:R-:W-:-:S04]  /*0600*/  @!P0 FMUL R0, R0, 1.175494350822287508e-38 ;  /* 0x0080000000008820 */ /* 0x001fc80000400000 */
[----:B------:R-:W-:-:S06]  /*0610*/  FMUL.FTZ R0, R0, -1.4426950216293334961 ;  /* 0xbfb8aa3b00007820 */ /* 0x000fcc0000410000 */
[----:B------:R-:W0:Y:S02]  /*0620*/  FRND R0, R0 ;  /* 0x0000000000007307 */ /* 0x000e240000201000 */
[----:B0-----:R-:W-:-:S06]  /*0630*/  FMUL.FTZ R2, R0, 1 ;  /* 0x3f80000000027820 */ /* 0x001fcc0000410000 */
[----:B------:R-:W0:Y:S08]  /*0640*/  MUFU.EX2 R0, R0 ;  /* 0x0000000000007308 */ /* 0x000e300000000800 */
[----:B------:R0:W1:Y:S02]  /*0650*/  F2F.F64.F32 R6, R2 ;  /* 0x0000000200067310 */ /* 0x0000640000201800 */
[----:B0-----:R-:W-:Y:S01]  /*0660*/  FMUL.FTZ R2, R0, 1 ;  /* 0x3f80000000027820 */ /* 0x001fe20000410000 */
[--C-:B-1----:R-:W-:Y:S01]  /*0670*/  DFMA R6, R6, -UR8, -R10.reuse ;  /* 0x8000000806067c2b */ /* 0x102fe2000800080a */
[----:B------:R-:W-:Y:S01]  /*0680*/  UMOV UR8, 0xa4741b81 ;  /* 0xa4741b8100087882 */ /* 0x000fe20000000000 */
[----:B------:R-:W-:Y:S01]  /*0690*/  UMOV UR9, 0x3e5ae904 ;  /* 0x3e5ae90400097882 */ /* 0x000fe20000000000 */
[----:B------:R-:W-:-:S05]  /*06a0*/  DADD R10, |R4|, -R10 ;  /* 0x00000000040a7229 */ /* 0x000fca0000000a0a */
[----:B------:R-:W-:Y:S01]  /*06b0*/  DFMA R12, R6, UR8, R12 ;  /* 0x00000008060c7c2b */ /* 0x000fe2000800000c */
[----:B------:R-:W-:Y:S01]  /*06c0*/  UMOV UR8, 0x15ff7e07 ;  /* 0x15ff7e0700087882 */ /* 0x000fe20000000000 */
[----:B------:R-:W-:Y:S01]  /*06d0*/  UMOV UR9, 0x3ec71de7 ;  /* 0x3ec71de700097882 */ /* 0x000fe20000000000 */
[----:B------:R-:W-:Y:S01]  /*06e0*/  DFMA R10, |R4|, R8, R10 ;  /* 0x00000008040a722b */ /* 0x000fe2000000020a */
        /* <DEDUP_REMOVED lines=27> */
[----:B------:R-:W-:Y:S02]  /*08a0*/  DFMA R10, R6, R12, -R10 ;  /* 0x0000000c060a722b */ /* 0x000fe4000000080a */
[----:B0-----:R-:W-:-:S06]  /*08b0*/  DADD R12, -R8, 1 ;  /* 0x3ff00000080c7429 */ /* 0x001fcc0000000100 */
[----:B------:R-:W-:Y:S01]  /*08c0*/  DADD R10, R6, R10 ;  /* 0x00000000060a7229 */ /* 0x000fe2000000000a */
[----:B------:R-:W0:Y:S07]  /*08d0*/  LDC.64 R6, c[0x0][0x580] ;  /* 0x00016000ff067b82 */ /* 0x000e2e0000000a00 */
[----:B------:R-:W-:-:S10]  /*08e0*/  DFMA R10, -R10, R8, R12 ;  /* 0x000000080a0a722b */ /* 0x000fd4000000010c */
[----:B------:R-:W-:Y:S02]  /*08f0*/  FSEL R4, R11, 1.875, !P0 ;  /* 0x3ff000000b047808 */ /* 0x000fe40004000000 */
[----:B------:R-:W-:Y:S02]  /*0900*/  FSEL R10, R10, RZ, !P0 ;  /* 0x000000ff0a0a7208 */ /* 0x000fe40004000000 */
[----:B------:R-:W-:-:S05]  /*0910*/  LOP3.LUT R11, R4, 0x80000000, R5, 0xb8, !PT ;  /* 0x80000000040b7812 */ /* 0x000fca00078eb805 */
[----:B0-----:R0:W-:Y:S02]  /*0920*/  STG.E.64 desc[UR6][R6.64], R10 ;  /* 0x0000000a06007986 */ /* 0x0011e4000c101b06 */
.L_x_2518:
[----:B------:R-:W-:Y:S05]  /*0930*/  BSYNC.RECONVERGENT B0 ;  /* 0x0000000000007941 */ /* 0x000fea0003800200 */
.L_x_2517:
[----:B------:R-:W-:-:S13]  /*0940*/  ISETP.GE.AND P0, PT, R3, UR4, PT ;  /* 0x0000000403007c0c */ /* 0x000fda000bf06270 */
[----:B------:R-:W-:Y:S05]  /*0950*/  @P0 EXIT ;  /* 0x000000000000094d */ /* 0x000fea0003800000 */
[----:B------:R-:W1:Y:S02]  /*0960*/  LDC.64 R2, c[0x0][0x588] ;  /* 0x00016200ff027b82 */ /* 0x000e640000000a00 */
[----:B-1----:R-:W2:Y:S01]  /*0970*/  LDG.E.64 R2, desc[UR6][R2.64] ;  /* 0x0000000602027981 */ /* 0x002ea2000c1e1b00 */
[----:B------:R-:W-:Y:S01]  /*0980*/  HFMA2 R4, -RZ, RZ, -232.75, -52192 ;  /* 0xdb46fa5fff047431 */ /* 0x000fe200000001ff */
[----:B------:R-:W-:Y:S01]  /*0990*/  MOV R5, 0x3d47088f ;  /* 0x3d47088f00057802 */ /* 0x000fe20000000f00 */
[----:B------:R-:W-:Y:S01]  /*09a0*/  UMOV UR4, 0xfba6f279 ;  /* 0xfba6f27900047882 */ /* 0x000fe20000000000 */
[----:B------:R-:W-:Y:S01]  /*09b0*/  UMOV UR5, 0x3cf0679a ;  /* 0x3cf0679a00057882 */ /* 0x000fe20000000000 */
[----:B0-----:R-:W-:Y:S01]  /*09c0*/  IMAD.MOV.U32 R10, RZ, RZ, -0x7649667 ;  /* 0xf89b6999ff0a7424 */ /* 0x001fe200078e00ff */
[----:B------:R-:W-:Y:S02]  /*09d0*/  MOV R11, 0x3e928a27 ;  /* 0x3e928a27000b7802 */ /* 0x000fe40000000f00 */
        /* <DEDUP_REMOVED lines=124> */
[----:B0-----:R-:W-:Y:S01]  /*11a0*/  STG.E.64 desc[UR6][R4.64], R8 ;  /* 0x0000000804007986 */ /* 0x001fe2000c101b06 */
[----:B------:R-:W-:Y:S05]  /*11b0*/  EXIT ;  /* 0x000000000000794d */ /* 0x000fea0003800000 */
.L_x_2516:
        /* <DEDUP_REMOVED lines=8> */
[----:B------:R-:W-:Y:S02]  /*1240*/  MOV R4, RZ ;  /* 0x000000ff00047202 */ /* 0x000fe40000000f00 */
[----:B------:R-:W-:Y:S01]  /*1250*/  MOV R5, R3 ;  /* 0x0000000300057202 */ /* 0x000fe20000000f00 */
[----:B------:R-:W1:Y:S01]  /*1260*/  LDCU UR5, c[0x0][0x38c] ;  /* 0x00007180ff0577ac */ /* 0x000e620008000800 */
[----:B------:R-:W-:Y:S01]  /*1270*/  ISETP.NE.AND P0, PT, R2, RZ, PT ;  /* 0x000000ff0200720c */ /* 0x000fe20003f05270 */
        /* <DEDUP_REMOVED lines=293> */
.L_x_2521:
[----:B------:R-:W0:Y:S02]  /*24d0*/  LDCU.128 UR8, c[0x0][0x580] ;  /* 0x0000b000ff0877ac */ /* 0x000e240008000c00 */
[----:B0-----:R-:W-:-:S05]  /*24e0*/  IADD3 R6, P0, PT, R4, UR10, RZ ;  /* 0x0000000a04067c10 */ /* 0x001fca000ff1e0ff */
[----:B------:R-:W-:-:S06]  /*24f0*/  IMAD.X R7, RZ, RZ, UR11, P0 ;  /* 0x0000000bff077e24 */ /* 0x000fcc00080e06ff */
[----:B------:R-:W2:Y:S01]  /*2500*/  LDG.E.64 R6, desc[UR6][R6.64] ;  /* 0x0000000606067981 */ /* 0x000ea2000c1e1b00 */
[----:B------:R-:W-:Y:S01]  /*2510*/  MOV R8, 0xdb46fa5f ;  /* 0xdb46fa5f00087802 */ /* 0x000fe20000000f00 */
[----:B------:R-:W-:Y:S01]  /*2520*/  UMOV UR10, 0xfba6f279 ;  /* 0xfba6f279000a7882 */ /* 0x000fe20000000000 */
[----:B------:R-:W-:Y:S01]  /*2530*/  MOV R9, 0x3d47088f ;  /* 0x3d47088f00097802 */ /* 0x000fe20000000f00 */
[----:B------:R-:W-:Y:S01]  /*2540*/  UMOV UR11, 0x3cf0679a ;  /* 0x3cf0679a000b7882 */ /* 0x000fe20000000000 */
[----:B------:R-:W-:Y:S02]  /*2550*/  MOV R14, 0xf89b6999 ;  /* 0xf89b6999000e7802 */ /* 0x000fe40000000f00 */
        /* <DEDUP_REMOVED lines=83> */
[----:B------:R-:W-:-:S04]  /*2a90*/  IADD3 R4, P1, PT, R5, UR8, RZ ;  /* 0x0000000805047c10 */ /* 0x000fc8000ff3e0ff */
[----:B------:R-:W-:Y:S01]  /*2aa0*/  IADD3.X R5, PT, PT, RZ, UR9, RZ, P1, !PT ;  /* 0x00000009ff057c10 */ /* 0x000fe20008ffe4ff */
        /* <DEDUP_REMOVED lines=37> */
[----:B------:R-:W-:-:S08]  /*2d00*/  DADD R12, R8, R12 ;  /* 0x00000000080c7229 */ /* 0x000fd0000000000c */
[----:B------:R-:W-:-:S10]  /*2d10*/  DFMA R12, -R12, R10, R14 ;  /* 0x0000000a0c0c722b */ /* 0x000fd4000000010e */
[----:B------:R-:W-:Y:S02]  /*2d20*/  FSEL R6, R13, 1.875, !P0 ;  /* 0x3ff000000d067808 */ /* 0x000fe40004000000 */
[----:B------:R-:W-:Y:S02]  /*2d30*/  FSEL R12, R12, RZ, !P0 ;  /* 0x000000ff0c0c7208 */ /* 0x000fe40004000000 */
[----:B------:R-:W-:-:S05]  /*2d40*/  LOP3.LUT R13, R6, 0x80000000, R7, 0xb8, !PT ;  /* 0x80000000060d7812 */ /* 0x000fca00078eb807 */
[----:B------:R0:W-:Y:S02]  /*2d50*/  STG.E.64 desc[UR6][R4.64], R12 ;  /* 0x0000000c04007986 */ /* 0x0001e4000c101b06 */
.L_x_2520:
[----:B------:R-:W-:Y:S05]  /*2d60*/  BSYNC.RECONVERGENT B0 ;  /* 0x0000000000007941 */ /* 0x000fea0003800200 */
.L_x_2519:
[----:B------:R-:W-:-:S13]  /*2d70*/  ISETP.GE.AND P0, PT, R3, UR4, PT ;  /* 0x0000000403007c0c */ /* 0x000fda000bf06270 */
[----:B------:R-:W-:Y:S05]  /*2d80*/  @P0 EXIT ;  /* 0x000000000000094d */ /* 0x000fea0003800000 */
[----:B------:R-:W1:Y:S01]  /*2d90*/  LDCU.64 UR4, c[0x0][0x390] ;  /* 0x00007200ff0477ac */ /* 0x000e620008000a00 */
[----:B0-----:R-:W-:Y:S01]  /*2da0*/  MOV R4, RZ ;  /* 0x000000ff00047202 */ /* 0x001fe20000000f00 */
        /* <DEDUP_REMOVED lines=296> */
.L_x_2522:
[----:B------:R-:W0:Y:S02]  /*4030*/  LDCU.128 UR8, c[0x0][0x580] ;  /* 0x0000b000ff0877ac */ /* 0x000e240008000c00 */
[----:B0-----:R-:W-:-:S04]  /*4040*/  IADD3 R4, P0, PT, R2, UR10, RZ ;  /* 0x0000000a02047c10 */ /* 0x001fc8000ff1e0ff */
[----:B------:R-:W-:-:S06]  /*4050*/  IADD3.X R5, PT, PT, RZ, UR11, RZ, P0, !PT ;  /* 0x0000000bff057c10 */ /* 0x000fcc00087fe4ff */
[----:B------:R-:W2:Y:S01]  /*4060*/  LDG.E.64 R4, desc[UR6][R4.64] ;  /* 0x0000000604047981 */ /* 0x000ea2000c1e1b00 */
[----:B------:R-:W-:Y:S01]  /*4070*/  MOV R6, 0xdb46fa5f ;  /* 0xdb46fa5f00067802 */ /* 0x000fe20000000f00 */
[----:B------:R-:W-:Y:S01]  /*4080*/  UMOV UR4, 0xfba6f279 ;  /* 0xfba6f27900047882 */ /* 0x000fe20000000000 */
[----:B------:R-:W-:Y:S01]  /*4090*/  MOV R7, 0x3d47088f ;  /* 0x3d47088f00077802 */ /* 0x000fe20000000f00 */
[----:B------:R-:W-:Y:S01]  /*40a0*/  UMOV UR5, 0x3cf0679a ;  /* 0x3cf0679a00057882 */ /* 0x000fe20000000000 */
[----:B------:R-:W-:Y:S02]  /*40b0*/  MOV R12, 0xf89b6999 ;  /* 0xf89b6999000c7802 */ /* 0x000fe40000000f00 */
        /* <DEDUP_REMOVED lines=80> */
[----:B------:R1:W2:Y:S02]  /*45c0*/  F2F.F64.F32 R6, R2 ;  /* 0x0000000200067310 */ /* 0x0002a40000201800 */
[----:B-1----:R-:W-:Y:S01]  /*45d0*/  IADD3 R2, P1, PT, R3, UR8, RZ ;  /* 0x0000000803027c10 */ /* 0x002fe2000ff3e0ff */
[----:B0-----:R-:W-:-:S03]  /*45e0*/  FMUL.FTZ R14, R0, 1 ;  /* 0x3f800000000e7820 */ /* 0x001fc60000410000 */
[----:B------:R-:W-:Y:S01]  /*45f0*/  IADD3.X R3, PT, PT, RZ, UR9, RZ, P1, !PT ;  /* 0x00000009ff037c10 */ /* 0x000fe20008ffe4ff */
[--C-:B--2---:R-:W-:Y:S01]  /*4600*/  DFMA R6, R6, -UR4, -R10.reuse ;  /* 0x8000000406067c2b */ /* 0x104fe2000800080a */
        /* <DEDUP_REMOVED lines=41> */
[----:B------:R-:W-:Y:S01]  /*48a0*/  STG.E.64 desc[UR6][R2.64], R10 ;  /* 0x0000000a02007986 */ /* 0x000fe2000c101b06 */
[----:B------:R-:W-:Y:S05]  /*48b0*/  EXIT ;  /* 0x000000000000794d */ /* 0x000fea0003800000 */
.L_x_2523:
        /* <DEDUP_REMOVED lines=12> */
.L_x_11323:


//--------------------- .text._ZN2at6native27unrolled_elementwise_kernelIZZZNS0_15erf_kernel_cudaERNS_18TensorIteratorBaseEENKUlvE_clEvENKUlvE_clEvEUldE_St5arrayIPcLm2EELi4E23TrivialOffsetCalculatorILi1EjESB_NS0_6memory15LoadWithoutCastENSC_16StoreWithoutCastEEEviT_T0_T2_T3_T4_T5_ --------------------------
	.section	.text._ZN2at6native27unrolled_elementwise_kernelIZZZNS0_15erf_kernel_cudaERNS_18TensorIteratorBaseEENKUlvE_clEvENKUlvE_clEvEUldE_St5arrayIPcLm2EELi4E23TrivialOffsetCalculatorILi1EjESB_NS0_6memory15LoadWithoutCastENSC_16StoreWithoutCastEEEviT_T0_T2_T3_T4_T5_,"ax",@progbits
	.align	128
        .global         _ZN2at6native27unrolled_elementwise_kernelIZZZNS0_15erf_kernel_cudaERNS_18TensorIteratorBaseEENKUlvE_clEvENKUlvE_clEvEUldE_St5arrayIPcLm2EELi4E23TrivialOffsetCalculatorILi1EjESB_NS0_6memory15LoadWithoutCastENSC_16StoreWithoutCastEEEviT_T0_T2_T3_T4_T5_
        .type           _ZN2at6native27unrolled_elementwise_kernelIZZZNS0_15erf_kernel_cudaERNS_18TensorIteratorBaseEENKUlvE_clEvENKUlvE_clEvEUldE_St5arrayIPcLm2EELi4E23TrivialOffsetCalculatorILi1EjESB_NS0_6memory15LoadWithoutCastENSC_16StoreWithoutCastEEEviT_T0_T2_T3_T4_T5_,@function
        .size           _ZN2at6native27unrolled_elementwise_kernelIZZZNS0_15erf_kernel_cudaERNS_18TensorIteratorBaseEENKUlvE_clEvENKUlvE_clEvEUldE_St5arrayIPcLm2EELi4E23TrivialOffsetCalculatorILi1EjESB_NS0_6memory15LoadWithoutCastENSC_16StoreWithoutCastEEEviT_T0_T2_T3_T4_T5_,(.L_x_11324 - _ZN2at6native27unrolled_elementwise_kernelIZZZNS0_15erf_kernel_cudaERNS_18TensorIteratorBaseEENKUlvE_clEvENKUlvE_clEvEUldE_St5arrayIPcLm2EELi4E23TrivialOffsetCalculatorILi1EjESB_NS0_6memory15LoadWithoutCastENSC_16StoreWithoutCastEEEviT_T0_T2_T3_T4_T5_)
        .other          _ZN2at6native27unrolled_elementwise_kernelIZZZNS0_15erf_kernel_cudaERNS_18TensorIteratorBaseEENKUlvE_clEvENKUlvE_clEvEUldE_St5arrayIPcLm2EELi4E23TrivialOffsetCalculatorILi1EjESB_NS0_6memory15LoadWithoutCastENSC_16StoreWithoutCastEEEviT_T0_T2_T3_T4_T5_,@"STO_CUDA_ENTRY STV_DEFAULT"
_ZN2at6native27unrolled_elementwise_kernelIZZZNS0_15erf_kernel_cudaERNS_18TensorIteratorBaseEENKUlvE_clEvENKUlvE_clEvEUldE_St5arrayIPcLm2EELi4E23TrivialOffsetCalculatorILi1EjESB_NS0_6memory15LoadWithoutCastENSC_16StoreWithoutCastEEEviT_T0_T2_T3_T4_T5_:
.text._ZN2at6native27unrolled_elementwise_kernelIZZZNS0_15erf_kernel_cudaERNS_18TensorIteratorBaseEENKUlvE_clEvENKUlvE_clEvEUldE_St5arrayIPcLm2EELi4E23TrivialOffsetCalculatorILi1EjESB_NS0_6memory15LoadWithoutCastENSC_16StoreWithoutCastEEEviT_T0_T2_T3_T4_T5_:
[----:B------:R-:W-:Y:S01]  /*0000*/  LDC R1, c[0x0][0x37c] ;  /* 0x0000df00ff017b82 */ /* 0x000fe20000000800 */
[----:B------:R-:W0:Y:S07]  /*0010*/  S2R R0, SR_CTAID.X ;  /* 0x0000000000007919 */ /* 0x000e2e0000002500 */
[----:B------:R-:W0:Y:S01]  /*0020*/  LDC R3, c[0x0][0x380] ;  /* 0x0000e000ff037b82 */ /* 0x000e220000000800 */
[----:B------:R-:W1:Y:S01]  /*0030*/  LDCU.64 UR4, c[0x0][0x358] ;  /* 0x00006b00ff0477ac */ /* 0x000e620008000a00 */
[----:B------:R-:W-:Y:S01]  /*0040*/  CS2R R10, SRZ ;  /* 0x00000000000a7805 */ /* 0x000fe2000001ff00 */
[----:B------:R-:W2:Y:S01]  /*0050*/  S2R R5, SR_TID.X ;  /* 0x0000000000057919 */ /* 0x000ea20000002100 */
        /* <DEDUP_REMOVED lines=10> */
[C---:B------:R-:W-:Y:S01]  /*0100*/  @!P3 LEA R21, R0.reuse, R5, 0x9 ;  /* 0x000000050015b211 */ /* 0x040fe200078e48ff */
[----:B------:R-:W-:Y:S02]  /*0110*/  @!P3 VIADD R5, R5, 0x80 ;  /* 0x000000800505b836 */ /* 0x000fe40000000000 */
[----:B------:R-:W-:-:S03]  /*0120*/  @!P0 IMAD R13, R0, 0x200, R7 ;  /* 0x00000200000d8824 */ /* 0x000fc600078e0207 */
[----:B------:R-:W-:Y:S01]  /*0130*/  ISETP.GE.AND P2, PT, R5, R6, PT ;  /* 0x000000060500720c */ /* 0x000fe20003f46270 */
[----:B0-----:R-:W-:Y:S01]  /*0140*/  @!P1 IMAD.WIDE.U32 R14, R9, 0x8, R14 ;  /* 0x00000008090e9825 */ /* 0x001fe200078e000e */
[----:B------:R-:W-:Y:S02]  /*0150*/  CS2R R8, SRZ ;  /* 0x0000000000087805 */ /* 0x000fe4000001ff00 */
[----:B------:R-:W-:Y:S02]  /*0160*/  IADD3 R23, PT, PT, R7, 0x80, RZ ;  /* 0x0000008007177810 */ /* 0x000fe40007ffe0ff */
[----:B-1----:R0:W5:Y:S07]  /*0170*/  @!P1 LDG.E.64 R10, desc[UR4][R14.64] ;  /* 0x000000040e0a9981 */ /* 0x00216e000c1e1b00 */
[----:B------:R-:W1:Y:S01]  /*0180*/  @!P2 LDC.64 R16, c[0x0][0x390] ;  /* 0x0000e400ff10ab82 */ /* 0x000e620000000a00 */
[----:B------:R-:W-:Y:S01]  /*0190*/  @!P2 LEA R5, R0, R5, 0x9 ;  /* 0x000000050005a211 */ /* 0x000fe200078e48ff */
[----:B--2---:R-:W-:-:S06]  /*01a0*/  @!P3 IMAD.WIDE.U32 R20, R21, 0x8, R2 ;  /* 0x000000081514b825 */ /* 0x004fcc00078e0002 */
[----:B------:R-:W2:Y:S01]  /*01b0*/  @!P0 LDC.64 R2, c[0x0][0x390] ;  /* 0x0000e400ff028b82 */ /* 0x000ea20000000a00 */
[----:B------:R3:W5:Y:S01]  /*01c0*/  @!P3 LDG.E.64 R8, desc[UR4][R20.64] ;  /* 0x000000041408b981 */ /* 0x000762000c1e1b00 */
[----:B0-----:R-:W-:Y:S01]  /*01d0*/  VIADD R15, R7, 0x100 ;  /* 0x00000100070f7836 */ /* 0x001fe20000000000 */
[----:B------:R-:W-:Y:S01]  /*01e0*/  BSSY.RECONVERGENT B0, `(.L_x_2524) ;  /* 0x0000093000007945 */ /* 0x000fe20003800200 */
[----:B-1----:R-:W-:Y:S01]  /*01f0*/  @!P2 IMAD.WIDE.U32 R16, R5, 0x8, R16 ;  /* 0x000000080510a825 */ /* 0x002fe200078e0010 */
[----:B------:R-:W-:-:S03]  /*0200*/  CS2R R4, SRZ ;  /* 0x0000000000047805 */ /* 0x000fc6000001ff00 */
[----:B--2---:R-:W-:Y:S01]  /*0210*/  @!P0 IMAD.WIDE.U32 R2, R13, 0x8, R2 ;  /* 0x000000080d028825 */ /* 0x004fe200078e0002 */
[----:B------:R-:W-:Y:S02]  /*0220*/  CS2R R12, SRZ ;  /* 0x00000000000c7805 */ /* 0x000fe4000001ff00 */
[----:B------:R0:W5:Y:S04]  /*0230*/  @!P2 LDG.E.64 R4, desc[UR4][R16.64] ;  /* 0x000000041004a981 */ /* 0x000168000c1e1b00 */
[----:B------:R1:W5:Y:S01]  /*0240*/  @!P0 LDG.E.64 R12, desc[UR4][R2.64] ;  /* 0x00000004020c8981 */ /* 0x000362000c1e1b00 */
[----:B------:R-:W-:-:S13]  /*0250*/  ISETP.GE.AND P0, PT, R7, R6, PT ;  /* 0x000000060700720c */ /* 0x000fda0003f06270 */
[----:B------:R-:W1:Y:S01]  /*0260*/  @!P0 LDC.64 R18, c[0x0][0x388] ;  /* 0x0000e200ff128b82 */ /* 0x000e620000000a00 */
[----:B---3--:R-:W-:Y:S01]  /*0270*/  IADD3 R21, PT, PT, R7, 0x180, RZ ;  /* 0x0000018007157810 */ /* 0x008fe20007ffe0ff */
[----:B0-----:R-:W-:Y:S01]  /*0280*/  @!P0 IMAD R17, R0, 0x200, R7 ;  /* 0x0000020000118824 */ /* 0x001fe200078e0207 */
[----:B------:R-:W-:Y:S02]  /*0290*/  @!P0 MOV R7, R23 ;  /* 0x0000001700078202 */ /* 0x000fe40000000f00 */
[-C--:B------:R-:W-:Y:S02]  /*02a0*/  ISETP.GE.AND P4, PT, R23, R6.reuse, PT ;  /* 0x000000061700720c */ /* 0x080fe40003f86270 */
[-C--:B------:R-:W-:Y:S02]  /*02b0*/  ISETP.GE.AND P1, PT, R15, R6.reuse, PT ;  /* 0x000000060f00720c */ /* 0x080fe40003f26270 */
[-C--:B------:R-:W-:Y:S02]  /*02c0*/  ISETP.GE.AND P2, PT, R21, R6.reuse, PT ;  /* 0x000000061500720c */ /* 0x080fe40003f46270 */
[----:B------:R-:W-:Y:S01]  /*02d0*/  ISETP.GE.AND P3, PT, R7, R6, PT ;  /* 0x000000060700720c */ /* 0x000fe20003f66270 */
[----:B-1----:R-:W-:Y:S01]  /*02e0*/  @!P0 IMAD.WIDE.U32 R2, R17, 0x8, R18 ;  /* 0x0000000811028825 */ /* 0x002fe200078e0012 */
[----:B------:R-:W-:Y:S11]  /*02f0*/  @P0 BRA `(.L_x_2525) ;  /* 0x0000000800040947 */ /* 0x000ff60003800000 */
[----:B------:R-:W-:Y:S02]  /*0300*/  HFMA2 R15, -RZ, RZ, 1.3193359375, 0.00013911724090576171875 ;  /* 0x3d47088fff0f7431 */ /* 0x000fe400000001ff */
[----:B------:R-:W-:Y:S01]  /*0310*/  IMAD.MOV.U32 R14, RZ, RZ, -0x24b905a1 ;  /* 0xdb46fa5fff0e7424 */ /* 0x000fe200078e00ff */
[----:B------:R-:W-:Y:S01]  /*0320*/  UMOV UR6, 0xfba6f279 ;  /* 0xfba6f27900067882 */ /* 0x000fe20000000000 */
[----:B------:R-:W-:Y:S01]  /*0330*/  UMOV UR7, 0x3cf0679a ;  /* 0x3cf0679a00077882 */ /* 0x000fe20000000000 */
[----:B------:R-:W-:Y:S01]  /*0340*/  IMAD.MOV.U32 R22, RZ, RZ, -0x7649667 ;  /* 0xf89b6999ff167424 */ /* 0x000fe200078e00ff */
[----:B------:R-:W-:Y:S02]  /*0350*/  MOV R23, 0x3e928a27 ;  /* 0x3e928a2700177802 */ /* 0x000fe40000000f00 */
        /* <DEDUP_REMOVED lines=79> */
[----:B------:R-:W1:Y:S02]  /*0850*/  F2F.F64.F32 R14, R21 ;  /* 0x00000015000e7310 */ /* 0x000e640000201800 */
[----:B-1----:R-:W-:Y:S01]  /*0860*/  DFMA R14, R14, -UR6, -R18 ;  /* 0x800000060e0e7c2b */ /* 0x002fe20008000812 */
        /* <DEDUP_REMOVED lines=25> */
[----:B------:R-:W-:Y:S01]  /*0a00*/  UMOV UR7, 0x3fe00000 ;  /* 0x3fe0000000077882 */ /* 0x000fe20000000000 */
[----:B------:R-:W-:-:S05]  /*0a10*/  DADD R22, -R18, |R12| ;  /* 0x0000000012167229 */ /* 0x000fca000000050c */
[----:B------:R-:W-:Y:S01]  /*0a20*/  DFMA R18, R14, R24, UR6 ;  /* 0x000000060e127e2b */ /* 0x000fe20008000018 */
[----:B------:R-:W-:Y:S01]  /*0a30*/  UMOV UR6, 0x8dc96626 ;  /* 0x8dc9662600067882 */ /* 0x000fe20000000000 */
[----:B0-----:R-:W-:Y:S01]  /*0a40*/  FMUL.FTZ R24, R20, 1 ;  /* 0x3f80000014187820 */ /* 0x001fe20000410000 */
[----:B------:R-:W-:Y:S01]  /*0a50*/  DFMA R22, R16, |R12|, R22 ;  /* 0x4000000c1016722b */ /* 0x000fe20000000016 */
[----:B------:R-:W-:Y:S02]  /*0a60*/  UMOV UR7, 0x4017afb4 ;  /* 0x4017afb400077882 */ /* 0x000fe40000000000 */
[----:B------:R-:W0:Y:S01]  /*0a70*/  F2F.F64.F32 R16, R24 ;  /* 0x0000001800107310 */ /* 0x000e220000201800 */
[----:B------:R-:W-:Y:S02]  /*0a80*/  DSETP.GE.AND P5, PT, |R12|, UR6, PT ;  /* 0x000000060c007e2a */ /* 0x000fe4000bfa6200 */
[----:B------:R-:W-:-:S08]  /*0a90*/  DMUL R18, R14, R18 ;  /* 0x000000120e127228 */ /* 0x000fd00000000000 */
[----:B------:R-:W-:Y:S02]  /*0aa0*/  DFMA R18, R14, R18, -R22 ;  /* 0x000000120e12722b */ /* 0x000fe40000000816 */
[----:B0-----:R-:W-:-:S06]  /*0ab0*/  DADD R20, -R16, 1 ;  /* 0x3ff0000010147429 */ /* 0x001fcc0000000100 */
[----:B------:R-:W-:-:S08]  /*0ac0*/  DADD R18, R14, R18 ;  /* 0x000000000e127229 */ /* 0x000fd00000000012 */
[----:B------:R-:W-:-:S10]  /*0ad0*/  DFMA R18, -R18, R16, R20 ;  /* 0x000000101212722b */ /* 0x000fd40000000114 */
[----:B------:R-:W-:Y:S02]  /*0ae0*/  FSEL R15, R19, 1.875, !P5 ;  /* 0x3ff00000130f7808 */ /* 0x000fe40006800000 */
[----:B------:R-:W-:Y:S02]  /*0af0*/  FSEL R12, R18, RZ, !P5 ;  /* 0x000000ff120c7208 */ /* 0x000fe40006800000 */
[----:B------:R-:W-:-:S07]  /*0b00*/  LOP3.LUT R13, R15, 0x80000000, R13, 0xb8, !PT ;  /* 0x800000000f0d7812 */ /* 0x000fce00078eb80d */
.L_x_2525:
[----:B------:R-:W-:Y:S05]  /*0b10*/  BSYNC.RECONVERGENT B0 ;  /* 0x0000000000007941 */ /* 0x000fea0003800200 */
.L_x_2524:
[----:B------:R-:W-:Y:S04]  /*0b20*/  BSSY.RECONVERGENT B0, `(.L_x_2526) ;  /* 0x0000083000007945 */ /* 0x000fe80003800200 */
[----:B------:R-:W-:Y:S05]  /*0b30*/  @P4 BRA `(.L_x_2527) ;  /* 0x0000000800044947 */ /* 0x000fea0003800000 */
[----:B------:R-:W-:Y:S01]  /*0b40*/  IMAD.MOV.U32 R14, RZ, RZ, -0x24b905a1 ;  /* 0xdb46fa5fff0e7424 */ /* 0x000fe200078e00ff */
[----:B------:R-:W-:Y:S01]  /*0b50*/  MOV R15, 0x3d47088f ;  /* 0x3d47088f000f7802 */ /* 0x000fe20000000f00 */
        /* <DEDUP_REMOVED lines=92> */
[----:B0-----:R-:W-:-:S04]  /*1120*/  FMUL.FTZ R16, R20, 1 ;  /* 0x3f80000014107820 */ /* 0x001fc80000410000 */
[C---:B------:R-:W-:Y:S01]  /*1130*/  DFMA R22, R14.reuse, R22, UR6 ;  /* 0x000000060e167e2b */ /* 0x040fe20008000016 */
[----:B------:R-:W-:Y:S01]  /*1140*/  UMOV UR6, 0x6b0ac45a ;  /* 0x6b0ac45a00067882 */ /* 0x000fe20000000000 */
[----:B------:R-:W-:Y:S01]  /*1150*/  UMOV UR7, 0x3efa019a ;  /* 0x3efa019a00077882 */ /* 0x000fe20000000000 */
[----:B------:R-:W0:Y:S05]  /*1160*/  F2F.F64.F32 R16, R16 ;  /* 0x0000001000107310 */ /* 0x000e2a0000201800 */
        /* <DEDUP_REMOVED lines=25> */
[----:B0-----:R-:W-:-:S08]  /*1300*/  DADD R14, -R16, 1 ;  /* 0x3ff00000100e7429 */ /* 0x001fd00000000100 */
[----:B------:R-:W-:-:S10]  /*1310*/  DFMA R14, -R18, R16, R14 ;  /* 0x00000010120e722b */ /* 0x000fd4000000010e */
[----:B------:R-:W-:Y:S02]  /*1320*/  FSEL R15, R15, 1.875, !P4 ;  /* 0x3ff000000f0f7808 */ /* 0x000fe40006000000 */
[----:B------:R-:W-:Y:S02]  /*1330*/  FSEL R10, R14, RZ, !P4 ;  /* 0x000000ff0e0a7208 */ /* 0x000fe40006000000 */
[----:B------:R-:W-:-:S07]  /*1340*/  LOP3.LUT R11, R15, 0x80000000, R11, 0xb8, !PT ;  /* 0x800000000f0b7812 */ /* 0x000fce00078eb80b */
.L_x_2527:
[----:B------:R-:W-:Y:S05]  /*1350*/  BSYNC.RECONVERGENT B0 ;  /* 0x0000000000007941 */ /* 0x000fea0003800200 */
.L_x_2526:
        /* <DEDUP_REMOVED lines=131> */
.L_x_2529:
[----:B------:R-:W-:Y:S05]  /*1b90*/  BSYNC.RECONVERGENT B0 ;  /* 0x0000000000007941 */ /* 0x000fea0003800200 */
.L_x_2528:
        /* <DEDUP_REMOVED lines=131> */
.L_x_2531:
[----:B------:R-:W-:Y:S05]  /*23d0*/  BSYNC.RECONVERGENT B0 ;  /* 0x0000000000007941 */ /* 0x000fea0003800200 */
.L_x_2530:
[----:B-----5:R0:W-:Y:S01]  /*23e0*/  @!P0 STG.E.64 desc[UR4][R2.64], R12 ;  /* 0x0000000c02008986 */ /* 0x0201e2000c101b04 */
[----:B------:R-:W-:Y:S04]  /*23f0*/  BSSY.RECONVERGENT B0, `(.L_x_2532) ;  /* 0x000000c000007945 */ /* 0x000fe80003800200 */
[----:B------:R-:W-:Y:S05]  /*2400*/  @P3 BRA `(.L_x_2533) ;  /* 0x0000000000283947 */ /* 0x000fea0003800000 */
[----:B0-----:R-:W0:Y:S01]  /*2410*/  LDC.64 R2, c[0x0][0x388] ;  /* 0x0000e200ff027b82 */ /* 0x001e220000000a00 */
[----:B------:R-:W-:Y:S01]  /*2420*/  IMAD R13, R0, 0x200, R7 ;  /* 0x00000200000d7824 */ /* 0x000fe200078e0207 */
[----:B------:R-:W-:-:S04]  /*2430*/  IADD3 R7, PT, PT, R7, 0x80, RZ ;  /* 0x0000008007077810 */ /* 0x000fc80007ffe0ff */
[----:B------:R-:W-:-:S13]  /*2440*/  ISETP.GE.AND P0, PT, R7, R6, PT ;  /* 0x000000060700720c */ /* 0x000fda0003f06270 */
[----:B------:R-:W-:Y:S01]  /*2450*/  @!P0 IMAD R15, R0, 0x200, R7 ;  /* 0x00000200000f8824 */ /* 0x000fe200078e0207 */
[----:B------:R-:W-:Y:S01]  /*2460*/  @!P0 IADD3 R7, PT, PT, R7, 0x80, RZ ;  /* 0x0000008007078810 */ /* 0x000fe20007ffe0ff */
[----:B0-----:R-:W-:-:S04]  /*2470*/  IMAD.WIDE.U32 R12, R13, 0x8, R2 ;  /* 0x000000080d0c7825 */ /* 0x001fc800078e0002 */
[----:B------:R-:W-:Y:S01]  /*2480*/  @!P0 IMAD.WIDE.U32 R2, R15, 0x8, R2 ;  /* 0x000000080f028825 */ /* 0x000fe200078e0002 */
[----:B------:R1:W-:Y:S04]  /*2490*/  STG.E.64 desc[UR4][R12.64], R10 ;  /* 0x0000000a0c007986 */ /* 0x0003e8000c101b04 */
[----:B------:R1:W-:Y:S02]  /*24a0*/  @!P0 STG.E.64 desc[UR4][R2.64], R8 ;  /* 0x0000000802008986 */ /* 0x0003e4000c101b04 */
.L_x_2533:
[----:B------:R-:W-:Y:S05]  /*24b0*/  BSYNC.RECONVERGENT B0 ;  /* 0x0000000000007941 */ /* 0x000fea0003800200 */
.L_x_2532:
[----:B------:R-:W-:-:S13]  /*24c0*/  ISETP.GE.AND P0, PT, R7, R6, PT ;  /* 0x000000060700720c */ /* 0x000fda0003f06270 */
[----:B------:R-:W-:Y:S05]  /*24d0*/  @P0 EXIT ;  /* 0x000000000000094d */ /* 0x000fea0003800000 */
[----:B01----:R-:W0:Y:S01]  /*24e0*/  LDC.64 R2, c[0x0][0x388] ;  /* 0x0000e200ff027b82 */ /* 0x003e220000000a00 */
[----:B------:R-:W-:-:S04]  /*24f0*/  IMAD R7, R0, 0x200, R7 ;  /* 0x0000020000077824 */ /* 0x000fc800078e0207 */
[----:B0-----:R-:W-:-:S05]  /*2500*/  IMAD.WIDE.U32 R2, R7, 0x8, R2 ;  /* 0x0000000807027825 */ /* 0x001fca00078e0002 */
[----:B------:R-:W-:Y:S01]  /*2510*/  STG.E.64 desc[UR4][R2.64], R4 ;  /* 0x0000000402007986 */ /* 0x000fe2000c101b04 */
[----:B------:R-:W-:Y:S05]  /*2520*/  EXIT ;  /* 0x000000000000794d */ /* 0x000fea0003800000 */
.L_x_2534:
        /* <DEDUP_REMOVED lines=13> */
.L_x_11324:


//--------------------- .text._ZN2at6native29vectorized_elementwise_kernelILi2EZZZNS0_15erf_kernel_cudaERNS_18TensorIteratorBaseEENKUlvE_clEvENKUlvE_clEvEUldE_St5arrayIPcLm2EEEEviT0_T1_ --------------------------
	.section	.text._ZN2at6native29vectorized_elementwise_kernelILi2EZZZNS0_15erf_kernel_cudaERNS_18TensorIteratorBaseEENKUlvE_clEvENKUlvE_clEvEUldE_St5arrayIPcLm2EEEEviT0_T1_,"ax",@progbits
	.align	128
        .global         _ZN2at6native29vectorized_elementwise_kernelILi2EZZZNS0_15erf_kernel_cudaERNS_18TensorIteratorBaseEENKUlvE_clEvENKUlvE_clEvEUldE_St5arrayIPcLm2EEEEviT0_T1_
        .type           _ZN2at6native29vectorized_elementwise_kernelILi2EZZZNS0_15erf_kernel_cudaERNS_18TensorIteratorBaseEENKUlvE_clEvENKUlvE_clEvEUldE_St5arrayIPcLm2EEEEviT0_T1_,@function
        .size           _ZN2at6native29vectorized_elementwise_kernelILi2EZZZNS0_15erf_kernel_cudaERNS_18TensorIteratorBaseEENKUlvE_clEvENKUlvE_clEvEUldE_St5arrayIPcLm2EEEEviT0_T1_,(.L_x_11325 - _ZN2at6native29vectorized_elementwise_kernelILi2EZZZNS0_15erf_kernel_cudaERNS_18TensorIteratorBaseEENKUlvE_clEvENKUlvE_clEvEUldE_St5arrayIPcLm2EEEEviT0_T1_)
        .other          _ZN2at6native29vectorized_elementwise_kernelILi2EZZZNS0_15erf_kernel_cudaERNS_18TensorIteratorBaseEENKUlvE_clEvENKUlvE_clEvEUldE_St5arrayIPcLm2EEEEviT0_T1_,@"STO_CUDA_ENTRY STV_DEFAULT"
_ZN2at6native29vectorized_elementwise_kernelILi2EZZZNS0_15erf_kernel_cudaERNS_18TensorIteratorBaseEENKUlvE_clEvENKUlvE_clEvEUldE_St5arrayIPcLm2EEEEviT0_T1_:
.text._ZN2at6native29vectorized_elementwise_kernelILi2EZZZNS0_15erf_kernel_cudaERNS_18TensorIteratorBaseEENKUlvE_clEvENKUlvE_clEvEUldE_St5arrayIPcLm2EEEEviT0_T1_:
[----:B------:R-:W-:Y:S01]  /*0000*/  LDC R1, c[0x0][0x37c] ;  /* 0x0000df00ff017b82 */ /* 0x000fe20000000800 */
[----:B------:R-:W0:Y:S07]  /*0010*/  S2R R0, SR_CTAID.X ;  /* 0x0000000000007919 */ /* 0x000e2e0000002500 */
[----:B------:R-:W0:Y:S01]  /*0020*/  LDC R3, c[0x0][0x380] ;  /* 0x0000e000ff037b82 */ /* 0x000e220000000800 */
[----:B------:R-:W1:Y:S01]  /*0030*/  LDCU.64 UR4, c[0x0][0x358] ;  /* 0x00006b00ff0477ac */ /* 0x000e620008000a00 */
[----:B0-----:R-:W-:-:S05]  /*0040*/  IMAD R2, R0, -0x400, R3 ;  /* 0xfffffc0000027824 */ /* 0x001fca00078e0203 */
[----:B------:R-:W-:-:S13]  /*0050*/  ISETP.GT.U32.AND P0, PT, R2, 0x3ff, PT ;  /* 0x000003ff0200780c */ /* 0x000fda0003f04070 */
[----:B-1----:R-:W-:Y:S05]  /*0060*/  @P0 BRA `(.L_x_2535) ;  /* 0x0000004800900947 */ /* 0x002fea0003800000 */
[----:B------:R-:W0:Y:S02]  /*0070*/  S2R R3, SR_TID.X ;  /* 0x0000000000037919 */ /* 0x000e240000002100 */
[----:B0-----:R-:W-:Y:S02]  /*0080*/  ISETP.GE.U32.AND P0, PT, R3, R2, PT ;  /* 0x000000020300720c */ /* 0x001fe40003f06070 */
[----:B------:R-:W-:-:S11]  /*0090*/  MOV R5, R3 ;  /* 0x0000000300057202 */ /* 0x000fd60000000f00 */
[----:B------:R-:W-:-:S05]  /*00a0*/  @!P0 VIADD R5, R3, 0x80 ;  /* 0x0000008003058836 */ /* 0x000fca0000000000 */
[----:B------:R-:W-:-:S13]  /*00b0*/  ISETP.GE.U32.AND P2, PT, R5, R2, PT ;  /* 0x000000020500720c */ /* 0x000fda0003f46070 */
[----:B------:R-:W-:Y:S01]  /*00c0*/  @!P2 LEA R7, R0, R5, 0xa ;  /* 0x000000050007a211 */ /* 0x000fe200078e50ff */
[----:B------:R-:W0:Y:S01]  /*00d0*/  @!P2 LDC.64 R12, c[0x0][0x390] ;  /* 0x0000e400ff0cab82 */ /* 0x000e220000000a00 */
[----:B------:R-:W-:-:S05]  /*00e0*/  @!P2 VIADD R5, R5, 0x80 ;  /* 0x000000800505a836 */ /* 0x000fca0000000000 */
[----:B------:R-:W-:-:S13]  /*00f0*/  ISETP.GE.U32.AND P1, PT, R5, R2, PT ;  /* 0x000000020500720c */ /* 0x000fda0003f26070 */
[----:B------:R-:W1:Y:S01]  /*0100*/  @!P1 LDC.64 R8, c[0x0][0x390] ;  /* 0x0000e400ff089b82 */ /* 0x000e620000000a00 */
[----:B------:R-:W-:Y:S01]  /*0110*/  @!P1 LEA R15, R0, R5, 0xa ;  /* 0x00000005000f9211 */ /* 0x000fe200078e50ff */
[----:B------:R-:W-:Y:S02]  /*0120*/  @!P1 VIADD R5, R5, 0x80 ;  /* 0x0000008005059836 */ /* 0x000fe40000000000 */
[----:B0-----:R-:W-:Y:S01]  /*0130*/  @!P2 IMAD.WIDE.U32 R12, R7, 0x8, R12 ;  /* 0x00000008070ca825 */ /* 0x001fe200078e000c */
[----:B------:R-:W-:-:S06]  /*0140*/  CS2R R6, SRZ ;  /* 0x0000000000067805 */ /* 0x000fcc000001ff00 */
[----:B------:R0:W5:Y:S01]  /*0150*/  @!P2 LDG.E.64 R6, desc[UR4][R12.64] ;  /* 0x000000040c06a981 */ /* 0x000162000c1e1b00 */
[----:B------:R-:W-:Y:S01]  /*0160*/  ISETP.GE.U32.AND P2, PT, R5, R2, PT ;  /* 0x000000020500720c */ /* 0x000fe20003f46070 */
[----:B-1----:R-:W-:Y:S01]  /*0170*/  @!P1 IMAD.WIDE.U32 R14, R15, 0x8, R8 ;  /* 0x000000080f0e9825 */ /* 0x002fe200078e0008 */
[----:B------:R-:W-:-:S11]  /*0180*/  CS2R R8, SRZ ;  /* 0x0000000000087805 */ /* 0x000fd6000001ff00 */
[----:B------:R-:W-:Y:S01]  /*0190*/  @!P2 LEA R17, R0, R5, 0xa ;  /* 0x000000050011a211 */ /* 0x000fe200078e50ff */
[----:B------:R-:W1:Y:S01]  /*01a0*/  @!P2 LDC.64 R10, c[0x0][0x390] ;  /* 0x0000e400ff0aab82 */ /* 0x000e620000000a00 */
[----:B------:R-:W-:Y:S01]  /*01b0*/  @!P2 VIADD R5, R5, 0x80 ;  /* 0x000000800505a836 */ /* 0x000fe20000000000 */
[----:B------:R2:W5:Y:S04]  /*01c0*/  @!P1 LDG.E.64 R8, desc[UR4][R14.64] ;  /* 0x000000040e089981 */ /* 0x000568000c1e1b00 */
[----:B------:R-:W-:-:S13]  /*01d0*/  ISETP.GE.U32.AND P1, PT, R5, R2, PT ;  /* 0x000000020500720c */ /* 0x000fda0003f26070 */
[----:B0-----:R-:W0:Y:S01]  /*01e0*/  @!P1 LDC.64 R12, c[0x0][0x390] ;  /* 0x0000e400ff0c9b82 */ /* 0x001e220000000a00 */
[----:B------:R-:W-:Y:S01]  /*01f0*/  @!P1 LEA R19, R0, R5, 0xa ;  /* 0x0000000500139211 */ /* 0x000fe200078e50ff */
[----:B------:R-:W-:Y:S02]  /*0200*/  @!P1 VIADD R5, R5, 0x80 ;  /* 0x0000008005059836 */ /* 0x000fe40000000000 */
[----:B-1----:R-:W-:Y:S01]  /*0210*/  @!P2 IMAD.WIDE.U32 R16, R17, 0x8, R10 ;  /* 0x000000081110a825 */ /* 0x002fe200078e000a */
[----:B------:R-:W-:-:S06]  /*0220*/  CS2R R10, SRZ ;  /* 0x00000000000a7805 */ /* 0x000fcc000001ff00 */
[----:B------:R-:W5:Y:S01]  /*0230*/  @!P2 LDG.E.64 R10, desc[UR4][R16.64] ;  /* 0x00000004100aa981 */ /* 0x000f62000c1e1b00 */
[----:B0-----:R-:W-:Y:S01]  /*0240*/  @!P1 IMAD.WIDE.U32 R18, R19, 0x8, R12 ;  /* 0x0000000813129825 */ /* 0x001fe200078e000c */
[----:B------:R-:W-:-:S06]  /*0250*/  CS2R R12, SRZ ;  /* 0x00000000000c7805 */ /* 0x000fcc000001ff00 */
[----:B------:R-:W5:Y:S01]  /*0260*/  @!P1 LDG.E.64 R12, desc[UR4][R18.64] ;  /* 0x00000004120c9981 */ /* 0x000f62000c1e1b00 */
[----:B------:R-:W-:-:S13]  /*0270*/  ISETP.GE.U32.AND P1, PT, R5, R2, PT ;  /* 0x000000020500720c */ /* 0x000fda0003f26070 */
[----:B--2---:R-:W0:Y:S01]  /*0280*/  @!P1 LDC.64 R14, c[0x0][0x390] ;  /* 0x0000e400ff0e9b82 */ /* 0x004e220000000a00 */
[----:B------:R-:W-:Y:S01]  /*0290*/  @!P1 LEA R21, R0, R5, 0xa ;  /* 0x0000000500159211 */ /* 0x000fe200078e50ff */
[----:B------:R-:W-:-:S04]  /*02a0*/  @!P1 VIADD R5, R5, 0x80 ;  /* 0x0000008005059836 */ /* 0x000fc80000000000 */
[----:B0-----:R-:W-:Y:S01]  /*02b0*/  @!P1 IMAD.WIDE.U32 R20, R21, 0x8, R14 ;  /* 0x0000000815149825 */ /* 0x001fe200078e000e */
[----:B------:R-:W-:-:S06]  /*02c0*/  CS2R R14, SRZ ;  /* 0x00000000000e7805 */ /* 0x000fcc000001ff00 */
[----:B------:R0:W5:Y:S01]  /*02d0*/  @!P1 LDG.E.64 R14, desc[UR4][R20.64] ;  /* 0x00000004140e9981 */ /* 0x000162000c1e1b00 */
[----:B------:R-:W-:Y:S01]  /*02e0*/  ISETP.GE.U32.AND P1, PT, R5, R2, PT ;  /* 0x000000020500720c */ /* 0x000fe20003f26070 */
[----:B0-----:R-:W0:-:S12]  /*02f0*/  @!P0 LDC.64 R20, c[0x0][0x390] ;  /* 0x0000e400ff148b82 */ /* 0x001e180000000a00 */
[----:B------:R-:W-:Y:S01]  /*0300*/  @!P1 LEA R25, R0, R5, 0xa ;  /* 0x0000000500199211 */ /* 0x000fe200078e50ff */
[----:B------:R-:W1:Y:S01]  /*0310*/  @!P1 LDC.64 R16, c[0x0][0x390] ;  /* 0x0000e400ff109b82 */ /* 0x000e620000000a00 */
[----:B------:R-:W-:-:S03]  /*0320*/  @!P1 VIADD R5, R5, 0x80 ;  /* 0x0000008005059836 */ /* 0x000fc60000000000 */
[----:B-1----:R-:W-:Y:S01]  /*0330*/  @!P1 IMAD.WIDE.U32 R24, R25, 0x8, R16 ;  /* 0x0000000819189825 */ /* 0x002fe200078e0010 */
[----:B------:R-:W-:-:S06]  /*0340*/  CS2R R16, SRZ ;  /* 0x0000000000107805 */ /* 0x000fcc000001ff00 */
[----:B------:R1:W5:Y:S01]  /*0350*/  @!P1 LDG.E.64 R16, desc[UR4][R24.64] ;  /* 0x0000000418109981 */ /* 0x000362000c1e1b00 */
[----:B------:R-:W-:Y:S02]  /*0360*/  ISETP.GE.U32.AND P1, PT, R5, R2, PT ;  /* 0x000000020500720c */ /* 0x000fe40003f26070 */
[----:B------:R-:W-:-:S11]  /*0370*/  CS2R R18, SRZ ;  /* 0x0000000000127805 */ /* 0x000fd6000001ff00 */
[----:B------:R-:W2:Y:S01]  /*0380*/  @!P1 LDC.64 R22, c[0x0][0x390] ;  /* 0x0000e400ff169b82 */ /* 0x000ea20000000a00 */
[----:B------:R-:W-:-:S05]  /*0390*/  @!P1 LEA R5, R0, R5, 0xa ;  /* 0x0000000500059211 */ /* 0x000fca00078e50ff */
[----:B--2---:R-:W-:-:S04]  /*03a0*/  @!P1 IMAD.WIDE.U32 R22, R5, 0x8, R22 ;  /* 0x0000000805169825 */ /* 0x004fc800078e0016 */
[----:B------:R-:W-:Y:S01]  /*03b0*/  @!P0 IMAD R5, R0, 0x400, R3 ;  /* 0x0000040000058824 */ /* 0x000fe200078e0203 */
[----:B------:R1:W5:Y:S03]  /*03c0*/  @!P1 LDG.E.64 R18, desc[UR4][R22.64] ;  /* 0x0000000416129981 */ /* 0x000366000c1e1b00 */
[----:B0-----:R-:W-:Y:S01]  /*03d0*/  @!P0 IMAD.WIDE.U32 R20, R5, 0x8, R20 ;  /* 0x0000000805148825 */ /* 0x001fe200078e0014 */
[----:B------:R-:W-:-:S06]  /*03e0*/  CS2R R4, SRZ ;  /* 0x0000000000047805 */ /* 0x000fcc000001ff00 */
[----:B------:R1:W5:Y:S01]  /*03f0*/  @!P0 LDG.E.64 R4, desc[UR4][R20.64] ;  /* 0x0000000414048981 */ /* 0x000362000c1e1b00 */
[----:B------:R-:W-:Y:S04]  /*0400*/  BSSY.RECONVERGENT B0, `(.L_x_2536) ;  /* 0x0000083000007945 */ /* 0x000fe80003800200 */
[----:B------:R-:W-:Y:S05]  /*0410*/  @P0 BRA `(.L_x_2537) ;  /* 0x0000000800040947 */ /* 0x000fea0003800000 */
[----:B-1----:R-:W-:Y:S02]  /*0420*/  HFMA2 R20, -RZ, RZ, -232.75, -52192 ;  /* 0xdb46fa5fff147431 */ /* 0x002fe400000001ff */
[----:B------:R-:W-:Y:S01]  /*0430*/  IMAD.MOV.U32 R21, RZ, RZ, 0x3d47088f ;  /* 0x3d47088fff157424 */ /* 0x000fe200078e00ff */
[----:B------:R-:W-:Y:S01]  /*0440*/  UMOV UR6, 0xfba6f279 ;  /* 0xfba6f27900067882 */ /* 0x000fe20000000000 */
[----:B------:R-:W-:-:S04]  /*0450*/  UMOV UR7, 0x3cf0679a ;  /* 0x3cf0679a00077882 */ /* 0x000fc80000000000 */
        /* <DEDUP_REMOVED lines=75> */
[----:B------:R-:W-:Y:S01]  /*0910*/  FMUL.FTZ R26, R22, -1.4426950216293334961 ;  /* 0xbfb8aa3b161a7820 */ /* 0x000fe20000410000 */
[----:B------:R-:W-:-:S05]  /*0920*/  DADD R22, -R24, |R4| ;  /* 0x0000000018167229 */ /* 0x000fca0000000504 */
[----:B------:R-:W0:Y:S03]  /*0930*/  FRND R26, R26 ;  /* 0x0000001a001a7307 */ /* 0x000e260000201000 */
[----:B------:R-:W-:Y:S01]  /*0940*/  DFMA R22, R20, |R4|, R22 ;  /* 0x400000041416722b */ /* 0x000fe20000000016 */
[----:B0-----:R-:W-:-:S04]  /*0950*/  FMUL.FTZ R27, R26, 1 ;  /* 0x3f8000001a1b7820 */ /* 0x001fc80000410000 */
[----:B------:R-:W0:Y:S08]  /*0960*/  MUFU.EX2 R26, R26 ;  /* 0x0000001a001a7308 */ /* 0x000e300000000800 */
[----:B------:R-:W1:Y:S02]  /*0970*/  F2F.F64.F32 R20, R27 ;  /* 0x0000001b00147310 */ /* 0x000e640000201800 */
[----:B-1----:R-:W-:Y:S01]  /*0980*/  DFMA R20, R20, -UR6, -R24 ;  /* 0x8000000614147c2b */ /* 0x002fe20008000818 */
[----:B------:R-:W-:Y:S01]  /*0990*/  UMOV UR6, 0xa4741b81 ;  /* 0xa4741b8100067882 */ /* 0x000fe20000000000 */
[----:B------:R-:W-:Y:S01]  /*09a0*/  MOV R24, 0xf89b6999 ;  /* 0xf89b699900187802 */ /* 0x000fe20000000f00 */
[----:B------:R-:W-:Y:S01]  /*09b0*/  IMAD.MOV.U32 R25, RZ, RZ, 0x3e928a27 ;  /* 0x3e928a27ff197424 */ /* 0x000fe200078e00ff */
[----:B------:R-:W-:-:S05]  /*09c0*/  UMOV UR7, 0x3e5ae904 ;  /* 0x3e5ae90400077882 */ /* 0x000fca0000000000 */
        /* <DEDUP_REMOVED lines=30> */
[----:B0-----:R-:W-:-:S06]  /*0bb0*/  FMUL.FTZ R24, R26, 1 ;  /* 0x3f8000001a187820 */ /* 0x001fcc0000410000 */
[----:B------:R-:W0:Y:S01]  /*0bc0*/  F2F.F64.F32 R24, R24 ;  /* 0x0000001800187310 */ /* 0x000e220000201800 */
[----:B------:R-:W-:Y:S02]  /*0bd0*/  DADD R22, R20, R22 ;  /* 0x0000000014167229 */ /* 0x000fe40000000016 */
[----:B0-----:R-:W-:-:S08]  /*0be0*/  DADD R20, -R24, 1 ;  /* 0x3ff0000018147429 */ /* 0x001fd00000000100 */
[----:B------:R-:W-:-:S10]  /*0bf0*/  DFMA R20, -R22, R24, R20 ;  /* 0x000000181614722b */ /* 0x000fd40000000114 */
[----:B------:R-:W-:Y:S02]  /*0c00*/  FSEL R21, R21, 1.875, !P0 ;  /* 0x3ff0000015157808 */ /* 0x000fe40004000000 */
[----:B------:R-:W-:Y:S02]  /*0c10*/  FSEL R4, R20, RZ, !P0 ;  /* 0x000000ff14047208 */ /* 0x000fe40004000000 */
[----:B------:R-:W-:-:S07]  /*0c20*/  LOP3.LUT R5, R21, 0x80000000, R5, 0xb8, !PT ;  /* 0x8000000015057812 */ /* 0x000fce00078eb805 */
.L_x_2537:
[----:B------:R-:W-:Y:S05]  /*0c30*/  BSYNC.RECONVERGENT B0 ;  /* 0x0000000000007941 */ /* 0x000fea0003800200 */
.L_x_2536:
[----:B-1----:R-:W-:Y:S01]  /*0c40*/  IADD3 R21, PT, PT, R3, 0x80, RZ ;  /* 0x0000008003157810 */ /* 0x002fe20007ffe0ff */
[----:B------:R-:W-:Y:S03]  /*0c50*/  BSSY.RECONVERGENT B0, `(.L_x_2538) ;  /* 0x0000084000007945 */ /* 0x000fe60003800200 */
[----:B------:R-:W-:-:S13]  /*0c60*/  ISETP.GE.U32.AND P0, PT, R21, R2, PT ;  /* 0x000000021500720c */ /* 0x000fda0003f06070 */
[----:B------:R-:W-:Y:S05]  /*0c70*/  @P0 BRA `(.L_x_2539) ;  /* 0x0000000800040947 */ /* 0x000fea0003800000 */
[----:B------:R-:W-:Y:S02]  /*0c80*/  HFMA2 R21, -RZ, RZ, 1.3193359375, 0.00013911724090576171875 ;  /* 0x3d47088fff157431 */ /* 0x000fe400000001ff */
[----:B------:R-:W-:Y:S01]  /*0c90*/  IMAD.MOV.U32 R20, RZ, RZ, -0x24b905a1 ;  /* 0xdb46fa5fff147424 */ /* 0x000fe200078e00ff */
[----:B------:R-:W-:Y:S01]  /*0ca0*/  UMOV UR6, 0xfba6f279 ;  /* 0xfba6f27900067882 */ /* 0x000fe20000000000 */
[----:B------:R-:W-:Y:S01]  /*0cb0*/  UMOV UR7, 0x3cf0679a ;  /* 0x3cf0679a00077882 */ /* 0x000fe20000000000 */
[----:B------:R-:W-:Y:S01]  /*0cc0*/  UMOV UR8, 0xb976a9b2 ;  /* 0xb976a9b200087882 */ /* 0x000fe20000000000 */
[----:B------:R-:W-:Y:S01]  /*0cd0*/  UMOV UR9, 0x3d8df9f9 ;  /* 0x3d8df9f900097882 */ /* 0x000fe20000000000 */
[----:B------:R-:W-:Y:S01]  /*0ce0*/  UMOV UR10, 0x590cc332 ;  /* 0x590cc332000a7882 */ /* 0x000fe20000000000 */
[----:B------:R-:W-:Y:S01]  /*0cf0*/  UMOV UR11, 0x3dc7f1f5 ;  /* 0x3dc7f1f5000b7882 */ /* 0x000fe20000000000 */
[----:B-----5:R-:W-:Y:S01]  /*0d00*/  DFMA R20, |R6|, -UR6, R20 ;  /* 0x8000000606147c2b */ /* 0x020fe20008000214 */
[----:B------:R-:W-:Y:S01]  /*0d10*/  UMOV UR12, 0xcd2d56c4 ;  /* 0xcd2d56c4000c7882 */ /* 0x000fe20000000000 */
[----:B------:R-:W-:Y:S01]  /*0d20*/  UMOV UR13, 0x3dfa28a3 ;  /* 0x3dfa28a3000d7882 */ /* 0x000fe20000000000 */
[----:B------:R-:W-:Y:S01]  /*0d30*/  UMOV UR14, 0x67835925 ;  /* 0x67835925000e7882 */ /* 0x000fe20000000000 */
[----:B------:R-:W-:Y:S01]  /*0d40*/  UMOV UR15, 0x3e2485ee ;  /* 0x3e2485ee000f7882 */ /* 0x000fe20000000000 */
[----:B------:R-:W-:Y:S01]  /*0d50*/  UMOV UR16, 0x5919f583 ;  /* 0x5919f58300107882 */ /* 0x000fe20000000000 */
[----:B------:R-:W-:Y:S01]  /*0d60*/  UMOV UR17, 0x3e476db4 ;  /* 0x3e476db400117882 */ /* 0x000fe20000000000 */
[----:B------:R-:W-:Y:S01]  /*0d70*/  UMOV UR18, 0xd98c8d71 ;  /* 0xd98c8d7100127882 */ /* 0x000fe20000000000 */
[-C--:B------:R-:W-:Y:S01]  /*0d80*/  DFMA R20, R20, |R6|.reuse, -UR8 ;  /* 0x8000000814147e2b */ /* 0x080fe20008000406 */
[----:B------:R-:W-:Y:S01]  /*0d90*/  UMOV UR19, 0x3e62d698 ;  /* 0x3e62d69800137882 */ /* 0x000fe20000000000 */
[----:B------:R-:W-:Y:S01]  /*0da0*/  UMOV UR20, 0x7155d5c6 ;  /* 0x7155d5c600147882 */ /* 0x000fe20000000000 */
[----:B------:R-:W-:Y:S01]  /*0db0*/  UMOV UR21, 0x3e720a2c ;  /* 0x3e720a2c00157882 */ /* 0x000fe20000000000 */
[----:B------:R-:W-:Y:S01]  /*0dc0*/  UMOV UR22, 0x37ca1397 ;  /* 0x37ca139700167882 */ /* 0x000fe20000000000 */
[----:B------:R-:W-:Y:S01]  /*0dd0*/  UMOV UR23, 0x3e41d29b ;  /* 0x3e41d29b00177882 */ /* 0x000fe20000000000 */
[----:B------:R-:W-:Y:S01]  /*0de0*/  UMOV UR24, 0xc0f67a49 ;  /* 0xc0f67a4900187882 */ /* 0x000fe20000000000 */
[----:B------:R-:W-:Y:S01]  /*0df0*/  UMOV UR25, 0x3ea2ef6c ;  /* 0x3ea2ef6c00197882 */ /* 0x000fe20000000000 */
[-C--:B------:R-:W-:Y:S01]  /*0e00*/  DFMA R20, R20, |R6|.reuse, UR10 ;  /* 0x0000000a14147e2b */ /* 0x080fe20008000406 */
        /* <DEDUP_REMOVED lines=47> */
[----:B------:R-:W-:Y:S01]  /*1100*/  DFMA R20, R20, |R6|, -UR22 ;  /* 0x8000001614147e2b */ /* 0x000fe20008000406 */
[----:B------:R-:W-:Y:S01]  /*1110*/  UMOV UR22, 0x5 ;  /* 0x0000000500167882 */ /* 0x000fe20000000000 */
[----:B------:R-:W-:-:S06]  /*1120*/  UMOV UR23, 0x3fe00000 ;  /* 0x3fe0000000177882 */ /* 0x000fcc0000000000 */
[----:B------:R-:W-:-:S08]  /*1130*/  DFMA R20, R20, |R6|, UR24 ;  /* 0x0000001814147e2b */ /* 0x000fd00008000406 */
[----:B------:R-:W-:-:S08]  /*1140*/  DFMA R20, R20, |R6|, -UR26 ;  /* 0x8000001a14147e2b */ /* 0x000fd00008000406 */
[----:B------:R-:W-:-:S08]  /*1150*/  DFMA R20, R20, |R6|, UR28 ;  /* 0x0000001c14147e2b */ /* 0x000fd00008000406 */
[----:B------:R-:W-:-:S08]  /*1160*/  DFMA R20, R20, |R6|, UR30 ;  /* 0x0000001e14147e2b */ /* 0x000fd00008000406 */
[----:B------:R-:W-:-:S08]  /*1170*/  DFMA R20, R20, |R6|, -UR32 ;  /* 0x8000002014147e2b */ /* 0x000fd00008000406 */
[----:B------:R-:W-:-:S08]  /*1180*/  DFMA R20, R20, |R6|, UR34 ;  /* 0x0000002214147e2b */ /* 0x000fd00008000406 */
[----:B------:R-:W-:-:S08]  /*1190*/  DFMA R20, R20, |R6|, UR36 ;  /* 0x0000002414147e2b */ /* 0x000fd00008000406 */
[----:B------:R-:W-:-:S08]  /*11a0*/  DFMA R20, R20, |R6|, -UR38 ;  /* 0x8000002614147e2b */ /* 0x000fd00008000406 */
[----:B------:R-:W-:-:S08]  /*11b0*/  DFMA R20, R20, |R6|, UR40 ;  /* 0x0000002814147e2b */ /* 0x000fd00008000406 */
[----:B------:R-:W-:-:S08]  /*11c0*/  DFMA R20, R20, |R6|, -UR42 ;  /* 0x8000002a14147e2b */ /* 0x000fd00008000406 */
[----:B------:R-:W-:-:S08]  /*11d0*/  DFMA R20, R20, |R6|, -UR44 ;  /* 0x8000002c14147e2b */ /* 0x000fd00008000406 */
[----:B------:R-:W-:-:S08]  /*11e0*/  DFMA R20, R20, |R6|, UR46 ;  /* 0x0000002e14147e2b */ /* 0x000fd00008000406 */
[----:B------:R-:W-:-:S08]  /*11f0*/  DFMA R20, R20, |R6|, UR48 ;  /* 0x0000003014147e2b */ /* 0x000fd00008000406 */
[----:B------:R-:W-:-:S08]  /*1200*/  DFMA R20, R20, |R6|, UR50 ;  /* 0x0000003214147e2b */ /* 0x000fd00008000406 */
[----:B------:R-:W-:-:S08]  /*1210*/  DFMA R24, R20, |R6|, |R6| ;  /* 0x400000061418722b */ /* 0x000fd00000000406 */
[C---:B------:R-:W-:Y:S02]  /*1220*/  DADD R22, -R24.reuse, |R6| ;  /* 0x0000000018167229 */ /* 0x040fe40000000506 */
[----:B------:R-:W-:Y:S01]  /*1230*/  DSETP.GEU.AND P0, PT, |R24|, UR6, PT ;  /* 0x0000000618007e2a */ /* 0x000fe2000bf0e200 */
[----:B------:R-:W-:Y:S01]  /*1240*/  UMOV UR6, 0xa4741b81 ;  /* 0xa4741b8100067882 */ /* 0x000fe20000000000 */
[----:B------:R-:W-:-:S04]  /*1250*/  UMOV UR7, 0x3e5ae904 ;  /* 0x3e5ae90400077882 */ /* 0x000fc80000000000 */
[----:B------:R-:W-:Y:S01]  /*1260*/  DFMA R22, R20, |R6|, R22 ;  /* 0x400000061416722b */ /* 0x000fe20000000016 */
[----:B------:R-:W0:Y:S07]  /*1270*/  F2F.F32.F64 R20, R24 ;  /* 0x0000001800147310 */ /* 0x000e2e0000301000 */
        /* <DEDUP_REMOVED lines=8> */
[----:B------:R-:W-:-:S02]  /*1300*/  HFMA2 R25, -RZ, RZ, 1.642578125, -0.00018775463104248046875 ;  /* 0x3e928a27ff197431 */ /* 0x000fc400000001ff */
[----:B------:R-:W-:Y:S01]  /*1310*/  IMAD.MOV.U32 R24, RZ, RZ, -0x7649667 ;  /* 0xf89b6999ff187424 */ /* 0x000fe200078e00ff */
[----:B------:R-:W-:-:S05]  /*1320*/  UMOV UR9, 0x3ec71de7 ;  /* 0x3ec71de700097882 */ /* 0x000fca0000000000 */
[----:B------:R-:W-:Y:S01]  /*1330*/  DFMA R24, R20, UR6, R24 ;  /* 0x0000000614187c2b */ /* 0x000fe20008000018 */
[----:B------:R-:W-:Y:S01]  /*1340*/  UMOV UR6, 0x8dc96626 ;  /* 0x8dc9662600067882 */ /* 0x000fe20000000000 */
[----:B------:R-:W-:Y:S02]  /*1350*/  UMOV UR7, 0x4017afb4 ;  /* 0x4017afb400077882 */ /* 0x000fe40000000000 */
[----:B------:R-:W-:-:S04]  /*1360*/  DSETP.GE.AND P0, PT, |R6|, UR6, PT ;  /* 0x0000000606007e2a */ /* 0x000fc8000bf06200 */
[----:B------:R-:W-:-:S08]  /*1370*/  DFMA R24, R20, R24, UR8 ;  /* 0x0000000814187e2b */ /* 0x000fd00008000018 */
[----:B------:R-:W-:-:S08]  /*1380*/  DFMA R24, R20, R24, UR10 ;  /* 0x0000000a14187e2b */ /* 0x000fd00008000018 */
[----:B------:R-:W-:-:S08]  /*1390*/  DFMA R24, R20, R24, UR12 ;  /* 0x0000000c14187e2b */ /* 0x000fd00008000018 */
[----:B------:R-:W-:-:S08]  /*13a0*/  DFMA R24, R20, R24, UR14 ;  /* 0x0000000e14187e2b */ /* 0x000fd00008000018 */
[----:B------:R-:W-:-:S08]  /*13b0*/  DFMA R24, R20, R24, UR16 ;  /* 0x0000001014187e2b */ /* 0x000fd00008000018 */
[----:B------:R-:W-:-:S08]  /*13c0*/  DFMA R24, R20, R24, UR18 ;  /* 0x0000001214187e2b */ /* 0x000fd00008000018 */
[----:B------:R-:W-:-:S08]  /*13d0*/  DFMA R24, R20, R24, UR20 ;  /* 0x0000001414187e2b */ /* 0x000fd00008000018 */
[----:B------:R-:W-:-:S08]  /*13e0*/  DFMA R24, R20, R24, UR22 ;  /* 0x0000001614187e2b */ /* 0x000fd00008000018 */
[----:B------:R-:W-:-:S08]  /*13f0*/  DMUL R24, R20, R24 ;  /* 0x0000001814187228 */ /* 0x000fd00000000000 */
[----:B------:R-:W-:-:S08]  /*1400*/  DFMA R22, R20, R24, -R22 ;  /* 0x000000181416722b */ /* 0x000fd00000000816 */
[----:B------:R-:W-:Y:S01]  /*1410*/  DADD R20, R20, R22 ;  /* 0x0000000014147229 */ /* 0x000fe20000000016 */
[----:B0-----:R-:W-:-:S06]  /*1420*/  FMUL.FTZ R22, R26, 1 ;  /* 0x3f8000001a167820 */ /* 0x001fcc0000410000 */
[----:B------:R-:W0:Y:S02]  /*1430*/  F2F.F64.F32 R22, R22 ;  /* 0x0000001600167310 */ /* 0x000e240000201800 */
[----:B0-----:R-:W-:-:S08]  /*1440*/  DADD R24, -R22, 1 ;  /* 0x3ff0000016187429 */ /* 0x001fd00000000100 */
[----:B------:R-:W-:-:S10]  /*1450*/  DFMA R20, -R20, R22, R24 ;  /* 0x000000161414722b */ /* 0x000fd40000000118 */
[----:B------:R-:W-:Y:S02]  /*1460*/  FSEL R21, R21, 1.875, !P0 ;  /* 0x3ff0000015157808 */ /* 0x000fe40004000000 */
[----:B------:R-:W-:Y:S02]  /*1470*/  FSEL R6, R20, RZ, !P0 ;  /* 0x000000ff14067208 */ /* 0x000fe40004000000 */
[----:B------:R-:W-:-:S07]  /*1480*/  LOP3.LUT R7, R21, 0x80000000, R7, 0xb8, !PT ;  /* 0x8000000015077812 */ /* 0x000fce00078eb807 */
.L_x_2539:
[----:B------:R-:W-:Y:S05]  /*1490*/  BSYNC.RECONVERGENT B0 ;  /* 0x0000000000007941 */ /* 0x000fea0003800200 */
.L_x_2538:
[----:B------:R-:W-:Y:S01]  /*14a0*/  VIADD R21, R3, 0x100 ;  /* 0x0000010003157836 */ /* 0x000fe20000000000 */
[----:B------:R-:W-:Y:S04]  /*14b0*/  BSSY.RECONVERGENT B0, `(.L_x_2540) ;  /* 0x0000084000007945 */ /* 0x000fe80003800200 */
[----:B------:R-:W-:-:S13]  /*14c0*/  ISETP.GE.U32.AND P0, PT, R21, R2, PT ;  /* 0x000000021500720c */ /* 0x000fda0003f06070 */
[----:B------:R-:W-:Y:S05]  /*14d0*/  @P0 BRA `(.L_x_2541) ;  /* 0x0000000800040947 */ /* 0x000fea0003800000 */
[----:B------:R-:W-:Y:S01]  /*14e0*/  MOV R20, 0xdb46fa5f ;  /* 0xdb46fa5f00147802 */ /* 0x000fe20000000f00 */
        /* <DEDUP_REMOVED lines=128> */
.L_x_2541:
[----:B------:R-:W-:Y:S05]  /*1cf0*/  BSYNC.RECONVERGENT B0 ;  /* 0x0000000000007941 */ /* 0x000fea0003800200 */
.L_x_2540:
[----:B------:R-:W-:Y:S01]  /*1d00*/  IADD3 R21, PT, PT, R3, 0x180, RZ ;  /* 0x0000018003157810 */ /* 0x000fe20007ffe0ff */
[----:B------:R-:W-:Y:S03]  /*1d10*/  BSSY.RECONVERGENT B0, `(.L_x_2542) ;  /* 0x0000084000007945 */ /* 0x000fe60003800200 */
[----:B------:R-:W-:-:S13]  /*1d20*/  ISETP.GE.U32.AND P0, PT, R21, R2, PT ;  /* 0x000000021500720c */ /* 0x000fda0003f06070 */
[----:B------:R-:W-:Y:S05]  /*1d30*/  @P0 BRA `(.L_x_2543) ;  /* 0x0000000800040947 */ /* 0x000fea0003800000 */
[----:B------:R-:W-:Y:S01]  /*1d40*/  IMAD.MOV.U32 R20, RZ, RZ, -0x24b905a1 ;  /* 0xdb46fa5fff147424 */ /* 0x000fe200078e00ff */
[----:B------:R-:W-:Y:S01]  /*1d50*/  MOV R21, 0x3d47088f ;  /* 0x3d47088f00157802 */ /* 0x000fe20000000f00 */
        /* <DEDUP_REMOVED lines=86> */
[----:B------:R-:W-:Y:S01]  /*22c0*/  IMAD.MOV.U32 R24, RZ, RZ, -0x7649667 ;  /* 0xf89b6999ff187424 */ /* 0x000fe200078e00ff */
[----:B------:R-:W-:Y:S01]  /*22d0*/  MOV R25, 0x3e928a27 ;  /* 0x3e928a2700197802 */ /* 0x000fe20000000f00 */
        /* <DEDUP_REMOVED lines=39> */
.L_x_2543:
[----:B------:R-:W-:Y:S05]  /*2550*/  BSYNC.RECONVERGENT B0 ;  /* 0x0000000000007941 */ /* 0x000fea0003800200 */
.L_x_2542:
        /* <DEDUP_REMOVED lines=133> */
.L_x_2545:
[----:B------:R-:W-:Y:S05]  /*2db0*/  BSYNC.RECONVERGENT B0 ;  /* 0x0000000000007941 */ /* 0x000fea0003800200 */
.L_x_2544:
        /* <DEDUP_REMOVED lines=133> */
.L_x_2547:
[----:B------:R-:W-:Y:S05]  /*3610*/  BSYNC.RECONVERGENT B0 ;  /* 0x0000000000007941 */ /* 0x000fea0003800200 */
.L_x_2546:
        /* <DEDUP_REMOVED lines=133> */
.L_x_2549:
[----:B------:R-:W-:Y:S05]  /*3e70*/  BSYNC.RECONVERGENT B0 ;  /* 0x0000000000007941 */ /* 0x000fea0003800200 */
.L_x_2548:
[C---:B------:R-:W-:Y:S01]  /*3e80*/  IADD3 R21, PT, PT, R3.reuse, 0x380, RZ ;  /* 0x0000038003157810 */ /* 0x040fe20007ffe0ff */
[----:B------:R-:W-:Y:S01]  /*3e90*/  BSSY.RECONVERGENT B0, `(.L_x_2550) ;  /* 0x0000085000007945 */ /* 0x000fe20003800200 */
[-C--:B------:R-:W-:Y:S02]  /*3ea0*/  ISETP.GE.U32.AND P0, PT, R3, R2.reuse, PT ;  /* 0x000000020300720c */ /* 0x080fe40003f06070 */
        /* <DEDUP_REMOVED lines=131> */
.L_x_2551:
[----:B------:R-:W-:Y:S05]  /*46e0*/  BSYNC.RECONVERGENT B0 ;  /* 0x0000000000007941 */ /* 0x000fea0003800200 */
.L_x_2550:
[----:B------:R-:W-:Y:S04]  /*46f0*/  BSSY.RECONVERGENT B0, `(.L_x_2552) ;  /* 0x0000033000007945 */ /* 0x000fe80003800200 */
[----:B------:R-:W-:Y:S04]  /*4700*/  BSSY.RELIABLE B1, `(.L_x_2553) ;  /* 0x000002b000017945 */ /* 0x000fe80003800100 */
[----:B------:R-:W-:Y:S05]  /*4710*/  @P0 BRA `(.L_x_2554) ;  /* 0x0000000000300947 */ /* 0x000fea0003800000 */
[----:B------:R-:W0:Y:S01]  /*4720*/  LDC.64 R20, c[0x0][0x388] ;  /* 0x0000e200ff147b82 */ /* 0x000e220000000a00 */
[----:B------:R-:W-:Y:S01]  /*4730*/  IMAD R23, R0, 0x400, R3 ;  /* 0x0000040000177824 */ /* 0x000fe200078e0203 */
[----:B------:R-:W-:-:S04]  /*4740*/  IADD3 R3, PT, PT, R3, 0x80, RZ ;  /* 0x0000008003037810 */ /* 0x000fc80007ffe0ff */
[----:B------:R-:W-:Y:S01]  /*4750*/  ISETP.GE.U32.AND P0, PT, R3, R2, PT ;  /* 0x000000020300720c */ /* 0x000fe20003f06070 */
[----:B0-----:R-:W-:-:S05]  /*4760*/  IMAD.WIDE.U32 R20, R23, 0x8, R20 ;  /* 0x0000000817147825 */ /* 0x001fca00078e0014 */
[----:B-----5:R0:W-:Y:S07]  /*4770*/  STG.E.64 desc[UR4][R20.64], R4 ;  /* 0x0000000414007986 */ /* 0x0201ee000c101b04 */
[----:B------:R-:W-:Y:S05]  /*4780*/  @P0 BRA `(.L_x_2555) ;  /* 0x0000000000300947 */ /* 0x000fea0003800000 */
[----:B0-----:R-:W0:Y:S01]  /*4790*/  LDC.64 R4, c[0x0][0x388] ;  /* 0x0000e200ff047b82 */ /* 0x001e220000000a00 */
[----:B------:R-:W-:Y:S01]  /*47a0*/  IMAD R21, R0, 0x400, R3 ;  /* 0x0000040000157824 */ /* 0x000fe200078e0203 */
[----:B------:R-:W-:-:S03]  /*47b0*/  IADD3 R3, PT, PT, R3, 0x80, RZ ;  /* 0x0000008003037810 */ /* 0x000fc60007ffe0ff */
[----:B0-----:R-:W-:-:S05]  /*47c0*/  IMAD.WIDE.U32 R4, R21, 0x8, R4 ;  /* 0x0000000815047825 */ /* 0x001fca00078e0004 */
[----:B------:R0:W-:Y:S02]  /*47d0*/  STG.E.64 desc[UR4][R4.64], R6 ;  /* 0x0000000604007986 */ /* 0x0001e4000c101b04 */
.L_x_2554:
[----:B------:R-:W-:-:S13]  /*47e0*/  ISETP.GE.U32.AND P0, PT, R3, R2, PT ;  /* 0x000000020300720c */ /* 0x000fda0003f06070 */
[----:B------:R-:W-:Y:S05]  /*47f0*/  @P0 BRA `(.L_x_2556) ;  /* 0x0000000000300947 */ /* 0x000fea0003800000 */
[----:B0----5:R-:W0:Y:S01]  /*4800*/  LDC.64 R4, c[0x0][0x388] ;  /* 0x0000e200ff047b82 */ /* 0x021e220000000a00 */
[----:B------:R-:W-:Y:S01]  /*4810*/  IMAD R7, R0, 0x400, R3 ;  /* 0x0000040000077824 */ /* 0x000fe200078e0203 */
[----:B------:R-:W-:-:S03]  /*4820*/  IADD3 R3, PT, PT, R3, 0x80, RZ ;  /* 0x0000008003037810 */ /* 0x000fc60007ffe0ff */
[----:B0-----:R-:W-:-:S05]  /*4830*/  IMAD.WIDE.U32 R4, R7, 0x8, R4 ;  /* 0x0000000807047825 */ /* 0x001fca00078e0004 */
[----:B------:R1:W-:Y:S02]  /*4840*/  STG.E.64 desc[UR4][R4.64], R8 ;  /* 0x0000000804007986 */ /* 0x0003e4000c101b04 */
.L_x_2555:
[----:B------:R-:W-:-:S13]  /*4850*/  ISETP.GE.U32.AND P0, PT, R3, R2, PT ;  /* 0x000000020300720c */ /* 0x000fda0003f06070 */
[----:B------:R-:W-:Y:S05]  /*4860*/  @P0 BRA `(.L_x_2557) ;  /* 0x0000000000300947 */ /* 0x000fea0003800000 */
[----:B01----:R-:W0:Y:S01]  /*4870*/  LDC.64 R4, c[0x0][0x388] ;  /* 0x0000e200ff047b82 */ /* 0x003e220000000a00 */
[----:B------:R-:W-:Y:S01]  /*4880*/  IMAD R7, R0, 0x400, R3 ;  /* 0x0000040000077824 */ /* 0x000fe200078e0203 */
[----:B------:R-:W-:-:S03]  /*4890*/  IADD3 R3, PT, PT, R3, 0x80, RZ ;  /* 0x0000008003037810 */ /* 0x000fc60007ffe0ff */
[----:B0-----:R-:W-:-:S05]  /*48a0*/  IMAD.WIDE.U32 R4, R7, 0x8, R4 ;  /* 0x0000000807047825 */ /* 0x001fca00078e0004 */
[----:B------:R1:W-:Y:S02]  /*48b0*/  STG.E.64 desc[UR4][R4.64], R10 ;  /* 0x0000000a04007986 */ /* 0x0003e4000c101b04 */
.L_x_2556:
[----:B------:R-:W-:-:S13]  /*48c0*/  ISETP.GE.U32.AND P0, PT, R3, R2, PT ;  /* 0x000000020300720c */ /* 0x000fda0003f06070 */
[----:B------:R-:W-:Y:S05]  /*48d0*/  @P0 BRA `(.L_x_2558) ;  /* 0x0000000000340947 */ /* 0x000fea0003800000 */
[----:B01---5:R-:W0:Y:S01]  /*48e0*/  LDC.64 R4, c[0x0][0x388] ;  /* 0x0000e200ff047b82 */ /* 0x023e220000000a00 */
[----:B------:R-:W-:Y:S01]  /*48f0*/  IMAD R7, R0, 0x400, R3 ;  /* 0x0000040000077824 */ /* 0x000fe200078e0203 */
[----:B------:R-:W-:-:S03]  /*4900*/  IADD3 R3, PT, PT, R3, 0x80, RZ ;  /* 0x0000008003037810 */ /* 0x000fc60007ffe0ff */
[----:B0-----:R-:W-:-:S05]  /*4910*/  IMAD.WIDE.U32 R4, R7, 0x8, R4 ;  /* 0x0000000807047825 */ /* 0x001fca00078e0004 */
[----:B------:R2:W-:Y:S02]  /*4920*/  STG.E.64 desc[UR4][R4.64], R12 ;  /* 0x0000000c04007986 */ /* 0x0005e4000c101b04 */
.L_x_2557:
[----:B------:R-:W-:-:S13]  /*4930*/  ISETP.GE.U32.AND P0, PT, R3, R2, PT ;  /* 0x000000020300720c */ /* 0x000fda0003f06070 */
[----:B------:R-:W-:Y:S05]  /*4940*/  @P0 BREAK.RELIABLE B1 ;  /* 0x0000000000010942 */ /* 0x000fea0003800100 */
[----:B------:R-:W-:Y:S05]  /*4950*/  @P0 BRA `(.L_x_2559) ;  /* 0x0000000000300947 */ /* 0x000fea0003800000 */
[----:B012---:R-:W0:Y:S01]  /*4960*/  LDC.64 R4, c[0x0][0x388] ;  /* 0x0000e200ff047b82 */ /* 0x007e220000000a00 */
[----:B------:R-:W-:Y:S01]  /*4970*/  IMAD R7, R0, 0x400, R3 ;  /* 0x0000040000077824 */ /* 0x000fe200078e0203 */
[----:B------:R-:W-:-:S03]  /*4980*/  IADD3 R3, PT, PT, R3, 0x80, RZ ;  /* 0x0000008003037810 */ /* 0x000fc60007ffe0ff */
[----:B0-----:R-:W-:-:S05]  /*4990*/  IMAD.WIDE.U32 R4, R7, 0x8, R4 ;  /* 0x0000000807047825 */ /* 0x001fca00078e0004 */
[----:B------:R2:W-:Y:S02]  /*49a0*/  STG.E.64 desc[UR4][R4.64], R14 ;  /* 0x0000000e04007986 */ /* 0x0005e4000c101b04 */
.L_x_2558:
[----:B------:R-:W-:Y:S05]  /*49b0*/  BSYNC.RELIABLE B1 ;  /* 0x0000000000017941 */ /* 0x000fea0003800100 */
.L_x_2553:
[----:B------:R-:W-:-:S13]  /*49c0*/  ISETP.GE.U32.AND P0, PT, R3, R2, PT ;  /* 0x000000020300720c */ /* 0x000fda0003f06070 */
[----:B012--5:R-:W0:Y:S01]  /*49d0*/  @!P0 LDC.64 R4, c[0x0][0x388] ;  /* 0x0000e200ff048b82 */ /* 0x027e220000000a00 */
[----:B------:R-:W-:Y:S01]  /*49e0*/  @!P0 IMAD R7, R0, 0x400, R3 ;  /* 0x0000040000078824 */ /* 0x000fe200078e0203 */
[----:B------:R-:W-:-:S03]  /*49f0*/  @!P0 IADD3 R3, PT, PT, R3, 0x80, RZ ;  /* 0x0000008003038810 */ /* 0x000fc60007ffe0ff */
[----:B0-----:R-:W-:-:S05]  /*4a00*/  @!P0 IMAD.WIDE.U32 R4, R7, 0x8, R4 ;  /* 0x0000000807048825 */ /* 0x001fca00078e0004 */
[----:B------:R3:W-:Y:S02]  /*4a10*/  @!P0 STG.E.64 desc[UR4][R4.64], R16 ;  /* 0x0000001004008986 */ /* 0x0007e4000c101b04 */
.L_x_2559:
[----:B------:R-:W-:Y:S05]  /*4a20*/  BSYNC.RECONVERGENT B0 ;  /* 0x0000000000007941 */ /* 0x000fea0003800200 */
.L_x_2552:
[----:B------:R-:W-:Y:S05]  /*4a30*/  WARPSYNC.ALL ;  /* 0x0000000000007948 */ /* 0x000fea0003800000 */
[----:B------:R-:W-:-:S13]  /*4a40*/  ISETP.GE.U32.AND P0, PT, R3, R2, PT ;  /* 0x000000020300720c */ /* 0x000fda0003f06070 */
[----:B------:R-:W-:Y:S05]  /*4a50*/  @P0 EXIT ;  /* 0x000000000000094d */ /* 0x000fea0003800000 */
[----:B0123--:R-:W0:Y:S01]  /*4a60*/  LDC.64 R4, c[0x0][0x388] ;  /* 0x0000e200ff047b82 */ /* 0x00fe220000000a00 */
[----:B------:R-:W-:-:S04]  /*4a70*/  IMAD R3, R0, 0x400, R3 ;  /* 0x0000040000037824 */ /* 0x000fc800078e0203 */
[----:B0-----:R-:W-:-:S05]  /*4a80*/  IMAD.WIDE.U32 R2, R3, 0x8, R4 ;  /* 0x0000000803027825 */ /* 0x001fca00078e0004 */
[----:B------:R-:W-:Y:S01]  /*4a90*/  STG.E.64 desc[UR4][R2.64], R18 ;  /* 0x0000001202007986 */ /* 0x000fe2000c101b04 */
[----:B------:R-:W-:Y:S05]  /*4aa0*/  EXIT ;  /* 0x000000000000794d */ /* 0x000fea0003800000 */
.L_x_2535:
[----:B------:R-:W0:Y:S01]  /*4ab0*/  S2R R3, SR_TID.X ;  /* 0x0000000000037919 */ /* 0x000e220000002100 */
[----:B------:R-:W1:Y:S01]  /*4ac0*/  LDC.64 R8, c[0x0][0x390] ;  /* 0x0000e400ff087b82 */ /* 0x000e620000000a00 */
[----:B------:R-:W-:-:S05]  /*4ad0*/  SHF.L.U32 R0, R0, 0xa, RZ ;  /* 0x0000000a00007819 */ /* 0x000fca00000006ff */
[----:B-1----:R-:W-:-:S04]  /*4ae0*/  IMAD.WIDE.U32 R8, R0, 0x8, R8 ;  /* 0x0000000800087825 */ /* 0x002fc800078e0008 */
[----:B0-----:R-:W-:-:S05]  /*4af0*/  IMAD.WIDE.U32 R8, R3, 0x10, R8 ;  /* 0x0000001003087825 */ /* 0x001fca00078e0008 */
[----:B------:R-:W2:Y:S01]  /*4b00*/  LDG.E.128 R12, desc[UR4][R8.64] ;  /* 0x00000004080c7981 */ /* 0x000ea2000c1e1d00 */
[----:B------:R-:W-:Y:S01]  /*4b10*/  MOV R6, 0xdb46fa5f ;  /* 0xdb46fa5f00067802 */ /* 0x000fe20000000f00 */
[----:B------:R-:W-:Y:S01]  /*4b20*/  IMAD.MOV.U32 R7, RZ, RZ, 0x3d47088f ;  /* 0x3d47088fff077424 */ /* 0x000fe200078e00ff */
[----:B------:R-:W-:Y:S01]  /*4b30*/  UMOV UR6, 0xfba6f279 ;  /* 0xfba6f27900067882 */ /* 0x000fe20000000000 */
        /* <DEDUP_REMOVED lines=15> */
[----:B------:R-:W3:Y:S01]  /*4c30*/  LDG.E.128 R16, desc[UR4][R8.64+0x800] ;  /* 0x0008000408107981 */ /* 0x000ee2000c1e1d00 */
        /* <DEDUP_REMOVED lines=34> */
[----:B--2---:R-:W-:-:S08]  /*4e60*/  DFMA R2, |R12|, -UR6, R6 ;  /* 0x800000060c027c2b */ /* 0x004fd00008000206 */
[----:B------:R-:W-:-:S08]  /*4e70*/  DFMA R2, |R12|, R2, -UR8 ;  /* 0x800000080c027e2b */ /* 0x000fd00008000202 */
[----:B------:R-:W-:-:S08]  /*4e80*/  DFMA R2, |R12|, R2, UR56 ;  /* 0x000000380c027e2b */ /* 0x000fd00008000202 */
[----:B------:R-:W-:-:S08]  /*4e90*/  DFMA R2, |R12|, R2, -UR54 ;  /* 0x800000360c027e2b */ /* 0x000fd00008000202 */
[----:B------:R-:W-:-:S08]  /*4ea0*/  DFMA R2, |R12|, R2, UR52 ;  /* 0x000000340c027e2b */ /* 0x000fd00008000202 */
[----:B------:R-:W-:-:S08]  /*4eb0*/  DFMA R2, |R12|, R2, -UR50 ;  /* 0x800000320c027e2b */ /* 0x000fd00008000202 */
[----:B------:R-:W-:-:S08]  /*4ec0*/  DFMA R2, |R12|, R2, UR48 ;  /* 0x000000300c027e2b */ /* 0x000fd00008000202 */
[----:B------:R-:W-:-:S08]  /*4ed0*/  DFMA R2, |R12|, R2, -UR46 ;  /* 0x8000002e0c027e2b */ /* 0x000fd00008000202 */
[----:B------:R-:W-:-:S08]  /*4ee0*/  DFMA R2, |R12|, R2, -UR44 ;  /* 0x8000002c0c027e2b */ /* 0x000fd00008000202 */
[----:B------:R-:W-:-:S08]  /*4ef0*/  DFMA R2, |R12|, R2, UR42 ;  /* 0x0000002a0c027e2b */ /* 0x000fd00008000202 */
[----:B------:R-:W-:-:S08]  /*4f00*/  DFMA R2, |R12|, R2, -UR40 ;  /* 0x800000280c027e2b */ /* 0x000fd00008000202 */
[----:B------:R-:W-:-:S08]  /*4f10*/  DFMA R2, |R12|, R2, UR38 ;  /* 0x000000260c027e2b */ /* 0x000fd00008000202 */
[----:B------:R-:W-:-:S08]  /*4f20*/  DFMA R2, |R12|, R2, UR36 ;  /* 0x000000240c027e2b */ /* 0x000fd00008000202 */
[----:B------:R-:W-:-:S08]  /*4f30*/  DFMA R2, |R12|, R2, -UR34 ;  /* 0x800000220c027e2b */ /* 0x000fd00008000202 */
[----:B------:R-:W-:-:S08]  /*4f40*/  DFMA R2, |R12|, R2, UR32 ;  /* 0x000000200c027e2b */ /* 0x000fd00008000202 */
[----:B------:R-:W-:-:S08]  /*4f50*/  DFMA R2, |R12|, R2, UR30 ;  /* 0x0000001e0c027e2b */ /* 0x000fd00008000202 */
[----:B------:R-:W-:-:S08]  /*4f60*/  DFMA R2, |R12|, R2, -UR28 ;  /* 0x8000001c0c027e2b */ /* 0x000fd00008000202 */
[----:B------:R-:W-:-:S08]  /*4f70*/  DFMA R2, |R12|, R2, UR26 ;  /* 0x0000001a0c027e2b */ /* 0x000fd00008000202 */
[----:B------:R-:W-:-:S08]  /*4f80*/  DFMA R2, |R12|, R2, -UR24 ;  /* 0x800000180c027e2b */ /* 0x000fd00008000202 */
[----:B------:R-:W-:-:S08]  /*4f90*/  DFMA R2, |R12|, R2, -UR22 ;  /* 0x800000160c027e2b */ /* 0x000fd00008000202 */
[----:B------:R-:W-:Y:S02]  /*4fa0*/  DFMA R2, |R12|, R2, UR20 ;  /* 0x000000140c027e2b */ /* 0x000fe40008000202 */
[----:B------:R-:W-:-:S06]  /*4fb0*/  DFMA R10, |R14|, -UR6, R6 ;  /* 0x800000060e0a7c2b */ /* 0x000fcc0008000206 */
[----:B------:R-:W-:Y:S02]  /*4fc0*/  DFMA R2, |R12|, R2, UR18 ;  /* 0x000000120c027e2b */ /* 0x000fe40008000202 */
[----:B------:R-:W-:-:S06]  /*4fd0*/  DFMA R10, |R14|, R10, -UR8 ;  /* 0x800000080e0a7e2b */ /* 0x000fcc000800020a */
[----:B------:R-:W-:Y:S02]  /*4fe0*/  DFMA R4, |R12|, R2, UR16 ;  /* 0x000000100c047e2b */ /* 0x000fe40008000202 */
[----:B------:R-:W-:-:S06]  /*4ff0*/  DFMA R10, |R14|, R10, UR56 ;  /* 0x000000380e0a7e2b */ /* 0x000fcc000800020a */
[----:B------:R-:W-:-:S06]  /*5000*/  DFMA R2, |R12|, R4, |R12| ;  /* 0x000000040c02722b */ /* 0x000fcc000000060c */
[----:B------:R-:W0:Y:S02]  /*5010*/  F2F.F32.F64 R20, -R2 ;  /* 0x8000000200147310 */ /* 0x000e240000301000 */
[----:B------:R-:W-:Y:S02]  /*5020*/  DSETP.GEU.AND P0, PT, |R2|, UR14, PT ;  /* 0x0000000e02007e2a */ /* 0x000fe4000bf0e200 */
[----:B------:R-:W-:-:S08]  /*5030*/  DFMA R10, |R14|, R10, -UR54 ;  /* 0x800000360e0a7e2b */ /* 0x000fd0000800020a */
[----:B------:R-:W-:-:S04]  /*5040*/  DFMA R10, |R14|, R10, UR52 ;  /* 0x000000340e0a7e2b */ /* 0x000fc8000800020a */
[----:B0-----:R-:W-:-:S04]  /*5050*/  @!P0 FMUL R20, R20, 1.175494350822287508e-38 ;  /* 0x0080000014148820 */ /* 0x001fc80000400000 */
[----:B------:R-:W-:Y:S01]  /*5060*/  FMUL.FTZ R26, R20, 1.4426950216293334961 ;  /* 0x3fb8aa3b141a7820 */ /* 0x000fe20000410000 */
[----:B------:R-:W-:-:S03]  /*5070*/  DFMA R20, |R14|, R10, -UR50 ;  /* 0x800000320e147e2b */ /* 0x000fc6000800020a */
[----:B------:R-:W0:Y:S05]  /*5080*/  FRND R10, R26 ;  /* 0x0000001a000a7307 */ /* 0x000e2a0000201000 */
[----:B------:R-:W-:-:S08]  /*5090*/  DFMA R20, |R14|, R20, UR48 ;  /* 0x000000300e147e2b */ /* 0x000fd00008000214 */
[----:B------:R-:W-:Y:S01]  /*50a0*/  DFMA R20, |R14|, R20, -UR46 ;  /* 0x8000002e0e147e2b */ /* 0x000fe20008000214 */
[----:B0-----:R-:W-:-:S04]  /*50b0*/  FMUL.FTZ R11, R10, 1 ;  /* 0x3f8000000a0b7820 */ /* 0x001fc80000410000 */
[----:B------:R-:W0:Y:S03]  /*50c0*/  F2F.F64.F32 R24, R11 ;  /* 0x0000000b00187310 */ /* 0x000e260000201800 */
[----:B------:R-:W-:-:S08]  /*50d0*/  DFMA R20, |R14|, R20, -UR44 ;  /* 0x8000002c0e147e2b */ /* 0x000fd00008000214 */
[----:B------:R-:W-:Y:S02]  /*50e0*/  DFMA R22, |R14|, R20, UR42 ;  /* 0x0000002a0e167e2b */ /* 0x000fe40008000214 */
[--C-:B------:R-:W-:Y:S02]  /*50f0*/  DADD R20, |R12|, -R2.reuse ;  /* 0x000000000c147229 */ /* 0x100fe40000000a02 */
[----:B0-----:R-:W-:Y:S01]  /*5100*/  DFMA R2, R24, -UR12, -R2 ;  /* 0x8000000c18027c2b */ /* 0x001fe20008000802 */
[----:B------:R-:W-:Y:S01]  /*5110*/  HFMA2 R25, -RZ, RZ, 1.642578125, -0.00018775463104248046875 ;  /* 0x3e928a27ff197431 */ /* 0x000fe200000001ff */
[----:B------:R-:W-:Y:S02]  /*5120*/  MOV R24, 0xf89b6999 ;  /* 0xf89b699900187802 */ /* 0x000fe40000000f00 */
[----:B------:R-:W-:Y:S01]  /*5130*/  DFMA R22, |R14|, R22, -UR40 ;  /* 0x800000280e167e2b */ /* 0x000fe20008000216 */
[----:B------:R-:W-:Y:S01]  /*5140*/  UMOV UR10, 0xa4741b81 ;  /* 0xa4741b81000a7882 */ /* 0x000fe20000000000 */
[----:B------:R-:W-:Y:S01]  /*5150*/  UMOV UR11, 0x3e5ae904 ;  /* 0x3e5ae904000b7882 */ /* 0x000fe20000000000 */
[----:B------:R-:W-:-:S02]  /*5160*/  DFMA R4, |R12|, R4, R20 ;  /* 0x000000040c04722b */ /* 0x000fc40000000214 */
[----:B------:R-:W-:Y:S01]  /*5170*/  DFMA R20, R2, UR10, R24 ;  /* 0x0000000a02147c2b */ /* 0x000fe20008000018 */
[----:B------:R-:W-:Y:S02]  /*5180*/  UMOV UR58, 0x15ff7e07 ;  /* 0x15ff7e07003a7882 */ /* 0x000fe40000000000 */
[----:B------:R-:W-:Y:S01]  /*5190*/  DFMA R22, |R14|, R22, UR38 ;  /* 0x000000260e167e2b */ /* 0x000fe20008000216 */
[----:B------:R-:W-:-:S04]  /*51a0*/  UMOV UR59, 0x3ec71de7 ;  /* 0x3ec71de7003b7882 */ /* 0x000fc80000000000 */
[----:B------:R-:W-:Y:S01]  /*51b0*/  DFMA R20, R2, R20, UR58 ;  /* 0x0000003a02147e2b */ /* 0x000fe20008000014 */
[----:B------:R-:W-:Y:S02]  /*51c0*/  UMOV UR58, 0x6b0ac45a ;  /* 0x6b0ac45a003a7882 */ /* 0x000fe40000000000 */
[----:B------:R-:W-:Y:S01]  /*51d0*/  DFMA R22, |R14|, R22, UR36 ;  /* 0x000000240e167e2b */ /* 0x000fe20008000216 */
[----:B------:R-:W-:-:S04]  /*51e0*/  UMOV UR59, 0x3efa019a ;  /* 0x3efa019a003b7882 */ /* 0x000fc80000000000 */
[----:B------:R-:W-:Y:S01]  /*51f0*/  DFMA R20, R2, R20, UR58 ;  /* 0x0000003a02147e2b */ /* 0x000fe20008000014 */
[----:B------:R-:W-:Y:S02]  /*5200*/  UMOV UR58, 0x17eed94f ;  /* 0x17eed94f003a7882 */ /* 0x000fe40000000000 */
[----:B------:R-:W-:Y:S01]  /*5210*/  DFMA R22, |R14|, R22, -UR34 ;  /* 0x800000220e167e2b */ /* 0x000fe20008000216 */
[----:B------:R-:W-:-:S04]  /*5220*/  UMOV UR59, 0x3f2a01a0 ;  /* 0x3f2a01a0003b7882 */ /* 0x000fc80000000000 */
[----:B------:R-:W-:Y:S01]  /*5230*/  DFMA R20, R2, R20, UR58 ;  /* 0x0000003a02147e2b */ /* 0x000fe20008000014 */
        /* <DEDUP_REMOVED lines=12> */
[----:B------:R-:W0:Y:S02]  /*5300*/  MUFU.EX2 R10, R10 ;  /* 0x0000000a000a7308 */ /* 0x000e240000000800 */
[----:B------:R-:W-:Y:S01]  /*5310*/  DFMA R20, |R14|, R26, UR26 ;  /* 0x0000001a0e147e2b */ /* 0x000fe2000800021a */
[----:B------:R-:W-:Y:S01]  /*5320*/  UMOV UR64, 0x55555540 ;  /* 0x5555554000407882 */ /* 0x000fe20000000000 */
[----:B------:R-:W-:-:S03]  /*5330*/  UMOV UR65, 0x3fc55555 ;  /* 0x3fc5555500417882 */ /* 0x000fc60000000000 */
[----:B------:R-:W-:Y:S01]  /*5340*/  DFMA R22, R2, R22, UR64 ;  /* 0x0000004002167e2b */ /* 0x000fe20008000016 */
[----:B------:R-:W-:Y:S02]  /*5350*/  UMOV UR66, 0x5 ;  /* 0x0000000500427882 */ /* 0x000fe40000000000 */
[----:B------:R-:W-:Y:S01]  /*5360*/  DFMA R20, |R14|, R20, -UR24 ;  /* 0x800000180e147e2b */ /* 0x000fe20008000214 */
[----:B------:R-:W-:-:S04]  /*5370*/  UMOV UR67, 0x3fe00000 ;  /* 0x3fe0000000437882 */ /* 0x000fc80000000000 */
[----:B------:R-:W-:-:S03]  /*5380*/  DFMA R22, R2, R22, UR66 ;  /* 0x0000004202167e2b */ /* 0x000fc60008000016 */
[----:B------:R-:W-:Y:S01]  /*5390*/  DFMA R20, |R14|, R20, -UR22 ;  /* 0x800000160e147e2b */ /* 0x000fe20008000214 */
[----:B0-----:R-:W-:-:S04]  /*53a0*/  FMUL.FTZ R28, R10, 1 ;  /* 0x3f8000000a1c7820 */ /* 0x001fc80000410000 */
[----:B------:R-:W-:Y:S02]  /*53b0*/  DMUL R26, R2, R22 ;  /* 0x00000016021a7228 */ /* 0x000fe40000000000 */
[----:B------:R-:W0:Y:S01]  /*53c0*/  F2F.F64.F32 R22, R28 ;  /* 0x0000001c00167310 */ /* 0x000e220000201800 */
[----:B------:R-:W-:-:S05]  /*53d0*/  DFMA R20, |R14|, R20, UR20 ;  /* 0x000000140e147e2b */ /* 0x000fca0008000214 */
[----:B------:R-:W-:-:S03]  /*53e0*/  DFMA R4, R2, R26, -R4 ;  /* 0x0000001a0204722b */ /* 0x000fc60000000804 */
[----:B------:R-:W-:-:S05]  /*53f0*/  DFMA R10, |R14|, R20, UR18 ;  /* 0x000000120e0a7e2b */ /* 0x000fca0008000214 */
[----:B------:R-:W-:Y:S02]  /*5400*/  DADD R4, R2, R4 ;  /* 0x0000000002047229 */ /* 0x000fe40000000004 */
[----:B0-----:R-:W-:Y:S02]  /*5410*/  DADD R20, -R22, 1 ;  /* 0x3ff0000016147429 */ /* 0x001fe40000000100 */
[----:B------:R-:W-:-:S06]  /*5420*/  DFMA R2, |R14|, R10, UR16 ;  /* 0x000000100e027e2b */ /* 0x000fcc000800020a */
[----:B------:R-:W-:Y:S02]  /*5430*/  DFMA R20, -R4, R22, R20 ;  /* 0x000000160414722b */ /* 0x000fe40000000114 */
[----:B---3--:R-:W-:Y:S02]  /*5440*/  DFMA R4, |R16|, -UR6, R6 ;  /* 0x8000000610047c2b */ /* 0x008fe40008000206 */
[----:B------:R-:W-:-:S06]  /*5450*/  DFMA R26, |R14|, R2, |R14| ;  /* 0x000000020e1a722b */ /* 0x000fcc000000060e */
[----:B------:R-:W-:Y:S01]  /*5460*/  DFMA R4, |R16|, R4, -UR8 ;  /* 0x8000000810047e2b */ /* 0x000fe20008000204 */
[----:B------:R-:W0:Y:S01]  /*5470*/  F2F.F32.F64 R10, -R26 ;  /* 0x8000001a000a7310 */ /* 0x000e220000301000 */
[----:B------:R-:W-:-:S06]  /*5480*/  DSETP.GEU.AND P0, PT, |R26|, UR14, PT ;  /* 0x0000000e1a007e2a */ /* 0x000fcc000bf0e200 */
[----:B------:R-:W-:-:S08]  /*5490*/  DFMA R4, |R16|, R4, UR56 ;  /* 0x0000003810047e2b */ /* 0x000fd00008000204 */
[----:B------:R-:W-:Y:S01]  /*54a0*/  DFMA R4, |R16|, R4, -UR54 ;  /* 0x8000003610047e2b */ /* 0x000fe20008000204 */
[----:B0-----:R-:W-:-:S04]  /*54b0*/  @!P0 FMUL R10, R10, 1.175494350822287508e-38 ;  /* 0x008000000a0a8820 */ /* 0x001fc80000400000 */
[----:B------:R-:W-:-:S03]  /*54c0*/  FMUL.FTZ R22, R10, 1.4426950216293334961 ;  /* 0x3fb8aa3b0a167820 */ /* 0x000fc60000410000 */
[----:B------:R-:W-:-:S03]  /*54d0*/  DFMA R4, |R16|, R4, UR52 ;  /* 0x0000003410047e2b */ /* 0x000fc60008000204 */
[----:B------:R-:W0:Y:S05]  /*54e0*/  FRND R22, R22 ;  /* 0x0000001600167307 */ /* 0x000e2a0000201000 */
[----:B------:R-:W-:-:S08]  /*54f0*/  DFMA R4, |R16|, R4, -UR50 ;  /* 0x8000003210047e2b */ /* 0x000fd00008000204 */
[----:B------:R-:W-:Y:S01]  /*5500*/  DFMA R10, |R16|, R4, UR48 ;  /* 0x00000030100a7e2b */ /* 0x000fe20008000204 */
[----:B0-----:R-:W-:-:S04]  /*5510*/  FMUL.FTZ R23, R22, 1 ;  /* 0x3f80000016177820 */ /* 0x001fc80000410000 */
[----:B------:R-:W0:Y:S03]  /*5520*/  F2F.F64.F32 R4, R23 ;  /* 0x0000001700047310 */ /* 0x000e260000201800 */
[----:B------:R-:W-:-:S08]  /*5530*/  DFMA R10, |R16|, R10, -UR46 ;  /* 0x8000002e100a7e2b */ /* 0x000fd0000800020a */
[----:B------:R-:W-:Y:S02]  /*5540*/  DFMA R10, |R16|, R10, -UR44 ;  /* 0x8000002c100a7e2b */ /* 0x000fe4000800020a */
[--C-:B0-----:R-:W-:Y:S02]  /*5550*/  DFMA R4, R4, -UR12, -R26.reuse ;  /* 0x8000000c04047c2b */ /* 0x101fe4000800081a */
[----:B------:R-:W-:-:S04]  /*5560*/  DADD R26, |R14|, -R26 ;  /* 0x000000000e1a7229 */ /* 0x000fc80000000a1a */
[----:B------:R-:W-:-:S04]  /*5570*/  DFMA R10, |R16|, R10, UR42 ;  /* 0x0000002a100a7e2b */ /* 0x000fc8000800020a */
[----:B------:R-:W-:Y:S02]  /*5580*/  DFMA R2, |R14|, R2, R26 ;  /* 0x000000020e02722b */ /* 0x000fe4000000021a */
[----:B------:R-:W-:Y:S02]  /*5590*/  DFMA R26, R4, UR10, R24 ;  /* 0x0000000a041a7c2b */ /* 0x000fe40008000018 */
[----:B------:R-:W-:Y:S01]  /*55a0*/  DFMA R10, |R16|, R10, -UR40 ;  /* 0x80000028100a7e2b */ /* 0x000fe2000800020a */
[----:B------:R-:W-:Y:S01]  /*55b0*/  UMOV UR70, 0x15ff7e07 ;  /* 0x15ff7e0700467882 */ /* 0x000fe20000000000 */
[----:B------:R-:W-:-:S04]  /*55c0*/  UMOV UR71, 0x3ec71de7 ;  /* 0x3ec71de700477882 */ /* 0x000fc80000000000 */
[----:B------:R-:W-:Y:S02]  /*55d0*/  DFMA R26, R4, R26, UR70 ;  /* 0x00000046041a7e2b */ /* 0x000fe4000800001a */
[----:B------:R-:W-:Y:S01]  /*55e0*/  DFMA R10, |R16|, R10, UR38 ;  /* 0x00000026100a7e2b */ /* 0x000fe2000800020a */
[----:B------:R-:W-:Y:S01]  /*55f0*/  UMOV UR72, 0x6b0ac45a ;  /* 0x6b0ac45a00487882 */ /* 0x000fe20000000000 */
[----:B------:R-:W-:-:S04]  /*5600*/  UMOV UR73, 0x3efa019a ;  /* 0x3efa019a00497882 */ /* 0x000fc80000000000 */
[----:B------:R-:W-:Y:S02]  /*5610*/  DFMA R26, R4, R26, UR72 ;  /* 0x00000048041a7e2b */ /* 0x000fe4000800001a */
[----:B------:R-:W-:Y:S01]  /*5620*/  DFMA R10, |R16|, R10, UR36 ;  /* 0x00000024100a7e2b */ /* 0x000fe2000800020a */
[----:B------:R-:W-:Y:S01]  /*5630*/  UMOV UR74, 0x17eed94f ;  /* 0x17eed94f004a7882 */ /* 0x000fe20000000000 */
[----:B------:R-:W-:-:S04]  /*5640*/  UMOV UR75, 0x3f2a01a0 ;  /* 0x3f2a01a0004b7882 */ /* 0x000fc80000000000 */
[----:B------:R-:W-:Y:S02]  /*5650*/  DFMA R26, R4, R26, UR74 ;  /* 0x0000004a041a7e2b */ /* 0x000fe4000800001a */
[----:B------:R-:W-:-:S06]  /*5660*/  DFMA R10, |R16|, R10, -UR34 ;  /* 0x80000022100a7e2b */ /* 0x000fcc000800020a */
[----:B------:R-:W-:Y:S02]  /*5670*/  DFMA R26, R4, R26, UR58 ;  /* 0x0000003a041a7e2b */ /* 0x000fe4000800001a */
[----:B------:R-:W-:-:S06]  /*5680*/  DFMA R10, |R16|, R10, UR32 ;  /* 0x00000020100a7e2b */ /* 0x000fcc000800020a */
[----:B------:R-:W-:Y:S02]  /*5690*/  DFMA R26, R4, R26, UR60 ;  /* 0x0000003c041a7e2b */ /* 0x000fe4000800001a */
[----:B------:R-:W-:-:S06]  /*56a0*/  DFMA R10, |R16|, R10, UR30 ;  /* 0x0000001e100a7e2b */ /* 0x000fcc000800020a */
[----:B------:R-:W-:Y:S02]  /*56b0*/  DFMA R26, R4, R26, UR62 ;  /* 0x0000003e041a7e2b */ /* 0x000fe4000800001a */
[----:B------:R-:W-:Y:S01]  /*56c0*/  DFMA R10, |R16|, R10, -UR28 ;  /* 0x8000001c100a7e2b */ /* 0x000fe2000800020a */
[----:B------:R-:W0:Y:S05]  /*56d0*/  MUFU.EX2 R22, R22 ;  /* 0x0000001600167308 */ /* 0x000e2a0000000800 */
[----:B------:R-:W-:Y:S02]  /*56e0*/  DFMA R26, R4, R26, UR64 ;  /* 0x00000040041a7e2b */ /* 0x000fe4000800001a */
[----:B------:R-:W-:-:S06]  /*56f0*/  DFMA R10, |R16|, R10, UR26 ;  /* 0x0000001a100a7e2b */ /* 0x000fcc000800020a */
[----:B------:R-:W-:Y:S02]  /*5700*/  DFMA R26, R4, R26, UR66 ;  /* 0x00000042041a7e2b */ /* 0x000fe4000800001a */
[----:B------:R-:W-:-:S06]  /*5710*/  DFMA R10, |R16|, R10, -UR24 ;  /* 0x80000018100a7e2b */ /* 0x000fcc000800020a */
[----:B------:R-:W-:Y:S02]  /*5720*/  DMUL R26, R4, R26 ;  /* 0x0000001a041a7228 */ /* 0x000fe40000000000 */
[----:B------:R-:W-:Y:S01]  /*5730*/  DFMA R10, |R16|, R10, -UR22 ;  /* 0x80000016100a7e2b */ /* 0x000fe2000800020a */
[----:B0-----:R-:W-:-:S05]  /*5740*/  FMUL.FTZ R28, R22, 1 ;  /* 0x3f800000161c7820 */ /* 0x001fca0000410000 */
[----:B------:R-:W-:Y:S02]  /*5750*/  DFMA R2, R4, R26, -R2 ;  /* 0x0000001a0402722b */ /* 0x000fe40000000802 */
[C---:B------:R-:W-:Y:S02]  /*5760*/  DFMA R26, |R16|.reuse, R10, UR20 ;  /* 0x00000014101a7e2b */ /* 0x040fe4000800020a */
[----:B------:R-:W0:Y:S06]  /*5770*/  F2F.F64.F32 R10, R28 ;  /* 0x0000001c000a7310 */ /* 0x000e2c0000201800 */
[----:B------:R-:W-:-:S02]  /*5780*/  DFMA R26, |R16|, R26, UR18 ;  /* 0x00000012101a7e2b */ /* 0x000fc4000800021a */
[----:B------:R-:W-:-:S06]  /*5790*/  DADD R4, R4, R2 ;  /* 0x0000000004047229 */ /* 0x000fcc0000000002 */
[----:B------:R-:W-:Y:S02]  /*57a0*/  DFMA R2, |R16|, R26, UR16 ;  /* 0x0000001010027e2b */ /* 0x000fe4000800021a */
[----:B0-----:R-:W-:-:S08]  /*57b0*/  DADD R22, -R10, 1 ;  /* 0x3ff000000a167429 */ /* 0x001fd00000000100 */
[----:B------:R-:W-:Y:S02]  /*57c0*/  DFMA R10, -R4, R10, R22 ;  /* 0x0000000a040a722b */ /* 0x000fe40000000116 */
[----:B------:R-:W-:-:S06]  /*57d0*/  DFMA R4, |R16|, R2, |R16| ;  /* 0x000000021004722b */ /* 0x000fcc0000000610 */
[----:B------:R-:W0:Y:S02]  /*57e0*/  F2F.F32.F64 R22, -R4 ;  /* 0x8000000400167310 */ /* 0x000e240000301000 */
[----:B------:R-:W-:Y:S01]  /*57f0*/  DSETP.GEU.AND P0, PT, |R4|, UR14, PT ;  /* 0x0000000e04007e2a */ /* 0x000fe2000bf0e200 */
[----:B------:R-:W-:Y:S01]  /*5800*/  UMOV UR68, 0x8dc96626 ;  /* 0x8dc9662600447882 */ /* 0x000fe20000000000 */
[----:B------:R-:W-:Y:S02]  /*5810*/  UMOV UR69, 0x4017afb4 ;  /* 0x4017afb400457882 */ /* 0x000fe40000000000 */
[----:B------:R-:W-:-:S10]  /*5820*/  DSETP.GE.AND P1, PT, |R12|, UR68, PT ;  /* 0x000000440c007e2a */ /* 0x000fd4000bf26200 */
[----:B0-----:R-:W-:-:S04]  /*5830*/  @!P0 FMUL R22, R22, 1.175494350822287508e-38 ;  /* 0x0080000016168820 */ /* 0x001fc80000400000 */
[----:B------:R-:W-:Y:S01]  /*5840*/  FMUL.FTZ R22, R22, 1.4426950216293334961 ;  /* 0x3fb8aa3b16167820 */ /* 0x000fe20000410000 */
[----:B------:R-:W-:-:S05]  /*5850*/  FSEL R21, R21, 1.875, !P1 ;  /* 0x3ff0000015157808 */ /* 0x000fca0004800000 */
[----:B------:R-:W0:Y:S01]  /*5860*/  FRND R22, R22 ;  /* 0x0000001600167307 */ /* 0x000e220000201000 */
[----:B------:R-:W-:Y:S01]  /*5870*/  LOP3.LUT R21, R21, 0x80000000, R13, 0xb8, !PT ;  /* 0x8000000015157812 */ /* 0x000fe200078eb80d */
[----:B------:R-:W-:-:S08]  /*5880*/  DADD R12, |R16|, -R4 ;  /* 0x00000000100c7229 */ /* 0x000fd00000000a04 */
[----:B------:R-:W-:Y:S01]  /*5890*/  DFMA R12, |R16|, R2, R12 ;  /* 0x00000002100c722b */ /* 0x000fe2000000020c */
[----:B0-----:R-:W-:-:S04]  /*58a0*/  FMUL.FTZ R23, R22, 1 ;  /* 0x3f80000016177820 */ /* 0x001fc80000410000 */
[----:B------:R-:W0:Y:S02]  /*58b0*/  F2F.F64.F32 R2, R23 ;  /* 0x0000001700027310 */ /* 0x000e240000201800 */
[----:B0-----:R-:W-:-:S08]  /*58c0*/  DFMA R4, R2, -UR12, -R4 ;  /* 0x8000000c02047c2b */ /* 0x001fd00008000804 */
[----:B------:R-:W-:-:S08]  /*58d0*/  DFMA R2, R4, UR10, R24 ;  /* 0x0000000a04027c2b */ /* 0x000fd00008000018 */
        /* <DEDUP_REMOVED lines=9> */
[----:B------:R-:W-:Y:S02]  /*5970*/  DFMA R12, R4, R2, -R12 ;  /* 0x00000002040c722b */ /* 0x000fe4000000080c */
[----:B------:R-:W-:-:S08]  /*5980*/  DFMA R2, |R18|, -UR6, R6 ;  /* 0x8000000612027c2b */ /* 0x000fd00008000206 */
        /* <DEDUP_REMOVED lines=15> */
[C---:B------:R-:W-:Y:S01]  /*5a80*/  DFMA R2, |R18|.reuse, R2, -UR28 ;  /* 0x8000001c12027e2b */ /* 0x040fe20008000202 */
[----:B------:R-:W0:Y:S07]  /*5a90*/  MUFU.EX2 R22, R22 ;  /* 0x0000001600167308 */ /* 0x000e2e0000000800 */
[----:B------:R-:W-:-:S08]  /*5aa0*/  DFMA R2, |R18|, R2, UR26 ;  /* 0x0000001a12027e2b */ /* 0x000fd00008000202 */
[----:B------:R-:W-:Y:S01]  /*5ab0*/  DFMA R2, |R18|, R2, -UR24 ;  /* 0x8000001812027e2b */ /* 0x000fe20008000202 */
[----:B0-----:R-:W-:-:S07]  /*5ac0*/  FMUL.FTZ R23, R22, 1 ;  /* 0x3f80000016177820 */ /* 0x001fce0000410000 */
[----:B------:R-:W-:-:S08]  /*5ad0*/  DFMA R2, |R18|, R2, -UR22 ;  /* 0x8000001612027e2b */ /* 0x000fd00008000202 */
[C---:B------:R-:W-:Y:S02]  /*5ae0*/  DFMA R26, |R18|.reuse, R2, UR20 ;  /* 0x00000014121a7e2b */ /* 0x040fe40008000202 */
[----:B------:R-:W0:Y:S06]  /*5af0*/  F2F.F64.F32 R2, R23 ;  /* 0x0000001700027310 */ /* 0x000e2c0000201800 */
[----:B------:R-:W-:Y:S02]  /*5b00*/  DFMA R26, |R18|, R26, UR18 ;  /* 0x00000012121a7e2b */ /* 0x000fe4000800021a */
[----:B------:R-:W-:-:S06]  /*5b10*/  DADD R4, R4, R12 ;  /* 0x0000000004047229 */ /* 0x000fcc000000000c */
[----:B------:R-:W-:Y:S02]  /*5b20*/  DFMA R12, |R18|, R26, UR16 ;  /* 0x00000010120c7e2b */ /* 0x000fe4000800021a */
[----:B0-----:R-:W-:-:S08]  /*5b30*/  DADD R26, -R2, 1 ;  /* 0x3ff00000021a7429 */ /* 0x001fd00000000100 */
[----:B------:R-:W-:Y:S02]  /*5b40*/  DFMA R2, -R4, R2, R26 ;  /* 0x000000020402722b */ /* 0x000fe4000000011a */
[----:B------:R-:W-:-:S06]  /*5b50*/  DFMA R26, |R18|, R12, |R18| ;  /* 0x0000000c121a722b */ /* 0x000fcc0000000612 */
[----:B------:R-:W0:Y:S02]  /*5b60*/  F2F.F32.F64 R4, -R26 ;  /* 0x8000001a00047310 */ /* 0x000e240000301000 */
[----:B------:R-:W-:-:S14]  /*5b70*/  DSETP.GEU.AND P0, PT, |R26|, UR14, PT ;  /* 0x0000000e1a007e2a */ /* 0x000fdc000bf0e200 */
[----:B0-----:R-:W-:-:S04]  /*5b80*/  @!P0 FMUL R4, R4, 1.175494350822287508e-38 ;  /* 0x0080000004048820 */ /* 0x001fc80000400000 */
[----:B------:R-:W-:-:S06]  /*5b90*/  FMUL.FTZ R22, R4, 1.4426950216293334961 ;  /* 0x3fb8aa3b04167820 */ /* 0x000fcc0000410000 */
[----:B------:R-:W0:Y:S01]  /*5ba0*/  FRND R22, R22 ;  /* 0x0000001600167307 */ /* 0x000e220000201000 */
[----:B------:R-:W-:Y:S02]  /*5bb0*/  DSETP.GE.AND P2, PT, |R14|, UR68, PT ;  /* 0x000000440e007e2a */ /* 0x000fe4000bf46200 */
[----:B------:R-:W-:-:S04]  /*5bc0*/  DADD R4, |R18|, -R26 ;  /* 0x0000000012047229 */ /* 0x000fc80000000a1a */
[----:B------:R-:W-:-:S04]  /*5bd0*/  FSEL R23, R11, 1.875, !P2 ;  /* 0x3ff000000b177808 */ /* 0x000fc80005000000 */
        /* <DEDUP_REMOVED lines=13> */
[----:B------:R-:W-:Y:S01]  /*5cb0*/  DMUL R4, R26, R4 ;  /* 0x000000041a047228 */ /* 0x000fe20000000000 */
[----:B------:R-:W-:-:S07]  /*5cc0*/  LOP3.LUT R23, R23, 0x80000000, R15, 0xb8, !PT ;  /* 0x8000000017177812 */ /* 0x000fce00078eb80f */
[C---:B------:R-:W-:Y:S01]  /*5cd0*/  DFMA R4, R26.reuse, R4, -R12 ;  /* 0x000000041a04722b */ /* 0x040fe2000000080c */
[----:B------:R-:W2:Y:S01]  /*5ce0*/  LDG.E.128 R12, desc[UR4][R8.64+0x1000] ;  /* 0x00100004080c7981 */ /* 0x000ea2000c1e1d00 */
[----:B------:R-:W0:Y:S06]  /*5cf0*/  MUFU.EX2 R22, R22 ;  /* 0x0000001600167308 */ /* 0x000e2c0000000800 */
[----:B------:R-:W-:Y:S02]  /*5d00*/  DADD R4, R26, R4 ;  /* 0x000000001a047229 */ /* 0x000fe40000000004 */
[----:B------:R-:W-:Y:S01]  /*5d10*/  DSETP.GE.AND P0, PT, |R16|, UR68, PT ;  /* 0x0000004410007e2a */ /* 0x000fe2000bf06200 */
[----:B0-----:R-:W-:-:S06]  /*5d20*/  FMUL.FTZ R26, R22, 1 ;  /* 0x3f800000161a7820 */ /* 0x001fcc0000410000 */
[----:B------:R-:W0:Y:S01]  /*5d30*/  F2F.F64.F32 R26, R26 ;  /* 0x0000001a001a7310 */ /* 0x000e220000201800 */
[----:B------:R-:W-:-:S04]  /*5d40*/  FSEL R3, R3, 1.875, !P0 ;  /* 0x3ff0000003037808 */ /* 0x000fc80004000000 */
[----:B------:R-:W-:Y:S01]  /*5d50*/  LOP3.LUT R3, R3, 0x80000000, R17, 0xb8, !PT ;  /* 0x8000000003037812 */ /* 0x000fe200078eb811 */
[----:B0-----:R-:W-:-:S08]  /*5d60*/  DADD R16, -R26, 1 ;  /* 0x3ff000001a107429 */ /* 0x001fd00000000100 */
[----:B------:R-:W-:Y:S01]  /*5d70*/  DFMA R4, -R4, R26, R16 ;  /* 0x0000001a0404722b */ /* 0x000fe20000000110 */
[----:B------:R-:W0:Y:S01]  /*5d80*/  S2R R11, SR_TID.X ;  /* 0x00000000000b7919 */ /* 0x000e220000002100 */
[----:B------:R-:W1:Y:S01]  /*5d90*/  LDC.64 R16, c[0x0][0x388] ;  /* 0x0000e200ff107b82 */ /* 0x000e620000000a00 */
[----:B------:R-:W-:Y:S02]  /*5da0*/  FSEL R20, R20, RZ, !P1 ;  /* 0x000000ff14147208 */ /* 0x000fe40004800000 */
[----:B------:R-:W-:Y:S01]  /*5db0*/  FSEL R22, R10, RZ, !P2 ;  /* 0x000000ff0a167208 */ /* 0x000fe20005000000 */
[----:B-1----:R-:W-:-:S04]  /*5dc0*/  IMAD.WIDE.U32 R16, R0, 0x8, R16 ;  /* 0x0000000800107825 */ /* 0x002fc800078e0010 */
[----:B0-----:R-:W-:Y:S02]  /*5dd0*/  IMAD.WIDE.U32 R16, R11, 0x10, R16 ;  /* 0x000000100b107825 */ /* 0x001fe400078e0010 */
[----:B------:R-:W3:Y:S04]  /*5de0*/  LDG.E.128 R8, desc[UR4][R8.64+0x1800] ;  /* 0x0018000408087981 */ /* 0x000ee8000c1e1d00 */
[----:B------:R0:W-:Y:S01]  /*5df0*/  STG.E.128 desc[UR4][R16.64], R20 ;  /* 0x0000001410007986 */ /* 0x0001e2000c101d04 */
        /* <DEDUP_REMOVED lines=20> */
[----:B------:R-:W-:-:S08]  /*5f40*/  DFMA R26, |R12|, R26, UR20 ;  /* 0x000000140c1a7e2b */ /* 0x000fd0000800021a */
[----:B0-----:R-:W-:-:S08]  /*5f50*/  DFMA R22, |R12|, R26, UR18 ;  /* 0x000000120c167e2b */ /* 0x001fd0000800021a */
[----:B------:R-:W-:-:S08]  /*5f60*/  DFMA R22, |R12|, R22, UR16 ;  /* 0x000000100c167e2b */ /* 0x000fd00008000216 */
[----:B------:R-:W-:-:S06]  /*5f70*/  DFMA R20, |R12|, R22, |R12| ;  /* 0x000000160c14722b */ /* 0x000fcc000000060c */
[----:B------:R-:W0:Y:S02]  /*5f80*/  F2F.F32.F64 R0, -R20 ;  /* 0x8000001400007310 */ /* 0x000e240000301000 */
[----:B------:R-:W-:Y:S02]  /*5f90*/  DSETP.GEU.AND P2, PT, |R20|, UR14, PT ;  /* 0x0000000e14007e2a */ /* 0x000fe4000bf4e200 */
[----:B------:R-:W-:-:S12]  /*5fa0*/  DSETP.GE.AND P1, PT, |R18|, UR68, PT ;  /* 0x0000004412007e2a */ /* 0x000fd8000bf26200 */
        /* <DEDUP_REMOVED lines=17> */
[C---:B------:R-:W-:Y:S01]  /*60c0*/  DFMA R20, R22.reuse, R20, UR64 ;  /* 0x0000004016147e2b */ /* 0x040fe20008000014 */
[----:B------:R-:W0:Y:S07]  /*60d0*/  MUFU.EX2 R0, R0 ;  /* 0x0000000000007308 */ /* 0x000e2e0000000800 */
[----:B------:R-:W-:-:S08]  /*60e0*/  DFMA R20, R22, R20, UR66 ;  /* 0x0000004216147e2b */ /* 0x000fd00008000014 */
[----:B------:R-:W-:-:S08]  /*60f0*/  DMUL R20, R22, R20 ;  /* 0x0000001416147228 */ /* 0x000fd00000000000 */
[----:B------:R-:W-:Y:S01]  /*6100*/  DFMA R18, R22, R20, -R18 ;  /* 0x000000141612722b */ /* 0x000fe20000000812 */
[----:B0-----:R-:W-:-:S06]  /*6110*/  FMUL.FTZ R20, R0, 1 ;  /* 0x3f80000000147820 */ /* 0x001fcc0000410000 */
[----:B------:R-:W0:Y:S01]  /*6120*/  F2F.F64.F32 R20, R20 ;  /* 0x0000001400147310 */ /* 0x000e220000201800 */
[----:B------:R-:W-:Y:S02]  /*6130*/  DADD R22, R22, R18 ;  /* 0x0000000016167229 */ /* 0x000fe40000000012 */
[----:B0-----:R-:W-:-:S08]  /*6140*/  DADD R18, -R20, 1 ;  /* 0x3ff0000014127429 */ /* 0x001fd00000000100 */
[----:B------:R-:W-:Y:S02]  /*6150*/  DFMA R22, -R22, R20, R18 ;  /* 0x000000141616722b */ /* 0x000fe40000000112 */
        /* <DEDUP_REMOVED lines=21> */
[----:B------:R-:W-:-:S08]  /*62b0*/  DFMA R18, |R14|, R18, UR18 ;  /* 0x000000120e127e2b */ /* 0x000fd00008000212 */
[----:B------:R-:W-:Y:S01]  /*62c0*/  DFMA R20, |R14|, R18, UR16 ;  /* 0x000000100e147e2b */ /* 0x000fe20008000212 */
[----:B------:R-:W-:-:S07]  /*62d0*/  FSEL R2, R2, RZ, !P0 ;  /* 0x000000ff02027208 */ /* 0x000fce0004000000 */
[----:B------:R-:W-:-:S06]  /*62e0*/  DFMA R18, |R14|, R20, |R14| ;  /* 0x000000140e12722b */ /* 0x000fcc000000060e */
[----:B------:R-:W0:Y:S02]  /*62f0*/  F2F.F32.F64 R0, -R18 ;  /* 0x8000001200007310 */ /* 0x000e240000301000 */
[----:B------:R-:W-:-:S14]  /*6300*/  DSETP.GEU.AND P0, PT, |R18|, UR14, PT ;  /* 0x0000000e12007e2a */ /* 0x000fdc000bf0e200 */
[----:B0-----:R-:W-:-:S04]  /*6310*/  @!P0 FMUL R0, R0, 1.175494350822287508e-38 ;  /* 0x0080000000008820 */ /* 0x001fc80000400000 */
[----:B------:R-:W-:Y:S01]  /*6320*/  FMUL.FTZ R0, R0, 1.4426950216293334961 ;  /* 0x3fb8aa3b00007820 */ /* 0x000fe20000410000 */
[----:B------:R-:W-:-:S05]  /*6330*/  DSETP.GE.AND P2, PT, |R12|, UR68, PT ;  /* 0x000000440c007e2a */ /* 0x000fca000bf46200 */
[----:B------:R-:W0:Y:S01]  /*6340*/  FRND R0, R0 ;  /* 0x0000000000007307 */ /* 0x000e220000201000 */
[----:B------:R-:W-:Y:S01]  /*6350*/  DADD R26, |R14|, -R18 ;  /* 0x000000000e1a7229 */ /* 0x000fe20000000a12 */
[----:B------:R-:W-:-:S04]  /*6360*/  FSEL R12, R23, 1.875, !P2 ;  /* 0x3ff00000170c7808 */ /* 0x000fc80005000000 */
[----:B------:R-:W-:-:S03]  /*6370*/  LOP3.LUT R13, R12, 0x80000000, R13, 0xb8, !PT ;  /* 0x800000000c0d7812 */ /* 0x000fc600078eb80d */
        /* <DEDUP_REMOVED lines=13> */
[----:B------:R-:W-:Y:S01]  /*6450*/  DFMA R18, R26, R18, UR66 ;  /* 0x000000421a127e2b */ /* 0x000fe20008000012 */
[----:B0-----:R-:W-:-:S07]  /*6460*/  FMUL.FTZ R12, R0, 1 ;  /* 0x3f800000000c7820 */ /* 0x001fce0000410000 */
[----:B------:R-:W-:-:S08]  /*6470*/  DMUL R18, R26, R18 ;  /* 0x000000121a127228 */ /* 0x000fd00000000000 */
[C---:B------:R-:W-:Y:S01]  /*6480*/  DFMA R18, R26.reuse, R18, -R20 ;  /* 0x000000121a12722b */ /* 0x040fe20000000814 */
[----:B------:R-:W0:Y:S07]  /*6490*/  F2F.F64.F32 R20, R12 ;  /* 0x0000000c00147310 */ /* 0x000e2e0000201800 */
[----:B------:R-:W-:Y:S02]  /*64a0*/  DADD R26, R26, R18 ;  /* 0x000000001a1a7229 */ /* 0x000fe40000000012 */
[----:B0-----:R-:W-:-:S08]  /*64b0*/  DADD R18, -R20, 1 ;  /* 0x3ff0000014127429 */ /* 0x001fd00000000100 */
[----:B------:R-:W-:Y:S02]  /*64c0*/  DFMA R18, -R26, R20, R18 ;  /* 0x000000141a12722b */ /* 0x000fe40000000112 */
[----:B---3--:R-:W-:-:S08]  /*64d0*/  DFMA R20, |R8|, -UR6, R6 ;  /* 0x8000000608147c2b */ /* 0x008fd00008000206 */
        /* <DEDUP_REMOVED lines=20> */
[----:B------:R-:W-:-:S06]  /*6620*/  DSETP.GE.AND P0, PT, |R14|, UR68, PT ;  /* 0x000000440e007e2a */ /* 0x000fcc000bf06200 */
[----:B------:R-:W-:Y:S01]  /*6630*/  DFMA R20, |R8|, R20, UR18 ;  /* 0x0000001208147e2b */ /* 0x000fe20008000214 */
[----:B------:R-:W-:-:S04]  /*6640*/  FSEL R19, R19, 1.875, !P0 ;  /* 0x3ff0000013137808 */ /* 0x000fc80004000000 */
[----:B------:R-:W-:Y:S01]  /*6650*/  LOP3.LUT R19, R19, 0x80000000, R15, 0xb8, !PT ;  /* 0x8000000013137812 */ /* 0x000fe200078eb80f */
[----:B------:R-:W-:Y:S02]  /*6660*/  DFMA R14, |R10|, -UR6, R6 ;  /* 0x800000060a0e7c2b */ /* 0x000fe40008000206 */
[----:B------:R-:W-:Y:S01]  /*6670*/  DFMA R26, |R8|, R20, UR16 ;  /* 0x00000010081a7e2b */ /* 0x000fe20008000214 */
[----:B------:R-:W-:-:S05]  /*6680*/  FSEL R4, R4, RZ, !P1 ;  /* 0x000000ff04047208 */ /* 0x000fca0004800000 */
[----:B------:R-:W-:Y:S02]  /*6690*/  DFMA R14, |R10|, R14, -UR8 ;  /* 0x800000080a0e7e2b */ /* 0x000fe4000800020e */
[----:B------:R-:W-:-:S06]  /*66a0*/  DFMA R20, |R8|, R26, |R8| ;  /* 0x0000001a0814722b */ /* 0x000fcc0000000608 */
[----:B------:R-:W0:Y:S02]  /*66b0*/  F2F.F32.F64 R0, -R20 ;  /* 0x8000001400007310 */ /* 0x000e240000301000 */
[----:B------:R-:W-:Y:S02]  /*66c0*/  DSETP.GEU.AND P1, PT, |R20|, UR14, PT ;  /* 0x0000000e14007e2a */ /* 0x000fe4000bf2e200 */
[----:B------:R-:W-:-:S08]  /*66d0*/  DFMA R14, |R10|, R14, UR56 ;  /* 0x000000380a0e7e2b */ /* 0x000fd0000800020e */
[----:B------:R-:W-:-:S04]  /*66e0*/  DFMA R14, |R10|, R14, -UR54 ;  /* 0x800000360a0e7e2b */ /* 0x000fc8000800020e */
[----:B0-----:R-:W-:-:S04]  /*66f0*/  @!P1 FMUL R0, R0, 1.175494350822287508e-38 ;  /* 0x0080000000009820 */ /* 0x001fc80000400000 */
[----:B------:R-:W-:Y:S01]  /*6700*/  FMUL.FTZ R0, R0, 1.4426950216293334961 ;  /* 0x3fb8aa3b00007820 */ /* 0x000fe20000410000 */
[----:B------:R-:W-:-:S05]  /*6710*/  DFMA R14, |R10|, R14, UR52 ;  /* 0x000000340a0e7e2b */ /* 0x000fca000800020e */
[----:B------:R-:W0:Y:S03]  /*6720*/  FRND R0, R0 ;  /* 0x0000000000007307 */ /* 0x000e260000201000 */
[----:B------:R-:W-:Y:S02]  /*6730*/  DFMA R14, |R10|, R14, -UR50 ;  /* 0x800000320a0e7e2b */ /* 0x000fe4000800020e */
[----:B------:R-:W-:-:S06]  /*6740*/  DADD R6, |R8|, -R20 ;  /* 0x0000000008067229 */ /* 0x000fcc0000000a14 */
[----:B------:R-:W-:Y:S02]  /*6750*/  DFMA R14, |R10|, R14, UR48 ;  /* 0x000000300a0e7e2b */ /* 0x000fe4000800020e */
[----:B------:R-:W-:Y:S01]  /*6760*/  DFMA R6, |R8|, R26, R6 ;  /* 0x0000001a0806722b */ /* 0x000fe20000000206 */
[----:B0-----:R-:W-:Y:S01]  /*6770*/  FMUL.FTZ R26, R0, 1 ;  /* 0x3f800000001a7820 */ /* 0x001fe20000410000 */
[----:B------:R-:W-:-:S04]  /*6780*/  FSEL R12, R22, RZ, !P2 ;  /* 0x000000ff160c7208 */ /* 0x000fc80005000000 */
[C---:B------:R-:W-:Y:S01]  /*6790*/  DFMA R14, |R10|.reuse, R14, -UR46 ;  /* 0x8000002e0a0e7e2b */ /* 0x040fe2000800020e */
[----:B------:R-:W0:Y:S07]  /*67a0*/  F2F.F64.F32 R22, R26 ;  /* 0x0000001a00167310 */ /* 0x000e2e0000201800 */
[----:B------:R-:W-:Y:S02]  /*67b0*/  DFMA R14, |R10|, R14, -UR44 ;  /* 0x8000002c0a0e7e2b */ /* 0x000fe4000800020e */
[----:B0-----:R-:W-:-:S06]  /*67c0*/  DFMA R22, R22, -UR12, -R20 ;  /* 0x8000000c16167c2b */ /* 0x001fcc0008000814 */
[----:B------:R-:W-:Y:S02]  /*67d0*/  DFMA R14, |R10|, R14, UR42 ;  /* 0x0000002a0a0e7e2b */ /* 0x000fe4000800020e */
[----:B------:R-:W-:-:S06]  /*67e0*/  DFMA R20, R22, UR10, R24 ;  /* 0x0000000a16147c2b */ /* 0x000fcc0008000018 */
[----:B------:R-:W-:Y:S02]  /*67f0*/  DFMA R14, |R10|, R14, -UR40 ;  /* 0x800000280a0e7e2b */ /* 0x000fe4000800020e */
[----:B------:R-:W-:-:S06]  /*6800*/  DFMA R20, R22, R20, UR70 ;  /* 0x0000004616147e2b */ /* 0x000fcc0008000014 */
[----:B------:R-:W-:Y:S02]  /*6810*/  DFMA R14, |R10|, R14, UR38 ;  /* 0x000000260a0e7e2b */ /* 0x000fe4000800020e */
[----:B------:R-:W-:-:S06]  /*6820*/  DFMA R20, R22, R20, UR72 ;  /* 0x0000004816147e2b */ /* 0x000fcc0008000014 */
[----:B------:R-:W-:Y:S02]  /*6830*/  DFMA R14, |R10|, R14, UR36 ;  /* 0x000000240a0e7e2b */ /* 0x000fe4000800020e */
[----:B------:R-:W-:-:S06]  /*6840*/  DFMA R20, R22, R20, UR74 ;  /* 0x0000004a16147e2b */ /* 0x000fcc0008000014 */
[----:B------:R-:W-:Y:S02]  /*6850*/  DFMA R14, |R10|, R14, -UR34 ;  /* 0x800000220a0e7e2b */ /* 0x000fe4000800020e */
[----:B------:R-:W-:-:S06]  /*6860*/  DFMA R20, R22, R20, UR58 ;  /* 0x0000003a16147e2b */ /* 0x000fcc0008000014 */
[----:B------:R-:W-:Y:S02]  /*6870*/  DFMA R14, |R10|, R14, UR32 ;  /* 0x000000200a0e7e2b */ /* 0x000fe4000800020e */
[----:B------:R-:W-:-:S06]  /*6880*/  DFMA R20, R22, R20, UR60 ;  /* 0x0000003c16147e2b */ /* 0x000fcc0008000014 */
[----:B------:R-:W-:Y:S02]  /*6890*/  DFMA R14, |R10|, R14, UR30 ;  /* 0x0000001e0a0e7e2b */ /* 0x000fe4000800020e */
[----:B------:R-:W-:-:S06]  /*68a0*/  DFMA R20, R22, R20, UR62 ;  /* 0x0000003e16147e2b */ /* 0x000fcc0008000014 */
[----:B------:R-:W-:Y:S01]  /*68b0*/  DFMA R14, |R10|, R14, -UR28 ;  /* 0x8000001c0a0e7e2b */ /* 0x000fe2000800020e */
[----:B------:R-:W0:Y:S01]  /*68c0*/  MUFU.EX2 R0, R0 ;  /* 0x0000000000007308 */ /* 0x000e220000000800 */
[----:B------:R-:W-:-:S06]  /*68d0*/  DFMA R20, R22, R20, UR64 ;  /* 0x0000004016147e2b */ /* 0x000fcc0008000014 */
[----:B------:R-:W-:Y:S02]  /*68e0*/  DFMA R14, |R10|, R14, UR26 ;  /* 0x0000001a0a0e7e2b */ /* 0x000fe4000800020e */
[----:B------:R-:W-:-:S06]  /*68f0*/  DFMA R20, R22, R20, UR66 ;  /* 0x0000004216147e2b */ /* 0x000fcc0008000014 */
[----:B------:R-:W-:Y:S02]  /*6900*/  DFMA R14, |R10|, R14, -UR24 ;  /* 0x800000180a0e7e2b */ /* 0x000fe4000800020e */
[----:B------:R-:W-:-:S06]  /*6910*/  DMUL R20, R22, R20 ;  /* 0x0000001416147228 */ /* 0x000fcc0000000000 */
[----:B------:R-:W-:Y:S01]  /*6920*/  DFMA R14, |R10|, R14, -UR22 ;  /* 0x800000160a0e7e2b */ /* 0x000fe2000800020e */
[----:B0-----:R-:W-:Y:S01]  /*6930*/  FMUL.FTZ R28, R0, 1 ;  /* 0x3f800000001c7820 */ /* 0x001fe20000410000 */
[----:B------:R-:W-:-:S06]  /*6940*/  DFMA R6, R22, R20, -R6 ;  /* 0x000000141606722b */ /* 0x000fcc0000000806 */
        /* <DEDUP_REMOVED lines=23> */
[C---:B------:R-:W-:Y:S01]  /*6ac0*/  DFMA R14, R22.reuse, R14, UR60 ;  /* 0x0000003c160e7e2b */ /* 0x040fe2000800000e */
[----:B------:R-:W0:Y:S07]  /*6ad0*/  MUFU.EX2 R0, R0 ;  /* 0x0000000000007308 */ /* 0x000e2e0000000800 */
[----:B------:R-:W-:-:S08]  /*6ae0*/  DFMA R14, R22, R14, UR62 ;  /* 0x0000003e160e7e2b */ /* 0x000fd0000800000e */
[----:B------:R-:W-:-:S08]  /*6af0*/  DFMA R14, R22, R14, UR64 ;  /* 0x00000040160e7e2b */ /* 0x000fd0000800000e */
[----:B------:R-:W-:Y:S01]  /*6b00*/  DFMA R24, R22, R14, UR66 ;  /* 0x0000004216187e2b */ /* 0x000fe2000800000e */
[----:B0-----:R-:W-:-:S07]  /*6b10*/  FMUL.FTZ R15, R0, 1 ;  /* 0x3f800000000f7820 */ /* 0x001fce0000410000 */
[C---:B------:R-:W-:Y:S01]  /*6b20*/  DMUL R24, R22.reuse, R24 ;  /* 0x0000001816187228 */ /* 0x040fe20000000000 */
[----:B------:R-:W0:Y:S07]  /*6b30*/  F2F.F64.F32 R14, R15 ;  /* 0x0000000f000e7310 */ /* 0x000e2e0000201800 */
[----:B------:R-:W-:-:S08]  /*6b40*/  DFMA R20, R22, R24, -R20 ;  /* 0x000000181614722b */ /* 0x000fd00000000814 */
[----:B------:R-:W-:Y:S02]  /*6b50*/  DADD R22, R22, R20 ;  /* 0x0000000016167229 */ /* 0x000fe40000000014 */
[----:B0-----:R-:W-:Y:S02]  /*6b60*/  DADD R20, -R14, 1 ;  /* 0x3ff000000e147429 */ /* 0x001fe40000000100 */
[----:B------:R-:W-:Y:S02]  /*6b70*/  DSETP.GE.AND P1, PT, |R8|, UR68, PT ;  /* 0x0000004408007e2a */ /* 0x000fe4000bf26200 */
[----:B------:R-:W-:-:S04]  /*6b80*/  DSETP.GE.AND P2, PT, |R10|, UR68, PT ;  /* 0x000000440a007e2a */ /* 0x000fc8000bf46200 */
[----:B------:R-:W-:Y:S01]  /*6b90*/  DFMA R20, -R22, R14, R20 ;  /* 0x0000000e1614722b */ /* 0x000fe20000000114 */
[----:B------:R-:W-:Y:S02]  /*6ba0*/  FSEL R7, R7, 1.875, !P1 ;  /* 0x3ff0000007077808 */ /* 0x000fe40004800000 */
[----:B------:R-:W-:Y:S02]  /*6bb0*/  FSEL R6, R6, RZ, !P1 ;  /* 0x000000ff06067208 */ /* 0x000fe40004800000 */
[----:B------:R-:W-:-:S05]  /*6bc0*/  LOP3.LUT R7, R7, 0x80000000, R9, 0xb8, !PT ;  /* 0x8000000007077812 */ /* 0x000fca00078eb809 */
[----:B------:R-:W-:Y:S02]  /*6bd0*/  FSEL R21, R21, 1.875, !P2 ;  /* 0x3ff0000015157808 */ /* 0x000fe40005000000 */
[----:B------:R-:W-:Y:S02]  /*6be0*/  FSEL R20, R20, RZ, !P2 ;  /* 0x000000ff14147208 */ /* 0x000fe40005000000 */
[----:B------:R-:W-:Y:S01]  /*6bf0*/  LOP3.LUT R21, R21, 0x80000000, R11, 0xb8, !PT ;  /* 0x8000000015157812 */ /* 0x000fe200078eb80b */
[----:B------:R-:W-:Y:S01]  /*6c00*/  IMAD.MOV.U32 R11, RZ, RZ, R5 ;  /* 0x000000ffff0b7224 */ /* 0x000fe200078e0005 */
[----:B------:R-:W-:Y:S01]  /*6c10*/  MOV R10, R4 ;  /* 0x00000004000a7202 */ /* 0x000fe20000000f00 */
[----:B------:R-:W-:Y:S01]  /*6c20*/  IMAD.MOV.U32 R5, RZ, RZ, R7 ;  /* 0x000000ffff057224 */ /* 0x000fe200078e0007 */
[----:B------:R-:W-:Y:S01]  /*6c30*/  MOV R4, R6 ;  /* 0x0000000600047202 */ /* 0x000fe20000000f00 */
[----:B------:R-:W-:Y:S01]  /*6c40*/  IMAD.MOV.U32 R8, RZ, RZ, R2 ;  /* 0x000000ffff087224 */ /* 0x000fe200078e0002 */
[----:B------:R-:W-:-:S02]  /*6c50*/  FSEL R14, R18, RZ, !P0 ;  /* 0x000000ff120e7208 */ /* 0x000fc40004000000 */
[----:B------:R-:W-:Y:S02]  /*6c60*/  MOV R9, R3 ;  /* 0x0000000300097202 */ /* 0x000fe40000000f00 */
[----:B------:R-:W-:Y:S02]  /*6c70*/  MOV R15, R19 ;  /* 0x00000013000f7202 */ /* 0x000fe40000000f00 */
[----:B------:R-:W-:Y:S02]  /*6c80*/  MOV R6, R20 ;  /* 0x0000001400067202 */ /* 0x000fe40000000f00 */
[----:B------:R-:W-:Y:S01]  /*6c90*/  MOV R7, R21 ;  /* 0x0000001500077202 */ /* 0x000fe20000000f00 */
[----:B------:R-:W-:Y:S04]  /*6ca0*/  STG.E.128 desc[UR4][R16.64+0x800], R8 ;  /* 0x0008000810007986 */ /* 0x000fe8000c101d04 */
[----:B------:R-:W-:Y:S04]  /*6cb0*/  STG.E.128 desc[UR4][R16.64+0x1000], R12 ;  /* 0x0010000c10007986 */ /* 0x000fe8000c101d04 */
[----:B------:R-:W-:Y:S01]  /*6cc0*/  STG.E.128 desc[UR4][R16.64+0x1800], R4 ;  /* 0x0018000410007986 */ /* 0x000fe2000c101d04 */
[----:B------:R-:W-:Y:S05]  /*6cd0*/  EXIT ;  /* 0x000000000000794d */ /* 0x000fea0003800000 */
.L_x_2560:
        /* <DEDUP_REMOVED lines=10> */
.L_x_11325:


//--------------------- .text._ZN2at6native29vectorized_elementwise_kernelILi4EZZZNS0_15erf_kernel_cudaERNS_18TensorIteratorBaseEENKUlvE_clEvENKUlvE_clEvEUldE_St5arrayIPcLm2EEEEviT0_T1_ --------------------------
	.section	.text._ZN2at6native29vectorized_elementwise_kernelILi4EZZZNS0_15erf_kernel_cudaERNS_18TensorIteratorBaseEENKUlvE_clEvENKUlvE_clEvEUldE_St5arrayIPcLm2EEEEviT0_T1_,"ax",@progbits
	.align	128
        .global         _ZN2at6native29vectorized_elementwise_kernelILi4EZZZNS0_15erf_kernel_cudaERNS_18TensorIteratorBaseEENKUlvE_clEvENKUlvE_clEvEUldE_St5arrayIPcLm2EEEEviT0_T1_
        .type           _ZN2at6native29vectorized_elementwise_kernelILi4EZZZNS0_15erf_kernel_cudaERNS_18TensorIteratorBaseEENKUlvE_clEvENKUlvE_clEvEUldE_St5arrayIPcLm2EEEEviT0_T1_,@function
        .size           _ZN2at6native29vectorized_elementwise_kernelILi4EZZZNS0_15erf_kernel_cudaERNS_18TensorIteratorBaseEENKUlvE_clEvENKUlvE_clEvEUldE_St5arrayIPcLm2EEEEviT0_T1_,(.L_x_11326 - _ZN2at6native29vectorized_elementwise_kernelILi4EZZZNS0_15erf_kernel_cudaERNS_18TensorIteratorBaseEENKUlvE_clEvENKUlvE_clEvEUldE_St5arrayIPcLm2EEEEviT0_T1_)
        .other          _ZN2at6native29vectorized_elementwise_kernelILi4EZZZNS0_15erf_kernel_cudaERNS_18TensorIteratorBaseEENKUlvE_clEvENKUlvE_clEvEUldE_St5arrayIPcLm2EEEEviT0_T1_,@"STO_CUDA_ENTRY STV_DEFAULT"
_ZN2at6native29vectorized_elementwise_kernelILi4EZZZNS0_15erf_kernel_cudaERNS_18TensorIteratorBaseEENKUlvE_clEvENKUlvE_clEvEUldE_St5arrayIPcLm2EEEEviT0_T1_:
.text._ZN2at6native29vectorized_elementwise_kernelILi4EZZZNS0_15erf_kernel_cudaERNS_18TensorIteratorBaseEENKUlvE_clEvENKUlvE_clEvEUldE_St5arrayIPcLm2EEEEviT0_T1_:
        /* <DEDUP_REMOVED lines=12> */
[----:B------:R-:W0:Y:S01]  /*00c0*/  @!P1 LDC.64 R12, c[0x0][0x390] ;  /* 0x0000e400ff0c9b82 */ /* 0x000e220000000a00 */
[----:B------:R-:W-:Y:S01]  /*00d0*/  @!P1 LEA R7, R0, R5, 0xa ;  /* 0x0000000500079211 */ /* 0x000fe200078e50ff */
[----:B------:R-:W-:-:S05]  /*00e0*/  @!P1 VIADD R5, R5, 0x80 ;  /* 0x0000008005059836 */ /* 0x000fca0000000000 */
[----:B------:R-:W-:-:S13]  /*00f0*/  ISETP.GE.U32.AND P2, PT, R5, R2, PT ;  /* 0x000000020500720c */ /* 0x000fda0003f46070 */
[----:B------:R-:W-:Y:S01]  /*0100*/  @!P2 LEA R15, R0, R5, 0xa ;  /* 0x00000005000fa211 */ /* 0x000fe200078e50ff */
[----:B------:R-:W-:Y:S01]  /*0110*/  @!P2 VIADD R5, R5, 0x80 ;  /* 0x000000800505a836 */ /* 0x000fe20000000000 */
[----:B------:R-:W1:Y:S01]  /*0120*/  @!P2 LDC.64 R8, c[0x0][0x390] ;  /* 0x0000e400ff08ab82 */ /* 0x000e620000000a00 */
[----:B0-----:R-:W-:Y:S01]  /*0130*/  @!P1 IMAD.WIDE.U32 R12, R7, 0x8, R12 ;  /* 0x00000008070c9825 */ /* 0x001fe200078e000c */
[----:B------:R-:W-:-:S06]  /*0140*/  CS2R R6, SRZ ;  /* 0x0000000000067805 */ /* 0x000fcc000001ff00 */
[----:B------:R0:W5:Y:S01]  /*0150*/  @!P1 LDG.E.64 R6, desc[UR4][R12.64] ;  /* 0x000000040c069981 */ /* 0x000162000c1e1b00 */
[----:B------:R-:W-:-:S13]  /*0160*/  ISETP.GE.U32.AND P1, PT, R5, R2, PT ;  /* 0x000000020500720c */ /* 0x000fda0003f26070 */
[----:B------:R-:W2:Y:S01]  /*0170*/  @!P1 LDC.64 R10, c[0x0][0x390] ;  /* 0x0000e400ff0a9b82 */ /* 0x000ea20000000a00 */
[----:B------:R-:W-:Y:S01]  /*0180*/  @!P1 LEA R17, R0, R5, 0xa ;  /* 0x0000000500119211 */ /* 0x000fe200078e50ff */
[----:B------:R-:W-:Y:S02]  /*0190*/  @!P1 VIADD R5, R5, 0x80 ;  /* 0x0000008005059836 */ /* 0x000fe40000000000 */
[----:B-1----:R-:W-:Y:S01]  /*01a0*/  @!P2 IMAD.WIDE.U32 R14, R15, 0x8, R8 ;  /* 0x000000080f0ea825 */ /* 0x002fe200078e0008 */
[----:B------:R-:W-:-:S06]  /*01b0*/  CS2R R8, SRZ ;  /* 0x0000000000087805 */ /* 0x000fcc000001ff00 */
[----:B------:R1:W5:Y:S01]  /*01c0*/  @!P2 LDG.E.64 R8, desc[UR4][R14.64] ;  /* 0x000000040e08a981 */ /* 0x000362000c1e1b00 */
[----:B--2---:R-:W-:Y:S01]  /*01d0*/  @!P1 IMAD.WIDE.U32 R16, R17, 0x8, R10 ;  /* 0x0000000811109825 */ /* 0x004fe200078e000a */
[----:B------:R-:W-:-:S06]  /*01e0*/  CS2R R10, SRZ ;  /* 0x00000000000a7805 */ /* 0x000fcc000001ff00 */
[----:B------:R-:W5:Y:S01]  /*01f0*/  @!P1 LDG.E.64 R10, desc[UR4][R16.64] ;  /* 0x00000004100a9981 */ /* 0x000f62000c1e1b00 */
[----:B------:R-:W-:-:S13]  /*0200*/  ISETP.GE.U32.AND P1, PT, R5, R2, PT ;  /* 0x000000020500720c */ /* 0x000fda0003f26070 */
[----:B0-----:R-:W0:Y:S01]  /*0210*/  @!P1 LDC.64 R12, c[0x0][0x390] ;  /* 0x0000e400ff0c9b82 */ /* 0x001e220000000a00 */
[----:B------:R-:W-:Y:S01]  /*0220*/  @!P1 LEA R19, R0, R5, 0xa ;  /* 0x0000000500139211 */ /* 0x000fe200078e50ff */
[----:B------:R-:W-:-:S04]  /*0230*/  @!P1 VIADD R5, R5, 0x80 ;  /* 0x0000008005059836 */ /* 0x000fc80000000000 */
[----:B0-----:R-:W-:Y:S01]  /*0240*/  @!P1 IMAD.WIDE.U32 R18, R19, 0x8, R12 ;  /* 0x0000000813129825 */ /* 0x001fe200078e000c */
[----:B------:R-:W-:-:S06]  /*0250*/  CS2R R12, SRZ ;  /* 0x00000000000c7805 */ /* 0x000fcc000001ff00 */
[----:B------:R-:W5:Y:S01]  /*0260*/  @!P1 LDG.E.64 R12, desc[UR4][R18.64] ;  /* 0x00000004120c9981 */ /* 0x000f62000c1e1b00 */
[----:B------:R-:W-:-:S13]  /*0270*/  ISETP.GE.U32.AND P1, PT, R5, R2, PT ;  /* 0x000000020500720c */ /* 0x000fda0003f26070 */
[----:B-1----:R-:W0:Y:S01]  /*0280*/  @!P1 LDC.64 R14, c[0x0][0x390] ;  /* 0x0000e400ff0e9b82 */ /* 0x002e220000000a00 */
        /* <DEDUP_REMOVED lines=154> */
.L_x_2563:
[----:B------:R-:W-:Y:S05]  /*0c30*/  BSYNC.RECONVERGENT B0 ;  /* 0x0000000000007941 */ /* 0x000fea0003800200 */
.L_x_2562:
        /* <DEDUP_REMOVED lines=133> */
.L_x_2565:
[----:B------:R-:W-:Y:S05]  /*1490*/  BSYNC.RECONVERGENT B0 ;  /* 0x0000000000007941 */ /* 0x000fea0003800200 */
.L_x_2564:
        /* <DEDUP_REMOVED lines=133> */
.L_x_2567:
[----:B------:R-:W-:Y:S05]  /*1cf0*/  BSYNC.RECONVERGENT B0 ;  /* 0x0000000000007941 */ /* 0x000fea0003800200 */
.L_x_2566:
        /* <DEDUP_REMOVED lines=133> */
.L_x_2569:
[----:B------:R-:W-:Y:S05]  /*2550*/  BSYNC.RECONVERGENT B0 ;  /* 0x0000000000007941 */ /* 0x000fea0003800200 */
.L_x_2568:
        /* <DEDUP_REMOVED lines=133> */
.L_x_2571:
[----:B------:R-:W-:Y:S05]  /*2db0*/  BSYNC.RECONVERGENT B0 ;  /* 0x0000000000007941 */ /* 0x000fea0003800200 */
.L_x_2570:
        /* <DEDUP_REMOVED lines=133> */
.L_x_2573:
[----:B------:R-:W-:Y:S05]  /*3610*/  BSYNC.RECONVERGENT B0 ;  /* 0x0000000000007941 */ /* 0x000fea0003800200 */
.L_x_2572:
        /* <DEDUP_REMOVED lines=133> */
.L_x_2575:
[----:B------:R-:W-:Y:S05]  /*3e70*/  BSYNC.RECONVERGENT B0 ;  /* 0x0000000000007941 */ /* 0x000fea0003800200 */
.L_x_2574:
        /* <DEDUP_REMOVED lines=134> */
.L_x_2577:
[----:B------:R-:W-:Y:S05]  /*46e0*/  BSYNC.RECONVERGENT B0 ;  /* 0x0000000000007941 */ /* 0x000fea0003800200 */
.L_x_2576:
        /* <DEDUP_REMOVED lines=15> */
.L_x_2580:
[----:B------:R-:W-:-:S13]  /*47e0*/  ISETP.GE.U32.AND P0, PT, R3, R2, PT ;  /* 0x000000020300720c */ /* 0x000fda0003f06070 */
[----:B------:R-:W-:Y:S05]  /*47f0*/  @P0 BRA `(.L_x_2582) ;  /* 0x0000000000300947 */ /* 0x000fea0003800000 */
[----:B0----5:R-:W0:Y:S01]  /*4800*/  LDC.64 R4, c[0x0][0x388] ;  /* 0x0000e200ff047b82 */ /* 0x021e220000000a00 */
[----:B------:R-:W-:Y:S01]  /*4810*/  IMAD R7, R0, 0x400, R3 ;  /* 0x0000040000077824 */ /* 0x000fe200078e0203 */
[----:B------:R-:W-:-:S03]  /*4820*/  IADD3 R3, PT, PT, R3, 0x80, RZ ;  /* 0x0000008003037810 */ /* 0x000fc60007ffe0ff */
[----:B0-----:R-:W-:-:S05]  /*4830*/  IMAD.WIDE.U32 R4, R7, 0x8, R4 ;  /* 0x0000000807047825 */ /* 0x001fca00078e0004 */
[----:B------:R1:W-:Y:S02]  /*4840*/  STG.E.64 desc[UR4][R4.64], R8 ;  /* 0x0000000804007986 */ /* 0x0003e4000c101b04 */
.L_x_2581:
[----:B------:R-:W-:-:S13]  /*4850*/  ISETP.GE.U32.AND P0, PT, R3, R2, PT ;  /* 0x000000020300720c */ /* 0x000fda0003f06070 */
[----:B------:R-:W-:Y:S05]  /*4860*/  @P0 BRA `(.L_x_2583) ;  /* 0x0000000000300947 */ /* 0x000fea0003800000 */
[----:B01----:R-:W0:Y:S01]  /*4870*/  LDC.64 R4, c[0x0][0x388] ;  /* 0x0000e200ff047b82 */ /* 0x003e220000000a00 */
[----:B------:R-:W-:Y:S01]  /*4880*/  IMAD R7, R0, 0x400, R3 ;  /* 0x0000040000077824 */ /* 0x000fe200078e0203 */
[----:B------:R-:W-:-:S03]  /*4890*/  IADD3 R3, PT, PT, R3, 0x80, RZ ;  /* 0x0000008003037810 */ /* 0x000fc60007ffe0ff */
[----:B0-----:R-:W-:-:S05]  /*48a0*/  IMAD.WIDE.U32 R4, R7, 0x8, R4 ;  /* 0x0000000807047825 */ /* 0x001fca00078e0004 */
[----:B------:R1:W-:Y:S02]  /*48b0*/  STG.E.64 desc[UR4][R4.64], R10 ;  /* 0x0000000a04007986 */ /* 0x0003e4000c101b04 */
.L_x_2582:
[----:B------:R-:W-:-:S13]  /*48c0*/  ISETP.GE.U32.AND P0, PT, R3, R2, PT ;  /* 0x000000020300720c */ /* 0x000fda0003f06070 */
[----:B------:R-:W-:Y:S05]  /*48d0*/  @P0 BRA `(.L_x_2584) ;  /* 0x0000000000340947 */ /* 0x000fea0003800000 */
[----:B01---5:R-:W0:Y:S01]  /*48e0*/  LDC.64 R4, c[0x0][0x388] ;  /* 0x0000e200ff047b82 */ /* 0x023e220000000a00 */
[----:B------:R-:W-:Y:S01]  /*48f0*/  IMAD R7, R0, 0x400, R3 ;  /* 0x0000040000077824 */ /* 0x000fe200078e0203 */
[----:B------:R-:W-:-:S03]  /*4900*/  IADD3 R3, PT, PT, R3, 0x80, RZ ;  /* 0x0000008003037810 */ /* 0x000fc60007ffe0ff */
[----:B0-----:R-:W-:-:S05]  /*4910*/  IMAD.WIDE.U32 R4, R7, 0x8, R4 ;  /* 0x0000000807047825 */ /* 0x001fca00078e0004 */
[----:B------:R2:W-:Y:S02]  /*4920*/  STG.E.64 desc[UR4][R4.64], R12 ;  /* 0x0000000c04007986 */ /* 0x0005e4000c101b04 */
.L_x_2583:
        /* <DEDUP_REMOVED lines=8> */
.L_x_2584:
[----:B------:R-:W-:Y:S05]  /*49b0*/  BSYNC.RELIABLE B1 ;  /* 0x0000000000017941 */ /* 0x000fea0003800100 */
.L_x_2579:
[----:B------:R-:W-:-:S13]  /*49c0*/  ISETP.GE.U32.AND P0, PT, R3, R2, PT ;  /* 0x000000020300720c */ /* 0x000fda0003f06070 */
[----:B012--5:R-:W0:Y:S01]  /*49d0*/  @!P0 LDC.64 R4, c[0x0][0x388] ;  /* 0x0000e200ff048b82 */ /* 0x027e220000000a00 */
[----:B------:R-:W-:Y:S01]  /*49e0*/  @!P0 LEA R7, R0, R3, 0xa ;  /* 0x0000000300078211 */ /* 0x000fe200078e50ff */
[----:B------:R-:W-:-:S04]  /*49f0*/  @!P0 VIADD R3, R3, 0x80 ;  /* 0x0000008003038836 */ /* 0x000fc80000000000 */
[----:B0-----:R-:W-:-:S05]  /*4a00*/  @!P0 IMAD.WIDE.U32 R4, R7, 0x8, R4 ;  /* 0x0000000807048825 */ /* 0x001fca00078e0004 */
[----:B------:R3:W-:Y:S02]  /*4a10*/  @!P0 STG.E.64 desc[UR4][R4.64], R16 ;  /* 0x0000001004008986 */ /* 0x0007e4000c101b04 */
.L_x_2585:
[----:B------:R-:W-:Y:S05]  /*4a20*/  BSYNC.RECONVERGENT B0 ;  /* 0x0000000000007941 */ /* 0x000fea0003800200 */
.L_x_2578:
[----:B------:R-:W-:Y:S05]  /*4a30*/  WARPSYNC.ALL ;  /* 0x0000000000007948 */ /* 0x000fea0003800000 */
[----:B------:R-:W-:-:S13]  /*4a40*/  ISETP.GE.U32.AND P0, PT, R3, R2, PT ;  /* 0x000000020300720c */ /* 0x000fda0003f06070 */
[----:B------:R-:W-:Y:S05]  /*4a50*/  @P0 EXIT ;  /* 0x000000000000094d */ /* 0x000fea0003800000 */
[----:B0123--:R-:W0:Y:S01]  /*4a60*/  LDC.64 R4, c[0x0][0x388] ;  /* 0x0000e200ff047b82 */ /* 0x00fe220000000a00 */
[----:B------:R-:W-:-:S05]  /*4a70*/  LEA R3, R0, R3, 0xa ;  /* 0x0000000300037211 */ /* 0x000fca00078e50ff */
[----:B0-----:R-:W-:-:S05]  /*4a80*/  IMAD.WIDE.U32 R2, R3, 0x8, R4 ;  /* 0x0000000803027825 */ /* 0x001fca00078e0004 */
[----:B------:R-:W-:Y:S01]  /*4a90*/  STG.E.64 desc[UR4][R2.64], R18 ;  /* 0x0000001202007986 */ /* 0x000fe2000c101b04 */
[----:B------:R-:W-:Y:S05]  /*4aa0*/  EXIT ;  /* 0x000000000000794d */ /* 0x000fea0003800000 */
.L_x_2561:
[----:B------:R-:W0:Y:S01]  /*4ab0*/  S2R R3, SR_TID.X ;  /* 0x0000000000037919 */ /* 0x000e220000002100 */
[----:B------:R-:W1:Y:S01]  /*4ac0*/  LDC.64 R16, c[0x0][0x390] ;  /* 0x0000e400ff107b82 */ /* 0x000e620000000a00 */
[----:B------:R-:W-:-:S05]  /*4ad0*/  SHF.L.U32 R0, R0, 0xa, RZ ;  /* 0x0000000a00007819 */ /* 0x000fca00000006ff */
[----:B-1----:R-:W-:-:S04]  /*4ae0*/  IMAD.WIDE.U32 R16, R0, 0x8, R16 ;  /* 0x0000000800107825 */ /* 0x002fc800078e0010 */
[----:B0-----:R-:W-:-:S05]  /*4af0*/  IMAD.WIDE.U32 R16, R3, 0x20, R16 ;  /* 0x0000002003107825 */ /* 0x001fca00078e0010 */
[----:B------:R-:W2:Y:S01]  /*4b00*/  LDG.E.ENL2.256 R8, R12, desc[UR4][R16.64] ;  /* 0xfe000004100c797e */ /* 0x000ea20008121908 */
[----:B------:R-:W-:Y:S01]  /*4b10*/  IMAD.MOV.U32 R4, RZ, RZ, -0x24b905a1 ;  /* 0xdb46fa5fff047424 */ /* 0x000fe200078e00ff */
[----:B------:R-:W-:Y:S01]  /*4b20*/  MOV R5, 0x3d47088f ;  /* 0x3d47088f00057802 */ /* 0x000fe20000000f00 */
        /* <DEDUP_REMOVED lines=70> */
[----:B--2---:R-:W-:-:S02]  /*4f90*/  DFMA R2, |R12|, -UR6, R4 ;  /* 0x800000060c027c2b */ /* 0x004fc40008000204 */
[----:B------:R-:W-:-:S06]  /*4fa0*/  DFMA R6, |R14|, -UR6, R4 ;  /* 0x800000060e067c2b */ /* 0x000fcc0008000204 */
[----:B------:R-:W-:Y:S02]  /*4fb0*/  DFMA R2, |R12|, R2, -UR8 ;  /* 0x800000080c027e2b */ /* 0x000fe40008000202 */
[----:B------:R-:W-:-:S06]  /*4fc0*/  DFMA R6, |R14|, R6, -UR8 ;  /* 0x800000080e067e2b */ /* 0x000fcc0008000206 */
[----:B------:R-:W-:Y:S02]  /*4fd0*/  DFMA R2, |R12|, R2, UR56 ;  /* 0x000000380c027e2b */ /* 0x000fe40008000202 */
[----:B------:R-:W-:-:S06]  /*4fe0*/  DFMA R6, |R14|, R6, UR56 ;  /* 0x000000380e067e2b */ /* 0x000fcc0008000206 */
        /* <DEDUP_REMOVED lines=28> */
[----:B------:R-:W-:-:S08]  /*51b0*/  DFMA R2, |R12|, R2, UR26 ;  /* 0x0000001a0c027e2b */ /* 0x000fd00008000202 */
[----:B------:R-:W-:-:S08]  /*51c0*/  DFMA R2, |R12|, R2, -UR24 ;  /* 0x800000180c027e2b */ /* 0x000fd00008000202 */
[----:B------:R-:W-:-:S08]  /*51d0*/  DFMA R2, |R12|, R2, -UR22 ;  /* 0x800000160c027e2b */ /* 0x000fd00008000202 */
[----:B------:R-:W-:-:S08]  /*51e0*/  DFMA R2, |R12|, R2, UR20 ;  /* 0x000000140c027e2b */ /* 0x000fd00008000202 */
[----:B------:R-:W-:-:S08]  /*51f0*/  DFMA R2, |R12|, R2, UR18 ;  /* 0x000000120c027e2b */ /* 0x000fd00008000202 */
[----:B------:R-:W-:-:S08]  /*5200*/  DFMA R18, |R12|, R2, UR16 ;  /* 0x000000100c127e2b */ /* 0x000fd00008000202 */
[----:B------:R-:W-:-:S06]  /*5210*/  DFMA R2, |R12|, R18, |R12| ;  /* 0x000000120c02722b */ /* 0x000fcc000000060c */
[----:B------:R-:W0:Y:S02]  /*5220*/  F2F.F32.F64 R20, -R2 ;  /* 0x8000000200147310 */ /* 0x000e240000301000 */
[----:B------:R-:W-:Y:S02]  /*5230*/  DSETP.GEU.AND P0, PT, |R2|, UR14, PT ;  /* 0x0000000e02007e2a */ /* 0x000fe4000bf0e200 */
[----:B------:R-:W-:-:S08]  /*5240*/  DADD R22, |R12|, -R2 ;  /* 0x000000000c167229 */ /* 0x000fd00000000a02 */
[----:B------:R-:W-:-:S04]  /*5250*/  DFMA R18, |R12|, R18, R22 ;  /* 0x000000120c12722b */ /* 0x000fc80000000216 */
[----:B0-----:R-:W-:-:S04]  /*5260*/  @!P0 FMUL R20, R20, 1.175494350822287508e-38 ;  /* 0x0080000014148820 */ /* 0x001fc80000400000 */
[----:B------:R-:W-:-:S06]  /*5270*/  FMUL.FTZ R20, R20, 1.4426950216293334961 ;  /* 0x3fb8aa3b14147820 */ /* 0x000fcc0000410000 */
[----:B------:R-:W0:Y:S02]  /*5280*/  FRND R20, R20 ;  /* 0x0000001400147307 */ /* 0x000e240000201000 */
[----:B0-----:R-:W-:-:S06]  /*5290*/  FMUL.FTZ R21, R20, 1 ;  /* 0x3f80000014157820 */ /* 0x001fcc0000410000 */
[----:B------:R-:W0:Y:S08]  /*52a0*/  MUFU.EX2 R20, R20 ;  /* 0x0000001400147308 */ /* 0x000e300000000800 */
[----:B------:R-:W1:Y:S01]  /*52b0*/  F2F.F64.F32 R6, R21 ;  /* 0x0000001500067310 */ /* 0x000e620000201800 */
[----:B0-----:R-:W-:Y:S01]  /*52c0*/  FMUL.FTZ R28, R20, 1 ;  /* 0x3f800000141c7820 */ /* 0x001fe20000410000 */
[----:B-1----:R-:W-:Y:S01]  /*52d0*/  DFMA R2, R6, -UR12, -R2 ;  /* 0x8000000c06027c2b */ /* 0x002fe20008000802 */
[----:B------:R-:W-:Y:S01]  /*52e0*/  MOV R6, 0xf89b6999 ;  /* 0xf89b699900067802 */ /* 0x000fe20000000f00 */
[----:B------:R-:W-:-:S06]  /*52f0*/  IMAD.MOV.U32 R7, RZ, RZ, 0x3e928a27 ;  /* 0x3e928a27ff077424 */ /* 0x000fcc00078e00ff */
[----:B------:R-:W-:-:S08]  /*5300*/  DFMA R22, R2, UR10, R6 ;  /* 0x0000000a02167c2b */ /* 0x000fd00008000006 */
        /* <DEDUP_REMOVED lines=9> */
[----:B------:R-:W-:-:S08]  /*53a0*/  DFMA R22, R2, R22, UR58 ;  /* 0x0000003a02167e2b */ /* 0x000fd00008000016 */
[----:B------:R-:W-:-:S08]  /*53b0*/  DFMA R22, R2, R22, UR60 ;  /* 0x0000003c02167e2b */ /* 0x000fd00008000016 */
[----:B------:R-:W-:Y:S02]  /*53c0*/  DFMA R24, R2, R22, UR62 ;  /* 0x0000003e02187e2b */ /* 0x000fe40008000016 */
[----:B------:R-:W-:-:S06]  /*53d0*/  DFMA R22, |R14|, R26, UR26 ;  /* 0x0000001a0e167e2b */ /* 0x000fcc000800021a */
[----:B------:R-:W-:Y:S02]  /*53e0*/  DFMA R24, R2, R24, UR64 ;  /* 0x0000004002187e2b */ /* 0x000fe40008000018 */
[----:B------:R-:W-:-:S06]  /*53f0*/  DFMA R22, |R14|, R22, -UR24 ;  /* 0x800000180e167e2b */ /* 0x000fcc0008000216 */
[----:B------:R-:W-:Y:S02]  /*5400*/  DFMA R24, R2, R24, UR66 ;  /* 0x0000004202187e2b */ /* 0x000fe40008000018 */
[----:B------:R-:W-:-:S06]  /*5410*/  DFMA R22, |R14|, R22, -UR22 ;  /* 0x800000160e167e2b */ /* 0x000fcc0008000216 */
        /* <DEDUP_REMOVED lines=9> */
[----:B------:R-:W-:Y:S02]  /*54b0*/  DFMA R20, |R8|, -UR6, R4 ;  /* 0x8000000608147c2b */ /* 0x000fe40008000204 */
[----:B------:R-:W-:-:S06]  /*54c0*/  DFMA R26, |R14|, R18, |R14| ;  /* 0x000000120e1a722b */ /* 0x000fcc000000060e */
[----:B------:R-:W-:Y:S01]  /*54d0*/  DFMA R20, |R8|, R20, -UR8 ;  /* 0x8000000808147e2b */ /* 0x000fe20008000214 */
[----:B------:R-:W0:Y:S01]  /*54e0*/  F2F.F32.F64 R22, -R26 ;  /* 0x8000001a00167310 */ /* 0x000e220000301000 */
[----:B------:R-:W-:-:S06]  /*54f0*/  DSETP.GEU.AND P0, PT, |R26|, UR14, PT ;  /* 0x0000000e1a007e2a */ /* 0x000fcc000bf0e200 */
[----:B------:R-:W-:-:S08]  /*5500*/  DFMA R20, |R8|, R20, UR56 ;  /* 0x0000003808147e2b */ /* 0x000fd00008000214 */
[----:B0-----:R-:W-:Y:S01]  /*5510*/  @!P0 FMUL R22, R22, 1.175494350822287508e-38 ;  /* 0x0080000016168820 */ /* 0x001fe20000400000 */
[----:B------:R-:W-:-:S03]  /*5520*/  DFMA R20, |R8|, R20, -UR54 ;  /* 0x8000003608147e2b */ /* 0x000fc60008000214 */
[----:B------:R-:W-:-:S05]  /*5530*/  FMUL.FTZ R24, R22, 1.4426950216293334961 ;  /* 0x3fb8aa3b16187820 */ /* 0x000fca0000410000 */
[C---:B------:R-:W-:Y:S01]  /*5540*/  DFMA R20, |R8|.reuse, R20, UR52 ;  /* 0x0000003408147e2b */ /* 0x040fe20008000214 */
[----:B------:R-:W0:Y:S07]  /*5550*/  FRND R24, R24 ;  /* 0x0000001800187307 */ /* 0x000e2e0000201000 */
[----:B------:R-:W-:-:S08]  /*5560*/  DFMA R20, |R8|, R20, -UR50 ;  /* 0x8000003208147e2b */ /* 0x000fd00008000214 */
[C---:B------:R-:W-:Y:S01]  /*5570*/  DFMA R22, |R8|.reuse, R20, UR48 ;  /* 0x0000003008167e2b */ /* 0x040fe20008000214 */
[----:B0-----:R-:W-:Y:S02]  /*5580*/  FMUL.FTZ R25, R24, 1 ;  /* 0x3f80000018197820 */ /* 0x001fe40000410000 */
[----:B------:R-:W0:Y:S05]  /*5590*/  MUFU.EX2 R24, R24 ;  /* 0x0000001800187308 */ /* 0x000e2a0000000800 */
[----:B------:R-:W-:-:S03]  /*55a0*/  DFMA R22, |R8|, R22, -UR46 ;  /* 0x8000002e08167e2b */ /* 0x000fc60008000216 */
[----:B------:R-:W1:Y:S05]  /*55b0*/  F2F.F64.F32 R20, R25 ;  /* 0x0000001900147310 */ /* 0x000e6a0000201800 */
[----:B------:R-:W-:Y:S01]  /*55c0*/  DFMA R22, |R8|, R22, -UR44 ;  /* 0x8000002c08167e2b */ /* 0x000fe20008000216 */
[----:B0-----:R-:W-:-:S07]  /*55d0*/  FMUL.FTZ R28, R24, 1 ;  /* 0x3f800000181c7820 */ /* 0x001fce0000410000 */
[----:B------:R-:W-:Y:S02]  /*55e0*/  DFMA R22, |R8|, R22, UR42 ;  /* 0x0000002a08167e2b */ /* 0x000fe40008000216 */
[--C-:B-1----:R-:W-:Y:S02]  /*55f0*/  DFMA R20, R20, -UR12, -R26.reuse ;  /* 0x8000000c14147c2b */ /* 0x102fe4000800081a */
[----:B------:R-:W-:-:S04]  /*5600*/  DADD R26, |R14|, -R26 ;  /* 0x000000000e1a7229 */ /* 0x000fc80000000a1a */
[----:B------:R-:W-:-:S04]  /*5610*/  DFMA R22, |R8|, R22, -UR40 ;  /* 0x8000002808167e2b */ /* 0x000fc80008000216 */
[----:B------:R-:W-:Y:S02]  /*5620*/  DFMA R18, |R14|, R18, R26 ;  /* 0x000000120e12722b */ /* 0x000fe4000000021a */
[----:B------:R-:W-:Y:S02]  /*5630*/  DFMA R26, R20, UR10, R6 ;  /* 0x0000000a141a7c2b */ /* 0x000fe40008000006 */
[----:B------:R-:W-:-:S06]  /*5640*/  DFMA R22, |R8|, R22, UR38 ;  /* 0x0000002608167e2b */ /* 0x000fcc0008000216 */
[----:B------:R-:W-:Y:S02]  /*5650*/  DFMA R26, R20, R26, UR70 ;  /* 0x00000046141a7e2b */ /* 0x000fe4000800001a */
[----:B------:R-:W-:-:S06]  /*5660*/  DFMA R22, |R8|, R22, UR36 ;  /* 0x0000002408167e2b */ /* 0x000fcc0008000216 */
[----:B------:R-:W-:Y:S02]  /*5670*/  DFMA R26, R20, R26, UR72 ;  /* 0x00000048141a7e2b */ /* 0x000fe4000800001a */
[----:B------:R-:W-:-:S06]  /*5680*/  DFMA R22, |R8|, R22, -UR34 ;  /* 0x8000002208167e2b */ /* 0x000fcc0008000216 */
[----:B------:R-:W-:Y:S02]  /*5690*/  DFMA R26, R20, R26, UR74 ;  /* 0x0000004a141a7e2b */ /* 0x000fe4000800001a */
        /* <DEDUP_REMOVED lines=8> */
[----:B------:R-:W-:-:S06]  /*5720*/  DFMA R22, |R8|, R22, -UR24 ;  /* 0x8000001808167e2b */ /* 0x000fcc0008000216 */
[----:B------:R-:W-:Y:S02]  /*5730*/  DFMA R26, R20, R26, UR66 ;  /* 0x00000042141a7e2b */ /* 0x000fe4000800001a */
[----:B------:R-:W-:-:S06]  /*5740*/  DFMA R22, |R8|, R22, -UR22 ;  /* 0x8000001608167e2b */ /* 0x000fcc0008000216 */
[----:B------:R-:W-:Y:S02]  /*5750*/  DMUL R26, R20, R26 ;  /* 0x0000001a141a7228 */ /* 0x000fe40000000000 */
[----:B------:R-:W-:-:S06]  /*5760*/  DFMA R22, |R8|, R22, UR20 ;  /* 0x0000001408167e2b */ /* 0x000fcc0008000216 */
[----:B------:R-:W-:Y:S02]  /*5770*/  DFMA R18, R20, R26, -R18 ;  /* 0x0000001a1412722b */ /* 0x000fe40000000812 */
[----:B------:R-:W0:Y:S01]  /*5780*/  F2F.F64.F32 R26, R28 ;  /* 0x0000001c001a7310 */ /* 0x000e220000201800 */
[----:B------:R-:W-:-:S05]  /*5790*/  DFMA R22, |R8|, R22, UR18 ;  /* 0x0000001208167e2b */ /* 0x000fca0008000216 */
[----:B------:R-:W-:-:S03]  /*57a0*/  DADD R20, R20, R18 ;  /* 0x0000000014147229 */ /* 0x000fc60000000012 */
[----:B------:R-:W-:Y:S02]  /*57b0*/  DFMA R18, |R8|, R22, UR16 ;  /* 0x0000001008127e2b */ /* 0x000fe40008000216 */
[----:B0-----:R-:W-:-:S08]  /*57c0*/  DADD R24, -R26, 1 ;  /* 0x3ff000001a187429 */ /* 0x001fd00000000100 */
[----:B------:R-:W-:Y:S02]  /*57d0*/  DFMA R26, -R20, R26, R24 ;  /* 0x0000001a141a722b */ /* 0x000fe40000000118 */
[----:B------:R-:W-:-:S06]  /*57e0*/  DFMA R20, |R8|, R18, |R8| ;  /* 0x000000120814722b */ /* 0x000fcc0000000608 */
[----:B------:R-:W0:Y:S02]  /*57f0*/  F2F.F32.F64 R22, -R20 ;  /* 0x8000001400167310 */ /* 0x000e240000301000 */
[----:B------:R-:W-:-:S14]  /*5800*/  DSETP.GEU.AND P0, PT, |R20|, UR14, PT ;  /* 0x0000000e14007e2a */ /* 0x000fdc000bf0e200 */
[----:B0-----:R-:W-:Y:S01]  /*5810*/  @!P0 FMUL R22, R22, 1.175494350822287508e-38 ;  /* 0x0080000016168820 */ /* 0x001fe20000400000 */
[----:B------:R-:W-:-:S03]  /*5820*/  DSETP.GE.AND P0, PT, |R12|, UR68, PT ;  /* 0x000000440c007e2a */ /* 0x000fc6000bf06200 */
[----:B------:R-:W-:-:S03]  /*5830*/  FMUL.FTZ R22, R22, 1.4426950216293334961 ;  /* 0x3fb8aa3b16167820 */ /* 0x000fc60000410000 */
[----:B------:R-:W-:-:S03]  /*5840*/  FSEL R3, R3, 1.875, !P0 ;  /* 0x3ff0000003037808 */ /* 0x000fc60004000000 */
[----:B------:R-:W0:Y:S01]  /*5850*/  FRND R22, R22 ;  /* 0x0000001600167307 */ /* 0x000e220000201000 */
[----:B------:R-:W-:Y:S01]  /*5860*/  LOP3.LUT R3, R3, 0x80000000, R13, 0xb8, !PT ;  /* 0x8000000003037812 */ /* 0x000fe200078eb80d */
[----:B------:R-:W-:-:S08]  /*5870*/  DADD R12, |R8|, -R20 ;  /* 0x00000000080c7229 */ /* 0x000fd00000000a14 */
[----:B------:R-:W-:Y:S01]  /*5880*/  DFMA R18, |R8|, R18, R12 ;  /* 0x000000120812722b */ /* 0x000fe2000000020c */
[----:B0-----:R-:W-:Y:S02]  /*5890*/  FMUL.FTZ R23, R22, 1 ;  /* 0x3f80000016177820 */ /* 0x001fe40000410000 */
[----:B------:R-:W0:Y:S08]  /*58a0*/  MUFU.EX2 R22, R22 ;  /* 0x0000001600167308 */ /* 0x000e300000000800 */
[----:B------:R0:W1:Y:S02]  /*58b0*/  F2F.F64.F32 R12, R23 ;  /* 0x00000017000c7310 */ /* 0x0000640000201800 */
[----:B0-----:R-:W-:Y:S01]  /*58c0*/  FMUL.FTZ R23, R22, 1 ;  /* 0x3f80000016177820 */ /* 0x001fe20000410000 */
[----:B-1----:R-:W-:-:S08]  /*58d0*/  DFMA R12, R12, -UR12, -R20 ;  /* 0x8000000c0c0c7c2b */ /* 0x002fd00008000814 */
        /* <DEDUP_REMOVED lines=11> */
[----:B------:R-:W-:-:S06]  /*5990*/  DFMA R20, |R10|, -UR6, R4 ;  /* 0x800000060a147c2b */ /* 0x000fcc0008000204 */
[----:B------:R-:W-:Y:S02]  /*59a0*/  DADD R12, R12, R18 ;  /* 0x000000000c0c7229 */ /* 0x000fe40000000012 */
        /* <DEDUP_REMOVED lines=19> */
[C---:B------:R-:W-:Y:S02]  /*5ae0*/  DFMA R24, |R10|.reuse, R20, UR20 ;  /* 0x000000140a187e2b */ /* 0x040fe40008000214 */
[----:B------:R-:W0:Y:S06]  /*5af0*/  F2F.F64.F32 R20, R23 ;  /* 0x0000001700147310 */ /* 0x000e2c0000201800 */
[----:B------:R-:W-:-:S08]  /*5b00*/  DFMA R24, |R10|, R24, UR18 ;  /* 0x000000120a187e2b */ /* 0x000fd00008000218 */
[----:B------:R-:W-:Y:S02]  /*5b10*/  DFMA R18, |R10|, R24, UR16 ;  /* 0x000000100a127e2b */ /* 0x000fe40008000218 */
[----:B0-----:R-:W-:-:S08]  /*5b20*/  DADD R24, -R20, 1 ;  /* 0x3ff0000014187429 */ /* 0x001fd00000000100 */
[----:B------:R-:W-:Y:S02]  /*5b30*/  DFMA R12, -R12, R20, R24 ;  /* 0x000000140c0c722b */ /* 0x000fe40000000118 */
[----:B------:R-:W-:-:S08]  /*5b40*/  DFMA R24, |R10|, R18, |R10| ;  /* 0x000000120a18722b */ /* 0x000fd0000000060a */
[----:B------:R-:W-:Y:S02]  /*5b50*/  DADD R20, |R10|, -R24 ;  /* 0x000000000a147229 */ /* 0x000fe40000000a18 */
[----:B------:R-:W-:-:S06]  /*5b60*/  DSETP.GEU.AND P1, PT, |R24|, UR14, PT ;  /* 0x0000000e18007e2a */ /* 0x000fcc000bf2e200 */
[----:B------:R-:W-:Y:S01]  /*5b70*/  DFMA R20, |R10|, R18, R20 ;  /* 0x000000120a14722b */ /* 0x000fe20000000214 */
[----:B------:R-:W0:Y:S07]  /*5b80*/  F2F.F32.F64 R18, -R24 ;  /* 0x8000001800127310 */ /* 0x000e2e0000301000 */
[----:B0-----:R-:W-:-:S04]  /*5b90*/  @!P1 FMUL R18, R18, 1.175494350822287508e-38 ;  /* 0x0080000012129820 */ /* 0x001fc80000400000 */
[----:B------:R-:W-:-:S06]  /*5ba0*/  FMUL.FTZ R28, R18, 1.4426950216293334961 ;  /* 0x3fb8aa3b121c7820 */ /* 0x000fcc0000410000 */
[----:B------:R-:W0:Y:S02]  /*5bb0*/  FRND R28, R28 ;  /* 0x0000001c001c7307 */ /* 0x000e240000201000 */
[----:B0-----:R-:W-:-:S06]  /*5bc0*/  FMUL.FTZ R29, R28, 1 ;  /* 0x3f8000001c1d7820 */ /* 0x001fcc0000410000 */
[----:B------:R-:W0:Y:S02]  /*5bd0*/  F2F.F64.F32 R18, R29 ;  /* 0x0000001d00127310 */ /* 0x000e240000201800 */
[----:B0-----:R-:W-:-:S06]  /*5be0*/  DFMA R18, R18, -UR12, -R24 ;  /* 0x8000000c12127c2b */ /* 0x001fcc0008000818 */
[----:B------:R-:W0:Y:S02]  /*5bf0*/  MUFU.EX2 R24, R28 ;  /* 0x0000001c00187308 */ /* 0x000e240000000800 */
[----:B------:R-:W-:-:S08]  /*5c00*/  DFMA R22, R18, UR10, R6 ;  /* 0x0000000a12167c2b */ /* 0x000fd00008000006 */
[----:B------:R-:W-:Y:S01]  /*5c10*/  DFMA R22, R18, R22, UR70 ;  /* 0x0000004612167e2b */ /* 0x000fe20008000016 */
[----:B0-----:R-:W-:-:S04]  /*5c20*/  FMUL.FTZ R29, R24, 1 ;  /* 0x3f800000181d7820 */ /* 0x001fc80000410000 */
[----:B------:R-:W0:Y:S03]  /*5c30*/  F2F.F64.F32 R24, R29 ;  /* 0x0000001d00187310 */ /* 0x000e260000201800 */
        /* <DEDUP_REMOVED lines=9> */
[----:B------:R-:W-:Y:S02]  /*5cd0*/  DADD R20, R18, R20 ;  /* 0x0000000012147229 */ /* 0x000fe40000000014 */
[----:B0-----:R-:W-:-:S08]  /*5ce0*/  DADD R18, -R24, 1 ;  /* 0x3ff0000018127429 */ /* 0x001fd00000000100 */
[----:B------:R-:W-:Y:S02]  /*5cf0*/  DFMA R24, -R20, R24, R18 ;  /* 0x000000181418722b */ /* 0x000fe40000000112 */
[----:B------:R-:W2:Y:S01]  /*5d00*/  LDG.E.ENL2.256 R20, R16, desc[UR4][R16.64+0x1000] ;  /* 0xfe0080041010797e */ /* 0x000ea20008121914 */
[----:B------:R-:W-:Y:S02]  /*5d10*/  DSETP.GE.AND P1, PT, |R14|, UR68, PT ;  /* 0x000000440e007e2a */ /* 0x000fe4000bf26200 */
[----:B------:R-:W-:Y:S02]  /*5d20*/  DSETP.GE.AND P3, PT, |R10|, UR68, PT ;  /* 0x000000440a007e2a */ /* 0x000fe4000bf66200 */
[----:B------:R-:W-:Y:S02]  /*5d30*/  DSETP.GE.AND P2, PT, |R8|, UR68, PT ;  /* 0x0000004408007e2a */ /* 0x000fe4000bf46200 */
[----:B------:R-:W-:Y:S02]  /*5d40*/  FSEL R14, R27, 1.875, !P1 ;  /* 0x3ff000001b0e7808 */ /* 0x000fe40004800000 */
[----:B------:R-:W-:-:S02]  /*5d50*/  FSEL R10, R26, RZ, !P1 ;  /* 0x000000ff1a0a7208 */ /* 0x000fc40004800000 */
[----:B------:R-:W-:Y:S02]  /*5d60*/  LOP3.LUT R14, R14, 0x80000000, R15, 0xb8, !PT ;  /* 0x800000000e0e7812 */ /* 0x000fe400078eb80f */
[----:B------:R-:W-:Y:S02]  /*5d70*/  FSEL R15, R25, 1.875, !P3 ;  /* 0x3ff00000190f7808 */ /* 0x000fe40005800000 */
[----:B------:R-:W0:Y:S01]  /*5d80*/  S2R R25, SR_TID.X ;  /* 0x0000000000197919 */ /* 0x000e220000002100 */
[----:B------:R-:W-:Y:S02]  /*5d90*/  FSEL R13, R13, 1.875, !P2 ;  /* 0x3ff000000d0d7808 */ /* 0x000fe40005000000 */
[----:B------:R-:W-:Y:S02]  /*5da0*/  LOP3.LUT R15, R15, 0x80000000, R11, 0xb8, !PT ;  /* 0x800000000f0f7812 */ /* 0x000fe400078eb80b */
[----:B------:R-:W-:Y:S02]  /*5db0*/  LOP3.LUT R13, R13, 0x80000000, R9, 0xb8, !PT ;  /* 0x800000000d0d7812 */ /* 0x000fe400078eb809 */
[----:B------:R-:W-:-:S02]  /*5dc0*/  MOV R11, R14 ;  /* 0x0000000e000b7202 */ /* 0x000fc40000000f00 */
[----:B------:R-:W-:Y:S02]  /*5dd0*/  FSEL R8, R2, RZ, !P0 ;  /* 0x000000ff02087208 */ /* 0x000fe40004000000 */
[----:B------:R-:W-:Y:S02]  /*5de0*/  FSEL R12, R12, RZ, !P2 ;  /* 0x000000ff0c0c7208 */ /* 0x000fe40005000000 */
[----:B------:R-:W-:Y:S01]  /*5df0*/  MOV R9, R3 ;  /* 0x0000000300097202 */ /* 0x000fe20000000f00 */
[----:B--2---:R-:W-:Y:S02]  /*5e00*/  DFMA R28, |R16|, -UR6, R4 ;  /* 0x80000006101c7c2b */ /* 0x004fe40008000204 */
[----:B------:R-:W-:Y:S02]  /*5e10*/  DSETP.GE.AND P1, PT, |R18|, UR68, PT ;  /* 0x0000004412007e2a */ /* 0x000fe4000bf26200 */
[----:B------:R-:W-:-:S04]  /*5e20*/  DSETP.GE.AND P2, PT, |R20|, UR68, PT ;  /* 0x0000004414007e2a */ /* 0x000fc8000bf46200 */
        /* <DEDUP_REMOVED lines=13> */
[C---:B------:R-:W-:Y:S02]  /*5f00*/  DFMA R26, |R16|.reuse, R28, UR32 ;  /* 0x00000020101a7e2b */ /* 0x040fe4000800021c */
[----:B------:R-:W1:Y:S06]  /*5f10*/  LDC.64 R28, c[0x0][0x388] ;  /* 0x0000e200ff1c7b82 */ /* 0x000e6c0000000a00 */
[----:B------:R-:W-:-:S08]  /*5f20*/  DFMA R26, |R16|, R26, UR30 ;  /* 0x0000001e101a7e2b */ /* 0x000fd0000800021a */
[----:B------:R-:W-:-:S08]  /*5f30*/  DFMA R26, |R16|, R26, -UR28 ;  /* 0x8000001c101a7e2b */ /* 0x000fd0000800021a */
[----:B------:R-:W-:Y:S01]  /*5f40*/  DFMA R26, |R16|, R26, UR26 ;  /* 0x0000001a101a7e2b */ /* 0x000fe2000800021a */
[----:B-1----:R-:W-:Y:S01]  /*5f50*/  IMAD.WIDE.U32 R28, R0, 0x8, R28 ;  /* 0x00000008001c7825 */ /* 0x002fe200078e001c */
[----:B------:R-:W-:Y:S01]  /*5f60*/  FSEL R0, R24, RZ, !P3 ;  /* 0x000000ff18007208 */ /* 0x000fe20005800000 */
[----:B------:R-:W-:-:S05]  /*5f70*/  DSETP.GE.AND P3, PT, |R22|, UR68, PT ;  /* 0x0000004416007e2a */ /* 0x000fca000bf66200 */
[----:B------:R-:W-:Y:S01]  /*5f80*/  DFMA R26, |R16|, R26, -UR24 ;  /* 0x80000018101a7e2b */ /* 0x000fe2000800021a */
[----:B0-----:R-:W-:Y:S01]  /*5f90*/  IMAD.WIDE.U32 R24, R25, 0x20, R28 ;  /* 0x0000002019187825 */ /* 0x001fe200078e001c */
[----:B------:R-:W-:-:S03]  /*5fa0*/  DFMA R28, |R18|, -UR6, R4 ;  /* 0x80000006121c7c2b */ /* 0x000fc60008000204 */
[----:B------:R-:W-:-:S03]  /*5fb0*/  IMAD.MOV.U32 R14, RZ, RZ, R0 ;  /* 0x000000ffff0e7224 */ /* 0x000fc600078e0000 */
[----:B------:R-:W-:Y:S02]  /*5fc0*/  DFMA R26, |R16|, R26, -UR22 ;  /* 0x80000016101a7e2b */ /* 0x000fe4000800021a */
[----:B------:R-:W-:Y:S01]  /*5fd0*/  DFMA R28, |R18|, R28, -UR8 ;  /* 0x80000008121c7e2b */ /* 0x000fe2000800021c */
[----:B------:R0:W-:Y:S05]  /*5fe0*/  STG.E.ENL2.256 desc[UR4][R24.64], R8, R12 ;  /* 0xf8000008180c797f */ /* 0x0001ea000f121804 */
[----:B------:R-:W-:Y:S02]  /*5ff0*/  DFMA R26, |R16|, R26, UR20 ;  /* 0x00000014101a7e2b */ /* 0x000fe4000800021a */
[----:B------:R-:W-:-:S06]  /*6000*/  DFMA R28, |R18|, R28, UR56 ;  /* 0x00000038121c7e2b */ /* 0x000fcc000800021c */
[----:B------:R-:W-:Y:S02]  /*6010*/  DFMA R26, |R16|, R26, UR18 ;  /* 0x00000012101a7e2b */ /* 0x000fe4000800021a */
[----:B------:R-:W-:-:S06]  /*6020*/  DFMA R28, |R18|, R28, -UR54 ;  /* 0x80000036121c7e2b */ /* 0x000fcc000800021c */
[----:B------:R-:W-:Y:S02]  /*6030*/  DFMA R26, |R16|, R26, UR16 ;  /* 0x00000010101a7e2b */ /* 0x000fe4000800021a */
[----:B------:R-:W-:-:S06]  /*6040*/  DFMA R28, |R18|, R28, UR52 ;  /* 0x00000034121c7e2b */ /* 0x000fcc000800021c */
[----:B0-----:R-:W-:Y:S02]  /*6050*/  DFMA R10, |R16|, R26, |R16| ;  /* 0x0000001a100a722b */ /* 0x001fe40000000610 */
[----:B------:R-:W-:-:S04]  /*6060*/  DFMA R28, |R18|, R28, -UR50 ;  /* 0x80000032121c7e2b */ /* 0x000fc8000800021c */
[----:B------:R-:W0:Y:S02]  /*6070*/  F2F.F32.F64 R0, -R10 ;  /* 0x8000000a00007310 */ /* 0x000e240000301000 */
[----:B------:R-:W-:Y:S02]  /*6080*/  DSETP.GEU.AND P0, PT, |R10|, UR14, PT ;  /* 0x0000000e0a007e2a */ /* 0x000fe4000bf0e200 */
[----:B------:R-:W-:-:S08]  /*6090*/  DFMA R28, |R18|, R28, UR48 ;  /* 0x00000030121c7e2b */ /* 0x000fd0000800021c */
[----:B------:R-:W-:-:S04]  /*60a0*/  DFMA R28, |R18|, R28, -UR46 ;  /* 0x8000002e121c7e2b */ /* 0x000fc8000800021c */
[----:B0-----:R-:W-:-:S04]  /*60b0*/  @!P0 FMUL R0, R0, 1.175494350822287508e-38 ;  /* 0x0080000000008820 */ /* 0x001fc80000400000 */
[----:B------:R-:W-:Y:S01]  /*60c0*/  FMUL.FTZ R0, R0, 1.4426950216293334961 ;  /* 0x3fb8aa3b00007820 */ /* 0x000fe20000410000 */
[----:B------:R-:W-:-:S05]  /*60d0*/  DFMA R28, |R18|, R28, -UR44 ;  /* 0x8000002c121c7e2b */ /* 0x000fca000800021c */
[----:B------:R-:W0:Y:S03]  /*60e0*/  FRND R0, R0 ;  /* 0x0000000000007307 */ /* 0x000e260000201000 */
[----:B------:R-:W-:-:S08]  /*60f0*/  DFMA R28, |R18|, R28, UR42 ;  /* 0x0000002a121c7e2b */ /* 0x000fd0000800021c */
[C---:B------:R-:W-:Y:S01]  /*6100*/  DFMA R28, |R18|.reuse, R28, -UR40 ;  /* 0x80000028121c7e2b */ /* 0x040fe2000800021c */
[----:B0-----:R-:W-:Y:S02]  /*6110*/  FMUL.FTZ R12, R0, 1 ;  /* 0x3f800000000c7820 */ /* 0x001fe40000410000 */
[----:B------:R-:W0:Y:S05]  /*6120*/  MUFU.EX2 R0, R0 ;  /* 0x0000000000007308 */ /* 0x000e2a0000000800 */
[----:B------:R-:W-:-:S03]  /*6130*/  DFMA R28, |R18|, R28, UR38 ;  /* 0x00000026121c7e2b */ /* 0x000fc6000800021c */
[----:B------:R-:W1:Y:S05]  /*6140*/  F2F.F64.F32 R2, R12 ;  /* 0x0000000c00027310 */ /* 0x000e6a0000201800 */
[----:B------:R-:W-:-:S08]  /*6150*/  DFMA R28, |R18|, R28, UR36 ;  /* 0x00000024121c7e2b */ /* 0x000fd0000800021c */
[----:B------:R-:W-:Y:S02]  /*6160*/  DFMA R28, |R18|, R28, -UR34 ;  /* 0x80000022121c7e2b */ /* 0x000fe4000800021c */
[--C-:B-1----:R-:W-:Y:S02]  /*6170*/  DFMA R2, R2, -UR12, -R10.reuse ;  /* 0x8000000c02027c2b */ /* 0x102fe4000800080a */
[----:B------:R-:W-:-:S04]  /*6180*/  DADD R10, |R16|, -R10 ;  /* 0x00000000100a7229 */ /* 0x000fc80000000a0a */
[----:B------:R-:W-:Y:S02]  /*6190*/  DFMA R28, |R18|, R28, UR32 ;  /* 0x00000020121c7e2b */ /* 0x000fe4000800021c */
[----:B------:R-:W-:Y:S02]  /*61a0*/  DFMA R8, R2, UR10, R6 ;  /* 0x0000000a02087c2b */ /* 0x000fe40008000006 */
[----:B------:R-:W-:-:S04]  /*61b0*/  DFMA R10, |R16|, R26, R10 ;  /* 0x0000001a100a722b */ /* 0x000fc8000000020a */
[----:B------:R-:W-:Y:S02]  /*61c0*/  DFMA R28, |R18|, R28, UR30 ;  /* 0x0000001e121c7e2b */ /* 0x000fe4000800021c */
[----:B------:R-:W-:-:S06]  /*61d0*/  DFMA R8, R2, R8, UR70 ;  /* 0x0000004602087e2b */ /* 0x000fcc0008000008 */
[----:B------:R-:W-:Y:S02]  /*61e0*/  DFMA R28, |R18|, R28, -UR28 ;  /* 0x8000001c121c7e2b */ /* 0x000fe4000800021c */
[----:B------:R-:W-:-:S08]  /*61f0*/  DFMA R8, R2, R8, UR72 ;  /* 0x0000004802087e2b */ /* 0x000fd00008000008 */
[----:B------:R-:W-:-:S08]  /*6200*/  DFMA R8, R2, R8, UR74 ;  /* 0x0000004a02087e2b */ /* 0x000fd00008000008 */
[----:B------:R-:W-:-:S08]  /*6210*/  DFMA R8, R2, R8, UR58 ;  /* 0x0000003a02087e2b */ /* 0x000fd00008000008 */
[----:B------:R-:W-:-:S08]  /*6220*/  DFMA R8, R2, R8, UR60 ;  /* 0x0000003c02087e2b */ /* 0x000fd00008000008 */
[----:B------:R-:W-:Y:S02]  /*6230*/  DFMA R12, R2, R8, UR62 ;  /* 0x0000003e020c7e2b */ /* 0x000fe40008000008 */
[----:B------:R-:W-:Y:S01]  /*6240*/  DFMA R8, |R18|, R28, UR26 ;  /* 0x0000001a12087e2b */ /* 0x000fe2000800021c */
[----:B0-----:R-:W-:-:S05]  /*6250*/  FMUL.FTZ R28, R0, 1 ;  /* 0x3f800000001c7820 */ /* 0x001fca0000410000 */
[----:B------:R-:W-:Y:S02]  /*6260*/  DFMA R12, R2, R12, UR64 ;  /* 0x00000040020c7e2b */ /* 0x000fe4000800000c */
[----:B------:R-:W-:-:S06]  /*6270*/  DFMA R8, |R18|, R8, -UR24 ;  /* 0x8000001812087e2b */ /* 0x000fcc0008000208 */
[----:B------:R-:W-:Y:S02]  /*6280*/  DFMA R12, R2, R12, UR66 ;  /* 0x00000042020c7e2b */ /* 0x000fe4000800000c */
[----:B------:R-:W-:-:S06]  /*6290*/  DFMA R8, |R18|, R8, -UR22 ;  /* 0x8000001612087e2b */ /* 0x000fcc0008000208 */
[----:B------:R-:W-:Y:S02]  /*62a0*/  DMUL R14, R2, R12 ;  /* 0x0000000c020e7228 */ /* 0x000fe40000000000 */
[----:B------:R-:W-:Y:S01]  /*62b0*/  DFMA R8, |R18|, R8, UR20 ;  /* 0x0000001412087e2b */ /* 0x000fe20008000208 */
[----:B------:R-:W0:Y:S05]  /*62c0*/  F2F.F64.F32 R12, R28 ;  /* 0x0000001c000c7310 */ /* 0x000e2a0000201800 */
[----:B------:R-:W-:Y:S02]  /*62d0*/  DFMA R10, R2, R14, -R10 ;  /* 0x0000000e020a722b */ /* 0x000fe4000000080a */
[----:B------:R-:W-:-:S02]  /*62e0*/  DFMA R14, |R20|, -UR6, R4 ;  /* 0x80000006140e7c2b */ /* 0x000fc40008000204 */
[----:B------:R-:W-:-:S04]  /*62f0*/  DFMA R8, |R18|, R8, UR18 ;  /* 0x0000001212087e2b */ /* 0x000fc80008000208 */
[----:B------:R-:W-:Y:S02]  /*6300*/  DADD R2, R2, R10 ;  /* 0x0000000002027229 */ /* 0x000fe4000000000a */
[----:B------:R-:W-:Y:S02]  /*6310*/  DFMA R14, |R20|, R14, -UR8 ;  /* 0x80000008140e7e2b */ /* 0x000fe4000800020e */
[----:B------:R-:W-:Y:S02]  /*6320*/  DFMA R8, |R18|, R8, UR16 ;  /* 0x0000001012087e2b */ /* 0x000fe40008000208 */
[----:B0-----:R-:W-:-:S04]  /*6330*/  DADD R10, -R12, 1 ;  /* 0x3ff000000c0a7429 */ /* 0x001fc80000000100 */
[----:B------:R-:W-:Y:S02]  /*6340*/  DFMA R26, |R20|, R14, UR56 ;  /* 0x00000038141a7e2b */ /* 0x000fe4000800020e */
[----:B------:R-:W-:Y:S02]  /*6350*/  DFMA R14, |R18|, R8, |R18| ;  /* 0x00000008120e722b */ /* 0x000fe40000000612 */
[----:B------:R-:W-:-:S04]  /*6360*/  DFMA R2, -R2, R12, R10 ;  /* 0x0000000c0202722b */ /* 0x000fc8000000010a */
        /* <DEDUP_REMOVED lines=10> */
[C---:B------:R-:W-:Y:S01]  /*6410*/  DFMA R26, |R20|.reuse, R26, -UR44 ;  /* 0x8000002c141a7e2b */ /* 0x040fe2000800021a */
[----:B0-----:R-:W-:Y:S02]  /*6420*/  FMUL.FTZ R28, R0, 1 ;  /* 0x3f800000001c7820 */ /* 0x001fe40000410000 */
[----:B------:R-:W0:Y:S05]  /*6430*/  MUFU.EX2 R0, R0 ;  /* 0x0000000000007308 */ /* 0x000e2a0000000800 */
[----:B------:R-:W-:-:S03]  /*6440*/  DFMA R12, |R20|, R26, UR42 ;  /* 0x0000002a140c7e2b */ /* 0x000fc6000800021a */
[----:B------:R0:W1:Y:S05]  /*6450*/  F2F.F64.F32 R10, R28 ;  /* 0x0000001c000a7310 */ /* 0x00006a0000201800 */
[----:B------:R-:W-:Y:S01]  /*6460*/  DFMA R12, |R20|, R12, -UR40 ;  /* 0x80000028140c7e2b */ /* 0x000fe2000800020c */
[----:B0-----:R-:W-:-:S07]  /*6470*/  FMUL.FTZ R28, R0, 1 ;  /* 0x3f800000001c7820 */ /* 0x001fce0000410000 */
[----:B------:R-:W-:Y:S02]  /*6480*/  DFMA R12, |R20|, R12, UR38 ;  /* 0x00000026140c7e2b */ /* 0x000fe4000800020c */
[--C-:B-1----:R-:W-:Y:S02]  /*6490*/  DFMA R10, R10, -UR12, -R14.reuse ;  /* 0x8000000c0a0a7c2b */ /* 0x102fe4000800080e */
[----:B------:R-:W-:-:S04]  /*64a0*/  DADD R14, |R18|, -R14 ;  /* 0x00000000120e7229 */ /* 0x000fc80000000a0e */
[----:B------:R-:W-:-:S04]  /*64b0*/  DFMA R12, |R20|, R12, UR36 ;  /* 0x00000024140c7e2b */ /* 0x000fc8000800020c */
[----:B------:R-:W-:Y:S02]  /*64c0*/  DFMA R8, |R18|, R8, R14 ;  /* 0x000000081208722b */ /* 0x000fe4000000020e */
[----:B------:R-:W-:Y:S02]  /*64d0*/  DFMA R14, R10, UR10, R6 ;  /* 0x0000000a0a0e7c2b */ /* 0x000fe40008000006 */
        /* <DEDUP_REMOVED lines=13> */
[----:B------:R-:W-:-:S08]  /*65b0*/  DFMA R14, R10, R14, UR64 ;  /* 0x000000400a0e7e2b */ /* 0x000fd0000800000e */
[----:B------:R-:W-:Y:S02]  /*65c0*/  DFMA R12, R10, R14, UR66 ;  /* 0x000000420a0c7e2b */ /* 0x000fe4000800000e */
[----:B------:R-:W-:Y:S02]  /*65d0*/  DFMA R14, |R22|, -UR6, R4 ;  /* 0x80000006160e7c2b */ /* 0x000fe40008000204 */
[----:B------:R-:W-:-:S04]  /*65e0*/  DFMA R4, |R20|, R26, UR20 ;  /* 0x0000001414047e2b */ /* 0x000fc8000800021a */
[----:B------:R-:W-:Y:S02]  /*65f0*/  DMUL R12, R10, R12 ;  /* 0x0000000c0a0c7228 */ /* 0x000fe40000000000 */
[----:B------:R-:W-:Y:S02]  /*6600*/  DFMA R26, |R22|, R14, -UR8 ;  /* 0x80000008161a7e2b */ /* 0x000fe4000800020e */
[----:B------:R-:W-:Y:S01]  /*6610*/  DFMA R4, |R20|, R4, UR18 ;  /* 0x0000001214047e2b */ /* 0x000fe20008000204 */
[----:B------:R-:W0:Y:S03]  /*6620*/  F2F.F64.F32 R14, R28 ;  /* 0x0000001c000e7310 */ /* 0x000e260000201800 */
[----:B------:R-:W-:Y:S02]  /*6630*/  DFMA R8, R10, R12, -R8 ;  /* 0x0000000c0a08722b */ /* 0x000fe40000000808 */
[----:B------:R-:W-:-:S02]  /*6640*/  DFMA R26, |R22|, R26, UR56 ;  /* 0x00000038161a7e2b */ /* 0x000fc4000800021a */
[----:B------:R-:W-:-:S04]  /*6650*/  DFMA R4, |R20|, R4, UR16 ;  /* 0x0000001014047e2b */ /* 0x000fc80008000204 */
[----:B------:R-:W-:Y:S02]  /*6660*/  DADD R10, R10, R8 ;  /* 0x000000000a0a7229 */ /* 0x000fe40000000008 */
[----:B------:R-:W-:Y:S02]  /*6670*/  DFMA R26, |R22|, R26, -UR54 ;  /* 0x80000036161a7e2b */ /* 0x000fe4000800021a */
[----:B------:R-:W-:Y:S02]  /*6680*/  DFMA R8, |R20|, R4, |R20| ;  /* 0x000000041408722b */ /* 0x000fe40000000614 */
[----:B0-----:R-:W-:-:S04]  /*6690*/  DADD R12, -R14, 1 ;  /* 0x3ff000000e0c7429 */ /* 0x001fc80000000100 */
[----:B------:R-:W0:Y:S01]  /*66a0*/  F2F.F32.F64 R0, -R8 ;  /* 0x8000000800007310 */ /* 0x000e220000301000 */
[----:B------:R-:W-:Y:S02]  /*66b0*/  DFMA R26, |R22|, R26, UR52 ;  /* 0x00000034161a7e2b */ /* 0x000fe4000800021a */
[----:B------:R-:W-:Y:S02]  /*66c0*/  DSETP.GEU.AND P0, PT, |R8|, UR14, PT ;  /* 0x0000000e08007e2a */ /* 0x000fe4000bf0e200 */
[----:B------:R-:W-:Y:S02]  /*66d0*/  DFMA R14, -R10, R14, R12 ;  /* 0x0000000e0a0e722b */ /* 0x000fe4000000010c */
[----:B------:R-:W-:Y:S02]  /*66e0*/  DADD R12, |R20|, -R8 ;  /* 0x00000000140c7229 */ /* 0x000fe40000000a08 */
[----:B------:R-:W-:-:S06]  /*66f0*/  DFMA R26, |R22|, R26, -UR50 ;  /* 0x80000032161a7e2b */ /* 0x000fcc000800021a */
[----:B------:R-:W-:Y:S01]  /*6700*/  DFMA R4, |R20|, R4, R12 ;  /* 0x000000041404722b */ /* 0x000fe2000000020c */
[----:B------:R-:W-:Y:S01]  /*6710*/  FSEL R15, R15, 1.875, !P1 ;  /* 0x3ff000000f0f7808 */ /* 0x000fe20004800000 */
[----:B0-----:R-:W-:Y:S01]  /*6720*/  @!P0 FMUL R0, R0, 1.175494350822287508e-38 ;  /* 0x0080000000008820 */ /* 0x001fe20000400000 */
[----:B------:R-:W-:-:S03]  /*6730*/  DFMA R26, |R22|, R26, UR48 ;  /* 0x00000030161a7e2b */ /* 0x000fc6000800021a */
[----:B------:R-:W-:-:S05]  /*6740*/  FMUL.FTZ R0, R0, 1.4426950216293334961 ;  /* 0x3fb8aa3b00007820 */ /* 0x000fca0000410000 */
[C---:B------:R-:W-:Y:S01]  /*6750*/  DFMA R10, |R22|.reuse, R26, -UR46 ;  /* 0x8000002e160a7e2b */ /* 0x040fe2000800021a */
[----:B------:R-:W0:Y:S07]  /*6760*/  FRND R0, R0 ;  /* 0x0000000000007307 */ /* 0x000e2e0000201000 */
[----:B------:R-:W-:Y:S01]  /*6770*/  DFMA R10, |R22|, R10, -UR44 ;  /* 0x8000002c160a7e2b */ /* 0x000fe2000800020a */
[----:B0-----:R-:W-:-:S07]  /*6780*/  FMUL.FTZ R26, R0, 1 ;  /* 0x3f800000001a7820 */ /* 0x001fce0000410000 */
[C---:B------:R-:W-:Y:S01]  /*6790*/  DFMA R12, |R22|.reuse, R10, UR42 ;  /* 0x0000002a160c7e2b */ /* 0x040fe2000800020a */
[----:B------:R-:W0:Y:S07]  /*67a0*/  MUFU.EX2 R0, R0 ;  /* 0x0000000000007308 */ /* 0x000e2e0000000800 */
[C---:B------:R-:W-:Y:S01]  /*67b0*/  DFMA R12, |R22|.reuse, R12, -UR40 ;  /* 0x80000028160c7e2b */ /* 0x040fe2000800020c */
[----:B------:R-:W1:Y:S07]  /*67c0*/  F2F.F64.F32 R10, R26 ;  /* 0x0000001a000a7310 */ /* 0x000e6e0000201800 */
[----:B------:R-:W-:Y:S01]  /*67d0*/  DFMA R12, |R22|, R12, UR38 ;  /* 0x00000026160c7e2b */ /* 0x000fe2000800020c */
[----:B0-----:R-:W-:Y:S01]  /*67e0*/  FMUL.FTZ R28, R0, 1 ;  /* 0x3f800000001c7820 */ /* 0x001fe20000410000 */
[----:B-1----:R-:W-:-:S06]  /*67f0*/  DFMA R8, R10, -UR12, -R8 ;  /* 0x8000000c0a087c2b */ /* 0x002fcc0008000808 */
        /* <DEDUP_REMOVED lines=11> */
[----:B------:R-:W-:-:S08]  /*68b0*/  DFMA R10, R8, R10, UR60 ;  /* 0x0000003c080a7e2b */ /* 0x000fd0000800000a */
[----:B------:R-:W-:Y:S02]  /*68c0*/  DFMA R12, R8, R10, UR62 ;  /* 0x0000003e080c7e2b */ /* 0x000fe4000800000a */
[----:B------:R-:W-:-:S06]  /*68d0*/  DFMA R10, |R22|, R26, -UR24 ;  /* 0x80000018160a7e2b */ /* 0x000fcc000800021a */
[----:B------:R-:W-:Y:S02]  /*68e0*/  DFMA R12, R8, R12, UR64 ;  /* 0x00000040080c7e2b */ /* 0x000fe4000800000c */
[----:B------:R-:W-:-:S06]  /*68f0*/  DFMA R10, |R22|, R10, -UR22 ;  /* 0x80000016160a7e2b */ /* 0x000fcc000800020a */
[----:B------:R-:W-:Y:S02]  /*6900*/  DFMA R12, R8, R12, UR66 ;  /* 0x00000042080c7e2b */ /* 0x000fe4000800000c */
[----:B------:R-:W-:-:S06]  /*6910*/  DFMA R10, |R22|, R10, UR20 ;  /* 0x00000014160a7e2b */ /* 0x000fcc000800020a */
[----:B------:R-:W-:Y:S02]  /*6920*/  DMUL R12, R8, R12 ;  /* 0x0000000c080c7228 */ /* 0x000fe40000000000 */
[----:B------:R-:W-:Y:S02]  /*6930*/  DFMA R26, |R22|, R10, UR18 ;  /* 0x00000012161a7e2b */ /* 0x000fe4000800020a */
[----:B------:R-:W0:Y:S04]  /*6940*/  F2F.F64.F32 R10, R28 ;  /* 0x0000001c000a7310 */ /* 0x000e280000201800 */
[----:B------:R-:W-:Y:S02]  /*6950*/  DFMA R4, R8, R12, -R4 ;  /* 0x0000000c0804722b */ /* 0x000fe40000000804 */
[----:B------:R-:W-:-:S06]  /*6960*/  DFMA R12, |R22|, R26, UR16 ;  /* 0x00000010160c7e2b */ /* 0x000fcc000800021a */
[----:B------:R-:W-:Y:S02]  /*6970*/  DADD R4, R8, R4 ;  /* 0x0000000008047229 */ /* 0x000fe40000000004 */
[----:B------:R-:W-:Y:S02]  /*6980*/  DFMA R8, |R22|, R12, |R22| ;  /* 0x0000000c1608722b */ /* 0x000fe40000000616 */
[----:B0-----:R-:W-:-:S04]  /*6990*/  DADD R26, -R10, 1 ;  /* 0x3ff000000a1a7429 */ /* 0x001fc80000000100 */
[----:B------:R-:W0:Y:S02]  /*69a0*/  F2F.F32.F64 R0, -R8 ;  /* 0x8000000800007310 */ /* 0x000e240000301000 */
[----:B------:R-:W-:Y:S02]  /*69b0*/  DSETP.GEU.AND P0, PT, |R8|, UR14, PT ;  /* 0x0000000e08007e2a */ /* 0x000fe4000bf0e200 */
[----:B------:R-:W-:Y:S02]  /*69c0*/  DFMA R4, -R4, R10, R26 ;  /* 0x0000000a0404722b */ /* 0x000fe4000000011a */
[----:B------:R-:W-:-:S08]  /*69d0*/  DADD R10, |R22|, -R8 ;  /* 0x00000000160a7229 */ /* 0x000fd00000000a08 */
[----:B------:R-:W-:Y:S02]  /*69e0*/  DFMA R12, |R22|, R12, R10 ;  /* 0x0000000c160c722b */ /* 0x000fe4000000020a */
[----:B0-----:R-:W-:Y:S01]  /*69f0*/  @!P0 FMUL R0, R0, 1.175494350822287508e-38 ;  /* 0x0080000000008820 */ /* 0x001fe20000400000 */
[----:B------:R-:W-:-:S03]  /*6a00*/  DSETP.GE.AND P0, PT, |R16|, UR68, PT ;  /* 0x0000004410007e2a */ /* 0x000fc6000bf06200 */
[----:B------:R-:W-:-:S03]  /*6a10*/  FMUL.FTZ R0, R0, 1.4426950216293334961 ;  /* 0x3fb8aa3b00007820 */ /* 0x000fc60000410000 */
[----:B------:R-:W-:-:S03]  /*6a20*/  FSEL R3, R3, 1.875, !P0 ;  /* 0x3ff0000003037808 */ /* 0x000fc60004000000 */
[----:B------:R-:W0:Y:S02]  /*6a30*/  FRND R0, R0 ;  /* 0x0000000000007307 */ /* 0x000e240000201000 */
[----:B0-----:R-:W-:-:S06]  /*6a40*/  FMUL.FTZ R26, R0, 1 ;  /* 0x3f800000001a7820 */ /* 0x001fcc0000410000 */
[----:B------:R-:W0:Y:S08]  /*6a50*/  MUFU.EX2 R0, R0 ;  /* 0x0000000000007308 */ /* 0x000e300000000800 */
[----:B------:R0:W1:Y:S02]  /*6a60*/  F2F.F64.F32 R10, R26 ;  /* 0x0000001a000a7310 */ /* 0x0000640000201800 */
[----:B0-----:R-:W-:Y:S01]  /*6a70*/  FMUL.FTZ R26, R0, 1 ;  /* 0x3f800000001a7820 */ /* 0x001fe20000410000 */
[----:B------:R-:W-:-:S02]  /*6a80*/  FSEL R0, R2, RZ, !P0 ;  /* 0x000000ff02007208 */ /* 0x000fc40004000000 */
[----:B------:R-:W-:Y:S01]  /*6a90*/  FSEL R2, R14, RZ, !P1 ;  /* 0x000000ff0e027208 */ /* 0x000fe20004800000 */
        /* <DEDUP_REMOVED lines=10> */
[C---:B------:R-:W-:Y:S02]  /*6b40*/  DMUL R8, R10.reuse, R6 ;  /* 0x000000060a087228 */ /* 0x040fe40000000000 */
[----:B------:R-:W0:Y:S06]  /*6b50*/  F2F.F64.F32 R6, R26 ;  /* 0x0000001a00067310 */ /* 0x000e2c0000201800 */
[----:B------:R-:W-:-:S08]  /*6b60*/  DFMA R8, R10, R8, -R12 ;  /* 0x000000080a08722b */ /* 0x000fd0000000080c */
[----:B------:R-:W-:Y:S02]  /*6b70*/  DADD R8, R10, R8 ;  /* 0x000000000a087229 */ /* 0x000fe40000000008 */
[----:B0-----:R-:W-:-:S08]  /*6b80*/  DADD R10, -R6, 1 ;  /* 0x3ff00000060a7429 */ /* 0x001fd00000000100 */
[----:B------:R-:W-:Y:S01]  /*6b90*/  DFMA R6, -R8, R6, R10 ;  /* 0x000000060806722b */ /* 0x000fe2000000010a */
[----:B------:R-:W-:Y:S02]  /*6ba0*/  FSEL R9, R5, 1.875, !P2 ;  /* 0x3ff0000005097808 */ /* 0x000fe40005000000 */
[----:B------:R-:W-:Y:S02]  /*6bb0*/  FSEL R8, R4, RZ, !P2 ;  /* 0x000000ff04087208 */ /* 0x000fe40005000000 */
[----:B------:R-:W-:Y:S02]  /*6bc0*/  LOP3.LUT R5, R3, 0x80000000, R17, 0xb8, !PT ;  /* 0x8000000003057812 */ /* 0x000fe400078eb811 */
[----:B------:R-:W-:-:S03]  /*6bd0*/  LOP3.LUT R9, R9, 0x80000000, R21, 0xb8, !PT ;  /* 0x8000000009097812 */ /* 0x000fc600078eb815 */
[----:B------:R-:W-:Y:S02]  /*6be0*/  FSEL R11, R7, 1.875, !P3 ;  /* 0x3ff00000070b7808 */ /* 0x000fe40005800000 */
[----:B------:R-:W-:Y:S02]  /*6bf0*/  FSEL R10, R6, RZ, !P3 ;  /* 0x000000ff060a7208 */ /* 0x000fe40005800000 */
[----:B------:R-:W-:Y:S02]  /*6c00*/  LOP3.LUT R7, R15, 0x80000000, R19, 0xb8, !PT ;  /* 0x800000000f077812 */ /* 0x000fe400078eb813 */
[----:B------:R-:W-:Y:S02]  /*6c10*/  LOP3.LUT R11, R11, 0x80000000, R23, 0xb8, !PT ;  /* 0x800000000b0b7812 */ /* 0x000fe400078eb817 */
[----:B------:R-:W-:Y:S02]  /*6c20*/  MOV R4, R0 ;  /* 0x0000000000047202 */ /* 0x000fe40000000f00 */
[----:B------:R-:W-:-:S05]  /*6c30*/  MOV R6, R2 ;  /* 0x0000000200067202 */ /* 0x000fca0000000f00 */
[----:B------:R-:W-:Y:S01]  /*6c40*/  STG.E.ENL2.256 desc[UR4][R24.64+0x1000], R4, R8 ;  /* 0xf80080041808797f */ /* 0x000fe2000f121804 */
[----:B------:R-:W-:Y:S05]  /*6c50*/  EXIT ;  /* 0x000000000000794d */ /* 0x000fea0003800000 */
.L_x_2586:
        /* <DEDUP_REMOVED lines=10> */
.L_x_11326:


//--------------------- .text._ZN2at6native29vectorized_elementwise_kernelILi8EZZZNS0_15erf_kernel_cudaERNS_18TensorIteratorBaseEENKUlvE_clEvENKUlvE_clEvEUldE_St5arrayIPcLm2EEEEviT0_T1_ --------------------------
	.section	.text._ZN2at6native29vectorized_elementwise_kernelILi8EZZZNS0_15erf_kernel_cudaERNS_18TensorIteratorBaseEENKUlvE_clEvENKUlvE_clEvEUldE_St5arrayIPcLm2EEEEviT0_T1_,"ax",@progbits
	.align	128
        .global         _ZN2at6native29vectorized_elementwise_kernelILi8EZZZNS0_15erf_kernel_cudaERNS_18TensorIteratorBaseEENKUlvE_clEvENKUlvE_clEvEUldE_St5arrayIPcLm2EEEEviT0_T1_
        .type           _ZN2at6native29vectorized_elementwise_kernelILi8EZZZNS0_15erf_kernel_cudaERNS_18TensorIteratorBaseEENKUlvE_clEvENKUlvE_clEvEUldE_St5arrayIPcLm2EEEEviT0_T1_,@function
        .size           _ZN2at6native29vectorized_elementwise_kernelILi8EZZZNS0_15erf_kernel_cudaERNS_18TensorIteratorBaseEENKUlvE_clEvENKUlvE_clEvEUldE_St5arrayIPcLm2EEEEviT0_T1_,(.L_x_11327 - _ZN2at6native29vectorized_elementwise_kernelILi8EZZZNS0_15erf_kernel_cudaERNS_18TensorIteratorBaseEENKUlvE_clEvENKUlvE_clEvEUldE_St5arrayIPcLm2EEEEviT0_T1_)
        .other          _ZN2at6native29vectorized_elementwise_kernelILi8EZZZNS0_15erf_kernel_cudaERNS_18TensorIteratorBaseEENKUlvE_clEvENKUlvE_clEvEUldE_St5arrayIPcLm2EEEEviT0_T1_,@"STO_CUDA_ENTRY STV_DEFAULT"
_ZN2at6native29vectorized_elementwise_kernelILi8EZZZNS0_15erf_kernel_cudaERNS_18TensorIteratorBaseEENKUlvE_clEvENKUlvE_clEvEUldE_St5arrayIPcLm2EEEEviT0_T1_:
.text._ZN2at6native29vectorized_elementwise_kernelILi8EZZZNS0_15erf_kernel_cudaERNS_18TensorIteratorBaseEENKUlvE_clEvENKUlvE_clEvEUldE_St5arrayIPcLm2EEEEviT0_T1_:
        /* <DEDUP_REMOVED lines=195> */
.L_x_2589:
[----:B------:R-:W-:Y:S05]  /*0c30*/  BSYNC.RECONVERGENT B0 ;  /* 0x0000000000007941 */ /* 0x000fea0003800200 */
.L_x_2588:
        /* <DEDUP_REMOVED lines=133> */
.L_x_2591:
[----:B------:R-:W-:Y:S05]  /*1490*/  BSYNC.RECONVERGENT B0 ;  /* 0x0000000000007941 */ /* 0x000fea0003800200 */
.L_x_2590:
        /* <DEDUP_REMOVED lines=133> */
.L_x_2593:
[----:B------:R-:W-:Y:S05]  /*1cf0*/  BSYNC.RECONVERGENT B0 ;  /* 0x0000000000007941 */ /* 0x000fea0003800200 */
.L_x_2592:
        /* <DEDUP_REMOVED lines=133> */
.L_x_2595:
[----:B------:R-:W-:Y:S05]  /*2550*/  BSYNC.RECONVERGENT B0 ;  /* 0x0000000000007941 */ /* 0x000fea0003800200 */
.L_x_2594:
        /* <DEDUP_REMOVED lines=133> */
.L_x_2597:
[----:B------:R-:W-:Y:S05]  /*2db0*/  BSYNC.RECONVERGENT B0 ;  /* 0x0000000000007941 */ /* 0x000fea0003800200 */
.L_x_2596:
        /* <DEDUP_REMOVED lines=133> */
.L_x_2599:
[----:B------:R-:W-:Y:S05]  /*3610*/  BSYNC.RECONVERGENT B0 ;  /* 0x0000000000007941 */ /* 0x000fea0003800200 */
.L_x_2598:
        /* <DEDUP_REMOVED lines=133> */
.L_x_2601:
[----:B------:R-:W-:Y:S05]  /*3e70*/  BSYNC.RECONVERGENT B0 ;  /* 0x0000000000007941 */ /* 0x000fea0003800200 */
.L_x_2600:
        /* <DEDUP_REMOVED lines=134> */
.L_x_2603:
[----:B------:R-:W-:Y:S05]  /*46e0*/  BSYNC.RECONVERGENT B0 ;  /* 0x0000000000007941 */ /* 0x000fea0003800200 */
.L_x_2602:
        /* <DEDUP_REMOVED lines=15> */
.L_x_2606:
[----:B------:R-:W-:-:S13]  /*47e0*/  ISETP.GE.U32.AND P0, PT, R3, R2, PT ;  /* 0x000000020300720c */ /* 0x000fda0003f06070 */
[----:B------:R-:W-:Y:S05]  /*47f0*/  @P0 BRA `(.L_x_2608) ;  /* 0x0000000000300947 */ /* 0x000fea0003800000 */
[----:B0----5:R-:W0:Y:S01]  /*4800*/  LDC.64 R4, c[0x0][0x388] ;  /* 0x0000e200ff047b82 */ /* 0x021e220000000a00 */
[----:B------:R-:W-:Y:S01]  /*4810*/  IMAD R7, R0, 0x400, R3 ;  /* 0x0000040000077824 */ /* 0x000fe200078e0203 */
[----:B------:R-:W-:-:S03]  /*4820*/  IADD3 R3, PT, PT, R3, 0x80, RZ ;  /* 0x0000008003037810 */ /* 0x000fc60007ffe0ff */
[----:B0-----:R-:W-:-:S05]  /*4830*/  IMAD.WIDE.U32 R4, R7, 0x8, R4 ;  /* 0x0000000807047825 */ /* 0x001fca00078e0004 */
[----:B------:R1:W-:Y:S02]  /*4840*/  STG.E.64 desc[UR4][R4.64], R8 ;  /* 0x0000000804007986 */ /* 0x0003e4000c101b04 */
.L_x_2607:
[----:B------:R-:W-:-:S13]  /*4850*/  ISETP.GE.U32.AND P0, PT, R3, R2, PT ;  /* 0x000000020300720c */ /* 0x000fda0003f06070 */
[----:B------:R-:W-:Y:S05]  /*4860*/  @P0 BRA `(.L_x_2609) ;  /* 0x0000000000300947 */ /* 0x000fea0003800000 */
[----:B01----:R-:W0:Y:S01]  /*4870*/  LDC.64 R4, c[0x0][0x388] ;  /* 0x0000e200ff047b82 */ /* 0x003e220000000a00 */
[----:B------:R-:W-:Y:S01]  /*4880*/  IMAD R7, R0, 0x400, R3 ;  /* 0x0000040000077824 */ /* 0x000fe200078e0203 */
[----:B------:R-:W-:-:S03]  /*4890*/  IADD3 R3, PT, PT, R3, 0x80, RZ ;  /* 0x0000008003037810 */ /* 0x000fc60007ffe0ff */
[----:B0-----:R-:W-:-:S05]  /*48a0*/  IMAD.WIDE.U32 R4, R7, 0x8, R4 ;  /* 0x0000000807047825 */ /* 0x001fca00078e0004 */
[----:B------:R1:W-:Y:S02]  /*48b0*/  STG.E.64 desc[UR4][R4.64], R10 ;  /* 0x0000000a04007986 */ /* 0x0003e4000c101b04 */
.L_x_2608:
[----:B------:R-:W-:-:S13]  /*48c0*/  ISETP.GE.U32.AND P0, PT, R3, R2, PT ;  /* 0x000000020300720c */ /* 0x000fda0003f06070 */
[----:B------:R-:W-:Y:S05]  /*48d0*/  @P0 BRA `(.L_x_2610) ;  /* 0x0000000000340947 */ /* 0x000fea0003800000 */
[----:B01---5:R-:W0:Y:S01]  /*48e0*/  LDC.64 R4, c[0x0][0x388] ;  /* 0x0000e200ff047b82 */ /* 0x023e220000000a00 */
[----:B------:R-:W-:Y:S01]  /*48f0*/  IMAD R7, R0, 0x400, R3 ;  /* 0x0000040000077824 */ /* 0x000fe200078e0203 */
[----:B------:R-:W-:-:S03]  /*4900*/  IADD3 R3, PT, PT, R3, 0x80, RZ ;  /* 0x0000008003037810 */ /* 0x000fc60007ffe0ff */
[----:B0-----:R-:W-:-:S05]  /*4910*/  IMAD.WIDE.U32 R4, R7, 0x8, R4 ;  /* 0x0000000807047825 */ /* 0x001fca00078e0004 */
[----:B------:R2:W-:Y:S02]  /*4920*/  STG.E.64 desc[UR4][R4.64], R12 ;  /* 0x0000000c04007986 */ /* 0x0005e4000c101b04 */
.L_x_2609:
        /* <DEDUP_REMOVED lines=8> */
.L_x_2610:
[----:B------:R-:W-:Y:S05]  /*49b0*/  BSYNC.RELIABLE B1 ;  /* 0x0000000000017941 */ /* 0x000fea0003800100 */
.L_x_2605:
[----:B------:R-:W-:-:S13]  /*49c0*/  ISETP.GE.U32.AND P0, PT, R3, R2, PT ;  /* 0x000000020300720c */ /* 0x000fda0003f06070 */
[----:B012--5:R-:W0:Y:S01]  /*49d0*/  @!P0 LDC.64 R4, c[0x0][0x388] ;  /* 0x0000e200ff048b82 */ /* 0x027e220000000a00 */
[----:B------:R-:W-:Y:S01]  /*49e0*/  @!P0 LEA R7, R0, R3, 0xa ;  /* 0x0000000300078211 */ /* 0x000fe200078e50ff */
[----:B------:R-:W-:-:S04]  /*49f0*/  @!P0 VIADD R3, R3, 0x80 ;  /* 0x0000008003038836 */ /* 0x000fc80000000000 */
[----:B0-----:R-:W-:-:S05]  /*4a00*/  @!P0 IMAD.WIDE.U32 R4, R7, 0x8, R4 ;  /* 0x0000000807048825 */ /* 0x001fca00078e0004 */
[----:B------:R3:W-:Y:S02]  /*4a10*/  @!P0 STG.E.64 desc[UR4][R4.64], R16 ;  /* 0x0000001004008986 */ /* 0x0007e4000c101b04 */
.L_x_2611:
[----:B------:R-:W-:Y:S05]  /*4a20*/  BSYNC.RECONVERGENT B0 ;  /* 0x0000000000007941 */ /* 0x000fea0003800200 */
.L_x_2604:
        /* <DEDUP_REMOVED lines=8> */
.L_x_2587:
        /* <DEDUP_REMOVED lines=539> */
.L_x_2612:
        /* <DEDUP_REMOVED lines=10> */
.L_x_11327:


//--------------------- .text._ZN2at6native18elementwise_kernelILi128ELi4EZNS0_15gpu_kernel_implIZZZNS0_17logit_kernel_cudaERNS_18TensorIteratorBaseERKN3c106ScalarEENKUlvE_clEvENKUlvE2_clEvEUlNS5_8BFloat16EE0_EEvS4_RKT_EUliE_EEviT1_ --------------------------
	.section	.text._ZN2at6native18elementwise_kernelILi128ELi4EZNS0_15gpu_kernel_implIZZZNS0_17logit_kernel_cudaERNS_18TensorIteratorBaseERKN3c106ScalarEENKUlvE_clEvENKUlvE2_clEvEUlNS5_8BFloat16EE0_EEvS4_RKT_EUliE_EEviT1_,"ax",@progbits
	.align	128
        .global         _ZN2at6native18elementwise_kernelILi128ELi4EZNS0_15gpu_kernel_implIZZZNS0_17logit_kernel_cudaERNS_18TensorIteratorBaseERKN3c106ScalarEENKUlvE_clEvENKUlvE2_clEvEUlNS5_8BFloat16EE0_EEvS4_RKT_EUliE_EEviT1_
        .type           _ZN2at6native18elementwise_kernelILi128ELi4EZNS0_15gpu_kernel_implIZZZNS0_17logit_kernel_cudaERNS_18TensorIteratorBaseERKN3c106ScalarEENKUlvE_clEvENKUlvE2_clEvEUlNS5_8BFloat16EE0_EEvS4_RKT_EUliE_EEviT1_,@function
        .size           _ZN2at6native18elementwise_kernelILi128ELi4EZNS0_15gpu_kernel_implIZZZNS0_17logit_kernel_cudaERNS_18TensorIteratorBaseERKN3c106ScalarEENKUlvE_clEvENKUlvE2_clEvEUlNS5_8BFloat16EE0_EEvS4_RKT_EUliE_EEviT1_,(.L_x_11328 - _ZN2at6native18elementwise_kernelILi128ELi4EZNS0_15gpu_kernel_implIZZZNS0_17logit_kernel_cudaERNS_18TensorIteratorBaseERKN3c106ScalarEENKUlvE_clEvENKUlvE2_clEvEUlNS5_8BFloat16EE0_EEvS4_RKT_EUliE_EEviT1_)
        .other          _ZN2at6native18elementwise_kernelILi128ELi4EZNS0_15gpu_kernel_implIZZZNS0_17logit_kernel_cudaERNS_18TensorIteratorBaseERKN3c106ScalarEENKUlvE_clEvENKUlvE2_clEvEUlNS5_8BFloat16EE0_EEvS4_RKT_EUliE_EEviT1_,@"STO_CUDA_ENTRY STV_DEFAULT"
_ZN2at6native18elementwise_kernelILi128ELi4EZNS0_15gpu_kernel_implIZZZNS0_17logit_kernel_cudaERNS_18TensorIteratorBaseERKN3c106ScalarEENKUlvE_clEvENKUlvE2_clEvEUlNS5_8BFloat16EE0_EEvS4_RKT_EUliE_EEviT1_:
.text._ZN2at6native18elementwise_kernelILi128ELi4EZNS0_15gpu_kernel_implIZZZNS0_17logit_kernel_cudaERNS_18TensorIteratorBaseERKN3c106ScalarEENKUlvE_clEvENKUlvE2_clEvEUlNS5_8BFloat16EE0_EEvS4_RKT_EUliE_EEviT1_:
[----:B------:R-:W0:Y:S01]  /*0000*/  LDC R1, c[0x0][0x37c] ;  /* 0x0000df00ff017b82 */ /* 0x000e220000000800 */
[----:B------:R-:W1:Y:S07]  /*0010*/  S2R R17, SR_TID.X ;  /* 0x0000000000117919 */ /* 0x000e6e0000002100 */
[----:B------:R-:W2:Y:S01]  /*0020*/  S2UR UR4, SR_CTAID.X ;  /* 0x00000000000479c3 */ /* 0x000ea20000002500 */
[----:B------:R-:W3:Y:S01]  /*0030*/  LDCU UR39, c[0x0][0x388] ;  /* 0x00007100ff2777ac */ /* 0x000ee20008000800 */
[----:B------:R-:W-:Y:S01]  /*0040*/  BSSY.RECONVERGENT B6, `(.L_x_2613) ;  /* 0x0000339000067945 */ /* 0x000fe20003800200 */
[----:B------:R-:W4:Y:S01]  /*0050*/  LDCU UR5, c[0x0][0x380] ;  /* 0x00007000ff0577ac */ /* 0x000f220008000800 */
[----:B------:R-:W5:Y:S01]  /*0060*/  LDCU UR6, c[0x0][0x590] ;  /* 0x0000b200ff0677ac */ /* 0x000f620008000800 */
[----:B------:R-:W0:Y:S01]  /*0070*/  LDCU.64 UR36, c[0x0][0x358] ;  /* 0x00006b00ff2477ac */ /* 0x000e220008000a00 */
[----:B------:R-:W0:Y:S01]  /*0080*/  LDCU.U8 UR41, c[0x0][0x5a0] ;  /* 0x0000b400ff2977ac */ /* 0x000e220008000000 */
[----:B---3--:R-:W-:Y:S01]  /*0090*/  UIADD3 UR40, UPT, UPT, UR39, -0x1, URZ ;  /* 0xffffffff27287890 */ /* 0x008fe2000fffe0ff */
[----:B------:R-:W3:Y:S01]  /*00a0*/  LDCU.U8 UR42, c[0x0][0x5a1] ;  /* 0x0000b420ff2a77ac */ /* 0x000ee20008000000 */
[----:B--2---:R-:W-:Y:S01]  /*00b0*/  USHF.L.U32 UR4, UR4, 0x9, URZ ;  /* 0x0000000904047899 */ /* 0x004fe200080006ff */
[----:B-----5:R-:W-:Y:S01]  /*00c0*/  IMAD.U32 R18, RZ, RZ, UR6 ;  /* 0x00000006ff127e24 */ /* 0x020fe2000f8e00ff */
[----:B------:R-:W-:-:S04]  /*00d0*/  UISETP.LT.U32.AND UP0, UPT, UR40, 0x18, UPT ;  /* 0x000000182800788c */ /* 0x000fc8000bf01070 */
[----:B-1----:R-:W-:Y:S01]  /*00e0*/  LOP3.LUT R17, R17, UR4, RZ, 0xfc, !PT ;  /* 0x0000000411117c12 */ /* 0x002fe2000f8efcff */
[----:B------:R-:W-:-:S03]  /*00f0*/  USEL UR38, UR40, 0x18, UP0 ;  /* 0x0000001828267887 */ /* 0x000fc60008000000 */
[----:B----4-:R-:W-:Y:S01]  /*0100*/  ISETP.GE.AND P0, PT, R17, UR5, PT ;  /* 0x0000000511007c0c */ /* 0x010fe2000bf06270 */
[----:B------:R-:W-:-:S12]  /*0110*/  UIADD3 UR38, UPT, UPT, UR38, 0x1, URZ ;  /* 0x0000000126267890 */ /* 0x000fd8000fffe0ff */
[----:B0--3--:R-:W-:Y:S05]  /*0120*/  @P0 BRA `(.L_x_2614) ;  /* 0x0000003000a80947 */ /* 0x009fea0003800000 */
        /* <DEDUP_REMOVED lines=302> */
.L_x_2615:
        /* <DEDUP_REMOVED lines=18> */
.L_x_2619:
[----:B------:R-:W2:Y:S02]  /*1530*/  LDG.E.U8 R2, desc[UR36][R2.64] ;  /* 0x0000002402027981 */ /* 0x000ea4000c1e1100 */
[----:B--2---:R-:W-:-:S04]  /*1540*/  I2FP.F32.U32 R0, R2 ;  /* 0x0000000200007245 */ /* 0x004fc80000201000 */
[----:B------:R-:W-:Y:S01]  /*1550*/  F2FP.BF16.F32.PACK_AB R0, RZ, R0 ;  /* 0x00000000ff00723e */ /* 0x000fe200000010ff */
[----:B------:R-:W-:Y:S06]  /*1560*/  BRA `(.L_x_2621) ;  /* 0x0000000c00847947 */ /* 0x000fec0003800000 */
.L_x_2618:
        /* <DEDUP_REMOVED lines=10> */
.L_x_2623:
[----:B------:R-:W2:Y:S02]  /*1610*/  LDG.E R2, desc[UR36][R2.64] ;  /* 0x0000002402027981 */ /* 0x000ea4000c1e1900 */
[----:B--2---:R-:W-:-:S04]  /*1620*/  I2FP.F32.S32 R0, R2 ;  /* 0x0000000200007245 */ /* 0x004fc80000201400 */
[----:B------:R-:W-:Y:S01]  /*1630*/  F2FP.BF16.F32.PACK_AB R0, RZ, R0 ;  /* 0x00000000ff00723e */ /* 0x000fe200000010ff */
[----:B------:R-:W-:Y:S06]  /*1640*/  BRA `(.L_x_2621) ;  /* 0x0000000c004c7947 */ /* 0x000fec0003800000 */
.L_x_2622:
[----:B------:R-:W2:Y:S02]  /*1650*/  LDG.E.U16 R2, desc[UR36][R2.64] ;  /* 0x0000002402027981 */ /* 0x000ea4000c1e1500 */
[----:B--2---:R-:W0:Y:S02]  /*1660*/  I2F.S16 R0, R2 ;  /* 0x0000000200007306 */ /* 0x004e240000101400 */
[----:B0-----:R-:W-:Y:S01]  /*1670*/  F2FP.BF16.F32.PACK_AB R0, RZ, R0 ;  /* 0x00000000ff00723e */ /* 0x001fe200000010ff */
[----:B------:R-:W-:Y:S06]  /*1680*/  BRA `(.L_x_2621) ;  /* 0x0000000c003c7947 */ /* 0x000fec0003800000 */
.L_x_2617:
        /* <DEDUP_REMOVED lines=9> */
.L_x_2625:
[----:B------:R-:W2:Y:S02]  /*1720*/  LDG.E.U16 R0, desc[UR36][R2.64] ;  /* 0x0000002402007981 */ /* 0x000ea4000c1e1500 */
[----:B--2---:R-:W-:-:S05]  /*1730*/  HADD2.F32 R0, -RZ, R0.H0_H0 ;  /* 0x20000000ff007230 */ /* 0x004fca0000004100 */
[----:B------:R-:W-:Y:S01]  /*1740*/  F2FP.BF16.F32.PACK_AB R0, RZ, R0 ;  /* 0x00000000ff00723e */ /* 0x000fe200000010ff */
[----:B------:R-:W-:Y:S06]  /*1750*/  BRA `(.L_x_2621) ;  /* 0x0000000c00087947 */ /* 0x000fec0003800000 */
.L_x_2624:
        /* <DEDUP_REMOVED lines=9> */
.L_x_2627:
[----:B------:R-:W2:Y:S02]  /*17f0*/  LDG.E.U16 R2, desc[UR36][R2.64] ;  /* 0x0000002402027981 */ /* 0x000ea4000c1e1500 */
[----:B--2---:R-:W-:-:S05]  /*1800*/  HADD2.F32 R0, -RZ, R2.H0_H0 ;  /* 0x20000002ff007230 */ /* 0x004fca0000004100 */
[----:B------:R-:W-:Y:S01]  /*1810*/  F2FP.BF16.F32.PACK_AB R0, RZ, R0 ;  /* 0x00000000ff00723e */ /* 0x000fe200000010ff */
[----:B------:R-:W-:Y:S06]  /*1820*/  BRA `(.L_x_2621) ;  /* 0x0000000800d47947 */ /* 0x000fec0003800000 */
.L_x_2626:
        /* <DEDUP_REMOVED lines=8> */
.L_x_2616:
        /* <DEDUP_REMOVED lines=13> */
.L_x_2630:
        /* <DEDUP_REMOVED lines=8> */
.L_x_2629:
[----:B------:R-:W-:-:S09]  /*1a00*/  UISETP.NE.AND UP0, UPT, UR4, 0xf, UPT ;  /* 0x0000000f0400788c */ /* 0x000fd2000bf05270 */
[----:B------:R-:W-:Y:S05]  /*1a10*/  BRA.U !UP0, `(.L_x_2631) ;  /* 0x0000000108987547 */ /* 0x000fea000b800000 */
[----:B------:R-:W-:-:S09]  /*1a20*/  UISETP.NE.AND UP0, UPT, UR4, 0x17, UPT ;  /* 0x000000170400788c */ /* 0x000fd2000bf05270 */
[----:B------:R-:W-:Y:S05]  /*1a30*/  BRA.U !UP0, `(.L_x_2632) ;  /* 0x00000001085c7547 */ /* 0x000fea000b800000 */
[----:B------:R-:W-:-:S09]  /*1a40*/  UISETP.NE.AND UP0, UPT, UR4, 0x18, UPT ;  /* 0x000000180400788c */ /* 0x000fd2000bf05270 */
[----:B------:R-:W-:Y:S05]  /*1a50*/  BRA.U UP0, `(.L_x_2620) ;  /* 0x0000000500b87547 */ /* 0x000fea000b800000 */
[----:B------:R-:W2:Y:S01]  /*1a60*/  LDG.E.U8 R0, desc[UR36][R2.64] ;  /* 0x0000002402007981 */ /* 0x000ea2000c1e1100 */
[----:B------:R-:W-:Y:S01]  /*1a70*/  MOV R6, 0x1f ;  /* 0x0000001f00067802 */ /* 0x000fe20000000f00 */
        /* <DEDUP_REMOVED lines=19> */
.L_x_2632:
        /* <DEDUP_REMOVED lines=13> */
.L_x_2631:
[----:B------:R0:W5:Y:S01]  /*1c80*/  LDG.E.U16 R0, desc[UR36][R2.64] ;  /* 0x0000002402007981 */ /* 0x000162000c1e1500 */
[----:B------:R-:W-:Y:S05]  /*1c90*/  BRA `(.L_x_2621) ;  /* 0x0000000400b87947 */ /* 0x000fea0003800000 */
.L_x_2628:
        /* <DEDUP_REMOVED lines=12> */
.L_x_2635:
        /* <DEDUP_REMOVED lines=21> */
.L_x_2639:
[----:B------:R-:W-:Y:S05]  /*1eb0*/  BSYNC.RECONVERGENT B1 ;  /* 0x0000000000017941 */ /* 0x000fea0003800200 */
.L_x_2638:
[----:B------:R-:W-:Y:S02]  /*1ec0*/  SHF.L.U32 R0, R0, 0x14, RZ ;  /* 0x0000001400007819 */ /* 0x000fe400000006ff */
[----:B------:R-:W-:-:S04]  /*1ed0*/  LEA R2, R2, 0x3b800000, 0x17 ;  /* 0x3b80000002027811 */ /* 0x000fc800078eb8ff */
[----:B------:R-:W-:-:S07]  /*1ee0*/  LOP3.LUT R0, R2, R0, R7, 0xfe, !PT ;  /* 0x0000000002007212 */ /* 0x000fce00078efe07 */
.L_x_2637:
[----:B------:R-:W-:Y:S05]  /*1ef0*/  BSYNC.RECONVERGENT B0 ;  /* 0x0000000000007941 */ /* 0x000fea0003800200 */
.L_x_2636:
[----:B------:R-:W-:Y:S01]  /*1f00*/  F2FP.BF16.F32.PACK_AB R0, RZ, R0 ;  /* 0x00000000ff00723e */ /* 0x000fe200000010ff */
[----:B------:R-:W-:Y:S06]  /*1f10*/  BRA `(.L_x_2621) ;  /* 0x0000000400187947 */ /* 0x000fec0003800000 */
.L_x_2634:
        /* <DEDUP_REMOVED lines=21> */
.L_x_2643:
[----:B------:R-:W-:Y:S05]  /*2070*/  BSYNC.RECONVERGENT B1 ;  /* 0x0000000000017941 */ /* 0x000fea0003800200 */
.L_x_2642:
[----:B------:R-:W-:Y:S01]  /*2080*/  IMAD.SHL.U32 R0, R0, 0x200000, RZ ;  /* 0x0020000000007824 */ /* 0x000fe200078e00ff */
[----:B------:R-:W-:-:S04]  /*2090*/  LEA R2, R2, 0x37800000, 0x17 ;  /* 0x3780000002027811 */ /* 0x000fc800078eb8ff */
[----:B------:R-:W-:-:S07]  /*20a0*/  LOP3.LUT R0, R2, R0, R7, 0xfe, !PT ;  /* 0x0000000002007212 */ /* 0x000fce00078efe07 */
.L_x_2641:
[----:B------:R-:W-:Y:S05]  /*20b0*/  BSYNC.RECONVERGENT B0 ;  /* 0x0000000000007941 */ /* 0x000fea0003800200 */
.L_x_2640:
[----:B------:R-:W-:Y:S01]  /*20c0*/  F2FP.BF16.F32.PACK_AB R0, RZ, R0 ;  /* 0x00000000ff00723e */ /* 0x000fe200000010ff */
[----:B------:R-:W-:Y:S06]  /*20d0*/  BRA `(.L_x_2621) ;  /* 0x0000000000a87947 */ /* 0x000fec0003800000 */
.L_x_2633:
[----:B------:R-:W-:-:S09]  /*20e0*/  UISETP.NE.AND UP0, UPT, UR4, 0x1c, UPT ;  /* 0x0000001c0400788c */ /* 0x000fd2000bf05270 */
[----:B------:R-:W-:Y:S05]  /*20f0*/  BRA.U !UP0, `(.L_x_2644) ;  /* 0x0000000108947547 */ /* 0x000fea000b800000 */
[----:B------:R-:W-:-:S09]  /*2100*/  UISETP.NE.AND UP0, UPT, UR4, 0x1d, UPT ;  /* 0x0000001d0400788c */ /* 0x000fd2000bf05270 */
[----:B------:R-:W-:Y:S05]  /*2110*/  BRA.U !UP0, `(.L_x_2645) ;  /* 0x00000001087c7547 */ /* 0x000fea000b800000 */
[----:B------:R-:W-:-:S09]  /*2120*/  UISETP.NE.AND UP0, UPT, UR4, 0x2c, UPT ;  /* 0x0000002c0400788c */ /* 0x000fd2000bf05270 */
[----:B------:R-:W-:Y:S05]  /*2130*/  BRA.U !UP0, `(.L_x_2646) ;  /* 0x0000000108487547 */ /* 0x000fea000b800000 */
.L_x_2620:
        /* <DEDUP_REMOVED lines=8> */
[----:B0-----:R-:W-:Y:S02]  /*21c0*/  IMAD.U32 R4, RZ, RZ, UR4 ;  /* 0x00000004ff047e24 */ /* 0x001fe4000f8e00ff */
[----:B------:R-:W-:Y:S01]  /*21d0*/  IMAD.U32 R5, RZ, RZ, UR5 ;  /* 0x00000005ff057e24 */ /* 0x000fe2000f8e00ff */
[----:B-1----:R-:W-:Y:S01]  /*21e0*/  MOV R6, UR6 ;  /* 0x0000000600067c02 */ /* 0x002fe20008000f00 */
[----:B------:R-:W-:-:S02]  /*21f0*/  IMAD.U32 R7, RZ, RZ, UR7 ;  /* 0x00000007ff077e24 */ /* 0x000fc4000f8e00ff */
[----:B---3--:R-:W-:Y:S02]  /*2200*/  IMAD.U32 R10, RZ, RZ, UR8 ;  /* 0x00000008ff0a7e24 */ /* 0x008fe4000f8e00ff */
[----:B------:R-:W-:-:S07]  /*2210*/  IMAD.U32 R11, RZ, RZ, UR9 ;  /* 0x00000009ff0b7e24 */ /* 0x000fce000f8e00ff */
[----:B------:R-:W-:-:S07]  /*2220*/  LEPC R20, `(.L_x_2647) ;  /* 0x000000001014794e */ /* 0x000fce0000000000 */
[----:B--2---:R-:W-:Y:S05]  /*2230*/  CALL.ABS.NOINC R2 ;  /* 0x0000000002007343 */ /* 0x004fea0003c00000 */
.L_x_2647:
[----:B------:R-:W-:Y:S01]  /*2240*/  PRMT R0, RZ, 0x7610, R0 ;  /* 0x00007610ff007816 */ /* 0x000fe20000000000 */
[----:B------:R-:W-:Y:S06]  /*2250*/  BRA `(.L_x_2621) ;  /* 0x0000000000487947 */ /* 0x000fec0003800000 */
.L_x_2646:
        /* <DEDUP_REMOVED lines=8> */
.L_x_2649:
[----:B------:R-:W-:Y:S05]  /*22e0*/  BSYNC.RECONVERGENT B0 ;  /* 0x0000000000007941 */ /* 0x000fea0003800200 */
.L_x_2648:
[----:B------:R-:W-:Y:S01]  /*22f0*/  F2FP.BF16.F32.PACK_AB R0, RZ, R0 ;  /* 0x00000000ff00723e */ /* 0x000fe200000010ff */
[----:B------:R-:W-:Y:S06]  /*2300*/  BRA `(.L_x_2621) ;  /* 0x00000000001c7947 */ /* 0x000fec0003800000 */
.L_x_2645:
[----:B------:R-:W2:Y:S02]  /*2310*/  LDG.E.64 R2, desc[UR36][R2.64] ;  /* 0x0000002402027981 */ /* 0x000ea4000c1e1b00 */
[----:B--2---:R-:W0:Y:S02]  /*2320*/  I2F.U64 R0, R2 ;  /* 0x0000000200007312 */ /* 0x004e240000301000 */
[----:B0-----:R-:W-:Y:S01]  /*2330*/  F2FP.BF16.F32.PACK_AB R0, RZ, R0 ;  /* 0x00000000ff00723e */ /* 0x001fe200000010ff */
[----:B------:R-:W-:Y:S06]  /*2340*/  BRA `(.L_x_2621) ;  /* 0x00000000000c7947 */ /* 0x000fec0003800000 */
.L_x_2644:
[----:B------:R-:W2:Y:S02]  /*2350*/  LDG.E R2, desc[UR36][R2.64] ;  /* 0x0000002402027981 */ /* 0x000ea4000c1e1900 */
[----:B--2---:R-:W-:-:S04]  /*2360*/  I2FP.F32.U32 R0, R2 ;  /* 0x0000000200007245 */ /* 0x004fc80000201000 */
[----:B------:R-:W-:-:S07]  /*2370*/  F2FP.BF16.F32.PACK_AB R0, RZ, R0 ;  /* 0x00000000ff00723e */ /* 0x000fce00000010ff */
.L_x_2621:
[----:B------:R-:W1:Y:S01]  /*2380*/  LDCU UR4, c[0x0][0x590] ;  /* 0x0000b200ff0477ac */ /* 0x000e620008000800 */
[----:B0----5:R-:W-:Y:S01]  /*2390*/  IMAD.U32 R2, R0, 0x10000, RZ ;  /* 0x0001000000027824 */ /* 0x021fe200078e00ff */
[----:B------:R-:W-:Y:S01]  /*23a0*/  BSSY.RECONVERGENT B0, `(.L_x_2650) ;  /* 0x0000009000007945 */ /* 0x000fe20003800200 */
[----:B------:R-:W0:Y:S03]  /*23b0*/  LDCU UR5, c[0x0][0x590] ;  /* 0x0000b200ff0577ac */ /* 0x000e260008000800 */
[----:B-1----:R-:W-:Y:S01]  /*23c0*/  FSETP.GEU.FTZ.AND P0, PT, R2, UR4, PT ;  /* 0x0000000402007c0b */ /* 0x002fe2000bf1e000 */
[----:B0-----:R-:W-:-:S12]  /*23d0*/  IMAD.U32 R0, RZ, RZ, UR5 ;  /* 0x00000005ff007e24 */ /* 0x001fd8000f8e00ff */
[----:B------:R-:W-:Y:S05]  /*23e0*/  @!P0 BRA `(.L_x_2651) ;  /* 0x0000000000108947 */ /* 0x000fea0003800000 */
[----:B------:R-:W0:Y:S01]  /*23f0*/  LDCU UR4, c[0x0][0x594] ;  /* 0x0000b280ff0477ac */ /* 0x000e220008000800 */
[----:B------:R-:W-:Y:S02]  /*2400*/  MOV R0, R2 ;  /* 0x0000000200007202 */ /* 0x000fe40000000f00 */
[----:B0-----:R-:W-:-:S13]  /*2410*/  FSETP.GT.FTZ.AND P0, PT, R2, UR4, PT ;  /* 0x0000000402007c0b */ /* 0x001fda000bf14000 */
[----:B------:R-:W0:Y:S02]  /*2420*/  @P0 LDC R0, c[0x0][0x594] ;  /* 0x00016500ff000b82 */ /* 0x000e240000000800 */
.L_x_2651:
[----:B------:R-:W-:Y:S05]  /*2430*/  BSYNC.RECONVERGENT B0 ;  /* 0x0000000000007941 */ /* 0x000fea0003800200 */
.L_x_2650:
[----:B0-----:R-:W-:Y:S01]  /*2440*/  FADD.FTZ R4, -R0, 1 ;  /* 0x3f80000000047421 */ /* 0x001fe20000010100 */
[----:B------:R-:W0:Y:S03]  /*2450*/  LDCU.64 UR6, c[0x0][0x580] ;  /* 0x0000b000ff0677ac */ /* 0x000e260008000a00 */
[----:B------:R-:W1:Y:S01]  /*2460*/  MUFU.RCP R3, R4 ;  /* 0x0000000400037308 */ /* 0x000e620000001000 */
[----:B------:R-:W-:-:S04]  /*2470*/  UPRMT UR4, UR41, 0x9910, URZ ;  /* 0x0000991029047896 */ /* 0x000fc800080000ff */
[----:B------:R-:W-:Y:S01]  /*2480*/  UISETP.GT.AND UP0, UPT, UR4, 0x9, UPT ;  /* 0x000000090400788c */ /* 0x000fe2000bf04270 */
[----:B0-----:R-:W-:Y:S01]  /*2490*/  IADD3 R2, P0, PT, R16, UR6, RZ ;  /* 0x0000000610027c10 */ /* 0x001fe2000ff1e0ff */
[----:B-1----:R-:W-:-:S04]  /*24a0*/  FMUL.FTZ R0, R3, R0 ;  /* 0x0000000003007220 */ /* 0x002fc80000410000 */
[----:B------:R-:W-:Y:S02]  /*24b0*/  IMAD.X R3, RZ, RZ, UR7, P0 ;  /* 0x00000007ff037e24 */ /* 0x000fe400080e06ff */
[----:B------:R-:W0:Y:S02]  /*24c0*/  MUFU.LG2 R0, R0 ;  /* 0x0000000000007308 */ /* 0x000e240000000c00 */
[----:B0-----:R-:W-:-:S06]  /*24d0*/  FMUL.FTZ R5, R0, 0.69314718246459960938 ;  /* 0x3f31721800057820 */ /* 0x001fcc0000410000 */
[----:B------:R-:W0:Y:S01]  /*24e0*/  F2F.BF16.F32 R5, R5 ;  /* 0x0000000500057304 */ /* 0x000e220000202000 */
        /* <DEDUP_REMOVED lines=9> */
[----:B0-----:R-:W-:-:S04]  /*2580*/  IMAD.U32 R0, R5, 0x10000, RZ ;  /* 0x0001000005007824 */ /* 0x001fc800078e00ff */
[----:B------:R-:W0:Y:S02]  /*2590*/  F2I.FTZ.TRUNC.NTZ R5, R0 ;  /* 0x0000000000057305 */ /* 0x000e24000021f100 */
[----:B0-----:R0:W-:Y:S01]  /*25a0*/  STG.E.U8 desc[UR36][R2.64], R5 ;  /* 0x0000000502007986 */ /* 0x0011e2000c101124 */
[----:B------:R-:W-:Y:S05]  /*25b0*/  BRA `(.L_x_2657) ;  /* 0x0000000c00807947 */ /* 0x000fea0003800000 */
.L_x_2655:
[----:B0-----:R-:W-:-:S06]  /*25c0*/  IMAD.U32 R5, R5, 0x10000, RZ ;  /* 0x0001000005057824 */ /* 0x001fcc00078e00ff */
[----:B------:R-:W0:Y:S02]  /*25d0*/  F2I.S64.TRUNC R4, R5 ;  /* 0x0000000500047311 */ /* 0x000e24000020d900 */
[----:B0-----:R0:W-:Y:S01]  /*25e0*/  STG.E.U8 desc[UR36][R2.64], R4 ;  /* 0x0000000402007986 */ /* 0x0011e2000c101124 */
[----:B------:R-:W-:Y:S05]  /*25f0*/  BRA `(.L_x_2657) ;  /* 0x0000000c00707947 */ /* 0x000fea0003800000 */
.L_x_2654:
[----:B------:R-:W-:-:S09]  /*2600*/  UISETP.NE.AND UP0, UPT, UR4, 0x2, UPT ;  /* 0x000000020400788c */ /* 0x000fd2000bf05270 */
[----:B------:R-:W-:Y:S05]  /*2610*/  BRA.U !UP0, `(.L_x_2658) ;  /* 0x0000000108307547 */ /* 0x000fea000b800000 */
[----:B------:R-:W-:-:S09]  /*2620*/  UISETP.NE.AND UP0, UPT, UR4, 0x3, UPT ;  /* 0x000000030400788c */ /* 0x000fd2000bf05270 */
[----:B------:R-:W-:Y:S05]  /*2630*/  BRA.U !UP0, `(.L_x_2659) ;  /* 0x0000000108187547 */ /* 0x000fea000b800000 */
[----:B------:R-:W-:-:S09]  /*2640*/  UISETP.NE.AND UP0, UPT, UR4, 0x4, UPT ;  /* 0x000000040400788c */ /* 0x000fd2000bf05270 */
[----:B------:R-:W-:Y:S05]  /*2650*/  BRA.U UP0, `(.L_x_2656) ;  /* 0x0000000900b87547 */ /* 0x000fea000b800000 */
[----:B0-----:R-:W-:-:S06]  /*2660*/  SHF.L.U32 R5, R5, 0x10, RZ ;  /* 0x0000001005057819 */ /* 0x001fcc00000006ff */
[----:B------:R-:W0:Y:S02]  /*2670*/  F2I.S64.TRUNC R4, R5 ;  /* 0x0000000500047311 */ /* 0x000e24000020d900 */
[----:B0-----:R0:W-:Y:S01]  /*2680*/  STG.E.64 desc[UR36][R2.64], R4 ;  /* 0x0000000402007986 */ /* 0x0011e2000c101b24 */
[----:B------:R-:W-:Y:S05]  /*2690*/  BRA `(.L_x_2657) ;  /* 0x0000000c00487947 */ /* 0x000fea0003800000 */
.L_x_2659:
[----:B0-----:R-:W-:-:S06]  /*26a0*/  IMAD.U32 R5, R5, 0x10000, RZ ;  /* 0x0001000005057824 */ /* 0x001fcc00078e00ff */
[----:B------:R-:W0:Y:S02]  /*26b0*/  F2I.FTZ.TRUNC.NTZ R5, R5 ;  /* 0x0000000500057305 */ /* 0x000e24000021f100 */
[----:B0-----:R0:W-:Y:S01]  /*26c0*/  STG.E desc[UR36][R2.64], R5 ;  /* 0x0000000502007986 */ /* 0x0011e2000c101924 */
[----:B------:R-:W-:Y:S05]  /*26d0*/  BRA `(.L_x_2657) ;  /* 0x0000000c00387947 */ /* 0x000fea0003800000 */
.L_x_2658:
[----:B0-----:R-:W-:-:S06]  /*26e0*/  IMAD.U32 R5, R5, 0x10000, RZ ;  /* 0x0001000005057824 */ /* 0x001fcc00078e00ff */
[----:B------:R-:W0:Y:S02]  /*26f0*/  F2I.FTZ.TRUNC.NTZ R5, R5 ;  /* 0x0000000500057305 */ /* 0x000e24000021f100 */
[----:B0-----:R0:W-:Y:S01]  /*2700*/  STG.E.U16 desc[UR36][R2.64], R5 ;  /* 0x0000000502007986 */ /* 0x0011e2000c101524 */
[----:B------:R-:W-:Y:S05]  /*2710*/  BRA `(.L_x_2657) ;  /* 0x0000000c00287947 */ /* 0x000fea0003800000 */
.L_x_2653:
[----:B------:R-:W-:-:S09]  /*2720*/  UISETP.GT.AND UP0, UPT, UR4, 0x6, UPT ;  /* 0x000000060400788c */ /* 0x000fd2000bf04270 */
[----:B------:R-:W-:Y:S05]  /*2730*/  BRA.U UP0, `(.L_x_2660) ;  /* 0x00000001002c7547 */ /* 0x000fea000b800000 */
[----:B------:R-:W-:-:S09]  /*2740*/  UISETP.NE.AND UP0, UPT, UR4, 0x5, UPT ;  /* 0x000000050400788c */ /* 0x000fd2000bf05270 */
[----:B------:R-:W-:Y:S05]  /*2750*/  BRA.U !UP0, `(.L_x_2661) ;  /* 0x0000000108147547 */ /* 0x000fea000b800000 */
[----:B------:R-:W-:-:S09]  /*2760*/  UISETP.NE.AND UP0, UPT, UR4, 0x6, UPT ;  /* 0x000000060400788c */ /* 0x000fd2000bf05270 */
[----:B------:R-:W-:Y:S05]  /*2770*/  BRA.U UP0, `(.L_x_2656) ;  /* 0x0000000900707547 */ /* 0x000fea000b800000 */
[----:B0-----:R-:W-:-:S05]  /*2780*/  IMAD.U32 R5, R5, 0x10000, RZ ;  /* 0x0001000005057824 */ /* 0x001fca00078e00ff */
[----:B------:R0:W-:Y:S01]  /*2790*/  STG.E desc[UR36][R2.64], R5 ;  /* 0x0000000502007986 */ /* 0x0001e2000c101924 */
[----:B------:R-:W-:Y:S05]  /*27a0*/  BRA `(.L_x_2657) ;  /* 0x0000000c00047947 */ /* 0x000fea0003800000 */
.L_x_2661:
[----:B0-----:R-:W-:-:S04]  /*27b0*/  SHF.L.U32 R0, R5, 0x10, RZ ;  /* 0x0000001005007819 */ /* 0x001fc800000006ff */
[----:B------:R-:W-:-:S05]  /*27c0*/  F2FP.F16.F32.PACK_AB R0, RZ, R0 ;  /* 0x00000000ff00723e */ /* 0x000fca00000000ff */
[----:B------:R0:W-:Y:S01]  /*27d0*/  STG.E.U16 desc[UR36][R2.64], R0 ;  /* 0x0000000002007986 */ /* 0x0001e2000c101524 */
[----:B------:R-:W-:Y:S05]  /*27e0*/  BRA `(.L_x_2657) ;  /* 0x0000000800f47947 */ /* 0x000fea0003800000 */
.L_x_2660:
[----:B------:R-:W-:-:S09]  /*27f0*/  UISETP.NE.AND UP0, UPT, UR4, 0x7, UPT ;  /* 0x000000070400788c */ /* 0x000fd2000bf05270 */
[----:B------:R-:W-:Y:S05]  /*2800*/  BRA.U !UP0, `(.L_x_2662) ;  /* 0x0000000108347547 */ /* 0x000fea000b800000 */
[----:B------:R-:W-:-:S09]  /*2810*/  UISETP.NE.AND UP0, UPT, UR4, 0x8, UPT ;  /* 0x000000080400788c */ /* 0x000fd2000bf05270 */
[----:B------:R-:W-:Y:S05]  /*2820*/  BRA.U !UP0, `(.L_x_2663) ;  /* 0x0000000108187547 */ /* 0x000fea000b800000 */
[----:B------:R-:W-:-:S09]  /*2830*/  UISETP.NE.AND UP0, UPT, UR4, 0x9, UPT ;  /* 0x000000090400788c */ /* 0x000fd2000bf05270 */
[----:B------:R-:W-:Y:S05]  /*2840*/  BRA.U UP0, `(.L_x_2656) ;  /* 0x00000009003c7547 */ /* 0x000fea000b800000 */
[----:B0-----:R-:W-:Y:S02]  /*2850*/  IMAD.U32 R4, R5, 0x10000, RZ ;  /* 0x0001000005047824 */ /* 0x001fe400078e00ff */
[----:B------:R-:W-:-:S05]  /*2860*/  IMAD.MOV.U32 R5, RZ, RZ, RZ ;  /* 0x000000ffff057224 */ /* 0x000fca00078e00ff */
[----:B------:R0:W-:Y:S01]  /*2870*/  STG.E.64 desc[UR36][R2.64], R4 ;  /* 0x0000000402007986 */ /* 0x0001e2000c101b24 */
[----:B------:R-:W-:Y:S05]  /*2880*/  BRA `(.L_x_2657) ;  /* 0x0000000800cc7947 */ /* 0x000fea0003800000 */
.L_x_2663:
[----:B0-----:R-:W-:-:S05]  /*2890*/  IMAD.U32 R5, R5, 0x10000, RZ ;  /* 0x0001000005057824 */ /* 0x001fca00078e00ff */
[----:B------:R-:W-:-:S04]  /*28a0*/  F2FP.F16.F32.PACK_AB R5, RZ, R5 ;  /* 0x00000005ff05723e */ /* 0x000fc800000000ff */
[----:B------:R-:W-:-:S05]  /*28b0*/  PRMT R5, R5, 0x5410, RZ ;  /* 0x0000541005057816 */ /* 0x000fca00000000ff */
[----:B------:R0:W-:Y:S01]  /*28c0*/  STG.E desc[UR36][R2.64], R5 ;  /* 0x0000000502007986 */ /* 0x0001e2000c101924 */
[----:B------:R-:W-:Y:S05]  /*28d0*/  BRA `(.L_x_2657) ;  /* 0x0000000800b87947 */ /* 0x000fea0003800000 */
.L_x_2662:
[----:B0-----:R-:W-:-:S05]  /*28e0*/  SHF.L.U32 R4, R5, 0x10, RZ ;  /* 0x0000001005047819 */ /* 0x001fca00000006ff */
[----:B------:R-:W-:-:S06]  /*28f0*/  FMUL.FTZ R4, R4, 1 ;  /* 0x3f80000004047820 */ /* 0x000fcc0000410000 */
[----:B------:R-:W0:Y:S02]  /*2900*/  F2F.F64.F32 R4, R4 ;  /* 0x0000000400047310 */ /* 0x000e240000201800 */
[----:B0-----:R0:W-:Y:S01]  /*2910*/  STG.E.64 desc[UR36][R2.64], R4 ;  /* 0x0000000402007986 */ /* 0x0011e2000c101b24 */
[----:B------:R-:W-:Y:S05]  /*2920*/  BRA `(.L_x_2657) ;  /* 0x0000000800a47947 */ /* 0x000fea0003800000 */
.L_x_2652:
        /* <DEDUP_REMOVED lines=8> */
[----:B0-----:R-:W-:-:S05]  /*29b0*/  IMAD.U32 R5, R5, 0x10000, RZ ;  /* 0x0001000005057824 */ /* 0x001fca00078e00ff */
[----:B------:R-:W-:-:S04]  /*29c0*/  FSETP.NEU.FTZ.AND P0, PT, R5, RZ, PT ;  /* 0x000000ff0500720b */ /* 0x000fc80003f1d000 */
[----:B------:R-:W-:-:S05]  /*29d0*/  SEL R5, RZ, 0x1, !P0 ;  /* 0x00000001ff057807 */ /* 0x000fca0004000000 */
[----:B------:R0:W-:Y:S01]  /*29e0*/  STG.E.U8 desc[UR36][R2.64], R5 ;  /* 0x0000000502007986 */ /* 0x0001e2000c101124 */
[----:B------:R-:W-:Y:S05]  /*29f0*/  BRA `(.L_x_2657) ;  /* 0x0000000800707947 */ /* 0x000fea0003800000 */
.L_x_2666:
[----:B0-----:R-:W-:Y:S01]  /*2a00*/  IMAD.U32 R5, R5, 0x10000, RZ ;  /* 0x0001000005057824 */ /* 0x001fe200078e00ff */
[----:B------:R-:W-:-:S03]  /*2a10*/  CS2R R6, SRZ ;  /* 0x0000000000067805 */ /* 0x000fc6000001ff00 */
[----:B------:R-:W-:-:S06]  /*2a20*/  FMUL.FTZ R5, R5, 1 ;  /* 0x3f80000005057820 */ /* 0x000fcc0000410000 */
[----:B------:R-:W0:Y:S02]  /*2a30*/  F2F.F64.F32 R4, R5 ;  /* 0x0000000500047310 */ /* 0x000e240000201800 */
[----:B0-----:R0:W-:Y:S01]  /*2a40*/  STG.E.128 desc[UR36][R2.64], R4 ;  /* 0x0000000402007986 */ /* 0x0011e2000c101d24 */
[----:B------:R-:W-:Y:S05]  /*2a50*/  BRA `(.L_x_2657) ;  /* 0x0000000800587947 */ /* 0x000fea0003800000 */
.L_x_2665:
[----:B------:R-:W-:-:S09]  /*2a60*/  UISETP.NE.AND UP0, UPT, UR4, 0xf, UPT ;  /* 0x0000000f0400788c */ /* 0x000fd2000bf05270 */
[----:B------:R-:W-:Y:S05]  /*2a70*/  BRA.U !UP0, `(.L_x_2667) ;  /* 0x0000000108a07547 */ /* 0x000fea000b800000 */
[----:B------:R-:W-:-:S09]  /*2a80*/  UISETP.NE.AND UP0, UPT, UR4, 0x17, UPT ;  /* 0x000000170400788c */ /* 0x000fd2000bf05270 */
[----:B------:R-:W-:Y:S05]  /*2a90*/  BRA.U !UP0, `(.L_x_2668) ;  /* 0x00000001084c7547 */ /* 0x000fea000b800000 */
[----:B------:R-:W-:-:S09]  /*2aa0*/  UISETP.NE.AND UP0, UPT, UR4, 0x18, UPT ;  /* 0x000000180400788c */ /* 0x000fd2000bf05270 */
[----:B------:R-:W-:Y:S05]  /*2ab0*/  BRA.U UP0, `(.L_x_2656) ;  /* 0x0000000500a07547 */ /* 0x000fea000b800000 */
[----:B0-----:R-:W-:Y:S01]  /*2ac0*/  IMAD.U32 R7, R5, 0x10000, RZ ;  /* 0x0001000005077824 */ /* 0x001fe200078e00ff */
[----:B------:R-:W-:Y:S01]  /*2ad0*/  BSSY.RECONVERGENT B0, `(.L_x_2669) ;  /* 0x000000c000007945 */ /* 0x000fe20003800200 */
[----:B------:R-:W-:-:S03]  /*2ae0*/  HFMA2 R0, -RZ, RZ, 0, 7.569789886474609375e-06 ;  /* 0x0000007fff007431 */ /* 0x000fc600000001ff */
        /* <DEDUP_REMOVED lines=10> */
.L_x_2670:
[----:B------:R-:W-:Y:S05]  /*2b90*/  BSYNC.RECONVERGENT B0 ;  /* 0x0000000000007941 */ /* 0x000fea0003800200 */
.L_x_2669:
[----:B------:R-:W-:-:S05]  /*2ba0*/  LOP3.LUT R5, R0, 0x80, R5, 0xf8, !PT ;  /* 0x0000008000057812 */ /* 0x000fca00078ef805 */
[----:B------:R0:W-:Y:S01]  /*2bb0*/  STG.E.U8 desc[UR36][R2.64], R5 ;  /* 0x0000000502007986 */ /* 0x0001e2000c101124 */
[----:B------:R-:W-:Y:S05]  /*2bc0*/  BRA `(.L_x_2657) ;  /* 0x0000000400fc7947 */ /* 0x000fea0003800000 */
.L_x_2668:
[----:B0-----:R-:W-:Y:S01]  /*2bd0*/  IMAD.U32 R7, R5, 0x10000, RZ ;  /* 0x0001000005077824 */ /* 0x001fe200078e00ff */
        /* <DEDUP_REMOVED lines=14> */
.L_x_2672:
[----:B------:R-:W-:Y:S05]  /*2cc0*/  BSYNC.RECONVERGENT B0 ;  /* 0x0000000000007941 */ /* 0x000fea0003800200 */
.L_x_2671:
[----:B------:R-:W-:-:S05]  /*2cd0*/  LOP3.LUT R5, R0, 0x80, R5, 0xf8, !PT ;  /* 0x0000008000057812 */ /* 0x000fca00078ef805 */
[----:B------:R0:W-:Y:S01]  /*2ce0*/  STG.E.U8 desc[UR36][R2.64], R5 ;  /* 0x0000000502007986 */ /* 0x0001e2000c101124 */
[----:B------:R-:W-:Y:S05]  /*2cf0*/  BRA `(.L_x_2657) ;  /* 0x0000000400b07947 */ /* 0x000fea0003800000 */
.L_x_2667:
[----:B0-----:R0:W-:Y:S01]  /*2d00*/  STG.E.U16 desc[UR36][R2.64], R5 ;  /* 0x0000000502007986 */ /* 0x0011e2000c101524 */
[----:B------:R-:W-:Y:S05]  /*2d10*/  BRA `(.L_x_2657) ;  /* 0x0000000400a87947 */ /* 0x000fea0003800000 */
.L_x_2664:
        /* <DEDUP_REMOVED lines=8> */
[----:B0-----:R-:W-:-:S06]  /*2da0*/  IMAD.U32 R5, R5, 0x10000, RZ ;  /* 0x0001000005057824 */ /* 0x001fcc00078e00ff */
[----:B------:R-:W0:Y:S02]  /*2db0*/  F2I.FTZ.U32.TRUNC.NTZ R5, R5 ;  /* 0x0000000500057305 */ /* 0x000e24000021f000 */
[----:B0-----:R0:W-:Y:S01]  /*2dc0*/  STG.E.U16 desc[UR36][R2.64], R5 ;  /* 0x0000000502007986 */ /* 0x0011e2000c101524 */
[----:B------:R-:W-:Y:S05]  /*2dd0*/  BRA `(.L_x_2657) ;  /* 0x0000000400787947 */ /* 0x000fea0003800000 */
.L_x_2675:
[----:B0-----:R-:W-:Y:S01]  /*2de0*/  SHF.L.U32 R5, R5, 0x10, RZ ;  /* 0x0000001005057819 */ /* 0x001fe200000006ff */
[----:B------:R-:W-:Y:S01]  /*2df0*/  BSSY.RECONVERGENT B0, `(.L_x_2676) ;  /* 0x0000014000007945 */ /* 0x000fe20003800200 */
[----:B------:R-:W-:Y:S02]  /*2e00*/  IMAD.MOV.U32 R0, RZ, RZ, 0x80 ;  /* 0x00000080ff007424 */ /* 0x000fe400078e00ff */
        /* <DEDUP_REMOVED lines=10> */
.L_x_2678:
[----:B------:R-:W-:-:S04]  /*2eb0*/  SHF.R.U32.HI R0, RZ, 0x14, R5 ;  /* 0x00000014ff007819 */ /* 0x000fc80000011605 */
[----:B------:R-:W-:-:S04]  /*2ec0*/  LOP3.LUT R0, R0, 0x1, RZ, 0xc0, !PT ;  /* 0x0000000100007812 */ /* 0x000fc800078ec0ff */
[----:B------:R-:W-:-:S04]  /*2ed0*/  IADD3 R0, PT, PT, R5, 0x487ffff, R0 ;  /* 0x0487ffff05007810 */ /* 0x000fc80007ffe000 */
[----:B------:R-:W-:-:S04]  /*2ee0*/  SHF.R.U32.HI R0, RZ, 0x14, R0 ;  /* 0x00000014ff007819 */ /* 0x000fc80000011600 */
[----:B------:R-:W-:-:S07]  /*2ef0*/  LOP3.LUT R4, R0, 0xff, RZ, 0xc0, !PT ;  /* 0x000000ff00047812 */ /* 0x000fce00078ec0ff */
.L_x_2679:
[----:B------:R-:W-:-:S04]  /*2f00*/  SHF.R.U32.HI R5, RZ, 0x18, R5 ;  /* 0x00000018ff057819 */ /* 0x000fc80000011605 */
[----:B------:R-:W-:-:S04]  /*2f10*/  LOP3.LUT R4, R4, 0x80, R5, 0xf8, !PT ;  /* 0x0000008004047812 */ /* 0x000fc800078ef805 */
[----:B------:R-:W-:-:S07]  /*2f20*/  PRMT R0, R4, 0x7610, R0 ;  /* 0x0000761004007816 */ /* 0x000fce0000000000 */
.L_x_2677:
[----:B------:R-:W-:Y:S05]  /*2f30*/  BSYNC.RECONVERGENT B0 ;  /* 0x0000000000007941 */ /* 0x000fea0003800200 */
.L_x_2676:
[----:B------:R4:W-:Y:S01]  /*2f40*/  STG.E.U8 desc[UR36][R2.64], R0 ;  /* 0x0000000002007986 */ /* 0x0009e2000c101124 */
[----:B------:R-:W-:Y:S05]  /*2f50*/  BRA `(.L_x_2657) ;  /* 0x0000000400187947 */ /* 0x000fea0003800000 */
.L_x_2674:
[----:B0-----:R-:W-:Y:S01]  /*2f60*/  IMAD.U32 R5, R5, 0x10000, RZ ;  /* 0x0001000005057824 */ /* 0x001fe200078e00ff */
        /* <DEDUP_REMOVED lines=12> */
.L_x_2682:
[----:B------:R-:W-:-:S04]  /*3030*/  SHF.R.U32.HI R0, RZ, 0x15, R5 ;  /* 0x00000015ff007819 */ /* 0x000fc80000011605 */
[----:B------:R-:W-:-:S04]  /*3040*/  LOP3.LUT R0, R0, 0x1, RZ, 0xc0, !PT ;  /* 0x0000000100007812 */ /* 0x000fc800078ec0ff */
[----:B------:R-:W-:-:S04]  /*3050*/  IADD3 R0, PT, PT, R5, 0x88fffff, R0 ;  /* 0x088fffff05007810 */ /* 0x000fc80007ffe000 */
[----:B------:R-:W-:-:S04]  /*3060*/  SHF.R.U32.HI R0, RZ, 0x15, R0 ;  /* 0x00000015ff007819 */ /* 0x000fc80000011600 */
[----:B------:R-:W-:-:S07]  /*3070*/  LOP3.LUT R4, R0, 0xff, RZ, 0xc0, !PT ;  /* 0x000000ff00047812 */ /* 0x000fce00078ec0ff */
.L_x_2683:
[----:B------:R-:W-:-:S04]  /*3080*/  SHF.R.U32.HI R5, RZ, 0x18, R5 ;  /* 0x00000018ff057819 */ /* 0x000fc80000011605 */
[----:B------:R-:W-:-:S04]  /*3090*/  LOP3.LUT R4, R4, 0x80, R5, 0xf8, !PT ;  /* 0x0000008004047812 */ /* 0x000fc800078ef805 */
[----:B------:R-:W-:-:S07]  /*30a0*/  PRMT R0, R4, 0x7610, R0 ;  /* 0x0000761004007816 */ /* 0x000fce0000000000 */
.L_x_2681:
[----:B------:R-:W-:Y:S05]  /*30b0*/  BSYNC.RECONVERGENT B0 ;  /* 0x0000000000007941 */ /* 0x000fea0003800200 */
.L_x_2680:
[----:B------:R3:W-:Y:S01]  /*30c0*/  STG.E.U8 desc[UR36][R2.64], R0 ;  /* 0x0000000002007986 */ /* 0x0007e2000c101124 */
[----:B------:R-:W-:Y:S05]  /*30d0*/  BRA `(.L_x_2657) ;  /* 0x0000000000b87947 */ /* 0x000fea0003800000 */
.L_x_2673:
[----:B------:R-:W-:-:S09]  /*30e0*/  UISETP.NE.AND UP0, UPT, UR4, 0x1c, UPT ;  /* 0x0000001c0400788c */ /* 0x000fd2000bf05270 */
[----:B------:R-:W-:Y:S05]  /*30f0*/  BRA.U !UP0, `(.L_x_2684) ;  /* 0x0000000108a47547 */ /* 0x000fea000b800000 */
[----:B------:R-:W-:-:S09]  /*3100*/  UISETP.NE.AND UP0, UPT, UR4, 0x1d, UPT ;  /* 0x0000001d0400788c */ /* 0x000fd2000bf05270 */
[----:B------:R-:W-:Y:S05]  /*3110*/  BRA.U !UP0, `(.L_x_2685) ;  /* 0x00000001088c7547 */ /* 0x000fea000b800000 */
[----:B------:R-:W-:-:S09]  /*3120*/  UISETP.NE.AND UP0, UPT, UR4, 0x2c, UPT ;  /* 0x0000002c0400788c */ /* 0x000fd2000bf05270 */
[----:B------:R-:W-:Y:S05]  /*3130*/  BRA.U !UP0, `(.L_x_2686) ;  /* 0x0000000108447547 */ /* 0x000fea000b800000 */
.L_x_2656:
[----:B------:R-:W-:Y:S01]  /*3140*/  MOV R2, 0x0 ;  /* 0x0000000000027802 */ /* 0x000fe20000000f00 */
[----:B------:R-:W1:Y:S01]  /*3150*/  LDCU.64 UR6, c[0x4][0x128] ;  /* 0x01002500ff0677ac */ /* 0x000e620008000a00 */
[----:B------:R-:W-:Y:S02]  /*3160*/  HFMA2 R13, -RZ, RZ, 0, 0 ;  /* 0x00000000ff0d7431 */ /* 0x000fe400000001ff */
[----:B------:R-:W-:Y:S01]  /*3170*/  IMAD.MOV.U32 R8, RZ, RZ, 0x65 ;  /* 0x00000065ff087424 */ /* 0x000fe200078e00ff */
[----:B------:R-:W2:Y:S01]  /*3180*/  LDCU.64 UR8, c[0x4][0x130] ;  /* 0x01002600ff0877ac */ /* 0x000ea20008000a00 */
[----:B------:R-:W3:Y:S01]  /*3190*/  LDC.64 R2, c[0x4][R2] ;  /* 0x0100000002027b82 */ /* 0x000ee20000000a00 */
[----:B------:R-:W-:Y:S01]  /*31a0*/  IMAD.MOV.U32 R12, RZ, RZ, 0x1 ;  /* 0x00000001ff0c7424 */ /* 0x000fe200078e00ff */
[----:B------:R-:W4:Y:S01]  /*31b0*/  LDCU.64 UR4, c[0x4][0x40] ;  /* 0x01000800ff0477ac */ /* 0x000f220008000a00 */
[----:B-1----:R-:W-:Y:S01]  /*31c0*/  MOV R4, UR6 ;  /* 0x0000000600047c02 */ /* 0x002fe20008000f00 */
[----:B0-----:R-:W-:-:S02]  /*31d0*/  IMAD.U32 R5, RZ, RZ, UR7 ;  /* 0x00000007ff057e24 */ /* 0x001fc4000f8e00ff */
[----:B--2---:R-:W-:Y:S02]  /*31e0*/  IMAD.U32 R6, RZ, RZ, UR8 ;  /* 0x00000008ff067e24 */ /* 0x004fe4000f8e00ff */
[----:B------:R-:W-:Y:S01]  /*31f0*/  IMAD.U32 R7, RZ, RZ, UR9 ;  /* 0x00000009ff077e24 */ /* 0x000fe2000f8e00ff */
[----:B----4-:R-:W-:Y:S01]  /*3200*/  MOV R10, UR4 ;  /* 0x00000004000a7c02 */ /* 0x010fe20008000f00 */
[----:B------:R-:W-:-:S07]  /*3210*/  IMAD.U32 R11, RZ, RZ, UR5 ;  /* 0x00000005ff0b7e24 */ /* 0x000fce000f8e00ff */
[----:B------:R-:W-:-:S07]  /*3220*/  LEPC R20, `(.L_x_2687) ;  /* 0x000000001014794e */ /* 0x000fce0000000000 */
[----:B---3--:R-:W-:Y:S05]  /*3230*/  CALL.ABS.NOINC R2 ;  /* 0x0000000002007343 */ /* 0x008fea0003c00000 */
.L_x_2687:
[----:B------:R-:W-:Y:S05]  /*3240*/  BRA `(.L_x_2657) ;  /* 0x00000000005c7947 */ /* 0x000fea0003800000 */
.L_x_2686:
[----:B0-----:R-:W-:-:S05]  /*3250*/  IMAD.U32 R5, R5, 0x10000, RZ ;  /* 0x0001000005057824 */ /* 0x001fca00078e00ff */
        /* <DEDUP_REMOVED lines=15> */
.L_x_2685:
[----:B0-----:R-:W-:-:S06]  /*3350*/  SHF.L.U32 R5, R5, 0x10, RZ ;  /* 0x0000001005057819 */ /* 0x001fcc00000006ff */
[----:B------:R-:W0:Y:S02]  /*3360*/  F2I.U64.TRUNC R4, R5 ;  /* 0x0000000500047311 */ /* 0x000e24000020d800 */
[----:B0-----:R1:W-:Y:S01]  /*3370*/  STG.E.64 desc[UR36][R2.64], R4 ;  /* 0x0000000402007986 */ /* 0x0013e2000c101b24 */
[----:B------:R-:W-:Y:S05]  /*3380*/  BRA `(.L_x_2657) ;  /* 0x00000000000c7947 */ /* 0x000fea0003800000 */
.L_x_2684:
[----:B0-----:R-:W-:-:S06]  /*3390*/  IMAD.U32 R5, R5, 0x10000, RZ ;  /* 0x0001000005057824 */ /* 0x001fcc00078e00ff */
[----:B------:R-:W0:Y:S02]  /*33a0*/  F2I.FTZ.U32.TRUNC.NTZ R5, R5 ;  /* 0x0000000500057305 */ /* 0x000e24000021f000 */
[----:B0-----:R0:W-:Y:S02]  /*33b0*/  STG.E desc[UR36][R2.64], R5 ;  /* 0x0000000502007986 */ /* 0x0011e4000c101924 */
.L_x_2657:
[----:B------:R-:W-:-:S07]  /*33c0*/  VIADD R17, R17, 0x80 ;  /* 0x0000008011117836 */ /* 0x000fce0000000000 */
.L_x_2614:
[----:B------:R-:W-:Y:S05]  /*33d0*/  BSYNC.RECONVERGENT B6 ;  /* 0x0000000000067941 */ /* 0x000fea0003800200 */
.L_x_2613:
[----:B------:R-:W5:Y:S01]  /*33e0*/  LDCU UR4, c[0x0][0x380] ;  /* 0x00007000ff0477ac */ /* 0x000f620008000800 */
[----:B------:R-:W-:Y:S01]  /*33f0*/  BSSY.RECONVERGENT B6, `(.L_x_2688) ;  /* 0x000032d000067945 */ /* 0x000fe20003800200 */
[----:B-----5:R-:W-:-:S13]  /*3400*/  ISETP.GE.AND P0, PT, R17, UR4, PT ;  /* 0x0000000411007c0c */ /* 0x020fda000bf06270 */
[----:B------:R-:W-:Y:S05]  /*3410*/  @P0 BRA `(.L_x_2689) ;  /* 0x0000003000a80947 */ /* 0x000fea0003800000 */
[----:B------:R-:W5:Y:S01]  /*3420*/  LDCU UR4, c[0x0][0x388] ;  /* 0x00007100ff0477ac */ /* 0x000f620008000800 */
[----:B0--34-:R-:W-:Y:S02]  /*3430*/  HFMA2 R0, -RZ, RZ, 0, 0 ;  /* 0x00000000ff007431 */ /* 0x019fe400000001ff */
[----:B------:R-:W-:Y:S01]  /*3440*/  IMAD.MOV.U32 R16, RZ, RZ, RZ ;  /* 0x000000ffff107224 */ /* 0x000fe200078e00ff */
[----:B-----5:R-:W-:-:S09]  /*3450*/  UISETP.NE.AND UP0, UPT, UR4, URZ, UPT ;  /* 0x000000ff0400728c */ /* 0x020fd2000bf05270 */
[----:B------:R-:W-:Y:S05]  /*3460*/  BRA.U !UP0, `(.L_x_2690) ;  /* 0x0000001108a87547 */ /* 0x000fea000b800000 */
[----:B------:R-:W1:Y:S01]  /*3470*/  LDCU.64 UR4, c[0x0][0x390] ;  /* 0x00007200ff0477ac */ /* 0x000e620008000a00 */
[----:B------:R-:W-:Y:S01]  /*3480*/  IMAD.MOV.U32 R16, RZ, RZ, RZ ;  /* 0x000000ffff107224 */ /* 0x000fe200078e00ff */
[----:B------:R-:W0:Y:S01]  /*3490*/  LDCU UR6, c[0x0][0x38c] ;  /* 0x00007180ff0677ac */ /* 0x000e220008000800 */
[----:B------:R-:W3:Y:S01]  /*34a0*/  LDCU.64 UR8, c[0x0][0x4b8] ;  /* 0x00009700ff0877ac */ /* 0x000ee20008000a00 */
[----:B------:R-:W-:Y:S01]  /*34b0*/  UISETP.NE.AND UP0, UPT, UR40, URZ, UPT ;  /* 0x000000ff2800728c */ /* 0x000fe2000bf05270 */
[----:B-12---:R-:W-:-:S05]  /*34c0*/  IMAD.HI.U32 R2, R17, UR4, R16 ;  /* 0x0000000411027c27 */ /* 0x006fca000f8e0010 */
[----:B------:R-:W-:-:S04]  /*34d0*/  SHF.R.U32.HI R3, RZ, UR5, R2 ;  /* 0x00000005ff037c19 */ /* 0x000fc80008011602 */
[----:B------:R-:W-:-:S05]  /*34e0*/  IADD3 R0, PT, PT, -R3, RZ, RZ ;  /* 0x000000ff03007210 */ /* 0x000fca0007ffe1ff */
        /* <DEDUP_REMOVED lines=290> */
.L_x_2690:
[----:B------:R-:W1:Y:S01]  /*4710*/  LDCU.64 UR6, c[0x0][0x588] ;  /* 0x0000b100ff0677ac */ /* 0x000e620008000a00 */
        /* <DEDUP_REMOVED lines=17> */
.L_x_2694:
[----:B------:R-:W2:Y:S02]  /*4830*/  LDG.E.U8 R2, desc[UR36][R2.64] ;  /* 0x0000002402027981 */ /* 0x000ea4000c1e1100 */
[----:B--2---:R-:W-:-:S04]  /*4840*/  I2FP.F32.U32 R0, R2 ;  /* 0x0000000200007245 */ /* 0x004fc80000201000 */
[----:B------:R-:W-:Y:S01]  /*4850*/  F2FP.BF16.F32.PACK_AB R0, RZ, R0 ;  /* 0x00000000ff00723e */ /* 0x000fe200000010ff */
[----:B------:R-:W-:Y:S06]  /*4860*/  BRA `(.L_x_2696) ;  /* 0x0000000c00847947 */ /* 0x000fec0003800000 */
.L_x_2693:
        /* <DEDUP_REMOVED lines=10> */
.L_x_2698:
[----:B------:R-:W2:Y:S02]  /*4910*/  LDG.E R2, desc[UR36][R2.64] ;  /* 0x0000002402027981 */ /* 0x000ea4000c1e1900 */
[----:B--2---:R-:W-:-:S04]  /*4920*/  I2FP.F32.S32 R0, R2 ;  /* 0x0000000200007245 */ /* 0x004fc80000201400 */
[----:B------:R-:W-:Y:S01]  /*4930*/  F2FP.BF16.F32.PACK_AB R0, RZ, R0 ;  /* 0x00000000ff00723e */ /* 0x000fe200000010ff */
[----:B------:R-:W-:Y:S06]  /*4940*/  BRA `(.L_x_2696) ;  /* 0x0000000c004c7947 */ /* 0x000fec0003800000 */
.L_x_2697:
[----:B------:R-:W2:Y:S02]  /*4950*/  LDG.E.U16 R2, desc[UR36][R2.64] ;  /* 0x0000002402027981 */ /* 0x000ea4000c1e1500 */
[----:B--2---:R-:W0:Y:S02]  /*4960*/  I2F.S16 R0, R2 ;  /* 0x0000000200007306 */ /* 0x004e240000101400 */
[----:B0-----:R-:W-:Y:S01]  /*4970*/  F2FP.BF16.F32.PACK_AB R0, RZ, R0 ;  /* 0x00000000ff00723e */ /* 0x001fe200000010ff */
[----:B------:R-:W-:Y:S06]  /*4980*/  BRA `(.L_x_2696) ;  /* 0x0000000c003c7947 */ /* 0x000fec0003800000 */
.L_x_2692:
        /* <DEDUP_REMOVED lines=9> */
.L_x_2700:
[----:B------:R-:W2:Y:S02]  /*4a20*/  LDG.E.U16 R0, desc[UR36][R2.64] ;  /* 0x0000002402007981 */ /* 0x000ea4000c1e1500 */
[----:B--2---:R-:W-:-:S05]  /*4a30*/  HADD2.F32 R0, -RZ, R0.H0_H0 ;  /* 0x20000000ff007230 */ /* 0x004fca0000004100 */
[----:B------:R-:W-:Y:S01]  /*4a40*/  F2FP.BF16.F32.PACK_AB R0, RZ, R0 ;  /* 0x00000000ff00723e */ /* 0x000fe200000010ff */
[----:B------:R-:W-:Y:S06]  /*4a50*/  BRA `(.L_x_2696) ;  /* 0x0000000c00087947 */ /* 0x000fec0003800000 */
.L_x_2699:
        /* <DEDUP_REMOVED lines=9> */
.L_x_2702:
[----:B------:R-:W2:Y:S02]  /*4af0*/  LDG.E.U16 R2, desc[UR36][R2.64] ;  /* 0x0000002402027981 */ /* 0x000ea4000c1e1500 */
[----:B--2---:R-:W-:-:S05]  /*4b00*/  HADD2.F32 R0, -RZ, R2.H0_H0 ;  /* 0x20000002ff007230 */ /* 0x004fca0000004100 */
[----:B------:R-:W-:Y:S01]  /*4b10*/  F2FP.BF16.F32.PACK_AB R0, RZ, R0 ;  /* 0x00000000ff00723e */ /* 0x000fe200000010ff */
[----:B------:R-:W-:Y:S06]  /*4b20*/  BRA `(.L_x_2696) ;  /* 0x0000000800d47947 */ /* 0x000fec0003800000 */
.L_x_2701:
        /* <DEDUP_REMOVED lines=8> */
.L_x_2691:
        /* <DEDUP_REMOVED lines=13> */
.L_x_2705:
        /* <DEDUP_REMOVED lines=8> */
.L_x_2704:
        /* <DEDUP_REMOVED lines=14> */
[----:B------:R-:W-:-:S05]  /*4de0*/  VIADD R5, R5, 0xfffffffc ;  /* 0xfffffffc05057836 */ /* 0x000fca0000000000 */
[C---:B------:R-:W-:Y:S02]  /*4df0*/  SHF.L.U32 R6, R4.reuse, R5, RZ ;  /* 0x0000000504067219 */ /* 0x040fe400000006ff */
[----:B------:R-:W-:Y:S01]  /*4e00*/  SHF.L.U32 R7, R5, 0x17, RZ ;  /* 0x0000001705077819 */ /* 0x000fe200000006ff */
        /* <DEDUP_REMOVED lines=10> */
.L_x_2707:
        /* <DEDUP_REMOVED lines=13> */
.L_x_2706:
[----:B------:R0:W5:Y:S01]  /*4f80*/  LDG.E.U16 R0, desc[UR36][R2.64] ;  /* 0x0000002402007981 */ /* 0x000162000c1e1500 */
[----:B------:R-:W-:Y:S05]  /*4f90*/  BRA `(.L_x_2696) ;  /* 0x0000000400b87947 */ /* 0x000fea0003800000 */
.L_x_2703:
        /* <DEDUP_REMOVED lines=12> */
.L_x_2710:
        /* <DEDUP_REMOVED lines=21> */
.L_x_2714:
[----:B------:R-:W-:Y:S05]  /*51b0*/  BSYNC.RECONVERGENT B1 ;  /* 0x0000000000017941 */ /* 0x000fea0003800200 */
.L_x_2713:
[----:B------:R-:W-:Y:S02]  /*51c0*/  SHF.L.U32 R0, R0, 0x14, RZ ;  /* 0x0000001400007819 */ /* 0x000fe400000006ff */
[----:B------:R-:W-:-:S04]  /*51d0*/  LEA R2, R2, 0x3b800000, 0x17 ;  /* 0x3b80000002027811 */ /* 0x000fc800078eb8ff */
[----:B------:R-:W-:-:S07]  /*51e0*/  LOP3.LUT R0, R2, R0, R7, 0xfe, !PT ;  /* 0x0000000002007212 */ /* 0x000fce00078efe07 */
.L_x_2712:
[----:B------:R-:W-:Y:S05]  /*51f0*/  BSYNC.RECONVERGENT B0 ;  /* 0x0000000000007941 */ /* 0x000fea0003800200 */
.L_x_2711:
[----:B------:R-:W-:Y:S01]  /*5200*/  F2FP.BF16.F32.PACK_AB R0, RZ, R0 ;  /* 0x00000000ff00723e */ /* 0x000fe200000010ff */
[----:B------:R-:W-:Y:S06]  /*5210*/  BRA `(.L_x_2696) ;  /* 0x0000000400187947 */ /* 0x000fec0003800000 */
.L_x_2709:
        /* <DEDUP_REMOVED lines=21> */
.L_x_2718:
[----:B------:R-:W-:Y:S05]  /*5370*/  BSYNC.RECONVERGENT B1 ;  /* 0x0000000000017941 */ /* 0x000fea0003800200 */
.L_x_2717:
[----:B------:R-:W-:Y:S01]  /*5380*/  IMAD.SHL.U32 R0, R0, 0x200000, RZ ;  /* 0x0020000000007824 */ /* 0x000fe200078e00ff */
[----:B------:R-:W-:-:S04]  /*5390*/  LEA R2, R2, 0x37800000, 0x17 ;  /* 0x3780000002027811 */ /* 0x000fc800078eb8ff */
[----:B------:R-:W-:-:S07]  /*53a0*/  LOP3.LUT R0, R2, R0, R7, 0xfe, !PT ;  /* 0x0000000002007212 */ /* 0x000fce00078efe07 */
.L_x_2716:
[----:B------:R-:W-:Y:S05]  /*53b0*/  BSYNC.RECONVERGENT B0 ;  /* 0x0000000000007941 */ /* 0x000fea0003800200 */
.L_x_2715:
[----:B------:R-:W-:Y:S01]  /*53c0*/  F2FP.BF16.F32.PACK_AB R0, RZ, R0 ;  /* 0x00000000ff00723e */ /* 0x000fe200000010ff */
[----:B------:R-:W-:Y:S06]  /*53d0*/  BRA `(.L_x_2696) ;  /* 0x0000000000a87947 */ /* 0x000fec0003800000 */
.L_x_2708:
        /* <DEDUP_REMOVED lines=14> */
.L_x_2722:
[----:B------:R-:W-:Y:S05]  /*54c0*/  BSYNC.RECONVERGENT B0 ;  /* 0x0000000000007941 */ /* 0x000fea0003800200 */
.L_x_2721:
[----:B------:R-:W-:Y:S01]  /*54d0*/  F2FP.BF16.F32.PACK_AB R0, RZ, R0 ;  /* 0x00000000ff00723e */ /* 0x000fe200000010ff */
[----:B------:R-:W-:Y:S06]  /*54e0*/  BRA `(.L_x_2696) ;  /* 0x0000000000647947 */ /* 0x000fec0003800000 */
.L_x_2695:
        /* <DEDUP_REMOVED lines=16> */
.L_x_2723:
[----:B------:R-:W-:Y:S01]  /*55f0*/  PRMT R0, RZ, 0x7610, R0 ;  /* 0x00007610ff007816 */ /* 0x000fe20000000000 */
[----:B------:R-:W-:Y:S06]  /*5600*/  BRA `(.L_x_2696) ;  /* 0x00000000001c7947 */ /* 0x000fec0003800000 */
.L_x_2720:
[----:B------:R-:W2:Y:S02]  /*5610*/  LDG.E.64 R2, desc[UR36][R2.64] ;  /* 0x0000002402027981 */ /* 0x000ea4000c1e1b00 */
[----:B--2---:R-:W0:Y:S02]  /*5620*/  I2F.U64 R0, R2 ;  /* 0x0000000200007312 */ /* 0x004e240000301000 */
[----:B0-----:R-:W-:Y:S01]  /*5630*/  F2FP.BF16.F32.PACK_AB R0, RZ, R0 ;  /* 0x00000000ff00723e */ /* 0x001fe200000010ff */
[----:B------:R-:W-:Y:S06]  /*5640*/  BRA `(.L_x_2696) ;  /* 0x00000000000c7947 */ /* 0x000fec0003800000 */
.L_x_2719:
[----:B------:R-:W2:Y:S02]  /*5650*/  LDG.E R2, desc[UR36][R2.64] ;  /* 0x0000002402027981 */ /* 0x000ea4000c1e1900 */
[----:B--2---:R-:W-:-:S04]  /*5660*/  I2FP.F32.U32 R0, R2 ;  /* 0x0000000200007245 */ /* 0x004fc80000201000 */
[----:B------:R-:W-:-:S07]  /*5670*/  F2FP.BF16.F32.PACK_AB R0, RZ, R0 ;  /* 0x00000000ff00723e */ /* 0x000fce00000010ff */
.L_x_2696:
[----:B------:R-:W1:Y:S01]  /*5680*/  LDCU UR4, c[0x0][0x590] ;  /* 0x0000b200ff0477ac */ /* 0x000e620008000800 */
[----:B0----5:R-:W-:Y:S01]  /*5690*/  SHF.L.U32 R2, R0, 0x10, RZ ;  /* 0x0000001000027819 */ /* 0x021fe200000006ff */
[----:B------:R-:W-:Y:S01]  /*56a0*/  BSSY.RECONVERGENT B0, `(.L_x_2724) ;  /* 0x0000009000007945 */ /* 0x000fe20003800200 */
[----:B------:R-:W0:Y:S02]  /*56b0*/  LDCU UR5, c[0x0][0x590] ;  /* 0x0000b200ff0577ac */ /* 0x000e240008000800 */
[----:B-1----:R-:W-:Y:S01]  /*56c0*/  FSETP.GEU.FTZ.AND P0, PT, R2, UR4, PT ;  /* 0x0000000402007c0b */ /* 0x002fe2000bf1e000 */
[----:B0-----:R-:W-:-:S12]  /*56d0*/  IMAD.U32 R0, RZ, RZ, UR5 ;  /* 0x00000005ff007e24 */ /* 0x001fd8000f8e00ff */
[----:B------:R-:W-:Y:S05]  /*56e0*/  @!P0 BRA `(.L_x_2725) ;  /* 0x0000000000108947 */ /* 0x000fea0003800000 */
[----:B------:R-:W0:Y:S01]  /*56f0*/  LDCU UR4, c[0x0][0x594] ;  /* 0x0000b280ff0477ac */ /* 0x000e220008000800 */
[----:B------:R-:W-:Y:S01]  /*5700*/  IMAD.MOV.U32 R0, RZ, RZ, R2 ;  /* 0x000000ffff007224 */ /* 0x000fe200078e0002 */
[----:B0-----:R-:W-:-:S13]  /*5710*/  FSETP.GT.FTZ.AND P0, PT, R2, UR4, PT ;  /* 0x0000000402007c0b */ /* 0x001fda000bf14000 */
[----:B------:R-:W0:Y:S02]  /*5720*/  @P0 LDC R0, c[0x0][0x594] ;  /* 0x00016500ff000b82 */ /* 0x000e240000000800 */
.L_x_2725:
[----:B------:R-:W-:Y:S05]  /*5730*/  BSYNC.RECONVERGENT B0 ;  /* 0x0000000000007941 */ /* 0x000fea0003800200 */
.L_x_2724:
[----:B0-----:R-:W-:Y:S01]  /*5740*/  FADD.FTZ R4, -R0, 1 ;  /* 0x3f80000000047421 */ /* 0x001fe20000010100 */
[----:B------:R-:W0:Y:S03]  /*5750*/  LDCU.64 UR6, c[0x0][0x580] ;  /* 0x0000b000ff0677ac */ /* 0x000e260008000a00 */
[----:B------:R-:W1:Y:S01]  /*5760*/  MUFU.RCP R3, R4 ;  /* 0x0000000400037308 */ /* 0x000e620000001000 */
[----:B------:R-:W-:-:S04]  /*5770*/  UPRMT UR4, UR41, 0x9910, URZ ;  /* 0x0000991029047896 */ /* 0x000fc800080000ff */
[----:B------:R-:W-:Y:S01]  /*5780*/  UISETP.GT.AND UP0, UPT, UR4, 0x9, UPT ;  /* 0x000000090400788c */ /* 0x000fe2000bf04270 */
[----:B0-----:R-:W-:Y:S01]  /*5790*/  IADD3 R2, P0, PT, R16, UR6, RZ ;  /* 0x0000000610027c10 */ /* 0x001fe2000ff1e0ff */
[----:B-1----:R-:W-:-:S03]  /*57a0*/  FMUL.FTZ R0, R3, R0 ;  /* 0x0000000003007220 */ /* 0x002fc60000410000 */
[----:B------:R-:W-:-:S03]  /*57b0*/  IADD3.X R3, PT, PT, RZ, UR7, RZ, P0, !PT ;  /* 0x00000007ff037c10 */ /* 0x000fc600087fe4ff */
        /* <DEDUP_REMOVED lines=16> */
.L_x_2729:
[----:B0-----:R-:W-:-:S06]  /*58c0*/  IMAD.U32 R5, R5, 0x10000, RZ ;  /* 0x0001000005057824 */ /* 0x001fcc00078e00ff */
[----:B------:R-:W0:Y:S02]  /*58d0*/  F2I.S64.TRUNC R4, R5 ;  /* 0x0000000500047311 */ /* 0x000e24000020d900 */
[----:B0-----:R3:W-:Y:S01]  /*58e0*/  STG.E.U8 desc[UR36][R2.64], R4 ;  /* 0x0000000402007986 */ /* 0x0017e2000c101124 */
[----:B------:R-:W-:Y:S05]  /*58f0*/  BRA `(.L_x_2731) ;  /* 0x0000000c006c7947 */ /* 0x000fea0003800000 */
.L_x_2728:
        /* <DEDUP_REMOVED lines=10> */
.L_x_2733:
[----:B0-----:R-:W-:-:S06]  /*59a0*/  IMAD.U32 R5, R5, 0x10000, RZ ;  /* 0x0001000005057824 */ /* 0x001fcc00078e00ff */
[----:B------:R-:W0:Y:S02]  /*59b0*/  F2I.FTZ.TRUNC.NTZ R5, R5 ;  /* 0x0000000500057305 */ /* 0x000e24000021f100 */
[----:B0-----:R2:W-:Y:S01]  /*59c0*/  STG.E desc[UR36][R2.64], R5 ;  /* 0x0000000502007986 */ /* 0x0015e2000c101924 */
[----:B------:R-:W-:Y:S05]  /*59d0*/  BRA `(.L_x_2731) ;  /* 0x0000000c00347947 */ /* 0x000fea0003800000 */
.L_x_2732:
[----:B0-----:R-:W-:-:S06]  /*59e0*/  IMAD.U32 R5, R5, 0x10000, RZ ;  /* 0x0001000005057824 */ /* 0x001fcc00078e00ff */
[----:B------:R-:W0:Y:S02]  /*59f0*/  F2I.FTZ.TRUNC.NTZ R5, R5 ;  /* 0x0000000500057305 */ /* 0x000e24000021f100 */
[----:B0-----:R0:W-:Y:S01]  /*5a00*/  STG.E.U16 desc[UR36][R2.64], R5 ;  /* 0x0000000502007986 */ /* 0x0011e2000c101524 */
[----:B------:R-:W-:Y:S05]  /*5a10*/  BRA `(.L_x_2731) ;  /* 0x0000000c00247947 */ /* 0x000fea0003800000 */
.L_x_2727:
[----:B------:R-:W-:-:S09]  /*5a20*/  UISETP.GT.AND UP0, UPT, UR4, 0x6, UPT ;  /* 0x000000060400788c */ /* 0x000fd2000bf04270 */
[----:B------:R-:W-:Y:S05]  /*5a30*/  BRA.U UP0, `(.L_x_2734) ;  /* 0x00000001002c7547 */ /* 0x000fea000b800000 */
[----:B------:R-:W-:-:S09]  /*5a40*/  UISETP.NE.AND UP0, UPT, UR4, 0x5, UPT ;  /* 0x000000050400788c */ /* 0x000fd2000bf05270 */
[----:B------:R-:W-:Y:S05]  /*5a50*/  BRA.U !UP0, `(.L_x_2735) ;  /* 0x0000000108147547 */ /* 0x000fea000b800000 */
[----:B------:R-:W-:-:S09]  /*5a60*/  UISETP.NE.AND UP0, UPT, UR4, 0x6, UPT ;  /* 0x000000060400788c */ /* 0x000fd2000bf05270 */
[----:B------:R-:W-:Y:S05]  /*5a70*/  BRA.U UP0, `(.L_x_2730) ;  /* 0x0000000900307547 */ /* 0x000fea000b800000 */
[----:B0-----:R-:W-:-:S05]  /*5a80*/  SHF.L.U32 R5, R5, 0x10, RZ ;  /* 0x0000001005057819 */ /* 0x001fca00000006ff */
[----:B------:R0:W-:Y:S01]  /*5a90*/  STG.E desc[UR36][R2.64], R5 ;  /* 0x0000000502007986 */ /* 0x0001e2000c101924 */
[----:B------:R-:W-:Y:S05]  /*5aa0*/  BRA `(.L_x_2731) ;  /* 0x0000000c00007947 */ /* 0x000fea0003800000 */
.L_x_2735:
[----:B0-----:R-:W-:-:S05]  /*5ab0*/  IMAD.U32 R0, R5, 0x10000, RZ ;  /* 0x0001000005007824 */ /* 0x001fca00078e00ff */
[----:B------:R-:W-:-:S05]  /*5ac0*/  F2FP.F16.F32.PACK_AB R0, RZ, R0 ;  /* 0x00000000ff00723e */ /* 0x000fca00000000ff */
[----:B------:R0:W-:Y:S01]  /*5ad0*/  STG.E.U16 desc[UR36][R2.64], R0 ;  /* 0x0000000002007986 */ /* 0x0001e2000c101524 */
[----:B------:R-:W-:Y:S05]  /*5ae0*/  BRA `(.L_x_2731) ;  /* 0x0000000800f07947 */ /* 0x000fea0003800000 */
.L_x_2734:
[----:B------:R-:W-:-:S09]  /*5af0*/  UISETP.NE.AND UP0, UPT, UR4, 0x7, UPT ;  /* 0x000000070400788c */ /* 0x000fd2000bf05270 */
[----:B------:R-:W-:Y:S05]  /*5b00*/  BRA.U !UP0, `(.L_x_2736) ;  /* 0x0000000108347547 */ /* 0x000fea000b800000 */
[----:B------:R-:W-:-:S09]  /*5b10*/  UISETP.NE.AND UP0, UPT, UR4, 0x8, UPT ;  /* 0x000000080400788c */ /* 0x000fd2000bf05270 */
[----:B------:R-:W-:Y:S05]  /*5b20*/  BRA.U !UP0, `(.L_x_2737) ;  /* 0x0000000108187547 */ /* 0x000fea000b800000 */
[----:B------:R-:W-:-:S09]  /*5b30*/  UISETP.NE.AND UP0, UPT, UR4, 0x9, UPT ;  /* 0x000000090400788c */ /* 0x000fd2000bf05270 */
[----:B------:R-:W-:Y:S05]  /*5b40*/  BRA.U UP0, `(.L_x_2730) ;  /* 0x0000000500fc7547 */ /* 0x000fea000b800000 */
[----:B0-----:R-:W-:Y:S02]  /*5b50*/  IMAD.U32 R4, R5, 0x10000, RZ ;  /* 0x0001000005047824 */ /* 0x001fe400078e00ff */
[----:B------:R-:W-:-:S05]  /*5b60*/  HFMA2 R5, -RZ, RZ, 0, 0 ;  /* 0x00000000ff057431 */ /* 0x000fca00000001ff */
[----:B------:R0:W-:Y:S01]  /*5b70*/  STG.E.64 desc[UR36][R2.64], R4 ;  /* 0x0000000402007986 */ /* 0x0001e2000c101b24 */
[----:B------:R-:W-:Y:S05]  /*5b80*/  BRA `(.L_x_2731) ;  /* 0x0000000800c87947 */ /* 0x000fea0003800000 */
.L_x_2737:
[----:B0-----:R-:W-:-:S05]  /*5b90*/  IMAD.U32 R5, R5, 0x10000, RZ ;  /* 0x0001000005057824 */ /* 0x001fca00078e00ff */
[----:B------:R-:W-:-:S04]  /*5ba0*/  F2FP.F16.F32.PACK_AB R5, RZ, R5 ;  /* 0x00000005ff05723e */ /* 0x000fc800000000ff */
[----:B------:R-:W-:-:S05]  /*5bb0*/  PRMT R5, R5, 0x5410, RZ ;  /* 0x0000541005057816 */ /* 0x000fca00000000ff */
[----:B------:R0:W-:Y:S01]  /*5bc0*/  STG.E desc[UR36][R2.64], R5 ;  /* 0x0000000502007986 */ /* 0x0001e2000c101924 */
[----:B------:R-:W-:Y:S05]  /*5bd0*/  BRA `(.L_x_2731) ;  /* 0x0000000800b47947 */ /* 0x000fea0003800000 */
.L_x_2736:
[----:B0-----:R-:W-:-:S04]  /*5be0*/  IMAD.U32 R4, R5, 0x10000, RZ ;  /* 0x0001000005047824 */ /* 0x001fc800078e00ff */
[----:B------:R-:W-:-:S06]  /*5bf0*/  FMUL.FTZ R4, R4, 1 ;  /* 0x3f80000004047820 */ /* 0x000fcc0000410000 */
[----:B------:R-:W0:Y:S02]  /*5c00*/  F2F.F64.F32 R4, R4 ;  /* 0x0000000400047310 */ /* 0x000e240000201800 */
[----:B0-----:R0:W-:Y:S01]  /*5c10*/  STG.E.64 desc[UR36][R2.64], R4 ;  /* 0x0000000402007986 */ /* 0x0011e2000c101b24 */
[----:B------:R-:W-:Y:S05]  /*5c20*/  BRA `(.L_x_2731) ;  /* 0x0000000800a07947 */ /* 0x000fea0003800000 */
.L_x_2726:
        /* <DEDUP_REMOVED lines=10> */
[----:B0-----:R-:W-:-:S06]  /*5cd0*/  SHF.L.U32 R5, R5, 0x10, RZ ;  /* 0x0000001005057819 */ /* 0x001fcc00000006ff */
[----:B------:R-:W0:Y:S02]  /*5ce0*/  F2I.FTZ.U32.TRUNC.NTZ R5, R5 ;  /* 0x0000000500057305 */ /* 0x000e24000021f000 */
[----:B0-----:R0:W-:Y:S01]  /*5cf0*/  STG.E.U16 desc[UR36][R2.64], R5 ;  /* 0x0000000502007986 */ /* 0x0011e2000c101524 */
[----:B------:R-:W-:Y:S05]  /*5d00*/  BRA `(.L_x_2731) ;  /* 0x0000000800687947 */ /* 0x000fea0003800000 */
.L_x_2741:
[----:B0-----:R-:W-:Y:S01]  /*5d10*/  IMAD.U32 R5, R5, 0x10000, RZ ;  /* 0x0001000005057824 */ /* 0x001fe200078e00ff */
        /* <DEDUP_REMOVED lines=17> */
.L_x_2744:
[----:B------:R-:W-:-:S04]  /*5e30*/  SHF.R.U32.HI R5, RZ, 0x18, R5 ;  /* 0x00000018ff057819 */ /* 0x000fc80000011605 */
[----:B------:R-:W-:-:S07]  /*5e40*/  LOP3.LUT R0, R0, 0x80, R5, 0xf8, !PT ;  /* 0x0000008000007812 */ /* 0x000fce00078ef805 */
.L_x_2743:
[----:B------:R-:W-:Y:S05]  /*5e50*/  BSYNC.RECONVERGENT B0 ;  /* 0x0000000000007941 */ /* 0x000fea0003800200 */
.L_x_2742:
[----:B------:R0:W-:Y:S01]  /*5e60*/  STG.E.U8 desc[UR36][R2.64], R0 ;  /* 0x0000000002007986 */ /* 0x0001e2000c101124 */
[----:B------:R-:W-:Y:S05]  /*5e70*/  BRA `(.L_x_2731) ;  /* 0x00000008000c7947 */ /* 0x000fea0003800000 */
.L_x_2740:
        /* <DEDUP_REMOVED lines=18> */
.L_x_2747:
[----:B------:R-:W-:-:S04]  /*5fa0*/  SHF.R.U32.HI R5, RZ, 0x18, R5 ;  /* 0x00000018ff057819 */ /* 0x000fc80000011605 */
[----:B------:R-:W-:-:S07]  /*5fb0*/  LOP3.LUT R0, R0, 0x80, R5, 0xf8, !PT ;  /* 0x0000008000007812 */ /* 0x000fce00078ef805 */
.L_x_2746:
[----:B------:R-:W-:Y:S05]  /*5fc0*/  BSYNC.RECONVERGENT B0 ;  /* 0x0000000000007941 */ /* 0x000fea0003800200 */
.L_x_2745:
[----:B------:R0:W-:Y:S01]  /*5fd0*/  STG.E.U8 desc[UR36][R2.64], R0 ;  /* 0x0000000002007986 */ /* 0x0001e2000c101124 */
[----:B------:R-:W-:Y:S05]  /*5fe0*/  BRA `(.L_x_2731) ;  /* 0x0000000400b07947 */ /* 0x000fea0003800000 */
.L_x_2739:
[----:B------:R-:W-:-:S09]  /*5ff0*/  UISETP.NE.AND UP0, UPT, UR4, 0x1c, UPT ;  /* 0x0000001c0400788c */ /* 0x000fd2000bf05270 */
[----:B------:R-:W-:Y:S05]  /*6000*/  BRA.U !UP0, `(.L_x_2748) ;  /* 0x0000000108607547 */ /* 0x000fea000b800000 */
[----:B------:R-:W-:-:S09]  /*6010*/  UISETP.NE.AND UP0, UPT, UR4, 0x1d, UPT ;  /* 0x0000001d0400788c */ /* 0x000fd2000bf05270 */
[----:B------:R-:W-:Y:S05]  /*6020*/  BRA.U !UP0, `(.L_x_2749) ;  /* 0x0000000108487547 */ /* 0x000fea000b800000 */
[----:B------:R-:W-:-:S09]  /*6030*/  UISETP.NE.AND UP0, UPT, UR4, 0x2c, UPT ;  /* 0x0000002c0400788c */ /* 0x000fd2000bf05270 */
[----:B------:R-:W-:Y:S05]  /*6040*/  BRA.U UP0, `(.L_x_2730) ;  /* 0x0000000100bc7547 */ /* 0x000fea000b800000 */
        /* <DEDUP_REMOVED lines=16> */
.L_x_2749:
[----:B0-----:R-:W-:-:S06]  /*6150*/  SHF.L.U32 R5, R5, 0x10, RZ ;  /* 0x0000001005057819 */ /* 0x001fcc00000006ff */
[----:B------:R-:W0:Y:S02]  /*6160*/  F2I.U64.TRUNC R4, R5 ;  /* 0x0000000500047311 */ /* 0x000e24000020d800 */
[----:B0-----:R0:W-:Y:S01]  /*6170*/  STG.E.64 desc[UR36][R2.64], R4 ;  /* 0x0000000402007986 */ /* 0x0011e2000c101b24 */
[----:B------:R-:W-:Y:S05]  /*6180*/  BRA `(.L_x_2731) ;  /* 0x0000000400487947 */ /* 0x000fea0003800000 */
.L_x_2748:
[----:B0-----:R-:W-:-:S06]  /*6190*/  IMAD.U32 R5, R5, 0x10000, RZ ;  /* 0x0001000005057824 */ /* 0x001fcc00078e00ff */
[----:B------:R-:W0:Y:S02]  /*61a0*/  F2I.FTZ.U32.TRUNC.NTZ R5, R5 ;  /* 0x0000000500057305 */ /* 0x000e24000021f000 */
[----:B0-----:R0:W-:Y:S01]  /*61b0*/  STG.E desc[UR36][R2.64], R5 ;  /* 0x0000000502007986 */ /* 0x0011e2000c101924 */
[----:B------:R-:W-:Y:S05]  /*61c0*/  BRA `(.L_x_2731) ;  /* 0x0000000400387947 */ /* 0x000fea0003800000 */
.L_x_2738:
        /* <DEDUP_REMOVED lines=11> */
.L_x_2751:
[----:B0-----:R-:W-:Y:S02]  /*6280*/  SHF.L.U32 R5, R5, 0x10, RZ ;  /* 0x0000001005057819 */ /* 0x001fe400000006ff */
[----:B------:R-:W-:-:S03]  /*6290*/  CS2R R6, SRZ ;  /* 0x0000000000067805 */ /* 0x000fc6000001ff00 */
[----:B------:R-:W-:-:S06]  /*62a0*/  FMUL.FTZ R5, R5, 1 ;  /* 0x3f80000005057820 */ /* 0x000fcc0000410000 */
[----:B------:R-:W0:Y:S02]  /*62b0*/  F2F.F64.F32 R4, R5 ;  /* 0x0000000500047310 */ /* 0x000e240000201800 */
[----:B0-----:R0:W-:Y:S01]  /*62c0*/  STG.E.128 desc[UR36][R2.64], R4 ;  /* 0x0000000402007986 */ /* 0x0011e2000c101d24 */
[----:B------:R-:W-:Y:S05]  /*62d0*/  BRA `(.L_x_2731) ;  /* 0x0000000000f47947 */ /* 0x000fea0003800000 */
.L_x_2750:
[----:B------:R-:W-:-:S09]  /*62e0*/  UISETP.NE.AND UP0, UPT, UR4, 0xf, UPT ;  /* 0x0000000f0400788c */ /* 0x000fd2000bf05270 */
[----:B------:R-:W-:Y:S05]  /*62f0*/  BRA.U !UP0, `(.L_x_2752) ;  /* 0x0000000108e87547 */ /* 0x000fea000b800000 */
[----:B------:R-:W-:-:S09]  /*6300*/  UISETP.NE.AND UP0, UPT, UR4, 0x17, UPT ;  /* 0x000000170400788c */ /* 0x000fd2000bf05270 */
[----:B------:R-:W-:Y:S05]  /*6310*/  BRA.U !UP0, `(.L_x_2753) ;  /* 0x0000000108907547 */ /* 0x000fea000b800000 */
[----:B------:R-:W-:-:S09]  /*6320*/  UISETP.NE.AND UP0, UPT, UR4, 0x18, UPT ;  /* 0x000000180400788c */ /* 0x000fd2000bf05270 */
[----:B------:R-:W-:Y:S05]  /*6330*/  BRA.U !UP0, `(.L_x_2754) ;  /* 0x0000000108447547 */ /* 0x000fea000b800000 */
.L_x_2730:
        /* <DEDUP_REMOVED lines=8> */
[----:B-1----:R-:W-:Y:S02]  /*63c0*/  IMAD.U32 R4, RZ, RZ, UR4 ;  /* 0x00000004ff047e24 */ /* 0x002fe4000f8e00ff */
[----:B0-----:R-:W-:Y:S01]  /*63d0*/  IMAD.U32 R5, RZ, RZ, UR5 ;  /* 0x00000005ff057e24 */ /* 0x001fe2000f8e00ff */
[----:B--2---:R-:W-:Y:S01]  /*63e0*/  MOV R6, UR6 ;  /* 0x0000000600067c02 */ /* 0x004fe20008000f00 */
[----:B------:R-:W-:-:S02]  /*63f0*/  IMAD.U32 R7, RZ, RZ, UR7 ;  /* 0x00000007ff077e24 */ /* 0x000fc4000f8e00ff */
[----:B----4-:R-:W-:Y:S01]  /*6400*/  IMAD.U32 R10, RZ, RZ, UR8 ;  /* 0x00000008ff0a7e24 */ /* 0x010fe2000f8e00ff */
[----:B------:R-:W-:-:S07]  /*6410*/  MOV R11, UR9 ;  /* 0x00000009000b7c02 */ /* 0x000fce0008000f00 */
[----:B------:R-:W-:-:S07]  /*6420*/  LEPC R20, `(.L_x_2755) ;  /* 0x000000001014794e */ /* 0x000fce0000000000 */
[----:B---3--:R-:W-:Y:S05]  /*6430*/  CALL.ABS.NOINC R2 ;  /* 0x0000000002007343 */ /* 0x008fea0003c00000 */
.L_x_2755:
[----:B------:R-:W-:Y:S05]  /*6440*/  BRA `(.L_x_2731) ;  /* 0x0000000000987947 */ /* 0x000fea0003800000 */
.L_x_2754:
[----:B0-----:R-:W-:Y:S01]  /*6450*/  IMAD.U32 R7, R5, 0x10000, RZ ;  /* 0x0001000005077824 */ /* 0x001fe200078e00ff */
        /* <DEDUP_REMOVED lines=12> */
.L_x_2757:
[----:B------:R-:W-:Y:S05]  /*6520*/  BSYNC.RECONVERGENT B0 ;  /* 0x0000000000007941 */ /* 0x000fea0003800200 */
.L_x_2756:
[----:B------:R-:W-:-:S05]  /*6530*/  LOP3.LUT R5, R0, 0x80, R5, 0xf8, !PT ;  /* 0x0000008000057812 */ /* 0x000fca00078ef805 */
[----:B------:R0:W-:Y:S01]  /*6540*/  STG.E.U8 desc[UR36][R2.64], R5 ;  /* 0x0000000502007986 */ /* 0x0001e2000c101124 */
[----:B------:R-:W-:Y:S05]  /*6550*/  BRA `(.L_x_2731) ;  /* 0x0000000000547947 */ /* 0x000fea0003800000 */
.L_x_2753:
[----:B0-----:R-:W-:Y:S01]  /*6560*/  SHF.L.U32 R5, R5, 0x10, RZ ;  /* 0x0000001005057819 */ /* 0x001fe200000006ff */
        /* <DEDUP_REMOVED lines=11> */
.L_x_2759:
[----:B------:R-:W-:Y:S01]  /*6620*/  IMAD.MOV.U32 R0, RZ, RZ, 0x7f ;  /* 0x0000007fff007424 */ /* 0x000fe200078e00ff */
[----:B------:R-:W-:-:S04]  /*6630*/  ISETP.GT.U32.AND P0, PT, R4, 0x7f800000, PT ;  /* 0x7f8000000400780c */ /* 0x000fc80003f04070 */
[----:B------:R-:W-:-:S09]  /*6640*/  SEL R0, R0, 0x7c, P0 ;  /* 0x0000007c00007807 */ /* 0x000fd20000000000 */
.L_x_2760:
[----:B------:R-:W-:Y:S05]  /*6650*/  BSYNC.RECONVERGENT B0 ;  /* 0x0000000000007941 */ /* 0x000fea0003800200 */
.L_x_2758:
[----:B------:R-:W-:-:S04]  /*6660*/  SHF.R.U32.HI R5, RZ, 0x18, R5 ;  /* 0x00000018ff057819 */ /* 0x000fc80000011605 */
[----:B------:R-:W-:-:S05]  /*6670*/  LOP3.LUT R5, R0, 0x80, R5, 0xf8, !PT ;  /* 0x0000008000057812 */ /* 0x000fca00078ef805 */
[----:B------:R0:W-:Y:S01]  /*6680*/  STG.E.U8 desc[UR36][R2.64], R5 ;  /* 0x0000000502007986 */ /* 0x0001e2000c101124 */
[----:B------:R-:W-:Y:S05]  /*6690*/  BRA `(.L_x_2731) ;  /* 0x0000000000047947 */ /* 0x000fea0003800000 */
.L_x_2752:
[----:B0-----:R0:W-:Y:S02]  /*66a0*/  STG.E.U16 desc[UR36][R2.64], R5 ;  /* 0x0000000502007986 */ /* 0x0011e4000c101524 */
.L_x_2731:
[----:B------:R-:W-:-:S07]  /*66b0*/  VIADD R17, R17, 0x80 ;  /* 0x0000008011117836 */ /* 0x000fce0000000000 */
.L_x_2689:
[----:B------:R-:W-:Y:S05]  /*66c0*/  BSYNC.RECONVERGENT B6 ;  /* 0x0000000000067941 */ /* 0x000fea0003800200 */
.L_x_2688:
[----:B------:R-:W5:Y:S01]  /*66d0*/  LDCU UR4, c[0x0][0x380] ;  /* 0x00007000ff0477ac */ /* 0x000f620008000800 */
[----:B------:R-:W-:Y:S01]  /*66e0*/  BSSY.RECONVERGENT B6, `(.L_x_2761) ;  /* 0x000032d000067945 */ /* 0x000fe20003800200 */
[----:B-----5:R-:W-:-:S13]  /*66f0*/  ISETP.GE.AND P0, PT, R17, UR4, PT ;  /* 0x0000000411007c0c */ /* 0x020fda000bf06270 */
[----:B------:R-:W-:Y:S05]  /*6700*/  @P0 BRA `(.L_x_2762) ;  /* 0x0000003000a80947 */ /* 0x000fea0003800000 */
[----:B------:R-:W5:Y:S01]  /*6710*/  LDCU UR4, c[0x0][0x388] ;  /* 0x00007100ff0477ac */ /* 0x000f620008000800 */
[----:B0--34-:R-:W-:Y:S01]  /*6720*/  MOV R0, RZ ;  /* 0x000000ff00007202 */ /* 0x019fe20000000f00 */
        /* <DEDUP_REMOVED lines=301> */
.L_x_2763:
        /* <DEDUP_REMOVED lines=18> */
.L_x_2767:
[----:B------:R-:W2:Y:S02]  /*7b20*/  LDG.E.U8 R2, desc[UR36][R2.64] ;  /* 0x0000002402027981 */ /* 0x000ea4000c1e1100 */
[----:B--2---:R-:W-:-:S04]  /*7b30*/  I2FP.F32.U32 R0, R2 ;  /* 0x0000000200007245 */ /* 0x004fc80000201000 */
[----:B------:R-:W-:Y:S01]  /*7b40*/  F2FP.BF16.F32.PACK_AB R0, RZ, R0 ;  /* 0x00000000ff00723e */ /* 0x000fe200000010ff */
[----:B------:R-:W-:Y:S06]  /*7b50*/  BRA `(.L_x_2769) ;  /* 0x0000000c00847947 */ /* 0x000fec0003800000 */
.L_x_2766:
        /* <DEDUP_REMOVED lines=10> */
.L_x_2771:
[----:B------:R-:W2:Y:S02]  /*7c00*/  LDG.E R2, desc[UR36][R2.64] ;  /* 0x0000002402027981 */ /* 0x000ea4000c1e1900 */
[----:B--2---:R-:W-:-:S04]  /*7c10*/  I2FP.F32.S32 R0, R2 ;  /* 0x0000000200007245 */ /* 0x004fc80000201400 */
[----:B------:R-:W-:Y:S01]  /*7c20*/  F2FP.BF16.F32.PACK_AB R0, RZ, R0 ;  /* 0x00000000ff00723e */ /* 0x000fe200000010ff */
[----:B------:R-:W-:Y:S06]  /*7c30*/  BRA `(.L_x_2769) ;  /* 0x0000000c004c7947 */ /* 0x000fec0003800000 */
.L_x_2770:
[----:B------:R-:W2:Y:S02]  /*7c40*/  LDG.E.U16 R2, desc[UR36][R2.64] ;  /* 0x0000002402027981 */ /* 0x000ea4000c1e1500 */
[----:B--2---:R-:W0:Y:S02]  /*7c50*/  I2F.S16 R0, R2 ;  /* 0x0000000200007306 */ /* 0x004e240000101400 */
[----:B0-----:R-:W-:Y:S01]  /*7c60*/  F2FP.BF16.F32.PACK_AB R0, RZ, R0 ;  /* 0x00000000ff00723e */ /* 0x001fe200000010ff */
[----:B------:R-:W-:Y:S06]  /*7c70*/  BRA `(.L_x_2769) ;  /* 0x0000000c003c7947 */ /* 0x000fec0003800000 */
.L_x_2765:
        /* <DEDUP_REMOVED lines=9> */
.L_x_2773:
[----:B------:R-:W2:Y:S02]  /*7d10*/  LDG.E.U16 R0, desc[UR36][R2.64] ;  /* 0x0000002402007981 */ /* 0x000ea4000c1e1500 */
[----:B--2---:R-:W-:-:S05]  /*7d20*/  HADD2.F32 R0, -RZ, R0.H0_H0 ;  /* 0x20000000ff007230 */ /* 0x004fca0000004100 */
[----:B------:R-:W-:Y:S01]  /*7d30*/  F2FP.BF16.F32.PACK_AB R0, RZ, R0 ;  /* 0x00000000ff00723e */ /* 0x000fe200000010ff */
[----:B------:R-:W-:Y:S06]  /*7d40*/  BRA `(.L_x_2769) ;  /* 0x0000000c00087947 */ /* 0x000fec0003800000 */
.L_x_2772:
        /* <DEDUP_REMOVED lines=9> */
.L_x_2775:
[----:B------:R-:W2:Y:S02]  /*7de0*/  LDG.E.U16 R2, desc[UR36][R2.64] ;  /* 0x0000002402027981 */ /* 0x000ea4000c1e1500 */
[----:B--2---:R-:W-:-:S05]  /*7df0*/  HADD2.F32 R0, -RZ, R2.H0_H0 ;  /* 0x20000002ff007230 */ /* 0x004fca0000004100 */
[----:B------:R-:W-:Y:S01]  /*7e00*/  F2FP.BF16.F32.PACK_AB R0, RZ, R0 ;  /* 0x00000000ff00723e */ /* 0x000fe200000010ff */
[----:B------:R-:W-:Y:S06]  /*7e10*/  BRA `(.L_x_2769) ;  /* 0x0000000800d47947 */ /* 0x000fec0003800000 */
.L_x_2774:
        /* <DEDUP_REMOVED lines=8> */
.L_x_2764:
        /* <DEDUP_REMOVED lines=13> */
.L_x_2778:
        /* <DEDUP_REMOVED lines=8> */
.L_x_2777:
        /* <DEDUP_REMOVED lines=27> */
.L_x_2780:
        /* <DEDUP_REMOVED lines=13> */
.L_x_2779:
[----:B------:R0:W5:Y:S01]  /*8270*/  LDG.E.U16 R0, desc[UR36][R2.64] ;  /* 0x0000002402007981 */ /* 0x000162000c1e1500 */
[----:B------:R-:W-:Y:S05]  /*8280*/  BRA `(.L_x_2769) ;  /* 0x0000000400b87947 */ /* 0x000fea0003800000 */
.L_x_2776:
        /* <DEDUP_REMOVED lines=12> */
.L_x_2783:
        /* <DEDUP_REMOVED lines=21> */
.L_x_2787:
[----:B------:R-:W-:Y:S05]  /*84a0*/  BSYNC.RECONVERGENT B1 ;  /* 0x0000000000017941 */ /* 0x000fea0003800200 */
.L_x_2786:
[----:B------:R-:W-:Y:S02]  /*84b0*/  SHF.L.U32 R0, R0, 0x14, RZ ;  /* 0x0000001400007819 */ /* 0x000fe400000006ff */
[----:B------:R-:W-:-:S04]  /*84c0*/  LEA R2, R2, 0x3b800000, 0x17 ;  /* 0x3b80000002027811 */ /* 0x000fc800078eb8ff */
[----:B------:R-:W-:-:S07]  /*84d0*/  LOP3.LUT R0, R2, R0, R7, 0xfe, !PT ;  /* 0x0000000002007212 */ /* 0x000fce00078efe07 */
.L_x_2785:
[----:B------:R-:W-:Y:S05]  /*84e0*/  BSYNC.RECONVERGENT B0 ;  /* 0x0000000000007941 */ /* 0x000fea0003800200 */
.L_x_2784:
[----:B------:R-:W-:Y:S01]  /*84f0*/  F2FP.BF16.F32.PACK_AB R0, RZ, R0 ;  /* 0x00000000ff00723e */ /* 0x000fe200000010ff */
[----:B------:R-:W-:Y:S06]  /*8500*/  BRA `(.L_x_2769) ;  /* 0x0000000400187947 */ /* 0x000fec0003800000 */
.L_x_2782:
        /* <DEDUP_REMOVED lines=21> */
.L_x_2791:
[----:B------:R-:W-:Y:S05]  /*8660*/  BSYNC.RECONVERGENT B1 ;  /* 0x0000000000017941 */ /* 0x000fea0003800200 */
.L_x_2790:
[----:B------:R-:W-:Y:S01]  /*8670*/  IMAD.SHL.U32 R0, R0, 0x200000, RZ ;  /* 0x0020000000007824 */ /* 0x000fe200078e00ff */
[----:B------:R-:W-:-:S04]  /*8680*/  LEA R2, R2, 0x37800000, 0x17 ;  /* 0x3780000002027811 */ /* 0x000fc800078eb8ff */
[----:B------:R-:W-:-:S07]  /*8690*/  LOP3.LUT R0, R2, R0, R7, 0xfe, !PT ;  /* 0x0000000002007212 */ /* 0x000fce00078efe07 */
.L_x_2789:
[----:B------:R-:W-:Y:S05]  /*86a0*/  BSYNC.RECONVERGENT B0 ;  /* 0x0000000000007941 */ /* 0x000fea0003800200 */
.L_x_2788:
[----:B------:R-:W-:Y:S01]  /*86b0*/  F2FP.BF16.F32.PACK_AB R0, RZ, R0 ;  /* 0x00000000ff00723e */ /* 0x000fe200000010ff */
[----:B------:R-:W-:Y:S06]  /*86c0*/  BRA `(.L_x_2769) ;  /* 0x0000000000a87947 */ /* 0x000fec0003800000 */
.L_x_2781:
        /* <DEDUP_REMOVED lines=14> */
.L_x_2795:
[----:B------:R-:W-:Y:S05]  /*87b0*/  BSYNC.RECONVERGENT B0 ;  /* 0x0000000000007941 */ /* 0x000fea0003800200 */
.L_x_2794:
[----:B------:R-:W-:Y:S01]  /*87c0*/  F2FP.BF16.F32.PACK_AB R0, RZ, R0 ;  /* 0x00000000ff00723e */ /* 0x000fe200000010ff */
[----:B------:R-:W-:Y:S06]  /*87d0*/  BRA `(.L_x_2769) ;  /* 0x0000000000647947 */ /* 0x000fec0003800000 */
.L_x_2768:
        /* <DEDUP_REMOVED lines=16> */
.L_x_2796:
[----:B------:R-:W-:Y:S01]  /*88e0*/  PRMT R0, RZ, 0x7610, R0 ;  /* 0x00007610ff007816 */ /* 0x000fe20000000000 */
[----:B------:R-:W-:Y:S06]  /*88f0*/  BRA `(.L_x_2769) ;  /* 0x00000000001c7947 */ /* 0x000fec0003800000 */
.L_x_2793:
[----:B------:R-:W2:Y:S02]  /*8900*/  LDG.E.64 R2, desc[UR36][R2.64] ;  /* 0x0000002402027981 */ /* 0x000ea4000c1e1b00 */
[----:B--2---:R-:W0:Y:S02]  /*8910*/  I2F.U64 R0, R2 ;  /* 0x0000000200007312 */ /* 0x004e240000301000 */
[----:B0-----:R-:W-:Y:S01]  /*8920*/  F2FP.BF16.F32.PACK_AB R0, RZ, R0 ;  /* 0x00000000ff00723e */ /* 0x001fe200000010ff */
[----:B------:R-:W-:Y:S06]  /*8930*/  BRA `(.L_x_2769) ;  /* 0x00000000000c7947 */ /* 0x000fec0003800000 */
.L_x_2792:
[----:B------:R-:W2:Y:S02]  /*8940*/  LDG.E R2, desc[UR36][R2.64] ;  /* 0x0000002402027981 */ /* 0x000ea4000c1e1900 */
[----:B--2---:R-:W-:-:S04]  /*8950*/  I2FP.F32.U32 R0, R2 ;  /* 0x0000000200007245 */ /* 0x004fc80000201000 */
[----:B------:R-:W-:-:S07]  /*8960*/  F2FP.BF16.F32.PACK_AB R0, RZ, R0 ;  /* 0x00000000ff00723e */ /* 0x000fce00000010ff */
.L_x_2769:
        /* <DEDUP_REMOVED lines=11> */
.L_x_2798:
[----:B------:R-:W-:Y:S05]  /*8a20*/  BSYNC.RECONVERGENT B0 ;  /* 0x0000000000007941 */ /* 0x000fea0003800200 */
.L_x_2797:
        /* <DEDUP_REMOVED lines=24> */
.L_x_2802:
[----:B0-----:R-:W-:-:S06]  /*8bb0*/  IMAD.U32 R5, R5, 0x10000, RZ ;  /* 0x0001000005057824 */ /* 0x001fcc00078e00ff */
[----:B------:R-:W0:Y:S02]  /*8bc0*/  F2I.S64.TRUNC R4, R5 ;  /* 0x0000000500047311 */ /* 0x000e24000020d900 */
[----:B0-----:R0:W-:Y:S01]  /*8bd0*/  STG.E.U8 desc[UR36][R2.64], R4 ;  /* 0x0000000402007986 */ /* 0x0011e2000c101124 */
[----:B------:R-:W-:Y:S05]  /*8be0*/  BRA `(.L_x_2804) ;  /* 0x0000000c006c7947 */ /* 0x000fea0003800000 */
.L_x_2801:
        /* <DEDUP_REMOVED lines=10> */
.L_x_2806:
[----:B0-----:R-:W-:-:S06]  /*8c90*/  IMAD.U32 R5, R5, 0x10000, RZ ;  /* 0x0001000005057824 */ /* 0x001fcc00078e00ff */
[----:B------:R-:W0:Y:S02]  /*8ca0*/  F2I.FTZ.TRUNC.NTZ R5, R5 ;  /* 0x0000000500057305 */ /* 0x000e24000021f100 */
[----:B0-----:R0:W-:Y:S01]  /*8cb0*/  STG.E desc[UR36][R2.64], R5 ;  /* 0x0000000502007986 */ /* 0x0011e2000c101924 */
[----:B------:R-:W-:Y:S05]  /*8cc0*/  BRA `(.L_x_2804) ;  /* 0x0000000c00347947 */ /* 0x000fea0003800000 */
.L_x_2805:
[----:B0-----:R-:W-:-:S06]  /*8cd0*/  IMAD.U32 R5, R5, 0x10000, RZ ;  /* 0x0001000005057824 */ /* 0x001fcc00078e00ff */
[----:B------:R-:W0:Y:S02]  /*8ce0*/  F2I.FTZ.TRUNC.NTZ R5, R5 ;  /* 0x0000000500057305 */ /* 0x000e24000021f100 */
[----:B0-----:R0:W-:Y:S01]  /*8cf0*/  STG.E.U16 desc[UR36][R2.64], R5 ;  /* 0x0000000502007986 */ /* 0x0011e2000c101524 */
[----:B------:R-:W-:Y:S05]  /*8d00*/  BRA `(.L_x_2804) ;  /* 0x0000000c00247947 */ /* 0x000fea0003800000 */
.L_x_2800:
        /* <DEDUP_REMOVED lines=9> */
.L_x_2808:
[----:B0-----:R-:W-:-:S05]  /*8da0*/  IMAD.U32 R0, R5, 0x10000, RZ ;  /* 0x0001000005007824 */ /* 0x001fca00078e00ff */
[----:B------:R-:W-:-:S05]  /*8db0*/  F2FP.F16.F32.PACK_AB R0, RZ, R0 ;  /* 0x00000000ff00723e */ /* 0x000fca00000000ff */
[----:B------:R0:W-:Y:S01]  /*8dc0*/  STG.E.U16 desc[UR36][R2.64], R0 ;  /* 0x0000000002007986 */ /* 0x0001e2000c101524 */
[----:B------:R-:W-:Y:S05]  /*8dd0*/  BRA `(.L_x_2804) ;  /* 0x0000000800f07947 */ /* 0x000fea0003800000 */
.L_x_2807:
        /* <DEDUP_REMOVED lines=10> */
.L_x_2810:
[----:B0-----:R-:W-:-:S05]  /*8e80*/  IMAD.U32 R5, R5, 0x10000, RZ ;  /* 0x0001000005057824 */ /* 0x001fca00078e00ff */
[----:B------:R-:W-:-:S04]  /*8e90*/  F2FP.F16.F32.PACK_AB R5, RZ, R5 ;  /* 0x00000005ff05723e */ /* 0x000fc800000000ff */
[----:B------:R-:W-:-:S05]  /*8ea0*/  PRMT R5, R5, 0x5410, RZ ;  /* 0x0000541005057816 */ /* 0x000fca00000000ff */
[----:B------:R0:W-:Y:S01]  /*8eb0*/  STG.E desc[UR36][R2.64], R5 ;  /* 0x0000000502007986 */ /* 0x0001e2000c101924 */
[----:B------:R-:W-:Y:S05]  /*8ec0*/  BRA `(.L_x_2804) ;  /* 0x0000000800b47947 */ /* 0x000fea0003800000 */
.L_x_2809:
[----:B0-----:R-:W-:-:S04]  /*8ed0*/  IMAD.U32 R4, R5, 0x10000, RZ ;  /* 0x0001000005047824 */ /* 0x001fc800078e00ff */
[----:B------:R-:W-:-:S06]  /*8ee0*/  FMUL.FTZ R4, R4, 1 ;  /* 0x3f80000004047820 */ /* 0x000fcc0000410000 */
[----:B------:R-:W0:Y:S02]  /*8ef0*/  F2F.F64.F32 R4, R4 ;  /* 0x0000000400047310 */ /* 0x000e240000201800 */
[----:B0-----:R0:W-:Y:S01]  /*8f00*/  STG.E.64 desc[UR36][R2.64], R4 ;  /* 0x0000000402007986 */ /* 0x0011e2000c101b24 */
[----:B------:R-:W-:Y:S05]  /*8f10*/  BRA `(.L_x_2804) ;  /* 0x0000000800a07947 */ /* 0x000fea0003800000 */
.L_x_2799:
        /* <DEDUP_REMOVED lines=14> */
.L_x_2814:
        /* <DEDUP_REMOVED lines=18> */
.L_x_2817:
[----:B------:R-:W-:-:S04]  /*9120*/  SHF.R.U32.HI R5, RZ, 0x18, R5 ;  /* 0x00000018ff057819 */ /* 0x000fc80000011605 */
[----:B------:R-:W-:-:S07]  /*9130*/  LOP3.LUT R0, R0, 0x80, R5, 0xf8, !PT ;  /* 0x0000008000007812 */ /* 0x000fce00078ef805 */
.L_x_2816:
[----:B------:R-:W-:Y:S05]  /*9140*/  BSYNC.RECONVERGENT B0 ;  /* 0x0000000000007941 */ /* 0x000fea0003800200 */
.L_x_2815:
[----:B------:R3:W-:Y:S01]  /*9150*/  STG.E.U8 desc[UR36][R2.64], R0 ;  /* 0x0000000002007986 */ /* 0x0007e2000c101124 */
[----:B------:R-:W-:Y:S05]  /*9160*/  BRA `(.L_x_2804) ;  /* 0x00000008000c7947 */ /* 0x000fea0003800000 */
.L_x_2813:
        /* <DEDUP_REMOVED lines=18> */
.L_x_2820:
[----:B------:R-:W-:-:S04]  /*9290*/  SHF.R.U32.HI R5, RZ, 0x18, R5 ;  /* 0x00000018ff057819 */ /* 0x000fc80000011605 */
[----:B------:R-:W-:-:S07]  /*92a0*/  LOP3.LUT R0, R0, 0x80, R5, 0xf8, !PT ;  /* 0x0000008000007812 */ /* 0x000fce00078ef805 */
.L_x_2819:
[----:B------:R-:W-:Y:S05]  /*92b0*/  BSYNC.RECONVERGENT B0 ;  /* 0x0000000000007941 */ /* 0x000fea0003800200 */
.L_x_2818:
[----:B------:R0:W-:Y:S01]  /*92c0*/  STG.E.U8 desc[UR36][R2.64], R0 ;  /* 0x0000000002007986 */ /* 0x0001e2000c101124 */
[----:B------:R-:W-:Y:S05]  /*92d0*/  BRA `(.L_x_2804) ;  /* 0x0000000400b07947 */ /* 0x000fea0003800000 */
.L_x_2812:
        /* <DEDUP_REMOVED lines=22> */
.L_x_2822:
[----:B0-----:R-:W-:-:S06]  /*9440*/  SHF.L.U32 R5, R5, 0x10, RZ ;  /* 0x0000001005057819 */ /* 0x001fcc00000006ff */
[----:B------:R-:W0:Y:S02]  /*9450*/  F2I.U64.TRUNC R4, R5 ;  /* 0x0000000500047311 */ /* 0x000e24000020d800 */
[----:B0-----:R1:W-:Y:S01]  /*9460*/  STG.E.64 desc[UR36][R2.64], R4 ;  /* 0x0000000402007986 */ /* 0x0013e2000c101b24 */
[----:B------:R-:W-:Y:S05]  /*9470*/  BRA `(.L_x_2804) ;  /* 0x0000000400487947 */ /* 0x000fea0003800000 */
.L_x_2821:
[----:B0-----:R-:W-:-:S06]  /*9480*/  IMAD.U32 R5, R5, 0x10000, RZ ;  /* 0x0001000005057824 */ /* 0x001fcc00078e00ff */
[----:B------:R-:W0:Y:S02]  /*9490*/  F2I.FTZ.U32.TRUNC.NTZ R5, R5 ;  /* 0x0000000500057305 */ /* 0x000e24000021f000 */
[----:B0-----:R0:W-:Y:S01]  /*94a0*/  STG.E desc[UR36][R2.64], R5 ;  /* 0x0000000502007986 */ /* 0x0011e2000c101924 */
[----:B------:R-:W-:Y:S05]  /*94b0*/  BRA `(.L_x_2804) ;  /* 0x0000000400387947 */ /* 0x000fea0003800000 */
.L_x_2811:
        /* <DEDUP_REMOVED lines=11> */
.L_x_2824:
[----:B0-----:R-:W-:Y:S02]  /*9570*/  SHF.L.U32 R5, R5, 0x10, RZ ;  /* 0x0000001005057819 */ /* 0x001fe400000006ff */
[----:B------:R-:W-:-:S03]  /*9580*/  CS2R R6, SRZ ;  /* 0x0000000000067805 */ /* 0x000fc6000001ff00 */
[----:B------:R-:W-:-:S06]  /*9590*/  FMUL.FTZ R5, R5, 1 ;  /* 0x3f80000005057820 */ /* 0x000fcc0000410000 */
[----:B------:R-:W0:Y:S02]  /*95a0*/  F2F.F64.F32 R4, R5 ;  /* 0x0000000500047310 */ /* 0x000e240000201800 */
[----:B0-----:R0:W-:Y:S01]  /*95b0*/  STG.E.128 desc[UR36][R2.64], R4 ;  /* 0x0000000402007986 */ /* 0x0011e2000c101d24 */
[----:B------:R-:W-:Y:S05]  /*95c0*/  BRA `(.L_x_2804) ;  /* 0x0000000000f47947 */ /* 0x000fea0003800000 */
.L_x_2823:
[----:B------:R-:W-:-:S09]  /*95d0*/  UISETP.NE.AND UP0, UPT, UR4, 0xf, UPT ;  /* 0x0000000f0400788c */ /* 0x000fd2000bf05270 */
[----:B------:R-:W-:Y:S05]  /*95e0*/  BRA.U !UP0, `(.L_x_2825) ;  /* 0x0000000108e87547 */ /* 0x000fea000b800000 */
[----:B------:R-:W-:-:S09]  /*95f0*/  UISETP.NE.AND UP0, UPT, UR4, 0x17, UPT ;  /* 0x000000170400788c */ /* 0x000fd2000bf05270 */
[----:B------:R-:W-:Y:S05]  /*9600*/  BRA.U !UP0, `(.L_x_2826) ;  /* 0x0000000108907547 */ /* 0x000fea000b800000 */
[----:B------:R-:W-:-:S09]  /*9610*/  UISETP.NE.AND UP0, UPT, UR4, 0x18, UPT ;  /* 0x000000180400788c */ /* 0x000fd2000bf05270 */
[----:B------:R-:W-:Y:S05]  /*9620*/  BRA.U !UP0, `(.L_x_2827) ;  /* 0x0000000108447547 */ /* 0x000fea000b800000 */
.L_x_2803:
        /* <DEDUP_REMOVED lines=16> */
.L_x_2828:
[----:B------:R-:W-:Y:S05]  /*9730*/  BRA `(.L_x_2804) ;  /* 0x0000000000987947 */ /* 0x000fea0003800000 */
.L_x_2827:
        /* <DEDUP_REMOVED lines=13> */
.L_x_2830:
[----:B------:R-:W-:Y:S05]  /*9810*/  BSYNC.RECONVERGENT B0 ;  /* 0x0000000000007941 */ /* 0x000fea0003800200 */
.L_x_2829:
[----:B------:R-:W-:-:S05]  /*9820*/  LOP3.LUT R5, R0, 0x80, R5, 0xf8, !PT ;  /* 0x0000008000057812 */ /* 0x000fca00078ef805 */
[----:B------:R0:W-:Y:S01]  /*9830*/  STG.E.U8 desc[UR36][R2.64], R5 ;  /* 0x0000000502007986 */ /* 0x0001e2000c101124 */
[----:B------:R-:W-:Y:S05]  /*9840*/  BRA `(.L_x_2804) ;  /* 0x0000000000547947 */ /* 0x000fea0003800000 */
.L_x_2826:
        /* <DEDUP_REMOVED lines=12> */
.L_x_2832:
[----:B------:R-:W-:Y:S01]  /*9910*/  IMAD.MOV.U32 R0, RZ, RZ, 0x7f ;  /* 0x0000007fff007424 */ /* 0x000fe200078e00ff */
[----:B------:R-:W-:-:S04]  /*9920*/  ISETP.GT.U32.AND P0, PT, R4, 0x7f800000, PT ;  /* 0x7f8000000400780c */ /* 0x000fc80003f04070 */
[----:B------:R-:W-:-:S09]  /*9930*/  SEL R0, R0, 0x7c, P0 ;  /* 0x0000007c00007807 */ /* 0x000fd20000000000 */
.L_x_2833:
[----:B------:R-:W-:Y:S05]  /*9940*/  BSYNC.RECONVERGENT B0 ;  /* 0x0000000000007941 */ /* 0x000fea0003800200 */
.L_x_2831:
[----:B------:R-:W-:-:S04]  /*9950*/  SHF.R.U32.HI R5, RZ, 0x18, R5 ;  /* 0x00000018ff057819 */ /* 0x000fc80000011605 */
[----:B------:R-:W-:-:S05]  /*9960*/  LOP3.LUT R5, R0, 0x80, R5, 0xf8, !PT ;  /* 0x0000008000057812 */ /* 0x000fca00078ef805 */
[----:B------:R0:W-:Y:S01]  /*9970*/  STG.E.U8 desc[UR36][R2.64], R5 ;  /* 0x0000000502007986 */ /* 0x0001e2000c101124 */
[----:B------:R-:W-:Y:S05]  /*9980*/  BRA `(.L_x_2804) ;  /* 0x0000000000047947 */ /* 0x000fea0003800000 */
.L_x_2825:
[----:B0-----:R0:W-:Y:S02]  /*9990*/  STG.E.U16 desc[UR36][R2.64], R5 ;  /* 0x0000000502007986 */ /* 0x0011e4000c101524 */
.L_x_2804:
[----:B------:R-:W-:-:S07]  /*99a0*/  VIADD R17, R17, 0x80 ;  /* 0x0000008011117836 */ /* 0x000fce0000000000 */
.L_x_2762:
[----:B------:R-:W-:Y:S05]  /*99b0*/  BSYNC.RECONVERGENT B6 ;  /* 0x0000000000067941 */ /* 0x000fea0003800200 */
.L_x_2761:
        /* <DEDUP_REMOVED lines=306> */
.L_x_2834:
[----:B------:R-:W0:Y:S01]  /*ace0*/  LDCU.128 UR8, c[0x0][0x580] ;  /* 0x0000b000ff0877ac */ /* 0x000e220008000c00 */
[----:B------:R-:W-:-:S04]  /*acf0*/  UPRMT UR4, UR42, 0x9910, URZ ;  /* 0x000099102a047896 */ /* 0x000fc800080000ff */
[----:B------:R-:W-:Y:S01]  /*ad00*/  UISETP.GT.AND UP0, UPT, UR4, 0x9, UPT ;  /* 0x000000090400788c */ /* 0x000fe2000bf04270 */
[----:B0-----:R-:W-:Y:S02]  /*ad10*/  IADD3 R16, P0, PT, R16, UR8, RZ ;  /* 0x0000000810107c10 */ /* 0x001fe4000ff1e0ff */
[----:B-12---:R-:W-:-:S03]  /*ad20*/  IADD3 R2, P1, PT, R0, UR10, RZ ;  /* 0x0000000a00027c10 */ /* 0x006fc6000ff3e0ff */
        /* <DEDUP_REMOVED lines=15> */
.L_x_2838:
[----:B------:R-:W2:Y:S02]  /*ae20*/  LDG.E.U8 R2, desc[UR36][R2.64] ;  /* 0x0000002402027981 */ /* 0x000ea4000c1e1100 */
[----:B--2---:R-:W-:-:S04]  /*ae30*/  I2FP.F32.U32 R0, R2 ;  /* 0x0000000200007245 */ /* 0x004fc80000201000 */
[----:B------:R-:W-:Y:S01]  /*ae40*/  F2FP.BF16.F32.PACK_AB R0, RZ, R0 ;  /* 0x00000000ff00723e */ /* 0x000fe200000010ff */
[----:B------:R-:W-:Y:S06]  /*ae50*/  BRA `(.L_x_2840) ;  /* 0x0000000c00847947 */ /* 0x000fec0003800000 */
.L_x_2837:
        /* <DEDUP_REMOVED lines=10> */
.L_x_2842:
[----:B------:R-:W2:Y:S02]  /*af00*/  LDG.E R2, desc[UR36][R2.64] ;  /* 0x0000002402027981 */ /* 0x000ea4000c1e1900 */
[----:B--2---:R-:W-:-:S04]  /*af10*/  I2FP.F32.S32 R0, R2 ;  /* 0x0000000200007245 */ /* 0x004fc80000201400 */
[----:B------:R-:W-:Y:S01]  /*af20*/  F2FP.BF16.F32.PACK_AB R0, RZ, R0 ;  /* 0x00000000ff00723e */ /* 0x000fe200000010ff */
[----:B------:R-:W-:Y:S06]  /*af30*/  BRA `(.L_x_2840) ;  /* 0x0000000c004c7947 */ /* 0x000fec0003800000 */
.L_x_2841:
[----:B------:R-:W2:Y:S02]  /*af40*/  LDG.E.U16 R2, desc[UR36][R2.64] ;  /* 0x0000002402027981 */ /* 0x000ea4000c1e1500 */
[----:B--2---:R-:W0:Y:S02]  /*af50*/  I2F.S16 R0, R2 ;  /* 0x0000000200007306 */ /* 0x004e240000101400 */
[----:B0-----:R-:W-:Y:S01]  /*af60*/  F2FP.BF16.F32.PACK_AB R0, RZ, R0 ;  /* 0x00000000ff00723e */ /* 0x001fe200000010ff */
[----:B------:R-:W-:Y:S06]  /*af70*/  BRA `(.L_x_2840) ;  /* 0x0000000c003c7947 */ /* 0x000fec0003800000 */
.L_x_2836:
        /* <DEDUP_REMOVED lines=9> */
.L_x_2844:
[----:B------:R-:W2:Y:S02]  /*b010*/  LDG.E.U16 R0, desc[UR36][R2.64] ;  /* 0x0000002402007981 */ /* 0x000ea4000c1e1500 */
[----:B--2---:R-:W-:-:S05]  /*b020*/  HADD2.F32 R0, -RZ, R0.H0_H0 ;  /* 0x20000000ff007230 */ /* 0x004fca0000004100 */
[----:B------:R-:W-:Y:S01]  /*b030*/  F2FP.BF16.F32.PACK_AB R0, RZ, R0 ;  /* 0x00000000ff00723e */ /* 0x000fe200000010ff */
[----:B------:R-:W-:Y:S06]  /*b040*/  BRA `(.L_x_2840) ;  /* 0x0000000c00087947 */ /* 0x000fec0003800000 */
.L_x_2843:
        /* <DEDUP_REMOVED lines=9> */
.L_x_2846:
[----:B------:R-:W2:Y:S02]  /*b0e0*/  LDG.E.U16 R2, desc[UR36][R2.64] ;  /* 0x0000002402027981 */ /* 0x000ea4000c1e1500 */
[----:B--2---:R-:W-:-:S05]  /*b0f0*/  HADD2.F32 R0, -RZ, R2.H0_H0 ;  /* 0x20000002ff007230 */ /* 0x004fca0000004100 */
[----:B------:R-:W-:Y:S01]  /*b100*/  F2FP.BF16.F32.PACK_AB R0, RZ, R0 ;  /* 0x00000000ff00723e */ /* 0x000fe200000010ff */
[----:B------:R-:W-:Y:S06]  /*b110*/  BRA `(.L_x_2840) ;  /* 0x0000000800d47947 */ /* 0x000fec0003800000 */
.L_x_2845:
        /* <DEDUP_REMOVED lines=8> */
.L_x_2835:
        /* <DEDUP_REMOVED lines=13> */
.L_x_2849:
        /* <DEDUP_REMOVED lines=8> */
.L_x_2848:
        /* <DEDUP_REMOVED lines=27> */
.L_x_2851:
        /* <DEDUP_REMOVED lines=13> */
.L_x_2850:
[----:B------:R0:W5:Y:S01]  /*b570*/  LDG.E.U16 R0, desc[UR36][R2.64] ;  /* 0x0000002402007981 */ /* 0x000162000c1e1500 */
[----:B------:R-:W-:Y:S05]  /*b580*/  BRA `(.L_x_2840) ;  /* 0x0000000400b87947 */ /* 0x000fea0003800000 */
.L_x_2847:
        /* <DEDUP_REMOVED lines=12> */
.L_x_2854:
        /* <DEDUP_REMOVED lines=21> */
.L_x_2858:
[----:B------:R-:W-:Y:S05]  /*b7a0*/  BSYNC.RECONVERGENT B1 ;  /* 0x0000000000017941 */ /* 0x000fea0003800200 */
.L_x_2857:
[----:B------:R-:W-:Y:S01]  /*b7b0*/  IMAD.SHL.U32 R0, R0, 0x100000, RZ ;  /* 0x0010000000007824 */ /* 0x000fe200078e00ff */
[----:B------:R-:W-:-:S04]  /*b7c0*/  LEA R2, R2, 0x3b800000, 0x17 ;  /* 0x3b80000002027811 */ /* 0x000fc800078eb8ff */
[----:B------:R-:W-:-:S07]  /*b7d0*/  LOP3.LUT R0, R2, R0, R7, 0xfe, !PT ;  /* 0x0000000002007212 */ /* 0x000fce00078efe07 */
.L_x_2856:
[----:B------:R-:W-:Y:S05]  /*b7e0*/  BSYNC.RECONVERGENT B0 ;  /* 0x0000000000007941 */ /* 0x000fea0003800200 */
.L_x_2855:
[----:B------:R-:W-:Y:S01]  /*b7f0*/  F2FP.BF16.F32.PACK_AB R0, RZ, R0 ;  /* 0x00000000ff00723e */ /* 0x000fe200000010ff */
[----:B------:R-:W-:Y:S06]  /*b800*/  BRA `(.L_x_2840) ;  /* 0x0000000400187947 */ /* 0x000fec0003800000 */
.L_x_2853:
        /* <DEDUP_REMOVED lines=21> */
.L_x_2862:
[----:B------:R-:W-:Y:S05]  /*b960*/  BSYNC.RECONVERGENT B1 ;  /* 0x0000000000017941 */ /* 0x000fea0003800200 */
.L_x_2861:
[----:B------:R-:W-:Y:S02]  /*b970*/  SHF.L.U32 R0, R0, 0x15, RZ ;  /* 0x0000001500007819 */ /* 0x000fe400000006ff */
[----:B------:R-:W-:-:S04]  /*b980*/  LEA R2, R2, 0x37800000, 0x17 ;  /* 0x3780000002027811 */ /* 0x000fc800078eb8ff */
[----:B------:R-:W-:-:S07]  /*b990*/  LOP3.LUT R0, R2, R0, R7, 0xfe, !PT ;  /* 0x0000000002007212 */ /* 0x000fce00078efe07 */
.L_x_2860:
[----:B------:R-:W-:Y:S05]  /*b9a0*/  BSYNC.RECONVERGENT B0 ;  /* 0x0000000000007941 */ /* 0x000fea0003800200 */
.L_x_2859:
[----:B------:R-:W-:Y:S01]  /*b9b0*/  F2FP.BF16.F32.PACK_AB R0, RZ, R0 ;  /* 0x00000000ff00723e */ /* 0x000fe200000010ff */
[----:B------:R-:W-:Y:S06]  /*b9c0*/  BRA `(.L_x_2840) ;  /* 0x0000000000a87947 */ /* 0x000fec0003800000 */
.L_x_2852:
        /* <DEDUP_REMOVED lines=14> */
.L_x_2866:
[----:B------:R-:W-:Y:S05]  /*bab0*/  BSYNC.RECONVERGENT B0 ;  /* 0x0000000000007941 */ /* 0x000fea0003800200 */
.L_x_2865:
[----:B------:R-:W-:Y:S01]  /*bac0*/  F2FP.BF16.F32.PACK_AB R0, RZ, R0 ;  /* 0x00000000ff00723e */ /* 0x000fe200000010ff */
[----:B------:R-:W-:Y:S06]  /*bad0*/  BRA `(.L_x_2840) ;  /* 0x0000000000647947 */ /* 0x000fec0003800000 */
.L_x_2839:
        /* <DEDUP_REMOVED lines=16> */
.L_x_2867:
[----:B------:R-:W-:Y:S01]  /*bbe0*/  PRMT R0, RZ, 0x7610, R0 ;  /* 0x00007610ff007816 */ /* 0x000fe20000000000 */
[----:B------:R-:W-:Y:S06]  /*bbf0*/  BRA `(.L_x_2840) ;  /* 0x00000000001c7947 */ /* 0x000fec0003800000 */
.L_x_2864:
[----:B------:R-:W2:Y:S02]  /*bc00*/  LDG.E.64 R2, desc[UR36][R2.64] ;  /* 0x0000002402027981 */ /* 0x000ea4000c1e1b00 */
[----:B--2---:R-:W0:Y:S02]  /*bc10*/  I2F.U64 R0, R2 ;  /* 0x0000000200007312 */ /* 0x004e240000301000 */
[----:B0-----:R-:W-:Y:S01]  /*bc20*/  F2FP.BF16.F32.PACK_AB R0, RZ, R0 ;  /* 0x00000000ff00723e */ /* 0x001fe200000010ff */
[----:B------:R-:W-:Y:S06]  /*bc30*/  BRA `(.L_x_2840) ;  /* 0x00000000000c7947 */ /* 0x000fec0003800000 */
.L_x_2863:
[----:B------:R-:W2:Y:S02]  /*bc40*/  LDG.E R2, desc[UR36][R2.64] ;  /* 0x0000002402027981 */ /* 0x000ea4000c1e1900 */
[----:B--2---:R-:W-:-:S04]  /*bc50*/  I2FP.F32.U32 R0, R2 ;  /* 0x0000000200007245 */ /* 0x004fc80000201000 */
[----:B------:R-:W-:-:S07]  /*bc60*/  F2FP.BF16.F32.PACK_AB R0, RZ, R0 ;  /* 0x00000000ff00723e */ /* 0x000fce00000010ff */
.L_x_2840:
[----:B------:R-:W1:Y:S01]  /*bc70*/  LDCU UR4, c[0x0][0x590] ;  /* 0x0000b200ff0477ac */ /* 0x000e620008000800 */
[----:B-----5:R-:W-:Y:S01]  /*bc80*/  IMAD.U32 R0, R0, 0x10000, RZ ;  /* 0x0001000000007824 */ /* 0x020fe200078e00ff */
[----:B------:R-:W-:Y:S04]  /*bc90*/  BSSY.RECONVERGENT B0, `(.L_x_2868) ;  /* 0x0000007000007945 */ /* 0x000fe80003800200 */
[----:B-1----:R-:W-:-:S13]  /*bca0*/  FSETP.GEU.FTZ.AND P0, PT, R0, UR4, PT ;  /* 0x0000000400007c0b */ /* 0x002fda000bf1e000 */
[----:B------:R-:W-:Y:S05]  /*bcb0*/  @!P0 BRA `(.L_x_2869) ;  /* 0x0000000000108947 */ /* 0x000fea0003800000 */
[----:B------:R-:W1:Y:S01]  /*bcc0*/  LDCU UR4, c[0x0][0x594] ;  /* 0x0000b280ff0477ac */ /* 0x000e620008000800 */
[----:B------:R-:W-:Y:S01]  /*bcd0*/  IMAD.MOV.U32 R18, RZ, RZ, R0 ;  /* 0x000000ffff127224 */ /* 0x000fe200078e0000 */
[----:B-1----:R-:W-:-:S13]  /*bce0*/  FSETP.GT.FTZ.AND P0, PT, R0, UR4, PT ;  /* 0x0000000400007c0b */ /* 0x002fda000bf14000 */
[----:B------:R-:W1:Y:S02]  /*bcf0*/  @P0 LDC R18, c[0x0][0x594] ;  /* 0x00016500ff120b82 */ /* 0x000e640000000800 */
.L_x_2869:
[----:B------:R-:W-:Y:S05]  /*bd00*/  BSYNC.RECONVERGENT B0 ;  /* 0x0000000000007941 */ /* 0x000fea0003800200 */
.L_x_2868:
[----:B-1----:R-:W-:Y:S01]  /*bd10*/  FADD.FTZ R0, -R18, 1 ;  /* 0x3f80000012007421 */ /* 0x002fe20000010100 */
[----:B------:R-:W-:-:S03]  /*bd20*/  UPRMT UR4, UR41, 0x9910, URZ ;  /* 0x0000991029047896 */ /* 0x000fc600080000ff */
[----:B0-----:R-:W0:Y:S01]  /*bd30*/  MUFU.RCP R3, R0 ;  /* 0x0000000000037308 */ /* 0x001e220000001000 */
[----:B------:R-:W-:Y:S01]  /*bd40*/  UISETP.GT.AND UP0, UPT, UR4, 0x9, UPT ;  /* 0x000000090400788c */ /* 0x000fe2000bf04270 */
[----:B0-----:R-:W-:-:S06]  /*bd50*/  FMUL.FTZ R18, R3, R18 ;  /* 0x0000001203127220 */ /* 0x001fcc0000410000 */
[----:B------:R-:W0:Y:S02]  /*bd60*/  MUFU.LG2 R18, R18 ;  /* 0x0000001200127308 */ /* 0x000e240000000c00 */
[----:B0-----:R-:W-:-:S06]  /*bd70*/  FMUL.FTZ R2, R18, 0.69314718246459960938 ;  /* 0x3f31721812027820 */ /* 0x001fcc0000410000 */
        /* <DEDUP_REMOVED lines=14> */
.L_x_2873:
[----:B-1----:R-:W-:-:S06]  /*be60*/  IMAD.U32 R3, R3, 0x10000, RZ ;  /* 0x0001000003037824 */ /* 0x002fcc00078e00ff */
[----:B0-----:R-:W0:Y:S02]  /*be70*/  F2I.S64.TRUNC R2, R3 ;  /* 0x0000000300027311 */ /* 0x001e24000020d900 */
[----:B0-----:R-:W-:Y:S01]  /*be80*/  STG.E.U8 desc[UR36][R16.64], R2 ;  /* 0x0000000210007986 */ /* 0x001fe2000c101124 */
[----:B------:R-:W-:Y:S05]  /*be90*/  EXIT ;  /* 0x000000000000794d */ /* 0x000fea0003800000 */
.L_x_2872:
        /* <DEDUP_REMOVED lines=10> */
.L_x_2876:
[----:B-1----:R-:W-:-:S06]  /*bf40*/  SHF.L.U32 R3, R3, 0x10, RZ ;  /* 0x0000001003037819 */ /* 0x002fcc00000006ff */
[----:B------:R-:W1:Y:S02]  /*bf50*/  F2I.FTZ.TRUNC.NTZ R3, R3 ;  /* 0x0000000300037305 */ /* 0x000e64000021f100 */
[----:B-1----:R-:W-:Y:S01]  /*bf60*/  STG.E desc[UR36][R16.64], R3 ;  /* 0x0000000310007986 */ /* 0x002fe2000c101924 */
[----:B------:R-:W-:Y:S05]  /*bf70*/  EXIT ;  /* 0x000000000000794d */ /* 0x000fea0003800000 */
.L_x_2875:
[----:B-1----:R-:W-:-:S06]  /*bf80*/  IMAD.U32 R3, R3, 0x10000, RZ ;  /* 0x0001000003037824 */ /* 0x002fcc00078e00ff */
[----:B------:R-:W1:Y:S02]  /*bf90*/  F2I.FTZ.TRUNC.NTZ R3, R3 ;  /* 0x0000000300037305 */ /* 0x000e64000021f100 */
[----:B-1----:R-:W-:Y:S01]  /*bfa0*/  STG.E.U16 desc[UR36][R16.64], R3 ;  /* 0x0000000310007986 */ /* 0x002fe2000c101524 */
[----:B------:R-:W-:Y:S05]  /*bfb0*/  EXIT ;  /* 0x000000000000794d */ /* 0x000fea0003800000 */
.L_x_2871:
        /* <DEDUP_REMOVED lines=9> */
.L_x_2878:
[----:B-1----:R-:W-:-:S04]  /*c050*/  SHF.L.U32 R0, R3, 0x10, RZ ;  /* 0x0000001003007819 */ /* 0x002fc800000006ff */
[----:B------:R-:W-:-:S05]  /*c060*/  F2FP.F16.F32.PACK_AB R0, RZ, R0 ;  /* 0x00000000ff00723e */ /* 0x000fca00000000ff */
[----:B------:R-:W-:Y:S01]  /*c070*/  STG.E.U16 desc[UR36][R16.64], R0 ;  /* 0x0000000010007986 */ /* 0x000fe2000c101524 */
[----:B------:R-:W-:Y:S05]  /*c080*/  EXIT ;  /* 0x000000000000794d */ /* 0x000fea0003800000 */
.L_x_2877:
        /* <DEDUP_REMOVED lines=10> */
.L_x_2880:
[----:B-1----:R-:W-:-:S04]  /*c130*/  SHF.L.U32 R3, R3, 0x10, RZ ;  /* 0x0000001003037819 */ /* 0x002fc800000006ff */
[----:B------:R-:W-:-:S04]  /*c140*/  F2FP.F16.F32.PACK_AB R3, RZ, R3 ;  /* 0x00000003ff03723e */ /* 0x000fc800000000ff */
[----:B------:R-:W-:-:S05]  /*c150*/  PRMT R3, R3, 0x5410, RZ ;  /* 0x0000541003037816 */ /* 0x000fca00000000ff */
[----:B------:R-:W-:Y:S01]  /*c160*/  STG.E desc[UR36][R16.64], R3 ;  /* 0x0000000310007986 */ /* 0x000fe2000c101924 */
[----:B------:R-:W-:Y:S05]  /*c170*/  EXIT ;  /* 0x000000000000794d */ /* 0x000fea0003800000 */
.L_x_2879:
[----:B01----:R-:W-:-:S04]  /*c180*/  IMAD.U32 R2, R3, 0x10000, RZ ;  /* 0x0001000003027824 */ /* 0x003fc800078e00ff */
[----:B------:R-:W-:-:S06]  /*c190*/  FMUL.FTZ R2, R2, 1 ;  /* 0x3f80000002027820 */ /* 0x000fcc0000410000 */
[----:B------:R-:W0:Y:S02]  /*c1a0*/  F2F.F64.F32 R2, R2 ;  /* 0x0000000200027310 */ /* 0x000e240000201800 */
[----:B0-----:R-:W-:Y:S01]  /*c1b0*/  STG.E.64 desc[UR36][R16.64], R2 ;  /* 0x0000000210007986 */ /* 0x001fe2000c101b24 */
[----:B------:R-:W-:Y:S05]  /*c1c0*/  EXIT ;  /* 0x000000000000794d */ /* 0x000fea0003800000 */
.L_x_2870:
        /* <DEDUP_REMOVED lines=14> */
.L_x_2884:
        /* <DEDUP_REMOVED lines=17> */
.L_x_2887:
[----:B------:R-:W-:-:S04]  /*c3c0*/  SHF.R.U32.HI R3, RZ, 0x18, R3 ;  /* 0x00000018ff037819 */ /* 0x000fc80000011603 */
[----:B------:R-:W-:-:S04]  /*c3d0*/  LOP3.LUT R0, R0, 0x80, R3, 0xf8, !PT ;  /* 0x0000008000007812 */ /* 0x000fc800078ef803 */
[----:B------:R-:W-:-:S07]  /*c3e0*/  PRMT R8, R0, 0x7610, R8 ;  /* 0x0000761000087816 */ /* 0x000fce0000000008 */
.L_x_2886:
[----:B------:R-:W-:Y:S05]  /*c3f0*/  BSYNC.RECONVERGENT B0 ;  /* 0x0000000000007941 */ /* 0x000fea0003800200 */
.L_x_2885:
[----:B------:R-:W-:Y:S01]  /*c400*/  STG.E.U8 desc[UR36][R16.64], R8 ;  /* 0x0000000810007986 */ /* 0x000fe2000c101124 */
[----:B------:R-:W-:Y:S05]  /*c410*/  EXIT ;  /* 0x000000000000794d */ /* 0x000fea0003800000 */
.L_x_2883:
[----:B-1----:R-:W-:Y:S01]  /*c420*/  IMAD.U32 R3, R3, 0x10000, RZ ;  /* 0x0001000003037824 */ /* 0x002fe200078e00ff */
[----:B------:R-:W-:Y:S01]  /*c430*/  BSSY.RECONVERGENT B0, `(.L_x_2888) ;  /* 0x0000013000007945 */ /* 0x000fe20003800200 */
[----:B------:R-:W-:-:S03]  /*c440*/  HFMA2 R8, -RZ, RZ, 0, 7.62939453125e-06 ;  /* 0x00000080ff087431 */ /* 0x000fc600000001ff */
        /* <DEDUP_REMOVED lines=14> */
.L_x_2890:
[----:B------:R-:W-:-:S04]  /*c530*/  SHF.R.U32.HI R3, RZ, 0x18, R3 ;  /* 0x00000018ff037819 */ /* 0x000fc80000011603 */
[----:B------:R-:W-:-:S04]  /*c540*/  LOP3.LUT R0, R0, 0x80, R3, 0xf8, !PT ;  /* 0x0000008000007812 */ /* 0x000fc800078ef803 */
[----:B------:R-:W-:-:S07]  /*c550*/  PRMT R8, R0, 0x7610, R8 ;  /* 0x0000761000087816 */ /* 0x000fce0000000008 */
.L_x_2889:
[----:B------:R-:W-:Y:S05]  /*c560*/  BSYNC.RECONVERGENT B0 ;  /* 0x0000000000007941 */ /* 0x000fea0003800200 */
.L_x_2888:
[----:B------:R-:W-:Y:S01]  /*c570*/  STG.E.U8 desc[UR36][R16.64], R8 ;  /* 0x0000000810007986 */ /* 0x000fe2000c101124 */
[----:B------:R-:W-:Y:S05]  /*c580*/  EXIT ;  /* 0x000000000000794d */ /* 0x000fea0003800000 */
.L_x_2882:
        /* <DEDUP_REMOVED lines=22> */
.L_x_2892:
[----:B-1----:R-:W-:-:S06]  /*c6f0*/  SHF.L.U32 R3, R3, 0x10, RZ ;  /* 0x0000001003037819 */ /* 0x002fcc00000006ff */
[----:B0-----:R-:W0:Y:S02]  /*c700*/  F2I.U64.TRUNC R2, R3 ;  /* 0x0000000300027311 */ /* 0x001e24000020d800 */
[----:B0-----:R-:W-:Y:S01]  /*c710*/  STG.E.64 desc[UR36][R16.64], R2 ;  /* 0x0000000210007986 */ /* 0x001fe2000c101b24 */
[----:B------:R-:W-:Y:S05]  /*c720*/  EXIT ;  /* 0x000000000000794d */ /* 0x000fea0003800000 */
.L_x_2891:
[----:B-1----:R-:W-:-:S06]  /*c730*/  IMAD.U32 R3, R3, 0x10000, RZ ;  /* 0x0001000003037824 */ /* 0x002fcc00078e00ff */
[----:B------:R-:W1:Y:S02]  /*c740*/  F2I.FTZ.U32.TRUNC.NTZ R3, R3 ;  /* 0x0000000300037305 */ /* 0x000e64000021f000 */
[----:B-1----:R-:W-:Y:S01]  /*c750*/  STG.E desc[UR36][R16.64], R3 ;  /* 0x0000000310007986 */ /* 0x002fe2000c101924 */
[----:B------:R-:W-:Y:S05]  /*c760*/  EXIT ;  /* 0x000000000000794d */ /* 0x000fea0003800000 */
.L_x_2881:
        /* <DEDUP_REMOVED lines=11> */
.L_x_2894:
[----:B-1----:R-:W-:Y:S02]  /*c820*/  SHF.L.U32 R3, R3, 0x10, RZ ;  /* 0x0000001003037819 */ /* 0x002fe400000006ff */
[----:B------:R-:W-:-:S03]  /*c830*/  CS2R R6, SRZ ;  /* 0x0000000000067805 */ /* 0x000fc6000001ff00 */
[----:B------:R-:W-:-:S04]  /*c840*/  FMUL.FTZ R3, R3, 1 ;  /* 0x3f80000003037820 */ /* 0x000fc80000410000 */
[----:B------:R-:W1:Y:S02]  /*c850*/  F2F.F64.F32 R4, R3 ;  /* 0x0000000300047310 */ /* 0x000e640000201800 */
[----:B-1----:R-:W-:Y:S01]  /*c860*/  STG.E.128 desc[UR36][R16.64], R4 ;  /* 0x0000000410007986 */ /* 0x002fe2000c101d24 */
[----:B------:R-:W-:Y:S05]  /*c870*/  EXIT ;  /* 0x000000000000794d */ /* 0x000fea0003800000 */
.L_x_2893:
[----:B------:R-:W-:-:S09]  /*c880*/  UISETP.NE.AND UP0, UPT, UR4, 0xf, UPT ;  /* 0x0000000f0400788c */ /* 0x000fd2000bf05270 */
[----:B------:R-:W-:Y:S05]  /*c890*/  BRA.U !UP0, `(.L_x_2895) ;  /* 0x0000000108e87547 */ /* 0x000fea000b800000 */
[----:B------:R-:W-:-:S09]  /*c8a0*/  UISETP.NE.AND UP0, UPT, UR4, 0x17, UPT ;  /* 0x000000170400788c */ /* 0x000fd2000bf05270 */
[----:B------:R-:W-:Y:S05]  /*c8b0*/  BRA.U !UP0, `(.L_x_2896) ;  /* 0x0000000108907547 */ /* 0x000fea000b800000 */
[----:B------:R-:W-:-:S09]  /*c8c0*/  UISETP.NE.AND UP0, UPT, UR4, 0x18, UPT ;  /* 0x000000180400788c */ /* 0x000fd2000bf05270 */
[----:B------:R-:W-:Y:S05]  /*c8d0*/  BRA.U !UP0, `(.L_x_2897) ;  /* 0x0000000108447547 */ /* 0x000fea000b800000 */
.L_x_2874:
        /* <DEDUP_REMOVED lines=16> */
.L_x_2898:
[----:B------:R-:W-:Y:S05]  /*c9e0*/  EXIT ;  /* 0x000000000000794d */ /* 0x000fea0003800000 */
.L_x_2897:
        /* <DEDUP_REMOVED lines=13> */
.L_x_2900:
[----:B------:R-:W-:Y:S05]  /*cac0*/  BSYNC.RECONVERGENT B0 ;  /* 0x0000000000007941 */ /* 0x000fea0003800200 */
.L_x_2899:
[----:B------:R-:W-:-:S05]  /*cad0*/  LOP3.LUT R3, R0, 0x80, R3, 0xf8, !PT ;  /* 0x0000008000037812 */ /* 0x000fca00078ef803 */
[----:B------:R-:W-:Y:S01]  /*cae0*/  STG.E.U8 desc[UR36][R16.64], R3 ;  /* 0x0000000310007986 */ /* 0x000fe2000c101124 */
[----:B------:R-:W-:Y:S05]  /*caf0*/  EXIT ;  /* 0x000000000000794d */ /* 0x000fea0003800000 */
.L_x_2896:
        /* <DEDUP_REMOVED lines=12> */
.L_x_2902:
[----:B------:R-:W-:Y:S01]  /*cbc0*/  IMAD.MOV.U32 R0, RZ, RZ, 0x7f ;  /* 0x0000007fff007424 */ /* 0x000fe200078e00ff */
[----:B------:R-:W-:-:S04]  /*cbd0*/  ISETP.GT.U32.AND P0, PT, R2, 0x7f800000, PT ;  /* 0x7f8000000200780c */ /* 0x000fc80003f04070 */
[----:B------:R-:W-:-:S09]  /*cbe0*/  SEL R0, R0, 0x7c, P0 ;  /* 0x0000007c00007807 */ /* 0x000fd20000000000 */
.L_x_2903:
[----:B------:R-:W-:Y:S05]  /*cbf0*/  BSYNC.RECONVERGENT B0 ;  /* 0x0000000000007941 */ /* 0x000fea0003800200 */
.L_x_2901:
[----:B------:R-:W-:-:S04]  /*cc00*/  SHF.R.U32.HI R3, RZ, 0x18, R3 ;  /* 0x00000018ff037819 */ /* 0x000fc80000011603 */
[----:B------:R-:W-:-:S05]  /*cc10*/  LOP3.LUT R3, R0, 0x80, R3, 0xf8, !PT ;  /* 0x0000008000037812 */ /* 0x000fca00078ef803 */
[----:B------:R-:W-:Y:S01]  /*cc20*/  STG.E.U8 desc[UR36][R16.64], R3 ;  /* 0x0000000310007986 */ /* 0x000fe2000c101124 */
[----:B------:R-:W-:Y:S05]  /*cc30*/  EXIT ;  /* 0x000000000000794d */ /* 0x000fea0003800000 */
.L_x_2895:
[----:B-1----:R-:W-:Y:S01]  /*cc40*/  STG.E.U16 desc[UR36][R16.64], R3 ;  /* 0x0000000310007986 */ /* 0x002fe2000c101524 */
[----:B------:R-:W-:Y:S05]  /*cc50*/  EXIT ;  /* 0x000000000000794d */ /* 0x000fea0003800000 */
.L_x_2904:
        /* <DEDUP_REMOVED lines=10> */
.L_x_11328:


//--------------------- .text._ZN2at6native27unrolled_elementwise_kernelIZZZNS0_17logit_kernel_cudaERNS_18TensorIteratorBaseERKN3c106ScalarEENKUlvE_clEvENKUlvE2_clEvEUlNS4_8BFloat16EE0_St5arrayIPcLm2EELi4E23TrivialOffsetCalculatorILi1EjESG_NS0_6memory12LoadWithCastILi1EEENSH_13StoreWithCastILi1EEEEEviT_T0_T2_T3_T4_T5_ --------------------------
	.section	.text._ZN2at6native27unrolled_elementwise_kernelIZZZNS0_17logit_kernel_cudaERNS_18TensorIteratorBaseERKN3c106ScalarEENKUlvE_clEvENKUlvE2_clEvEUlNS4_8BFloat16EE0_St5arrayIPcLm2EELi4E23TrivialOffsetCalculatorILi1EjESG_NS0_6memory12LoadWithCastILi1EEENSH_13StoreWithCastILi1EEEEEviT_T0_T2_T3_T4_T5_,"ax",@progbits
	.align	128
        .global         _ZN2at6native27unrolled_elementwise_kernelIZZZNS0_17logit_kernel_cudaERNS_18TensorIteratorBaseERKN3c106ScalarEENKUlvE_clEvENKUlvE2_clEvEUlNS4_8BFloat16EE0_St5arrayIPcLm2EELi4E23TrivialOffsetCalculatorILi1EjESG_NS0_6memory12LoadWithCastILi1EEENSH_13StoreWithCastILi1EEEEEviT_T0_T2_T3_T4_T5_
        .type           _ZN2at6native27unrolled_elementwise_kernelIZZZNS0_17logit_kernel_cudaERNS_18TensorIteratorBaseERKN3c106ScalarEENKUlvE_clEvENKUlvE2_clEvEUlNS4_8BFloat16EE0_St5arrayIPcLm2EELi4E23TrivialOffsetCalculatorILi1EjESG_NS0_6memory12LoadWithCastILi1EEENSH_13StoreWithCastILi1EEEEEviT_T0_T2_T3_T4_T5_,@function
        .size           _ZN2at6native27unrolled_elementwise_kernelIZZZNS0_17logit_kernel_cudaERNS_18TensorIteratorBaseERKN3c106ScalarEENKUlvE_clEvENKUlvE2_clEvEUlNS4_8BFloat16EE0_St5arrayIPcLm2EELi4E23TrivialOffsetCalculatorILi1EjESG_NS0_6memory12LoadWithCastILi1EEENSH_13StoreWithCastILi1EEEEEviT_T0_T2_T3_T4_T5_,(.L_x_11329 - _ZN2at6native27unrolled_elementwise_kernelIZZZNS0_17logit_kernel_cudaERNS_18TensorIteratorBaseERKN3c106ScalarEENKUlvE_clEvENKUlvE2_clEvEUlNS4_8BFloat16EE0_St5arrayIPcLm2EELi4E23TrivialOffsetCalculatorILi1EjESG_NS0_6memory12LoadWithCastILi1EEENSH_13StoreWithCastILi1EEEEEviT_T0_T2_T3_T4_T5_)
        .other          _ZN2at6native27unrolled_elementwise_kernelIZZZNS0_17logit_kernel_cudaERNS_18TensorIteratorBaseERKN3c106ScalarEENKUlvE_clEvENKUlvE2_clEvEUlNS4_8BFloat16EE0_St5arrayIPcLm2EELi4E23TrivialOffsetCalculatorILi1EjESG_NS0_6memory12LoadWithCastILi1EEENSH_13StoreWithCastILi1EEEEEviT_T0_T2_T3_T4_T5_,@"STO_CUDA_ENTRY STV_DEFAULT"
_ZN2at6native27unrolled_elementwise_kernelIZZZNS0_17logit_kernel_cudaERNS_18TensorIteratorBaseERKN3c106ScalarEENKUlvE_clEvENKUlvE2_clEvEUlNS4_8BFloat16EE0_St5arrayIPcLm2EELi4E23TrivialOffsetCalculatorILi1EjESG_NS0_6memory12LoadWithCastILi1EEENSH_13StoreWithCastILi1EEEEEviT_T0_T2_T3_T4_T5_:
.text._ZN2at6native27unrolled_elementwise_kernelIZZZNS0_17logit_kernel_cudaERNS_18TensorIteratorBaseERKN3c106ScalarEENKUlvE_clEvENKUlvE2_clEvEUlNS4_8BFloat16EE0_St5arrayIPcLm2EELi4E23TrivialOffsetCalculatorILi1EjESG_NS0_6memory12LoadWithCastILi1EEENSH_13StoreWithCastILi1EEEEEviT_T0_T2_T3_T4_T5_:
[----:B------:R-:W0:Y:S01]  /*0000*/  LDC R1, c[0x0][0x37c] ;  /* 0x0000df00ff017b82 */ /* 0x000e220000000800 */
[----:B------:R-:W1:Y:S07]  /*0010*/  S2R R2, SR_CTAID.X ;  /* 0x0000000000027919 */ /* 0x000e6e0000002500 */
[----:B------:R-:W1:Y:S01]  /*0020*/  LDC R3, c[0x0][0x380] ;  /* 0x0000e000ff037b82 */ /* 0x000e620000000800 */
[----:B------:R-:W2:Y:S01]  /*0030*/  LDCU UR4, c[0x0][0x388] ;  /* 0x00007100ff0477ac */ /* 0x000ea20008000800 */
[----:B------:R-:W-:Y:S01]  /*0040*/  BSSY.RECONVERGENT B6, `(.L_x_2905) ;  /* 0x0000117000067945 */ /* 0x000fe20003800200 */
[----:B------:R-:W3:Y:S01]  /*0050*/  S2R R23, SR_TID.X ;  /* 0x0000000000177919 */ /* 0x000ee20000002100 */
[----:B------:R-:W-:Y:S01]  /*0060*/  PRMT R19, RZ, 0x7610, R19 ;  /* 0x00007610ff137816 */ /* 0x000fe20000000013 */
[----:B------:R-:W4:Y:S01]  /*0070*/  LDCU.64 UR36, c[0x0][0x358] ;  /* 0x00006b00ff2477ac */ /* 0x000f220008000a00 */
[----:B------:R-:W0:Y:S01]  /*0080*/  LDCU.U8 UR38, c[0x0][0x3ac] ;  /* 0x00007580ff2677ac */ /* 0x000e220008000000 */
[----:B--2---:R-:W-:-:S02]  /*0090*/  IMAD.U32 R18, RZ, RZ, UR4 ;  /* 0x00000004ff127e24 */ /* 0x004fc4000f8e00ff */
[----:B-1----:R-:W-:Y:S02]  /*00a0*/  IMAD R16, R2, -0x200, R3 ;  /* 0xfffffe0002107824 */ /* 0x002fe400078e0203 */
[----:B---3--:R-:W-:-:S03]  /*00b0*/  IMAD.MOV.U32 R25, RZ, RZ, R23 ;  /* 0x000000ffff197224 */ /* 0x008fc600078e0017 */
[----:B------:R-:W-:-:S13]  /*00c0*/  ISETP.GE.AND P0, PT, R23, R16, PT ;  /* 0x000000101700720c */ /* 0x000fda0003f06270 */
[----:B0---4-:R-:W-:Y:S05]  /*00d0*/  @P0 BRA `(.L_x_2906) ;  /* 0x0000001000340947 */ /* 0x011fea0003800000 */
        /* <DEDUP_REMOVED lines=22> */
.L_x_2910:
[----:B------:R-:W2:Y:S02]  /*0240*/  LDG.E.U8 R4, desc[UR36][R4.64] ;  /* 0x0000002404047981 */ /* 0x000ea4000c1e1100 */
[----:B--2---:R-:W-:-:S04]  /*0250*/  I2FP.F32.U32 R0, R4 ;  /* 0x0000000400007245 */ /* 0x004fc80000201000 */
[----:B------:R-:W-:-:S04]  /*0260*/  F2FP.BF16.F32.PACK_AB R0, RZ, R0 ;  /* 0x00000000ff00723e */ /* 0x000fc800000010ff */
[----:B------:R-:W-:Y:S01]  /*0270*/  PRMT R19, R0, 0x7610, R19 ;  /* 0x0000761000137816 */ /* 0x000fe20000000013 */
[----:B------:R-:W-:Y:S06]  /*0280*/  BRA `(.L_x_2912) ;  /* 0x0000000c00c47947 */ /* 0x000fec0003800000 */
.L_x_2909:
        /* <DEDUP_REMOVED lines=11> */
.L_x_2914:
[----:B------:R-:W2:Y:S02]  /*0340*/  LDG.E R4, desc[UR36][R4.64] ;  /* 0x0000002404047981 */ /* 0x000ea4000c1e1900 */
[----:B--2---:R-:W-:-:S04]  /*0350*/  I2FP.F32.S32 R0, R4 ;  /* 0x0000000400007245 */ /* 0x004fc80000201400 */
[----:B------:R-:W-:-:S04]  /*0360*/  F2FP.BF16.F32.PACK_AB R0, RZ, R0 ;  /* 0x00000000ff00723e */ /* 0x000fc800000010ff */
[----:B------:R-:W-:Y:S01]  /*0370*/  PRMT R19, R0, 0x7610, R19 ;  /* 0x0000761000137816 */ /* 0x000fe20000000013 */
[----:B------:R-:W-:Y:S06]  /*0380*/  BRA `(.L_x_2912) ;  /* 0x0000000c00847947 */ /* 0x000fec0003800000 */
.L_x_2913:
[----:B------:R-:W2:Y:S02]  /*0390*/  LDG.E.U16 R4, desc[UR36][R4.64] ;  /* 0x0000002404047981 */ /* 0x000ea4000c1e1500 */
[----:B--2---:R-:W0:Y:S02]  /*03a0*/  I2F.S16 R0, R4 ;  /* 0x0000000400007306 */ /* 0x004e240000101400 */
[----:B0-----:R-:W-:-:S04]  /*03b0*/  F2FP.BF16.F32.PACK_AB R0, RZ, R0 ;  /* 0x00000000ff00723e */ /* 0x001fc800000010ff */
[----:B------:R-:W-:Y:S01]  /*03c0*/  PRMT R19, R0, 0x7610, R19 ;  /* 0x0000761000137816 */ /* 0x000fe20000000013 */
[----:B------:R-:W-:Y:S06]  /*03d0*/  BRA `(.L_x_2912) ;  /* 0x0000000c00707947 */ /* 0x000fec0003800000 */
.L_x_2908:
        /* <DEDUP_REMOVED lines=9> */
.L_x_2916:
[----:B------:R-:W2:Y:S02]  /*0470*/  LDG.E.U16 R0, desc[UR36][R4.64] ;  /* 0x0000002404007981 */ /* 0x000ea4000c1e1500 */
[----:B--2---:R-:W-:-:S05]  /*0480*/  HADD2.F32 R0, -RZ, R0.H0_H0 ;  /* 0x20000000ff007230 */ /* 0x004fca0000004100 */
[----:B------:R-:W-:-:S04]  /*0490*/  F2FP.BF16.F32.PACK_AB R0, RZ, R0 ;  /* 0x00000000ff00723e */ /* 0x000fc800000010ff */
[----:B------:R-:W-:Y:S01]  /*04a0*/  PRMT R19, R0, 0x7610, R19 ;  /* 0x0000761000137816 */ /* 0x000fe20000000013 */
[----:B------:R-:W-:Y:S06]  /*04b0*/  BRA `(.L_x_2912) ;  /* 0x0000000c00387947 */ /* 0x000fec0003800000 */
.L_x_2915:
        /* <DEDUP_REMOVED lines=9> */
.L_x_2918:
[----:B------:R-:W2:Y:S02]  /*0550*/  LDG.E.U16 R4, desc[UR36][R4.64] ;  /* 0x0000002404047981 */ /* 0x000ea4000c1e1500 */
[----:B--2---:R-:W-:-:S05]  /*0560*/  HADD2.F32 R0, -RZ, R4.H0_H0 ;  /* 0x20000004ff007230 */ /* 0x004fca0000004100 */
[----:B------:R-:W-:-:S04]  /*0570*/  F2FP.BF16.F32.PACK_AB R0, RZ, R0 ;  /* 0x00000000ff00723e */ /* 0x000fc800000010ff */
[----:B------:R-:W-:Y:S01]  /*0580*/  PRMT R19, R0, 0x7610, R19 ;  /* 0x0000761000137816 */ /* 0x000fe20000000013 */
[----:B------:R-:W-:Y:S06]  /*0590*/  BRA `(.L_x_2912) ;  /* 0x0000000c00007947 */ /* 0x000fec0003800000 */
.L_x_2917:
        /* <DEDUP_REMOVED lines=9> */
.L_x_2907:
        /* <DEDUP_REMOVED lines=14> */
.L_x_2921:
        /* <DEDUP_REMOVED lines=9> */
.L_x_2920:
        /* <DEDUP_REMOVED lines=27> */
.L_x_2923:
        /* <DEDUP_REMOVED lines=15> */
.L_x_2922:
[----:B------:R0:W5:Y:S01]  /*0a40*/  LDG.E.U16 R19, desc[UR36][R4.64] ;  /* 0x0000002404137981 */ /* 0x000162000c1e1500 */
[----:B------:R-:W-:Y:S05]  /*0a50*/  BRA `(.L_x_2912) ;  /* 0x0000000400d07947 */ /* 0x000fea0003800000 */
.L_x_2919:
        /* <DEDUP_REMOVED lines=13> */
.L_x_2926:
        /* <DEDUP_REMOVED lines=21> */
.L_x_2930:
[----:B------:R-:W-:Y:S05]  /*0c80*/  BSYNC.RECONVERGENT B1 ;  /* 0x0000000000017941 */ /* 0x000fea0003800200 */
.L_x_2929:
[----:B------:R-:W-:Y:S01]  /*0c90*/  IMAD.SHL.U32 R0, R0, 0x100000, RZ ;  /* 0x0010000000007824 */ /* 0x000fe200078e00ff */
[----:B------:R-:W-:-:S04]  /*0ca0*/  LEA R3, R3, 0x3b800000, 0x17 ;  /* 0x3b80000003037811 */ /* 0x000fc800078eb8ff */
[----:B------:R-:W-:-:S07]  /*0cb0*/  LOP3.LUT R0, R3, R0, R7, 0xfe, !PT ;  /* 0x0000000003007212 */ /* 0x000fce00078efe07 */
.L_x_2928:
[----:B------:R-:W-:Y:S05]  /*0cc0*/  BSYNC.RECONVERGENT B0 ;  /* 0x0000000000007941 */ /* 0x000fea0003800200 */
.L_x_2927:
[----:B------:R-:W-:-:S04]  /*0cd0*/  F2FP.BF16.F32.PACK_AB R0, RZ, R0 ;  /* 0x00000000ff00723e */ /* 0x000fc800000010ff */
[----:B------:R-:W-:Y:S01]  /*0ce0*/  PRMT R19, R0, 0x7610, R19 ;  /* 0x0000761000137816 */ /* 0x000fe20000000013 */
[----:B------:R-:W-:Y:S06]  /*0cf0*/  BRA `(.L_x_2912) ;  /* 0x0000000400287947 */ /* 0x000fec0003800000 */
.L_x_2925:
        /* <DEDUP_REMOVED lines=21> */
.L_x_2934:
[----:B------:R-:W-:Y:S05]  /*0e50*/  BSYNC.RECONVERGENT B1 ;  /* 0x0000000000017941 */ /* 0x000fea0003800200 */
.L_x_2933:
[----:B------:R-:W-:Y:S01]  /*0e60*/  IMAD.SHL.U32 R0, R0, 0x200000, RZ ;  /* 0x0020000000007824 */ /* 0x000fe200078e00ff */
[----:B------:R-:W-:-:S04]  /*0e70*/  LEA R3, R3, 0x37800000, 0x17 ;  /* 0x3780000003037811 */ /* 0x000fc800078eb8ff */
[----:B------:R-:W-:-:S07]  /*0e80*/  LOP3.LUT R0, R3, R0, R7, 0xfe, !PT ;  /* 0x0000000003007212 */ /* 0x000fce00078efe07 */
.L_x_2932:
[----:B------:R-:W-:Y:S05]  /*0e90*/  BSYNC.RECONVERGENT B0 ;  /* 0x0000000000007941 */ /* 0x000fea0003800200 */
.L_x_2931:
[----:B------:R-:W-:-:S04]  /*0ea0*/  F2FP.BF16.F32.PACK_AB R0, RZ, R0 ;  /* 0x00000000ff00723e */ /* 0x000fc800000010ff */
[----:B------:R-:W-:Y:S01]  /*0eb0*/  PRMT R19, R0, 0x7610, R19 ;  /* 0x0000761000137816 */ /* 0x000fe20000000013 */
[----:B------:R-:W-:Y:S06]  /*0ec0*/  BRA `(.L_x_2912) ;  /* 0x0000000000b47947 */ /* 0x000fec0003800000 */
.L_x_2924:
[----:B------:R-:W-:-:S09]  /*0ed0*/  UISETP.NE.AND UP0, UPT, UR4, 0x1c, UPT ;  /* 0x0000001c0400788c */ /* 0x000fd2000bf05270 */
[----:B------:R-:W-:Y:S05]  /*0ee0*/  BRA.U !UP0, `(.L_x_2935) ;  /* 0x00000001089c7547 */ /* 0x000fea000b800000 */
[----:B------:R-:W-:-:S09]  /*0ef0*/  UISETP.NE.AND UP0, UPT, UR4, 0x1d, UPT ;  /* 0x0000001d0400788c */ /* 0x000fd2000bf05270 */
[----:B------:R-:W-:Y:S05]  /*0f00*/  BRA.U !UP0, `(.L_x_2936) ;  /* 0x0000000108807547 */ /* 0x000fea000b800000 */
[----:B------:R-:W-:-:S09]  /*0f10*/  UISETP.NE.AND UP0, UPT, UR4, 0x2c, UPT ;  /* 0x0000002c0400788c */ /* 0x000fd2000bf05270 */
[----:B------:R-:W-:Y:S05]  /*0f20*/  BRA.U !UP0, `(.L_x_2937) ;  /* 0x0000000108487547 */ /* 0x000fea000b800000 */
.L_x_2911:
        /* <DEDUP_REMOVED lines=16> */
.L_x_2938:
[----:B------:R-:W-:Y:S01]  /*1030*/  PRMT R19, RZ, 0x7610, R19 ;  /* 0x00007610ff137816 */ /* 0x000fe20000000013 */
[----:B------:R-:W-:Y:S06]  /*1040*/  BRA `(.L_x_2912) ;  /* 0x0000000000547947 */ /* 0x000fec0003800000 */
.L_x_2937:
        /* <DEDUP_REMOVED lines=8> */
.L_x_2940:
[----:B------:R-:W-:Y:S05]  /*10d0*/  BSYNC.RECONVERGENT B0 ;  /* 0x0000000000007941 */ /* 0x000fea0003800200 */
.L_x_2939:
[----:B------:R-:W-:-:S04]  /*10e0*/  F2FP.BF16.F32.PACK_AB R0, RZ, R0 ;  /* 0x00000000ff00723e */ /* 0x000fc800000010ff */
[----:B------:R-:W-:Y:S01]  /*10f0*/  PRMT R19, R0, 0x7610, R19 ;  /* 0x0000761000137816 */ /* 0x000fe20000000013 */
[----:B------:R-:W-:Y:S06]  /*1100*/  BRA `(.L_x_2912) ;  /* 0x0000000000247947 */ /* 0x000fec0003800000 */
.L_x_2936:
[----:B------:R-:W2:Y:S02]  /*1110*/  LDG.E.64 R4, desc[UR36][R4.64] ;  /* 0x0000002404047981 */ /* 0x000ea4000c1e1b00 */
[----:B--2---:R-:W0:Y:S02]  /*1120*/  I2F.U64 R0, R4 ;  /* 0x0000000400007312 */ /* 0x004e240000301000 */
[----:B0-----:R-:W-:-:S04]  /*1130*/  F2FP.BF16.F32.PACK_AB R0, RZ, R0 ;  /* 0x00000000ff00723e */ /* 0x001fc800000010ff */
[----:B------:R-:W-:Y:S01]  /*1140*/  PRMT R19, R0, 0x7610, R19 ;  /* 0x0000761000137816 */ /* 0x000fe20000000013 */
[----:B------:R-:W-:Y:S06]  /*1150*/  BRA `(.L_x_2912) ;  /* 0x0000000000107947 */ /* 0x000fec0003800000 */
.L_x_2935:
[----:B------:R-:W2:Y:S02]  /*1160*/  LDG.E R4, desc[UR36][R4.64] ;  /* 0x0000002404047981 */ /* 0x000ea4000c1e1900 */
[----:B--2---:R-:W-:-:S04]  /*1170*/  I2FP.F32.U32 R0, R4 ;  /* 0x0000000400007245 */ /* 0x004fc80000201000 */
[----:B------:R-:W-:-:S04]  /*1180*/  F2FP.BF16.F32.PACK_AB R0, RZ, R0 ;  /* 0x00000000ff00723e */ /* 0x000fc800000010ff */
[----:B------:R-:W-:-:S07]  /*1190*/  PRMT R19, R0, 0x7610, R19 ;  /* 0x0000761000137816 */ /* 0x000fce0000000013 */
.L_x_2912:
[----:B------:R-:W-:-:S07]  /*11a0*/  VIADD R23, R25, 0x80 ;  /* 0x0000008019177836 */ /* 0x000fce0000000000 */
.L_x_2906:
[----:B------:R-:W-:Y:S05]  /*11b0*/  BSYNC.RECONVERGENT B6 ;  /* 0x0000000000067941 */ /* 0x000fea0003800200 */
.L_x_2905:
        /* <DEDUP_REMOVED lines=26> */
.L_x_2946:
[----:B------:R-:W2:Y:S02]  /*1360*/  LDG.E.U8 R4, desc[UR36][R4.64] ;  /* 0x0000002404047981 */ /* 0x000ea4000c1e1100 */
[----:B--2---:R-:W-:-:S04]  /*1370*/  I2FP.F32.U32 R0, R4 ;  /* 0x0000000400007245 */ /* 0x004fc80000201000 */
[----:B------:R-:W-:-:S04]  /*1380*/  F2FP.BF16.F32.PACK_AB R0, RZ, R0 ;  /* 0x00000000ff00723e */ /* 0x000fc800000010ff */
[----:B------:R-:W-:Y:S01]  /*1390*/  PRMT R17, R0, 0x7610, R17 ;  /* 0x0000761000117816 */ /* 0x000fe20000000011 */
[----:B------:R-:W-:Y:S06]  /*13a0*/  BRA `(.L_x_2948) ;  /* 0x0000000c00c47947 */ /* 0x000fec0003800000 */
.L_x_2945:
        /* <DEDUP_REMOVED lines=11> */
.L_x_2950:
[----:B------:R-:W2:Y:S02]  /*1460*/  LDG.E R4, desc[UR36][R4.64] ;  /* 0x0000002404047981 */ /* 0x000ea4000c1e1900 */
[----:B--2---:R-:W-:-:S04]  /*1470*/  I2FP.F32.S32 R0, R4 ;  /* 0x0000000400007245 */ /* 0x004fc80000201400 */
[----:B------:R-:W-:-:S04]  /*1480*/  F2FP.BF16.F32.PACK_AB R0, RZ, R0 ;  /* 0x00000000ff00723e */ /* 0x000fc800000010ff */
[----:B------:R-:W-:Y:S01]  /*1490*/  PRMT R17, R0, 0x7610, R17 ;  /* 0x0000761000117816 */ /* 0x000fe20000000011 */
[----:B------:R-:W-:Y:S06]  /*14a0*/  BRA `(.L_x_2948) ;  /* 0x0000000c00847947 */ /* 0x000fec0003800000 */
.L_x_2949:
[----:B------:R-:W2:Y:S02]  /*14b0*/  LDG.E.U16 R4, desc[UR36][R4.64] ;  /* 0x0000002404047981 */ /* 0x000ea4000c1e1500 */
[----:B--2---:R-:W0:Y:S02]  /*14c0*/  I2F.S16 R0, R4 ;  /* 0x0000000400007306 */ /* 0x004e240000101400 */
[----:B0-----:R-:W-:-:S04]  /*14d0*/  F2FP.BF16.F32.PACK_AB R0, RZ, R0 ;  /* 0x00000000ff00723e */ /* 0x001fc800000010ff */
[----:B------:R-:W-:Y:S01]  /*14e0*/  PRMT R17, R0, 0x7610, R17 ;  /* 0x0000761000117816 */ /* 0x000fe20000000011 */
[----:B------:R-:W-:Y:S06]  /*14f0*/  BRA `(.L_x_2948) ;  /* 0x0000000c00707947 */ /* 0x000fec0003800000 */
.L_x_2944:
        /* <DEDUP_REMOVED lines=9> */
.L_x_2952:
[----:B------:R-:W2:Y:S02]  /*1590*/  LDG.E.U16 R0, desc[UR36][R4.64] ;  /* 0x0000002404007981 */ /* 0x000ea4000c1e1500 */
[----:B--2---:R-:W-:-:S05]  /*15a0*/  HADD2.F32 R0, -RZ, R0.H0_H0 ;  /* 0x20000000ff007230 */ /* 0x004fca0000004100 */
[----:B------:R-:W-:-:S04]  /*15b0*/  F2FP.BF16.F32.PACK_AB R0, RZ, R0 ;  /* 0x00000000ff00723e */ /* 0x000fc800000010ff */
[----:B------:R-:W-:Y:S01]  /*15c0*/  PRMT R17, R0, 0x7610, R17 ;  /* 0x0000761000117816 */ /* 0x000fe20000000011 */
[----:B------:R-:W-:Y:S06]  /*15d0*/  BRA `(.L_x_2948) ;  /* 0x0000000c00387947 */ /* 0x000fec0003800000 */
.L_x_2951:
        /* <DEDUP_REMOVED lines=9> */
.L_x_2954:
[----:B------:R-:W2:Y:S02]  /*1670*/  LDG.E.U16 R4, desc[UR36][R4.64] ;  /* 0x0000002404047981 */ /* 0x000ea4000c1e1500 */
[----:B--2---:R-:W-:-:S05]  /*1680*/  HADD2.F32 R0, -RZ, R4.H0_H0 ;  /* 0x20000004ff007230 */ /* 0x004fca0000004100 */
[----:B------:R-:W-:-:S04]  /*1690*/  F2FP.BF16.F32.PACK_AB R0, RZ, R0 ;  /* 0x00000000ff00723e */ /* 0x000fc800000010ff */
[----:B------:R-:W-:Y:S01]  /*16a0*/  PRMT R17, R0, 0x7610, R17 ;  /* 0x0000761000117816 */ /* 0x000fe20000000011 */
[----:B------:R-:W-:Y:S06]  /*16b0*/  BRA `(.L_x_2948) ;  /* 0x0000000c00007947 */ /* 0x000fec0003800000 */
.L_x_2953:
        /* <DEDUP_REMOVED lines=9> */
.L_x_2943:
        /* <DEDUP_REMOVED lines=14> */
.L_x_2957:
        /* <DEDUP_REMOVED lines=9> */
.L_x_2956:
        /* <DEDUP_REMOVED lines=27> */
.L_x_2959:
        /* <DEDUP_REMOVED lines=15> */
.L_x_2958:
[----:B------:R0:W5:Y:S01]  /*1b60*/  LDG.E.U16 R17, desc[UR36][R4.64] ;  /* 0x0000002404117981 */ /* 0x000162000c1e1500 */
[----:B------:R-:W-:Y:S05]  /*1b70*/  BRA `(.L_x_2948) ;  /* 0x0000000400d07947 */ /* 0x000fea0003800000 */
.L_x_2955:
        /* <DEDUP_REMOVED lines=13> */
.L_x_2962:
        /* <DEDUP_REMOVED lines=21> */
.L_x_2966:
[----:B------:R-:W-:Y:S05]  /*1da0*/  BSYNC.RECONVERGENT B1 ;  /* 0x0000000000017941 */ /* 0x000fea0003800200 */
.L_x_2965:
[----:B------:R-:W-:Y:S01]  /*1db0*/  IMAD.SHL.U32 R0, R0, 0x100000, RZ ;  /* 0x0010000000007824 */ /* 0x000fe200078e00ff */
[----:B------:R-:W-:-:S04]  /*1dc0*/  LEA R3, R3, 0x3b800000, 0x17 ;  /* 0x3b80000003037811 */ /* 0x000fc800078eb8ff */
[----:B------:R-:W-:-:S07]  /*1dd0*/  LOP3.LUT R0, R3, R0, R7, 0xfe, !PT ;  /* 0x0000000003007212 */ /* 0x000fce00078efe07 */
.L_x_2964:
[----:B------:R-:W-:Y:S05]  /*1de0*/  BSYNC.RECONVERGENT B0 ;  /* 0x0000000000007941 */ /* 0x000fea0003800200 */
.L_x_2963:
[----:B------:R-:W-:-:S04]  /*1df0*/  F2FP.BF16.F32.PACK_AB R0, RZ, R0 ;  /* 0x00000000ff00723e */ /* 0x000fc800000010ff */
[----:B------:R-:W-:Y:S01]  /*1e00*/  PRMT R17, R0, 0x7610, R17 ;  /* 0x0000761000117816 */ /* 0x000fe20000000011 */
[----:B------:R-:W-:Y:S06]  /*1e10*/  BRA `(.L_x_2948) ;  /* 0x0000000400287947 */ /* 0x000fec0003800000 */
.L_x_2961:
        /* <DEDUP_REMOVED lines=21> */
.L_x_2970:
[----:B------:R-:W-:Y:S05]  /*1f70*/  BSYNC.RECONVERGENT B1 ;  /* 0x0000000000017941 */ /* 0x000fea0003800200 */
.L_x_2969:
[----:B------:R-:W-:Y:S01]  /*1f80*/  IMAD.SHL.U32 R0, R0, 0x200000, RZ ;  /* 0x0020000000007824 */ /* 0x000fe200078e00ff */
[----:B------:R-:W-:-:S04]  /*1f90*/  LEA R3, R3, 0x37800000, 0x17 ;  /* 0x3780000003037811 */ /* 0x000fc800078eb8ff */
[----:B------:R-:W-:-:S07]  /*1fa0*/  LOP3.LUT R0, R3, R0, R7, 0xfe, !PT ;  /* 0x0000000003007212 */ /* 0x000fce00078efe07 */
.L_x_2968:
[----:B------:R-:W-:Y:S05]  /*1fb0*/  BSYNC.RECONVERGENT B0 ;  /* 0x0000000000007941 */ /* 0x000fea0003800200 */
.L_x_2967:
[----:B------:R-:W-:-:S04]  /*1fc0*/  F2FP.BF16.F32.PACK_AB R0, RZ, R0 ;  /* 0x00000000ff00723e */ /* 0x000fc800000010ff */
[----:B------:R-:W-:Y:S01]  /*1fd0*/  PRMT R17, R0, 0x7610, R17 ;  /* 0x0000761000117816 */ /* 0x000fe20000000011 */
[----:B------:R-:W-:Y:S06]  /*1fe0*/  BRA `(.L_x_2948) ;  /* 0x0000000000b47947 */ /* 0x000fec0003800000 */
.L_x_2960:
        /* <DEDUP_REMOVED lines=14> */
.L_x_2974:
[----:B------:R-:W-:Y:S05]  /*20d0*/  BSYNC.RECONVERGENT B0 ;  /* 0x0000000000007941 */ /* 0x000fea0003800200 */
.L_x_2973:
[----:B------:R-:W-:-:S04]  /*20e0*/  F2FP.BF16.F32.PACK_AB R0, RZ, R0 ;  /* 0x00000000ff00723e */ /* 0x000fc800000010ff */
[----:B------:R-:W-:Y:S01]  /*20f0*/  PRMT R17, R0, 0x7610, R17 ;  /* 0x0000761000117816 */ /* 0x000fe20000000011 */
[----:B------:R-:W-:Y:S06]  /*2100*/  BRA `(.L_x_2948) ;  /* 0x00000000006c7947 */ /* 0x000fec0003800000 */
.L_x_2947:
        /* <DEDUP_REMOVED lines=16> */
.L_x_2975:
[----:B------:R-:W-:Y:S01]  /*2210*/  PRMT R17, RZ, 0x7610, R17 ;  /* 0x00007610ff117816 */ /* 0x000fe20000000011 */
[----:B------:R-:W-:Y:S06]  /*2220*/  BRA `(.L_x_2948) ;  /* 0x0000000000247947 */ /* 0x000fec0003800000 */
.L_x_2972:
[----:B------:R-:W2:Y:S02]  /*2230*/  LDG.E.64 R4, desc[UR36][R4.64] ;  /* 0x0000002404047981 */ /* 0x000ea4000c1e1b00 */
[----:B--2---:R-:W0:Y:S02]  /*2240*/  I2F.U64 R0, R4 ;  /* 0x0000000400007312 */ /* 0x004e240000301000 */
[----:B0-----:R-:W-:-:S04]  /*2250*/  F2FP.BF16.F32.PACK_AB R0, RZ, R0 ;  /* 0x00000000ff00723e */ /* 0x001fc800000010ff */
[----:B------:R-:W-:Y:S01]  /*2260*/  PRMT R17, R0, 0x7610, R17 ;  /* 0x0000761000117816 */ /* 0x000fe20000000011 */
[----:B------:R-:W-:Y:S06]  /*2270*/  BRA `(.L_x_2948) ;  /* 0x0000000000107947 */ /* 0x000fec0003800000 */
.L_x_2971:
[----:B------:R-:W2:Y:S02]  /*2280*/  LDG.E R4, desc[UR36][R4.64] ;  /* 0x0000002404047981 */ /* 0x000ea4000c1e1900 */
[----:B--2---:R-:W-:-:S04]  /*2290*/  I2FP.F32.U32 R0, R4 ;  /* 0x0000000400007245 */ /* 0x004fc80000201000 */
[----:B------:R-:W-:-:S04]  /*22a0*/  F2FP.BF16.F32.PACK_AB R0, RZ, R0 ;  /* 0x00000000ff00723e */ /* 0x000fc800000010ff */
[----:B------:R-:W-:-:S07]  /*22b0*/  PRMT R17, R0, 0x7610, R17 ;  /* 0x0000761000117816 */ /* 0x000fce0000000011 */
.L_x_2948:
[----:B------:R-:W-:-:S07]  /*22c0*/  VIADD R23, R23, 0x80 ;  /* 0x0000008017177836 */ /* 0x000fce0000000000 */
.L_x_2942:
[----:B------:R-:W-:Y:S05]  /*22d0*/  BSYNC.RECONVERGENT B6 ;  /* 0x0000000000067941 */ /* 0x000fea0003800200 */
.L_x_2941:
        /* <DEDUP_REMOVED lines=26> */
.L_x_2981:
[----:B------:R-:W2:Y:S02]  /*2480*/  LDG.E.U8 R4, desc[UR36][R4.64] ;  /* 0x0000002404047981 */ /* 0x000ea4000c1e1100 */
[----:B--2---:R-:W-:-:S04]  /*2490*/  I2FP.F32.U32 R0, R4 ;  /* 0x0000000400007245 */ /* 0x004fc80000201000 */
[----:B------:R-:W-:-:S04]  /*24a0*/  F2FP.BF16.F32.PACK_AB R0, RZ, R0 ;  /* 0x00000000ff00723e */ /* 0x000fc800000010ff */
[----:B------:R-:W-:Y:S01]  /*24b0*/  PRMT R24, R0, 0x7610, R24 ;  /* 0x0000761000187816 */ /* 0x000fe20000000018 */
[----:B------:R-:W-:Y:S06]  /*24c0*/  BRA `(.L_x_2983) ;  /* 0x0000000c00c47947 */ /* 0x000fec0003800000 */
.L_x_2980:
        /* <DEDUP_REMOVED lines=11> */
.L_x_2985:
[----:B------:R-:W2:Y:S02]  /*2580*/  LDG.E R4, desc[UR36][R4.64] ;  /* 0x0000002404047981 */ /* 0x000ea4000c1e1900 */
[----:B--2---:R-:W-:-:S04]  /*2590*/  I2FP.F32.S32 R0, R4 ;  /* 0x0000000400007245 */ /* 0x004fc80000201400 */
[----:B------:R-:W-:-:S04]  /*25a0*/  F2FP.BF16.F32.PACK_AB R0, RZ, R0 ;  /* 0x00000000ff00723e */ /* 0x000fc800000010ff */
[----:B------:R-:W-:Y:S01]  /*25b0*/  PRMT R24, R0, 0x7610, R24 ;  /* 0x0000761000187816 */ /* 0x000fe20000000018 */
[----:B------:R-:W-:Y:S06]  /*25c0*/  BRA `(.L_x_2983) ;  /* 0x0000000c00847947 */ /* 0x000fec0003800000 */
.L_x_2984:
[----:B------:R-:W2:Y:S02]  /*25d0*/  LDG.E.U16 R4, desc[UR36][R4.64] ;  /* 0x0000002404047981 */ /* 0x000ea4000c1e1500 */
[----:B--2---:R-:W0:Y:S02]  /*25e0*/  I2F.S16 R0, R4 ;  /* 0x0000000400007306 */ /* 0x004e240000101400 */
[----:B0-----:R-:W-:-:S04]  /*25f0*/  F2FP.BF16.F32.PACK_AB R0, RZ, R0 ;  /* 0x00000000ff00723e */ /* 0x001fc800000010ff */
[----:B------:R-:W-:Y:S01]  /*2600*/  PRMT R24, R0, 0x7610, R24 ;  /* 0x0000761000187816 */ /* 0x000fe20000000018 */
[----:B------:R-:W-:Y:S06]  /*2610*/  BRA `(.L_x_2983) ;  /* 0x0000000c00707947 */ /* 0x000fec0003800000 */
.L_x_2979:
        /* <DEDUP_REMOVED lines=9> */
.L_x_2987:
[----:B------:R-:W2:Y:S02]  /*26b0*/  LDG.E.U16 R0, desc[UR36][R4.64] ;  /* 0x0000002404007981 */ /* 0x000ea4000c1e1500 */
[----:B--2---:R-:W-:-:S05]  /*26c0*/  HADD2.F32 R0, -RZ, R0.H0_H0 ;  /* 0x20000000ff007230 */ /* 0x004fca0000004100 */
[----:B------:R-:W-:-:S04]  /*26d0*/  F2FP.BF16.F32.PACK_AB R0, RZ, R0 ;  /* 0x00000000ff00723e */ /* 0x000fc800000010ff */
[----:B------:R-:W-:Y:S01]  /*26e0*/  PRMT R24, R0, 0x7610, R24 ;  /* 0x0000761000187816 */ /* 0x000fe20000000018 */
[----:B------:R-:W-:Y:S06]  /*26f0*/  BRA `(.L_x_2983) ;  /* 0x0000000c00387947 */ /* 0x000fec0003800000 */
.L_x_2986:
        /* <DEDUP_REMOVED lines=9> */
.L_x_2989:
[----:B------:R-:W2:Y:S02]  /*2790*/  LDG.E.U16 R4, desc[UR36][R4.64] ;  /* 0x0000002404047981 */ /* 0x000ea4000c1e1500 */
[----:B--2---:R-:W-:-:S05]  /*27a0*/  HADD2.F32 R0, -RZ, R4.H0_H0 ;  /* 0x20000004ff007230 */ /* 0x004fca0000004100 */
[----:B------:R-:W-:-:S04]  /*27b0*/  F2FP.BF16.F32.PACK_AB R0, RZ, R0 ;  /* 0x00000000ff00723e */ /* 0x000fc800000010ff */
[----:B------:R-:W-:Y:S01]  /*27c0*/  PRMT R24, R0, 0x7610, R24 ;  /* 0x0000761000187816 */ /* 0x000fe20000000018 */
[----:B------:R-:W-:Y:S06]  /*27d0*/  BRA `(.L_x_2983) ;  /* 0x0000000c00007947 */ /* 0x000fec0003800000 */
.L_x_2988:
        /* <DEDUP_REMOVED lines=9> */
.L_x_2978:
        /* <DEDUP_REMOVED lines=14> */
.L_x_2992:
        /* <DEDUP_REMOVED lines=9> */
.L_x_2991:
        /* <DEDUP_REMOVED lines=27> */
.L_x_2994:
        /* <DEDUP_REMOVED lines=15> */
.L_x_2993:
[----:B------:R0:W5:Y:S01]  /*2c80*/  LDG.E.U16 R24, desc[UR36][R4.64] ;  /* 0x0000002404187981 */ /* 0x000162000c1e1500 */
[----:B------:R-:W-:Y:S05]  /*2c90*/  BRA `(.L_x_2983) ;  /* 0x0000000400d07947 */ /* 0x000fea0003800000 */
.L_x_2990:
        /* <DEDUP_REMOVED lines=13> */
.L_x_2997:
        /* <DEDUP_REMOVED lines=21> */
.L_x_3001:
[----:B------:R-:W-:Y:S05]  /*2ec0*/  BSYNC.RECONVERGENT B1 ;  /* 0x0000000000017941 */ /* 0x000fea0003800200 */
.L_x_3000:
[----:B------:R-:W-:Y:S01]  /*2ed0*/  IMAD.SHL.U32 R0, R0, 0x100000, RZ ;  /* 0x0010000000007824 */ /* 0x000fe200078e00ff */
[----:B------:R-:W-:-:S04]  /*2ee0*/  LEA R3, R3, 0x3b800000, 0x17 ;  /* 0x3b80000003037811 */ /* 0x000fc800078eb8ff */
[----:B------:R-:W-:-:S07]  /*2ef0*/  LOP3.LUT R0, R3, R0, R7, 0xfe, !PT ;  /* 0x0000000003007212 */ /* 0x000fce00078efe07 */
.L_x_2999:
[----:B------:R-:W-:Y:S05]  /*2f00*/  BSYNC.RECONVERGENT B0 ;  /* 0x0000000000007941 */ /* 0x000fea0003800200 */
.L_x_2998:
[----:B------:R-:W-:-:S04]  /*2f10*/  F2FP.BF16.F32.PACK_AB R0, RZ, R0 ;  /* 0x00000000ff00723e */ /* 0x000fc800000010ff */
[----:B------:R-:W-:Y:S01]  /*2f20*/  PRMT R24, R0, 0x7610, R24 ;  /* 0x0000761000187816 */ /* 0x000fe20000000018 */
[----:B------:R-:W-:Y:S06]  /*2f30*/  BRA `(.L_x_2983) ;  /* 0x0000000400287947 */ /* 0x000fec0003800000 */
.L_x_2996:
        /* <DEDUP_REMOVED lines=21> */
.L_x_3005:
[----:B------:R-:W-:Y:S05]  /*3090*/  BSYNC.RECONVERGENT B1 ;  /* 0x0000000000017941 */ /* 0x000fea0003800200 */
.L_x_3004:
[----:B------:R-:W-:Y:S01]  /*30a0*/  IMAD.SHL.U32 R0, R0, 0x200000, RZ ;  /* 0x0020000000007824 */ /* 0x000fe200078e00ff */
[----:B------:R-:W-:-:S04]  /*30b0*/  LEA R3, R3, 0x37800000, 0x17 ;  /* 0x3780000003037811 */ /* 0x000fc800078eb8ff */
[----:B------:R-:W-:-:S07]  /*30c0*/  LOP3.LUT R0, R3, R0, R7, 0xfe, !PT ;  /* 0x0000000003007212 */ /* 0x000fce00078efe07 */
.L_x_3003:
[----:B------:R-:W-:Y:S05]  /*30d0*/  BSYNC.RECONVERGENT B0 ;  /* 0x0000000000007941 */ /* 0x000fea0003800200 */
.L_x_3002:
[----:B------:R-:W-:-:S04]  /*30e0*/  F2FP.BF16.F32.PACK_AB R0, RZ, R0 ;  /* 0x00000000ff00723e */ /* 0x000fc800000010ff */
[----:B------:R-:W-:Y:S01]  /*30f0*/  PRMT R24, R0, 0x7610, R24 ;  /* 0x0000761000187816 */ /* 0x000fe20000000018 */
[----:B------:R-:W-:Y:S06]  /*3100*/  BRA `(.L_x_2983) ;  /* 0x0000000000b47947 */ /* 0x000fec0003800000 */
.L_x_2995:
        /* <DEDUP_REMOVED lines=14> */
.L_x_3009:
[----:B------:R-:W-:Y:S05]  /*31f0*/  BSYNC.RECONVERGENT B0 ;  /* 0x0000000000007941 */ /* 0x000fea0003800200 */
.L_x_3008:
[----:B------:R-:W-:-:S04]  /*3200*/  F2FP.BF16.F32.PACK_AB R0, RZ, R0 ;  /* 0x00000000ff00723e */ /* 0x000fc800000010ff */
[----:B------:R-:W-:Y:S01]  /*3210*/  PRMT R24, R0, 0x7610, R24 ;  /* 0x0000761000187816 */ /* 0x000fe20000000018 */
[----:B------:R-:W-:Y:S06]  /*3220*/  BRA `(.L_x_2983) ;  /* 0x00000000006c7947 */ /* 0x000fec0003800000 */
.L_x_2982:
        /* <DEDUP_REMOVED lines=16> */
.L_x_3010:
[----:B------:R-:W-:Y:S01]  /*3330*/  PRMT R24, RZ, 0x7610, R24 ;  /* 0x00007610ff187816 */ /* 0x000fe20000000018 */
[----:B------:R-:W-:Y:S06]  /*3340*/  BRA `(.L_x_2983) ;  /* 0x0000000000247947 */ /* 0x000fec0003800000 */
.L_x_3007:
[----:B------:R-:W2:Y:S02]  /*3350*/  LDG.E.64 R4, desc[UR36][R4.64] ;  /* 0x0000002404047981 */ /* 0x000ea4000c1e1b00 */
[----:B--2---:R-:W0:Y:S02]  /*3360*/  I2F.U64 R0, R4 ;  /* 0x0000000400007312 */ /* 0x004e240000301000 */
[----:B0-----:R-:W-:-:S04]  /*3370*/  F2FP.BF16.F32.PACK_AB R0, RZ, R0 ;  /* 0x00000000ff00723e */ /* 0x001fc800000010ff */
[----:B------:R-:W-:Y:S01]  /*3380*/  PRMT R24, R0, 0x7610, R24 ;  /* 0x0000761000187816 */ /* 0x000fe20000000018 */
[----:B------:R-:W-:Y:S06]  /*3390*/  BRA `(.L_x_2983) ;  /* 0x0000000000107947 */ /* 0x000fec0003800000 */
.L_x_3006:
[----:B------:R-:W2:Y:S02]  /*33a0*/  LDG.E R4, desc[UR36][R4.64] ;  /* 0x0000002404047981 */ /* 0x000ea4000c1e1900 */
[----:B--2---:R-:W-:-:S04]  /*33b0*/  I2FP.F32.U32 R0, R4 ;  /* 0x0000000400007245 */ /* 0x004fc80000201000 */
[----:B------:R-:W-:-:S04]  /*33c0*/  F2FP.BF16.F32.PACK_AB R0, RZ, R0 ;  /* 0x00000000ff00723e */ /* 0x000fc800000010ff */
[----:B------:R-:W-:-:S07]  /*33d0*/  PRMT R24, R0, 0x7610, R24 ;  /* 0x0000761000187816 */ /* 0x000fce0000000018 */
.L_x_2983:
[----:B------:R-:W-:-:S07]  /*33e0*/  VIADD R23, R23, 0x80 ;  /* 0x0000008017177836 */ /* 0x000fce0000000000 */
.L_x_2977:
[----:B------:R-:W-:Y:S05]  /*33f0*/  BSYNC.RECONVERGENT B6 ;  /* 0x0000000000067941 */ /* 0x000fea0003800200 */
.L_x_2976:
        /* <DEDUP_REMOVED lines=25> */
.L_x_3016:
[----:B------:R-:W2:Y:S02]  /*3590*/  LDG.E.U8 R4, desc[UR36][R4.64] ;  /* 0x0000002404047981 */ /* 0x000ea4000c1e1100 */
[----:B--2---:R-:W-:-:S04]  /*35a0*/  I2FP.F32.U32 R0, R4 ;  /* 0x0000000400007245 */ /* 0x004fc80000201000 */
[----:B------:R-:W-:Y:S01]  /*35b0*/  F2FP.BF16.F32.PACK_AB R0, RZ, R0 ;  /* 0x00000000ff00723e */ /* 0x000fe200000010ff */
[----:B------:R-:W-:Y:S06]  /*35c0*/  BRA `(.L_x_3012) ;  /* 0x0000000c00887947 */ /* 0x000fec0003800000 */
.L_x_3015:
        /* <DEDUP_REMOVED lines=10> */
.L_x_3019:
[----:B------:R-:W2:Y:S02]  /*3670*/  LDG.E R4, desc[UR36][R4.64] ;  /* 0x0000002404047981 */ /* 0x000ea4000c1e1900 */
[----:B--2---:R-:W-:-:S04]  /*3680*/  I2FP.F32.S32 R0, R4 ;  /* 0x0000000400007245 */ /* 0x004fc80000201400 */
[----:B------:R-:W-:Y:S01]  /*3690*/  F2FP.BF16.F32.PACK_AB R0, RZ, R0 ;  /* 0x00000000ff00723e */ /* 0x000fe200000010ff */
[----:B------:R-:W-:Y:S06]  /*36a0*/  BRA `(.L_x_3012) ;  /* 0x0000000c00507947 */ /* 0x000fec0003800000 */
.L_x_3018:
[----:B------:R-:W2:Y:S02]  /*36b0*/  LDG.E.U16 R4, desc[UR36][R4.64] ;  /* 0x0000002404047981 */ /* 0x000ea4000c1e1500 */
[----:B--2---:R-:W0:Y:S02]  /*36c0*/  I2F.S16 R0, R4 ;  /* 0x0000000400007306 */ /* 0x004e240000101400 */
[----:B0-----:R-:W-:Y:S01]  /*36d0*/  F2FP.BF16.F32.PACK_AB R0, RZ, R0 ;  /* 0x00000000ff00723e */ /* 0x001fe200000010ff */
[----:B------:R-:W-:Y:S06]  /*36e0*/  BRA `(.L_x_3012) ;  /* 0x0000000c00407947 */ /* 0x000fec0003800000 */
.L_x_3014:
        /* <DEDUP_REMOVED lines=9> */
.L_x_3021:
[----:B------:R-:W2:Y:S02]  /*3780*/  LDG.E.U16 R0, desc[UR36][R4.64] ;  /* 0x0000002404007981 */ /* 0x000ea4000c1e1500 */
[----:B--2---:R-:W-:-:S05]  /*3790*/  HADD2.F32 R0, -RZ, R0.H0_H0 ;  /* 0x20000000ff007230 */ /* 0x004fca0000004100 */
[----:B------:R-:W-:Y:S01]  /*37a0*/  F2FP.BF16.F32.PACK_AB R0, RZ, R0 ;  /* 0x00000000ff00723e */ /* 0x000fe200000010ff */
[----:B------:R-:W-:Y:S06]  /*37b0*/  BRA `(.L_x_3012) ;  /* 0x0000000c000c7947 */ /* 0x000fec0003800000 */
.L_x_3020:
        /* <DEDUP_REMOVED lines=9> */
.L_x_3023:
[----:B------:R-:W2:Y:S02]  /*3850*/  LDG.E.U16 R4, desc[UR36][R4.64] ;  /* 0x0000002404047981 */ /* 0x000ea4000c1e1500 */
[----:B--2---:R-:W-:-:S05]  /*3860*/  HADD2.F32 R0, -RZ, R4.H0_H0 ;  /* 0x20000004ff007230 */ /* 0x004fca0000004100 */
[----:B------:R-:W-:Y:S01]  /*3870*/  F2FP.BF16.F32.PACK_AB R0, RZ, R0 ;  /* 0x00000000ff00723e */ /* 0x000fe200000010ff */
[----:B------:R-:W-:Y:S06]  /*3880*/  BRA `(.L_x_3012) ;  /* 0x0000000800d87947 */ /* 0x000fec0003800000 */
.L_x_3022:
        /* <DEDUP_REMOVED lines=8> */
.L_x_3013:
        /* <DEDUP_REMOVED lines=13> */
.L_x_3026:
        /* <DEDUP_REMOVED lines=8> */
.L_x_3025:
        /* <DEDUP_REMOVED lines=27> */
.L_x_3028:
        /* <DEDUP_REMOVED lines=14> */
.L_x_3027:
[----:B------:R1:W5:Y:S01]  /*3cf0*/  LDG.E.U16 R0, desc[UR36][R4.64] ;  /* 0x0000002404007981 */ /* 0x000362000c1e1500 */
[----:B------:R-:W-:Y:S05]  /*3d00*/  BRA `(.L_x_3012) ;  /* 0x0000000400b87947 */ /* 0x000fea0003800000 */
.L_x_3024:
        /* <DEDUP_REMOVED lines=12> */
.L_x_3031:
        /* <DEDUP_REMOVED lines=21> */
.L_x_3035:
[----:B------:R-:W-:Y:S05]  /*3f20*/  BSYNC.RECONVERGENT B1 ;  /* 0x0000000000017941 */ /* 0x000fea0003800200 */
.L_x_3034:
[----:B------:R-:W-:Y:S01]  /*3f30*/  IMAD.SHL.U32 R0, R0, 0x100000, RZ ;  /* 0x0010000000007824 */ /* 0x000fe200078e00ff */
[----:B------:R-:W-:-:S04]  /*3f40*/  LEA R3, R3, 0x3b800000, 0x17 ;  /* 0x3b80000003037811 */ /* 0x000fc800078eb8ff */
[----:B------:R-:W-:-:S07]  /*3f50*/  LOP3.LUT R0, R3, R0, R7, 0xfe, !PT ;  /* 0x0000000003007212 */ /* 0x000fce00078efe07 */
.L_x_3033:
[----:B------:R-:W-:Y:S05]  /*3f60*/  BSYNC.RECONVERGENT B0 ;  /* 0x0000000000007941 */ /* 0x000fea0003800200 */
.L_x_3032:
[----:B------:R-:W-:Y:S01]  /*3f70*/  F2FP.BF16.F32.PACK_AB R0, RZ, R0 ;  /* 0x00000000ff00723e */ /* 0x000fe200000010ff */
[----:B------:R-:W-:Y:S06]  /*3f80*/  BRA `(.L_x_3012) ;  /* 0x0000000400187947 */ /* 0x000fec0003800000 */
.L_x_3030:
        /* <DEDUP_REMOVED lines=21> */
.L_x_3039:
[----:B------:R-:W-:Y:S05]  /*40e0*/  BSYNC.RECONVERGENT B1 ;  /* 0x0000000000017941 */ /* 0x000fea0003800200 */
.L_x_3038:
[----:B------:R-:W-:Y:S01]  /*40f0*/  IMAD.SHL.U32 R0, R0, 0x200000, RZ ;  /* 0x0020000000007824 */ /* 0x000fe200078e00ff */
[----:B------:R-:W-:-:S04]  /*4100*/  LEA R3, R3, 0x37800000, 0x17 ;  /* 0x3780000003037811 */ /* 0x000fc800078eb8ff */
[----:B------:R-:W-:-:S07]  /*4110*/  LOP3.LUT R0, R3, R0, R7, 0xfe, !PT ;  /* 0x0000000003007212 */ /* 0x000fce00078efe07 */
.L_x_3037:
[----:B------:R-:W-:Y:S05]  /*4120*/  BSYNC.RECONVERGENT B0 ;  /* 0x0000000000007941 */ /* 0x000fea0003800200 */
.L_x_3036:
[----:B------:R-:W-:Y:S01]  /*4130*/  F2FP.BF16.F32.PACK_AB R0, RZ, R0 ;  /* 0x00000000ff00723e */ /* 0x000fe200000010ff */
[----:B------:R-:W-:Y:S06]  /*4140*/  BRA `(.L_x_3012) ;  /* 0x0000000000a87947 */ /* 0x000fec0003800000 */
.L_x_3029:
        /* <DEDUP_REMOVED lines=14> */
.L_x_3043:
[----:B------:R-:W-:Y:S05]  /*4230*/  BSYNC.RECONVERGENT B0 ;  /* 0x0000000000007941 */ /* 0x000fea0003800200 */
.L_x_3042:
[----:B------:R-:W-:Y:S01]  /*4240*/  F2FP.BF16.F32.PACK_AB R0, RZ, R0 ;  /* 0x00000000ff00723e */ /* 0x000fe200000010ff */
[----:B------:R-:W-:Y:S06]  /*4250*/  BRA `(.L_x_3012) ;  /* 0x0000000000647947 */ /* 0x000fec0003800000 */
.L_x_3017:
        /* <DEDUP_REMOVED lines=16> */
.L_x_3044:
[----:B------:R-:W-:Y:S01]  /*4360*/  PRMT R0, RZ, 0x7610, R0 ;  /* 0x00007610ff007816 */ /* 0x000fe20000000000 */
[----:B------:R-:W-:Y:S06]  /*4370*/  BRA `(.L_x_3012) ;  /* 0x00000000001c7947 */ /* 0x000fec0003800000 */
.L_x_3041:
[----:B------:R-:W2:Y:S02]  /*4380*/  LDG.E.64 R4, desc[UR36][R4.64] ;  /* 0x0000002404047981 */ /* 0x000ea4000c1e1b00 */
[----:B--2---:R-:W0:Y:S02]  /*4390*/  I2F.U64 R0, R4 ;  /* 0x0000000400007312 */ /* 0x004e240000301000 */
[----:B0-----:R-:W-:Y:S01]  /*43a0*/  F2FP.BF16.F32.PACK_AB R0, RZ, R0 ;  /* 0x00000000ff00723e */ /* 0x001fe200000010ff */
[----:B------:R-:W-:Y:S06]  /*43b0*/  BRA `(.L_x_3012) ;  /* 0x00000000000c7947 */ /* 0x000fec0003800000 */
.L_x_3040:
[----:B------:R-:W2:Y:S02]  /*43c0*/  LDG.E R4, desc[UR36][R4.64] ;  /* 0x0000002404047981 */ /* 0x000ea4000c1e1900 */
[----:B--2---:R-:W-:-:S04]  /*43d0*/  I2FP.F32.U32 R0, R4 ;  /* 0x0000000400007245 */ /* 0x004fc80000201000 */
[----:B------:R-:W-:-:S07]  /*43e0*/  F2FP.BF16.F32.PACK_AB R0, RZ, R0 ;  /* 0x00000000ff00723e */ /* 0x000fce00000010ff */
.L_x_3012:
[----:B------:R-:W-:Y:S05]  /*43f0*/  BSYNC.RECONVERGENT B6 ;  /* 0x0000000000067941 */ /* 0x000fea0003800200 */
.L_x_3011:
[----:B------:R-:W-:Y:S01]  /*4400*/  ISETP.GE.AND P0, PT, R25, R16, PT ;  /* 0x000000101900720c */ /* 0x000fe20003f06270 */
[----:B------:R-:W-:-:S12]  /*4410*/  BSSY.RECONVERGENT B0, `(.L_x_3045) ;  /* 0x0000014000007945 */ /* 0x000fd80003800200 */
[----:B------:R-:W-:Y:S05]  /*4420*/  @P0 BRA `(.L_x_3046) ;  /* 0x0000000000480947 */ /* 0x000fea0003800000 */
[----:B------:R-:W2:Y:S01]  /*4430*/  LDCU UR4, c[0x0][0x388] ;  /* 0x00007100ff0477ac */ /* 0x000ea20008000800 */
[----:B-----5:R-:W-:Y:S01]  /*4440*/  IMAD.U32 R19, R19, 0x10000, RZ ;  /* 0x0001000013137824 */ /* 0x020fe200078e00ff */
[----:B------:R-:W-:Y:S01]  /*4450*/  BSSY.RECONVERGENT B1, `(.L_x_3047) ;  /* 0x0000009000017945 */ /* 0x000fe20003800200 */
[----:B------:R-:W3:Y:S03]  /*4460*/  LDCU UR5, c[0x0][0x388] ;  /* 0x00007100ff0577ac */ /* 0x000ee60008000800 */
[----:B--2---:R-:W-:Y:S01]  /*4470*/  FSETP.GEU.FTZ.AND P1, PT, R19, UR4, PT ;  /* 0x0000000413007c0b */ /* 0x004fe2000bf3e000 */
[----:B---3--:R-:W-:-:S12]  /*4480*/  IMAD.U32 R3, RZ, RZ, UR5 ;  /* 0x00000005ff037e24 */ /* 0x008fd8000f8e00ff */
[----:B------:R-:W-:Y:S05]  /*4490*/  @!P1 BRA `(.L_x_3048) ;  /* 0x0000000000109947 */ /* 0x000fea0003800000 */
[----:B------:R-:W2:Y:S01]  /*44a0*/  LDCU UR4, c[0x0][0x38c] ;  /* 0x00007180ff0477ac */ /* 0x000ea20008000800 */
[----:B------:R-:W-:Y:S01]  /*44b0*/  IMAD.MOV.U32 R3, RZ, RZ, R19 ;  /* 0x000000ffff037224 */ /* 0x000fe200078e0013 */
[----:B--2---:R-:W-:-:S13]  /*44c0*/  FSETP.GT.FTZ.AND P1, PT, R19, UR4, PT ;  /* 0x0000000413007c0b */ /* 0x004fda000bf34000 */
[----:B------:R-:W2:Y:S02]  /*44d0*/  @P1 LDC R3, c[0x0][0x38c] ;  /* 0x0000e300ff031b82 */ /* 0x000ea40000000800 */
.L_x_3048:
[----:B------:R-:W-:Y:S05]  /*44e0*/  BSYNC.RECONVERGENT B1 ;  /* 0x0000000000017941 */ /* 0x000fea0003800200 */
.L_x_3047:
[----:B012---:R-:W-:-:S06]  /*44f0*/  FADD.FTZ R4, -R3, 1 ;  /* 0x3f80000003047421 */ /* 0x007fcc0000010100 */
[----:B------:R-:W0:Y:S02]  /*4500*/  MUFU.RCP R4, R4 ;  /* 0x0000000400047308 */ /* 0x000e240000001000 */
[----:B0-----:R-:W-:-:S06]  /*4510*/  FMUL.FTZ R5, R4, R3 ;  /* 0x0000000304057220 */ /* 0x001fcc0000410000 */
[----:B------:R-:W0:Y:S02]  /*4520*/  MUFU.LG2 R5, R5 ;  /* 0x0000000500057308 */ /* 0x000e240000000c00 */
[----:B0-----:R-:W-:-:S06]  /*4530*/  FMUL.FTZ R3, R5, 0.69314718246459960938 ;  /* 0x3f31721805037820 */ /* 0x001fcc0000410000 */
[----:B------:R-:W2:Y:S02]  /*4540*/  F2F.BF16.F32 R3, R3 ;  /* 0x0000000300037304 */ /* 0x000ea40000202000 */
.L_x_3046:
[----:B------:R-:W-:Y:S05]  /*4550*/  BSYNC.RECONVERGENT B0 ;  /* 0x0000000000007941 */ /* 0x000fea0003800200 */
.L_x_3045:
[----:B------:R-:W-:Y:S01]  /*4560*/  VIADD R23, R25, 0x80 ;  /* 0x0000008019177836 */ /* 0x000fe20000000000 */
[----:B------:R-:W-:Y:S04]  /*4570*/  BSSY.RECONVERGENT B0, `(.L_x_3049) ;  /* 0x0000015000007945 */ /* 0x000fe80003800200 */
[----:B------:R-:W-:-:S13]  /*4580*/  ISETP.GE.AND P1, PT, R23, R16, PT ;  /* 0x000000101700720c */ /* 0x000fda0003f26270 */
[----:B------:R-:W-:Y:S05]  /*4590*/  @P1 BRA `(.L_x_3050) ;  /* 0x0000000000481947 */ /* 0x000fea0003800000 */
[----:B------:R-:W3:Y:S01]  /*45a0*/  LDCU UR4, c[0x0][0x388] ;  /* 0x00007100ff0477ac */ /* 0x000ee20008000800 */
[----:B-----5:R-:W-:Y:S01]  /*45b0*/  IMAD.U32 R17, R17, 0x10000, RZ ;  /* 0x0001000011117824 */ /* 0x020fe200078e00ff */
[----:B------:R-:W-:Y:S01]  /*45c0*/  BSSY.RECONVERGENT B1, `(.L_x_3051) ;  /* 0x0000009000017945 */ /* 0x000fe20003800200 */
[----:B------:R-:W0:Y:S03]  /*45d0*/  LDCU UR5, c[0x0][0x388] ;  /* 0x00007100ff0577ac */ /* 0x000e260008000800 */
[----:B---3--:R-:W-:Y:S01]  /*45e0*/  FSETP.GEU.FTZ.AND P1, PT, R17, UR4, PT ;  /* 0x0000000411007c0b */ /* 0x008fe2000bf3e000 */
[----:B01----:R-:W-:-:S12]  /*45f0*/  IMAD.U32 R4, RZ, RZ, UR5 ;  /* 0x00000005ff047e24 */ /* 0x003fd8000f8e00ff */
[----:B------:R-:W-:Y:S05]  /*4600*/  @!P1 BRA `(.L_x_3052) ;  /* 0x0000000000109947 */ /* 0x000fea0003800000 */
[----:B------:R-:W0:Y:S01]  /*4610*/  LDCU UR4, c[0x0][0x38c] ;  /* 0x00007180ff0477ac */ /* 0x000e220008000800 */
[----:B------:R-:W-:Y:S01]  /*4620*/  IMAD.MOV.U32 R4, RZ, RZ, R17 ;  /* 0x000000ffff047224 */ /* 0x000fe200078e0011 */
[----:B0-----:R-:W-:-:S13]  /*4630*/  FSETP.GT.FTZ.AND P1, PT, R17, UR4, PT ;  /* 0x0000000411007c0b */ /* 0x001fda000bf34000 */
[----:B------:R-:W0:Y:S02]  /*4640*/  @P1 LDC R4, c[0x0][0x38c] ;  /* 0x0000e300ff041b82 */ /* 0x000e240000000800 */
.L_x_3052:
[----:B------:R-:W-:Y:S05]  /*4650*/  BSYNC.RECONVERGENT B1 ;  /* 0x0000000000017941 */ /* 0x000fea0003800200 */
.L_x_3051:
[----:B0-----:R-:W-:-:S06]  /*4660*/  FADD.FTZ R5, -R4, 1 ;  /* 0x3f80000004057421 */ /* 0x001fcc0000010100 */
[----:B------:R-:W0:Y:S02]  /*4670*/  MUFU.RCP R5, R5 ;  /* 0x0000000500057308 */ /* 0x000e240000001000 */
[----:B0-----:R-:W-:-:S06]  /*4680*/  FMUL.FTZ R4, R5, R4 ;  /* 0x0000000405047220 */ /* 0x001fcc0000410000 */
[----:B------:R-:W0:Y:S02]  /*4690*/  MUFU.LG2 R4, R4 ;  /* 0x0000000400047308 */ /* 0x000e240000000c00 */
[----:B0-----:R-:W-:-:S06]  /*46a0*/  FMUL.FTZ R22, R4, 0.69314718246459960938 ;  /* 0x3f31721804167820 */ /* 0x001fcc0000410000 */
[----:B------:R-:W3:Y:S02]  /*46b0*/  F2F.BF16.F32 R22, R22 ;  /* 0x0000001600167304 */ /* 0x000ee40000202000 */
.L_x_3050:
[----:B------:R-:W-:Y:S05]  /*46c0*/  BSYNC.RECONVERGENT B0 ;  /* 0x0000000000007941 */ /* 0x000fea0003800200 */
.L_x_3049:
[----:B01----:R-:W-:Y:S01]  /*46d0*/  VIADD R5, R25, 0x100 ;  /* 0x0000010019057836 */ /* 0x003fe20000000000 */
[----:B------:R-:W-:Y:S04]  /*46e0*/  BSSY.RECONVERGENT B0, `(.L_x_3053) ;  /* 0x0000015000007945 */ /* 0x000fe80003800200 */
[----:B------:R-:W-:-:S13]  /*46f0*/  ISETP.GE.AND P1, PT, R5, R16, PT ;  /* 0x000000100500720c */ /* 0x000fda0003f26270 */
[----:B------:R-:W-:Y:S05]  /*4700*/  @P1 BRA `(.L_x_3054) ;  /* 0x0000000000481947 */ /* 0x000fea0003800000 */
[----:B------:R-:W0:Y:S01]  /*4710*/  LDCU UR4, c[0x0][0x388] ;  /* 0x00007100ff0477ac */ /* 0x000e220008000800 */
[----:B-----5:R-:W-:Y:S01]  /*4720*/  IMAD.U32 R24, R24, 0x10000, RZ ;  /* 0x0001000018187824 */ /* 0x020fe200078e00ff */
[----:B------:R-:W-:Y:S01]  /*4730*/  BSSY.RECONVERGENT B1, `(.L_x_3055) ;  /* 0x0000009000017945 */ /* 0x000fe20003800200 */
[----:B------:R-:W1:Y:S03]  /*4740*/  LDCU UR5, c[0x0][0x388] ;  /* 0x00007100ff0577ac */ /* 0x000e660008000800 */
[----:B0-----:R-:W-:Y:S01]  /*4750*/  FSETP.GEU.FTZ.AND P1, PT, R24, UR4, PT ;  /* 0x0000000418007c0b */ /* 0x001fe2000bf3e000 */
[----:B-1----:R-:W-:-:S12]  /*4760*/  IMAD.U32 R4, RZ, RZ, UR5 ;  /* 0x00000005ff047e24 */ /* 0x002fd8000f8e00ff */
[----:B------:R-:W-:Y:S05]  /*4770*/  @!P1 BRA `(.L_x_3056) ;  /* 0x0000000000109947 */ /* 0x000fea0003800000 */
[----:B------:R-:W0:Y:S01]  /*4780*/  LDCU UR4, c[0x0][0x38c] ;  /* 0x00007180ff0477ac */ /* 0x000e220008000800 */
[----:B------:R-:W-:Y:S01]  /*4790*/  IMAD.MOV.U32 R4, RZ, RZ, R24 ;  /* 0x000000ffff047224 */ /* 0x000fe200078e0018 */
[----:B0-----:R-:W-:-:S13]  /*47a0*/  FSETP.GT.FTZ.AND P1, PT, R24, UR4, PT ;  /* 0x0000000418007c0b */ /* 0x001fda000bf34000 */
[----:B------:R-:W0:Y:S02]  /*47b0*/  @P1 LDC R4, c[0x0][0x38c] ;  /* 0x0000e300ff041b82 */ /* 0x000e240000000800 */
.L_x_3056:
[----:B------:R-:W-:Y:S05]  /*47c0*/  BSYNC.RECONVERGENT B1 ;  /* 0x0000000000017941 */ /* 0x000fea0003800200 */
.L_x_3055:
[----:B0-----:R-:W-:-:S06]  /*47d0*/  FADD.FTZ R5, -R4, 1 ;  /* 0x3f80000004057421 */ /* 0x001fcc0000010100 */
[----:B------:R-:W0:Y:S02]  /*47e0*/  MUFU.RCP R5, R5 ;  /* 0x0000000500057308 */ /* 0x000e240000001000 */
[----:B0-----:R-:W-:-:S06]  /*47f0*/  FMUL.FTZ R4, R5, R4 ;  /* 0x0000000405047220 */ /* 0x001fcc0000410000 */
[----:B------:R-:W0:Y:S02]  /*4800*/  MUFU.LG2 R4, R4 ;  /* 0x0000000400047308 */ /* 0x000e240000000c00 */
[----:B0-----:R-:W-:-:S06]  /*4810*/  FMUL.FTZ R17, R4, 0.69314718246459960938 ;  /* 0x3f31721804117820 */ /* 0x001fcc0000410000 */
[----:B------:R-:W0:Y:S02]  /*4820*/  F2F.BF16.F32 R17, R17 ;  /* 0x0000001100117304 */ /* 0x000e240000202000 */
.L_x_3054:
[----:B------:R-:W-:Y:S05]  /*4830*/  BSYNC.RECONVERGENT B0 ;  /* 0x0000000000007941 */ /* 0x000fea0003800200 */
.L_x_3053:
[----:B------:R-:W-:Y:S01]  /*4840*/  VIADD R5, R25, 0x180 ;  /* 0x0000018019057836 */ /* 0x000fe20000000000 */
[----:B------:R-:W-:Y:S04]  /*4850*/  BSSY.RECONVERGENT B0, `(.L_x_3057) ;  /* 0x0000013000007945 */ /* 0x000fe80003800200 */
[----:B------:R-:W-:-:S13]  /*4860*/  ISETP.GE.AND P1, PT, R5, R16, PT ;  /* 0x000000100500720c */ /* 0x000fda0003f26270 */
[----:B------:R-:W-:Y:S05]  /*4870*/  @P1 BRA `(.L_x_3058) ;  /* 0x0000000000401947 */ /* 0x000fea0003800000 */
        /* <DEDUP_REMOVED lines=9> */
.L_x_3060:
[----:B------:R-:W-:Y:S05]  /*4910*/  BSYNC.RECONVERGENT B1 ;  /* 0x0000000000017941 */ /* 0x000fea0003800200 */
.L_x_3059:
[----:B-1----:R-:W-:-:S04]  /*4920*/  FADD.FTZ R0, -R18, 1 ;  /* 0x3f80000012007421 */ /* 0x002fc80000010100 */
[----:B------:R-:W1:Y:S02]  /*4930*/  MUFU.RCP R5, R0 ;  /* 0x0000000000057308 */ /* 0x000e640000001000 */
[----:B-1----:R-:W-:-:S06]  /*4940*/  FMUL.FTZ R4, R5, R18 ;  /* 0x0000001205047220 */ /* 0x002fcc0000410000 */
[----:B------:R-:W1:Y:S02]  /*4950*/  MUFU.LG2 R4, R4 ;  /* 0x0000000400047308 */ /* 0x000e640000000c00 */
[----:B-1----:R-:W-:-:S06]  /*4960*/  FMUL.FTZ R18, R4, 0.69314718246459960938 ;  /* 0x3f31721804127820 */ /* 0x002fcc0000410000 */
[----:B------:R-:W1:Y:S02]  /*4970*/  F2F.BF16.F32 R18, R18 ;  /* 0x0000001200127304 */ /* 0x000e640000202000 */
.L_x_3058:
[----:B------:R-:W-:Y:S05]  /*4980*/  BSYNC.RECONVERGENT B0 ;  /* 0x0000000000007941 */ /* 0x000fea0003800200 */
.L_x_3057:
[----:B-----5:R-:W4:Y:S01]  /*4990*/  LDC.U8 R19, c[0x0][0x3b4] ;  /* 0x0000ed00ff137b82 */ /* 0x020f220000000000 */
[----:B------:R-:W-:Y:S04]  /*49a0*/  BSSY.RECONVERGENT B6, `(.L_x_3061) ;  /* 0x000010e000067945 */ /* 0x000fe80003800200 */
[----:B------:R-:W-:Y:S05]  /*49b0*/  @P0 BRA `(.L_x_3062) ;  /* 0x0000001000300947 */ /* 0x000fea0003800000 */
[----:B------:R-:W5:Y:S01]  /*49c0*/  LDCU UR4, c[0x0][0x3b8] ;  /* 0x00007700ff0477ac */ /* 0x000f620008000800 */
[----:B------:R-:W0:Y:S01]  /*49d0*/  LDC.64 R8, c[0x0][0x398] ;  /* 0x0000e600ff087b82 */ /* 0x000e220000000a00 */
[----:B------:R-:W-:Y:S01]  /*49e0*/  IMAD R0, R2, 0x200, R25 ;  /* 0x0000020002007824 */ /* 0x000fe200078e0219 */
[----:B----4-:R-:W-:-:S03]  /*49f0*/  PRMT R4, R19, 0x9910, RZ ;  /* 0x0000991013047816 */ /* 0x010fc600000000ff */
        /* <DEDUP_REMOVED lines=14> */
[----:B--2---:R-:W-:Y:S02]  /*4ae0*/  IMAD.U32 R3, R3, 0x10000, RZ ;  /* 0x0001000003037824 */ /* 0x004fe400078e00ff */
[----:B------:R-:W-:-:S04]  /*4af0*/  IMAD.MOV.U32 R25, RZ, RZ, R23 ;  /* 0x000000ffff197224 */ /* 0x000fc800078e0017 */
[----:B------:R-:W0:Y:S02]  /*4b00*/  F2I.FTZ.TRUNC.NTZ R3, R3 ;  /* 0x0000000300037305 */ /* 0x000e24000021f100 */
[----:B0-----:R0:W-:Y:S01]  /*4b10*/  STG.E.U8 desc[UR36][R8.64], R3 ;  /* 0x0000000308007986 */ /* 0x0011e2000c101124 */
[----:B------:R-:W-:Y:S05]  /*4b20*/  BRA `(.L_x_3062) ;  /* 0x0000000c00d47947 */ /* 0x000fea0003800000 */
.L_x_3066:
[----:B--2---:R-:W-:Y:S02]  /*4b30*/  IMAD.U32 R5, R3, 0x10000, RZ ;  /* 0x0001000003057824 */ /* 0x004fe400078e00ff */
[----:B------:R-:W-:-:S04]  /*4b40*/  IMAD.MOV.U32 R25, RZ, RZ, R23 ;  /* 0x000000ffff197224 */ /* 0x000fc800078e0017 */
[----:B------:R-:W0:Y:S02]  /*4b50*/  F2I.S64.TRUNC R4, R5 ;  /* 0x0000000500047311 */ /* 0x000e24000020d900 */
[----:B0-----:R0:W-:Y:S01]  /*4b60*/  STG.E.U8 desc[UR36][R8.64], R4 ;  /* 0x0000000408007986 */ /* 0x0011e2000c101124 */
[----:B------:R-:W-:Y:S05]  /*4b70*/  BRA `(.L_x_3062) ;  /* 0x0000000c00c07947 */ /* 0x000fea0003800000 */
.L_x_3065:
[----:B------:R-:W-:-:S13]  /*4b80*/  ISETP.NE.AND P0, PT, R0, 0x2, PT ;  /* 0x000000020000780c */ /* 0x000fda0003f05270 */
[----:B------:R-:W-:Y:S05]  /*4b90*/  @!P0 BRA `(.L_x_3068) ;  /* 0x0000000000388947 */ /* 0x000fea0003800000 */
[----:B------:R-:W-:-:S13]  /*4ba0*/  ISETP.NE.AND P0, PT, R0, 0x3, PT ;  /* 0x000000030000780c */ /* 0x000fda0003f05270 */
[----:B------:R-:W-:Y:S05]  /*4bb0*/  @!P0 BRA `(.L_x_3069) ;  /* 0x00000000001c8947 */ /* 0x000fea0003800000 */
[----:B------:R-:W-:-:S13]  /*4bc0*/  ISETP.NE.AND P0, PT, R0, 0x4, PT ;  /* 0x000000040000780c */ /* 0x000fda0003f05270 */
[----:B------:R-:W-:Y:S05]  /*4bd0*/  @P0 BRA `(.L_x_3067) ;  /* 0x0000000800f80947 */ /* 0x000fea0003800000 */
[----:B--2---:R-:W-:Y:S02]  /*4be0*/  IMAD.U32 R4, R3, 0x10000, RZ ;  /* 0x0001000003047824 */ /* 0x004fe400078e00ff */
[----:B------:R-:W-:-:S04]  /*4bf0*/  IMAD.MOV.U32 R25, RZ, RZ, R23 ;  /* 0x000000ffff197224 */ /* 0x000fc800078e0017 */
[----:B------:R-:W0:Y:S02]  /*4c00*/  F2I.S64.TRUNC R4, R4 ;  /* 0x0000000400047311 */ /* 0x000e24000020d900 */
[----:B0-----:R0:W-:Y:S01]  /*4c10*/  STG.E.64 desc[UR36][R8.64], R4 ;  /* 0x0000000408007986 */ /* 0x0011e2000c101b24 */
[----:B------:R-:W-:Y:S05]  /*4c20*/  BRA `(.L_x_3062) ;  /* 0x0000000c00947947 */ /* 0x000fea0003800000 */
.L_x_3069:
[----:B--2---:R-:W-:Y:S02]  /*4c30*/  IMAD.U32 R3, R3, 0x10000, RZ ;  /* 0x0001000003037824 */ /* 0x004fe400078e00ff */
[----:B------:R-:W-:-:S04]  /*4c40*/  IMAD.MOV.U32 R25, RZ, RZ, R23 ;  /* 0x000000ffff197224 */ /* 0x000fc800078e0017 */
[----:B------:R-:W0:Y:S02]  /*4c50*/  F2I.FTZ.TRUNC.NTZ R3, R3 ;  /* 0x0000000300037305 */ /* 0x000e24000021f100 */
[----:B0-----:R0:W-:Y:S01]  /*4c60*/  STG.E desc[UR36][R8.64], R3 ;  /* 0x0000000308007986 */ /* 0x0011e2000c101924 */
[----:B------:R-:W-:Y:S05]  /*4c70*/  BRA `(.L_x_3062) ;  /* 0x0000000c00807947 */ /* 0x000fea0003800000 */
.L_x_3068:
[----:B--2---:R-:W-:Y:S02]  /*4c80*/  IMAD.U32 R3, R3, 0x10000, RZ ;  /* 0x0001000003037824 */ /* 0x004fe400078e00ff */
[----:B------:R-:W-:-:S04]  /*4c90*/  IMAD.MOV.U32 R25, RZ, RZ, R23 ;  /* 0x000000ffff197224 */ /* 0x000fc800078e0017 */
[----:B------:R-:W0:Y:S02]  /*4ca0*/  F2I.FTZ.TRUNC.NTZ R3, R3 ;  /* 0x0000000300037305 */ /* 0x000e24000021f100 */
[----:B0-----:R0:W-:Y:S01]  /*4cb0*/  STG.E.U16 desc[UR36][R8.64], R3 ;  /* 0x0000000308007986 */ /* 0x0011e2000c101524 */
[----:B------:R-:W-:Y:S05]  /*4cc0*/  BRA `(.L_x_3062) ;  /* 0x0000000c006c7947 */ /* 0x000fea0003800000 */
.L_x_3064:
[----:B------:R-:W-:-:S13]  /*4cd0*/  ISETP.GT.AND P0, PT, R0, 0x6, PT ;  /* 0x000000060000780c */ /* 0x000fda0003f04270 */
[----:B------:R-:W-:Y:S05]  /*4ce0*/  @P0 BRA `(.L_x_3070) ;  /* 0x0000000000340947 */ /* 0x000fea0003800000 */
[----:B------:R-:W-:-:S13]  /*4cf0*/  ISETP.NE.AND P0, PT, R0, 0x5, PT ;  /* 0x000000050000780c */ /* 0x000fda0003f05270 */
[----:B------:R-:W-:Y:S05]  /*4d00*/  @!P0 BRA `(.L_x_3071) ;  /* 0x0000000000188947 */ /* 0x000fea0003800000 */
[----:B------:R-:W-:-:S13]  /*4d10*/  ISETP.NE.AND P0, PT, R0, 0x6, PT ;  /* 0x000000060000780c */ /* 0x000fda0003f05270 */
[----:B------:R-:W-:Y:S05]  /*4d20*/  @P0 BRA `(.L_x_3067) ;  /* 0x0000000800a40947 */ /* 0x000fea0003800000 */
[----:B--2---:R-:W-:Y:S02]  /*4d30*/  IMAD.U32 R3, R3, 0x10000, RZ ;  /* 0x0001000003037824 */ /* 0x004fe400078e00ff */
[----:B------:R-:W-:-:S03]  /*4d40*/  IMAD.MOV.U32 R25, RZ, RZ, R23 ;  /* 0x000000ffff197224 */ /* 0x000fc600078e0017 */
[----:B------:R0:W-:Y:S01]  /*4d50*/  STG.E desc[UR36][R8.64], R3 ;  /* 0x0000000308007986 */ /* 0x0001e2000c101924 */
[----:B------:R-:W-:Y:S05]  /*4d60*/  BRA `(.L_x_3062) ;  /* 0x0000000c00447947 */ /* 0x000fea0003800000 */
.L_x_3071:
[----:B--2---:R-:W-:Y:S02]  /*4d70*/  IMAD.U32 R0, R3, 0x10000, RZ ;  /* 0x0001000003007824 */ /* 0x004fe400078e00ff */
[----:B------:R-:W-:-:S03]  /*4d80*/  IMAD.MOV.U32 R25, RZ, RZ, R23 ;  /* 0x000000ffff197224 */ /* 0x000fc600078e0017 */
[----:B------:R-:W-:-:S05]  /*4d90*/  F2FP.F16.F32.PACK_AB R0, RZ, R0 ;  /* 0x00000000ff00723e */ /* 0x000fca00000000ff */
[----:B------:R0:W-:Y:S01]  /*4da0*/  STG.E.U16 desc[UR36][R8.64], R0 ;  /* 0x0000000008007986 */ /* 0x0001e2000c101524 */
[----:B------:R-:W-:Y:S05]  /*4db0*/  BRA `(.L_x_3062) ;  /* 0x0000000c00307947 */ /* 0x000fea0003800000 */
.L_x_3070:
[----:B------:R-:W-:-:S13]  /*4dc0*/  ISETP.NE.AND P0, PT, R0, 0x7, PT ;  /* 0x000000070000780c */ /* 0x000fda0003f05270 */
[----:B------:R-:W-:Y:S05]  /*4dd0*/  @!P0 BRA `(.L_x_3072) ;  /* 0x00000000003c8947 */ /* 0x000fea0003800000 */
[----:B------:R-:W-:-:S13]  /*4de0*/  ISETP.NE.AND P0, PT, R0, 0x8, PT ;  /* 0x000000080000780c */ /* 0x000fda0003f05270 */
[----:B------:R-:W-:Y:S05]  /*4df0*/  @!P0 BRA `(.L_x_3073) ;  /* 0x00000000001c8947 */ /* 0x000fea0003800000 */
[----:B------:R-:W-:-:S13]  /*4e00*/  ISETP.NE.AND P0, PT, R0, 0x9, PT ;  /* 0x000000090000780c */ /* 0x000fda0003f05270 */
[----:B------:R-:W-:Y:S05]  /*4e10*/  @P0 BRA `(.L_x_3067) ;  /* 0x0000000800680947 */ /* 0x000fea0003800000 */
[----:B--2---:R-:W-:Y:S02]  /*4e20*/  IMAD.U32 R4, R3, 0x10000, RZ ;  /* 0x0001000003047824 */ /* 0x004fe400078e00ff */
[----:B------:R-:W-:Y:S02]  /*4e30*/  IMAD.MOV.U32 R5, RZ, RZ, RZ ;  /* 0x000000ffff057224 */ /* 0x000fe400078e00ff */
[----:B------:R-:W-:-:S03]  /*4e40*/  IMAD.MOV.U32 R25, RZ, RZ, R23 ;  /* 0x000000ffff197224 */ /* 0x000fc600078e0017 */
[----:B------:R0:W-:Y:S01]  /*4e50*/  STG.E.64 desc[UR36][R8.64], R4 ;  /* 0x0000000408007986 */ /* 0x0001e2000c101b24 */
[----:B------:R-:W-:Y:S05]  /*4e60*/  BRA `(.L_x_3062) ;  /* 0x0000000c00047947 */ /* 0x000fea0003800000 */
.L_x_3073:
[----:B--2---:R-:W-:Y:S02]  /*4e70*/  IMAD.U32 R3, R3, 0x10000, RZ ;  /* 0x0001000003037824 */ /* 0x004fe400078e00ff */
[----:B------:R-:W-:-:S03]  /*4e80*/  IMAD.MOV.U32 R25, RZ, RZ, R23 ;  /* 0x000000ffff197224 */ /* 0x000fc600078e0017 */
[----:B------:R-:W-:-:S04]  /*4e90*/  F2FP.F16.F32.PACK_AB R3, RZ, R3 ;  /* 0x00000003ff03723e */ /* 0x000fc800000000ff */
[----:B------:R-:W-:-:S05]  /*4ea0*/  PRMT R3, R3, 0x5410, RZ ;  /* 0x0000541003037816 */ /* 0x000fca00000000ff */
[----:B------:R0:W-:Y:S01]  /*4eb0*/  STG.E desc[UR36][R8.64], R3 ;  /* 0x0000000308007986 */ /* 0x0001e2000c101924 */
[----:B------:R-:W-:Y:S05]  /*4ec0*/  BRA `(.L_x_3062) ;  /* 0x0000000800ec7947 */ /* 0x000fea0003800000 */
.L_x_3072:
[----:B--2---:R-:W-:Y:S02]  /*4ed0*/  IMAD.U32 R4, R3, 0x10000, RZ ;  /* 0x0001000003047824 */ /* 0x004fe400078e00ff */
[----:B------:R-:W-:Y:S02]  /*4ee0*/  IMAD.MOV.U32 R25, RZ, RZ, R23 ;  /* 0x000000ffff197224 */ /* 0x000fe400078e0017 */
[----:B------:R-:W-:-:S06]  /*4ef0*/  FMUL.FTZ R4, R4, 1 ;  /* 0x3f80000004047820 */ /* 0x000fcc0000410000 */
[----:B------:R-:W0:Y:S02]  /*4f00*/  F2F.F64.F32 R4, R4 ;  /* 0x0000000400047310 */ /* 0x000e240000201800 */
[----:B0-----:R0:W-:Y:S01]  /*4f10*/  STG.E.64 desc[UR36][R8.64], R4 ;  /* 0x0000000408007986 */ /* 0x0011e2000c101b24 */
[----:B------:R-:W-:Y:S05]  /*4f20*/  BRA `(.L_x_3062) ;  /* 0x0000000800d47947 */ /* 0x000fea0003800000 */
.L_x_3063:
        /* <DEDUP_REMOVED lines=10> */
[----:B------:R-:W-:-:S04]  /*4fd0*/  FSETP.NEU.FTZ.AND P0, PT, R3, RZ, PT ;  /* 0x000000ff0300720b */ /* 0x000fc80003f1d000 */
[----:B------:R-:W-:-:S05]  /*4fe0*/  SEL R3, RZ, 0x1, !P0 ;  /* 0x00000001ff037807 */ /* 0x000fca0004000000 */
[----:B------:R0:W-:Y:S01]  /*4ff0*/  STG.E.U8 desc[UR36][R8.64], R3 ;  /* 0x0000000308007986 */ /* 0x0001e2000c101124 */
[----:B------:R-:W-:Y:S05]  /*5000*/  BRA `(.L_x_3062) ;  /* 0x00000008009c7947 */ /* 0x000fea0003800000 */
.L_x_3076:
[----:B--2---:R-:W-:Y:S01]  /*5010*/  IMAD.U32 R3, R3, 0x10000, RZ ;  /* 0x0001000003037824 */ /* 0x004fe200078e00ff */
[----:B------:R-:W-:Y:S01]  /*5020*/  CS2R R6, SRZ ;  /* 0x0000000000067805 */ /* 0x000fe2000001ff00 */
[----:B------:R-:W-:Y:S02]  /*5030*/  IMAD.MOV.U32 R25, RZ, RZ, R23 ;  /* 0x000000ffff197224 */ /* 0x000fe400078e0017 */
[----:B------:R-:W-:-:S04]  /*5040*/  FMUL.FTZ R3, R3, 1 ;  /* 0x3f80000003037820 */ /* 0x000fc80000410000 */
[----:B------:R-:W0:Y:S02]  /*5050*/  F2F.F64.F32 R4, R3 ;  /* 0x0000000300047310 */ /* 0x000e240000201800 */
[----:B0-----:R0:W-:Y:S01]  /*5060*/  STG.E.128 desc[UR36][R8.64], R4 ;  /* 0x0000000408007986 */ /* 0x0011e2000c101d24 */
[----:B------:R-:W-:Y:S05]  /*5070*/  BRA `(.L_x_3062) ;  /* 0x0000000800807947 */ /* 0x000fea0003800000 */
.L_x_3075:
[----:B------:R-:W-:-:S13]  /*5080*/  ISETP.NE.AND P0, PT, R0, 0xf, PT ;  /* 0x0000000f0000780c */ /* 0x000fda0003f05270 */
[----:B------:R-:W-:Y:S05]  /*5090*/  @!P0 BRA `(.L_x_3077) ;  /* 0x0000000000a88947 */ /* 0x000fea0003800000 */
[----:B------:R-:W-:-:S13]  /*50a0*/  ISETP.NE.AND P0, PT, R0, 0x17, PT ;  /* 0x000000170000780c */ /* 0x000fda0003f05270 */
[----:B------:R-:W-:Y:S05]  /*50b0*/  @!P0 BRA `(.L_x_3078) ;  /* 0x0000000000508947 */ /* 0x000fea0003800000 */
[----:B------:R-:W-:-:S13]  /*50c0*/  ISETP.NE.AND P0, PT, R0, 0x18, PT ;  /* 0x000000180000780c */ /* 0x000fda0003f05270 */
[----:B------:R-:W-:Y:S05]  /*50d0*/  @P0 BRA `(.L_x_3067) ;  /* 0x0000000400b80947 */ /* 0x000fea0003800000 */
[----:B--2---:R-:W-:Y:S01]  /*50e0*/  IMAD.U32 R6, R3, 0x10000, RZ ;  /* 0x0001000003067824 */ /* 0x004fe200078e00ff */
        /* <DEDUP_REMOVED lines=12> */
.L_x_3080:
[----:B------:R-:W-:Y:S05]  /*51b0*/  BSYNC.RECONVERGENT B0 ;  /* 0x0000000000007941 */ /* 0x000fea0003800200 */
.L_x_3079:
[----:B------:R-:W-:Y:S01]  /*51c0*/  LOP3.LUT R5, R0, 0x80, R5, 0xf8, !PT ;  /* 0x0000008000057812 */ /* 0x000fe200078ef805 */
[----:B------:R-:W-:-:S04]  /*51d0*/  IMAD.MOV.U32 R25, RZ, RZ, R23 ;  /* 0x000000ffff197224 */ /* 0x000fc800078e0017 */
[----:B------:R0:W-:Y:S01]  /*51e0*/  STG.E.U8 desc[UR36][R8.64], R5 ;  /* 0x0000000508007986 */ /* 0x0001e2000c101124 */
[----:B------:R-:W-:Y:S05]  /*51f0*/  BRA `(.L_x_3062) ;  /* 0x0000000800207947 */ /* 0x000fea0003800000 */
.L_x_3078:
[----:B--2---:R-:W-:Y:S01]  /*5200*/  IMAD.U32 R6, R3, 0x10000, RZ ;  /* 0x0001000003067824 */ /* 0x004fe200078e00ff */
        /* <DEDUP_REMOVED lines=14> */
.L_x_3082:
[----:B------:R-:W-:Y:S05]  /*52f0*/  BSYNC.RECONVERGENT B0 ;  /* 0x0000000000007941 */ /* 0x000fea0003800200 */
.L_x_3081:
[----:B------:R-:W-:Y:S01]  /*5300*/  LOP3.LUT R5, R0, 0x80, R5, 0xf8, !PT ;  /* 0x0000008000057812 */ /* 0x000fe200078ef805 */
[----:B------:R-:W-:-:S04]  /*5310*/  IMAD.MOV.U32 R25, RZ, RZ, R23 ;  /* 0x000000ffff197224 */ /* 0x000fc800078e0017 */
[----:B------:R0:W-:Y:S01]  /*5320*/  STG.E.U8 desc[UR36][R8.64], R5 ;  /* 0x0000000508007986 */ /* 0x0001e2000c101124 */
[----:B------:R-:W-:Y:S05]  /*5330*/  BRA `(.L_x_3062) ;  /* 0x0000000400d07947 */ /* 0x000fea0003800000 */
.L_x_3077:
[----:B--2---:R0:W-:Y:S01]  /*5340*/  STG.E.U16 desc[UR36][R8.64], R3 ;  /* 0x0000000308007986 */ /* 0x0041e2000c101524 */
[----:B------:R-:W-:Y:S01]  /*5350*/  IMAD.MOV.U32 R25, RZ, RZ, R23 ;  /* 0x000000ffff197224 */ /* 0x000fe200078e0017 */
[----:B------:R-:W-:Y:S06]  /*5360*/  BRA `(.L_x_3062) ;  /* 0x0000000400c47947 */ /* 0x000fec0003800000 */
.L_x_3074:
        /* <DEDUP_REMOVED lines=10> */
[----:B------:R-:W0:Y:S02]  /*5410*/  F2I.FTZ.U32.TRUNC.NTZ R3, R3 ;  /* 0x0000000300037305 */ /* 0x000e24000021f000 */
[----:B0-----:R0:W-:Y:S01]  /*5420*/  STG.E.U16 desc[UR36][R8.64], R3 ;  /* 0x0000000308007986 */ /* 0x0011e2000c101524 */
[----:B------:R-:W-:Y:S05]  /*5430*/  BRA `(.L_x_3062) ;  /* 0x0000000400907947 */ /* 0x000fea0003800000 */
.L_x_3085:
[----:B--2---:R-:W-:Y:S01]  /*5440*/  IMAD.U32 R3, R3, 0x10000, RZ ;  /* 0x0001000003037824 */ /* 0x004fe200078e00ff */
        /* <DEDUP_REMOVED lines=12> */
.L_x_3088:
[----:B------:R-:W-:-:S04]  /*5510*/  SHF.R.U32.HI R0, RZ, 0x14, R3 ;  /* 0x00000014ff007819 */ /* 0x000fc80000011603 */
[----:B------:R-:W-:-:S04]  /*5520*/  LOP3.LUT R0, R0, 0x1, RZ, 0xc0, !PT ;  /* 0x0000000100007812 */ /* 0x000fc800078ec0ff */
[----:B------:R-:W-:-:S04]  /*5530*/  IADD3 R0, PT, PT, R3, 0x487ffff, R0 ;  /* 0x0487ffff03007810 */ /* 0x000fc80007ffe000 */
[----:B------:R-:W-:-:S04]  /*5540*/  SHF.R.U32.HI R0, RZ, 0x14, R0 ;  /* 0x00000014ff007819 */ /* 0x000fc80000011600 */
[----:B------:R-:W-:-:S07]  /*5550*/  LOP3.LUT R0, R0, 0xff, RZ, 0xc0, !PT ;  /* 0x000000ff00007812 */ /* 0x000fce00078ec0ff */
.L_x_3089:
[----:B------:R-:W-:-:S04]  /*5560*/  SHF.R.U32.HI R3, RZ, 0x18, R3 ;  /* 0x00000018ff037819 */ /* 0x000fc80000011603 */
[----:B------:R-:W-:-:S04]  /*5570*/  LOP3.LUT R0, R0, 0x80, R3, 0xf8, !PT ;  /* 0x0000008000007812 */ /* 0x000fc800078ef803 */
[----:B------:R-:W-:-:S07]  /*5580*/  PRMT R4, R0, 0x7610, R4 ;  /* 0x0000761000047816 */ /* 0x000fce0000000004 */
.L_x_3087:
[----:B------:R-:W-:Y:S05]  /*5590*/  BSYNC.RECONVERGENT B0 ;  /* 0x0000000000007941 */ /* 0x000fea0003800200 */
.L_x_3086:
[----:B------:R0:W-:Y:S01]  /*55a0*/  STG.E.U8 desc[UR36][R8.64], R4 ;  /* 0x0000000408007986 */ /* 0x0001e2000c101124 */
[----:B------:R-:W-:Y:S01]  /*55b0*/  IMAD.MOV.U32 R25, RZ, RZ, R23 ;  /* 0x000000ffff197224 */ /* 0x000fe200078e0017 */
[----:B------:R-:W-:Y:S06]  /*55c0*/  BRA `(.L_x_3062) ;  /* 0x00000004002c7947 */ /* 0x000fec0003800000 */
.L_x_3084:
        /* <DEDUP_REMOVED lines=13> */
.L_x_3092:
[----:B------:R-:W-:-:S04]  /*56a0*/  SHF.R.U32.HI R0, RZ, 0x15, R3 ;  /* 0x00000015ff007819 */ /* 0x000fc80000011603 */
[----:B------:R-:W-:-:S04]  /*56b0*/  LOP3.LUT R0, R0, 0x1, RZ, 0xc0, !PT ;  /* 0x0000000100007812 */ /* 0x000fc800078ec0ff */
[----:B------:R-:W-:-:S04]  /*56c0*/  IADD3 R0, PT, PT, R3, 0x88fffff, R0 ;  /* 0x088fffff03007810 */ /* 0x000fc80007ffe000 */
[----:B------:R-:W-:-:S04]  /*56d0*/  SHF.R.U32.HI R0, RZ, 0x15, R0 ;  /* 0x00000015ff007819 */ /* 0x000fc80000011600 */
[----:B------:R-:W-:-:S07]  /*56e0*/  LOP3.LUT R0, R0, 0xff, RZ, 0xc0, !PT ;  /* 0x000000ff00007812 */ /* 0x000fce00078ec0ff */
.L_x_3093:
[----:B------:R-:W-:-:S04]  /*56f0*/  SHF.R.U32.HI R3, RZ, 0x18, R3 ;  /* 0x00000018ff037819 */ /* 0x000fc80000011603 */
[----:B------:R-:W-:-:S04]  /*5700*/  LOP3.LUT R0, R0, 0x80, R3, 0xf8, !PT ;  /* 0x0000008000007812 */ /* 0x000fc800078ef803 */
[----:B------:R-:W-:-:S07]  /*5710*/  PRMT R4, R0, 0x7610, R4 ;  /* 0x0000761000047816 */ /* 0x000fce0000000004 */
.L_x_3091:
[----:B------:R-:W-:Y:S05]  /*5720*/  BSYNC.RECONVERGENT B0 ;  /* 0x0000000000007941 */ /* 0x000fea0003800200 */
.L_x_3090:
[----:B------:R0:W-:Y:S01]  /*5730*/  STG.E.U8 desc[UR36][R8.64], R4 ;  /* 0x0000000408007986 */ /* 0x0001e2000c101124 */
[----:B------:R-:W-:Y:S01]  /*5740*/  IMAD.MOV.U32 R25, RZ, RZ, R23 ;  /* 0x000000ffff197224 */ /* 0x000fe200078e0017 */
[----:B------:R-:W-:Y:S06]  /*5750*/  BRA `(.L_x_3062) ;  /* 0x0000000000c87947 */ /* 0x000fec0003800000 */
.L_x_3083:
[----:B------:R-:W-:-:S13]  /*5760*/  ISETP.NE.AND P0, PT, R0, 0x1c, PT ;  /* 0x0000001c0000780c */ /* 0x000fda0003f05270 */
[----:B------:R-:W-:Y:S05]  /*5770*/  @!P0 BRA `(.L_x_3094) ;  /* 0x0000000000b08947 */ /* 0x000fea0003800000 */
[----:B------:R-:W-:-:S13]  /*5780*/  ISETP.NE.AND P0, PT, R0, 0x1d, PT ;  /* 0x0000001d0000780c */ /* 0x000fda0003f05270 */
[----:B------:R-:W-:Y:S05]  /*5790*/  @!P0 BRA `(.L_x_3095) ;  /* 0x0000000000948947 */ /* 0x000fea0003800000 */
[----:B------:R-:W-:-:S13]  /*57a0*/  ISETP.NE.AND P0, PT, R0, 0x2c, PT ;  /* 0x0000002c0000780c */ /* 0x000fda0003f05270 */
[----:B------:R-:W-:Y:S05]  /*57b0*/  @!P0 BRA `(.L_x_3096) ;  /* 0x0000000000488947 */ /* 0x000fea0003800000 */
.L_x_3067:
[----:B------:R-:W-:Y:S01]  /*57c0*/  MOV R14, 0x0 ;  /* 0x00000000000e7802 */ /* 0x000fe20000000f00 */
[----:B------:R-:W0:Y:S01]  /*57d0*/  LDCU.64 UR6, c[0x4][0x128] ;  /* 0x01002500ff0677ac */ /* 0x000e220008000a00 */
[----:B------:R-:W-:Y:S02]  /*57e0*/  IMAD.MOV.U32 R8, RZ, RZ, 0x65 ;  /* 0x00000065ff087424 */ /* 0x000fe400078e00ff */
[----:B------:R-:W-:Y:S01]  /*57f0*/  IMAD.MOV.U32 R12, RZ, RZ, 0x1 ;  /* 0x00000001ff0c7424 */ /* 0x000fe200078e00ff */
[----:B------:R-:W4:Y:S01]  /*5800*/  LDCU.64 UR8, c[0x4][0x130] ;  /* 0x01002600ff0877ac */ /* 0x000f220008000a00 */
[----:B------:R-:W1:Y:S01]  /*5810*/  LDC.64 R14, c[0x4][R14] ;  /* 0x010000000e0e7b82 */ /* 0x000e620000000a00 */
[----:B------:R-:W-:Y:S01]  /*5820*/  IMAD.MOV.U32 R13, RZ, RZ, RZ ;  /* 0x000000ffff0d7224 */ /* 0x000fe200078e00ff */
[----:B------:R-:W5:Y:S01]  /*5830*/  LDCU.64 UR4, c[0x4][0x40] ;  /* 0x01000800ff0477ac */ /* 0x000f620008000a00 */
[----:B0-----:R-:W-:Y:S02]  /*5840*/  IMAD.U32 R4, RZ, RZ, UR6 ;  /* 0x00000006ff047e24 */ /* 0x001fe4000f8e00ff */
[----:B------:R-:W-:-:S02]  /*5850*/  IMAD.U32 R5, RZ, RZ, UR7 ;  /* 0x00000007ff057e24 */ /* 0x000fc4000f8e00ff */
[----:B----4-:R-:W-:Y:S02]  /*5860*/  IMAD.U32 R6, RZ, RZ, UR8 ;  /* 0x00000008ff067e24 */ /* 0x010fe4000f8e00ff */
[----:B------:R-:W-:Y:S02]  /*5870*/  IMAD.U32 R7, RZ, RZ, UR9 ;  /* 0x00000009ff077e24 */ /* 0x000fe4000f8e00ff */
[----:B-----5:R-:W-:Y:S02]  /*5880*/  IMAD.U32 R10, RZ, RZ, UR4 ;  /* 0x00000004ff0a7e24 */ /* 0x020fe4000f8e00ff */
[----:B------:R-:W-:-:S07]  /*5890*/  IMAD.U32 R11, RZ, RZ, UR5 ;  /* 0x00000005ff0b7e24 */ /* 0x000fce000f8e00ff */
[----:B------:R-:W-:-:S07]  /*58a0*/  LEPC R20, `(.L_x_3097) ;  /* 0x000000001014794e */ /* 0x000fce0000000000 */
[----:B-123--:R-:W-:Y:S05]  /*58b0*/  CALL.ABS.NOINC R14 ;  /* 0x000000000e007343 */ /* 0x00efea0003c00000 */
.L_x_3097:
[----:B------:R-:W-:Y:S01]  /*58c0*/  IMAD.MOV.U32 R25, RZ, RZ, R23 ;  /* 0x000000ffff197224 */ /* 0x000fe200078e0017 */
[----:B------:R-:W-:Y:S06]  /*58d0*/  BRA `(.L_x_3062) ;  /* 0x0000000000687947 */ /* 0x000fec0003800000 */
.L_x_3096:
[----:B--2---:R-:W-:Y:S02]  /*58e0*/  IMAD.U32 R4, R3, 0x10000, RZ ;  /* 0x0001000003047824 */ /* 0x004fe400078e00ff */
        /* <DEDUP_REMOVED lines=16> */
.L_x_3095:
[----:B--2---:R-:W-:Y:S02]  /*59f0*/  IMAD.U32 R4, R3, 0x10000, RZ ;  /* 0x0001000003047824 */ /* 0x004fe400078e00ff */
[----:B------:R-:W-:-:S04]  /*5a00*/  IMAD.MOV.U32 R25, RZ, RZ, R23 ;  /* 0x000000ffff197224 */ /* 0x000fc800078e0017 */
[----:B------:R-:W0:Y:S02]  /*5a10*/  F2I.U64.TRUNC R4, R4 ;  /* 0x0000000400047311 */ /* 0x000e24000020d800 */
[----:B0-----:R0:W-:Y:S01]  /*5a20*/  STG.E.64 desc[UR36][R8.64], R4 ;  /* 0x0000000408007986 */ /* 0x0011e2000c101b24 */
[----:B------:R-:W-:Y:S05]  /*5a30*/  BRA `(.L_x_3062) ;  /* 0x0000000000107947 */ /* 0x000fea0003800000 */
.L_x_3094:
[----:B--2---:R-:W-:Y:S02]  /*5a40*/  IMAD.U32 R3, R3, 0x10000, RZ ;  /* 0x0001000003037824 */ /* 0x004fe400078e00ff */
[----:B------:R-:W-:-:S04]  /*5a50*/  IMAD.MOV.U32 R25, RZ, RZ, R23 ;  /* 0x000000ffff197224 */ /* 0x000fc800078e0017 */
[----:B------:R-:W0:Y:S02]  /*5a60*/  F2I.FTZ.U32.TRUNC.NTZ R3, R3 ;  /* 0x0000000300037305 */ /* 0x000e24000021f000 */
[----:B0-----:R0:W-:Y:S02]  /*5a70*/  STG.E desc[UR36][R8.64], R3 ;  /* 0x0000000308007986 */ /* 0x0011e4000c101924 */
.L_x_3062:
[----:B------:R-:W-:Y:S05]  /*5a80*/  BSYNC.RECONVERGENT B6 ;  /* 0x0000000000067941 */ /* 0x000fea0003800200 */
.L_x_3061:
[----:B------:R-:W-:Y:S01]  /*5a90*/  ISETP.GE.AND P0, PT, R25, R16, PT ;  /* 0x000000101900720c */ /* 0x000fe20003f06270 */
[----:B------:R-:W-:-:S12]  /*5aa0*/  BSSY.RECONVERGENT B6, `(.L_x_3098) ;  /* 0x00001f0000067945 */ /* 0x000fd80003800200 */
[----:B------:R-:W-:Y:S05]  /*5ab0*/  @P0 BRA `(.L_x_3099) ;  /* 0x0000001c00b80947 */ /* 0x000fea0003800000 */
[----:B------:R-:W2:Y:S01]  /*5ac0*/  LDCU UR4, c[0x0][0x3b8] ;  /* 0x00007700ff0477ac */ /* 0x000ea20008000800 */
[----:B0-----:R-:W0:Y:S01]  /*5ad0*/  LDC.64 R8, c[0x0][0x398] ;  /* 0x0000e600ff087b82 */ /* 0x001e220000000a00 */
[----:B------:R-:W-:Y:S01]  /*5ae0*/  IMAD R0, R2, 0x200, R25 ;  /* 0x0000020002007824 */ /* 0x000fe200078e0219 */
[----:B----4-:R-:W-:-:S03]  /*5af0*/  PRMT R4, R19, 0x9910, RZ ;  /* 0x0000991013047816 */ /* 0x010fc600000000ff */
        /* <DEDUP_REMOVED lines=18> */
.L_x_3103:
[----:B---3--:R-:W-:-:S06]  /*5c20*/  IMAD.U32 R5, R22, 0x10000, RZ ;  /* 0x0001000016057824 */ /* 0x008fcc00078e00ff */
[----:B------:R-:W0:Y:S02]  /*5c30*/  F2I.S64.TRUNC R4, R5 ;  /* 0x0000000500047311 */ /* 0x000e24000020d900 */
[----:B0-----:R0:W-:Y:S01]  /*5c40*/  STG.E.U8 desc[UR36][R8.64], R4 ;  /* 0x0000000408007986 */ /* 0x0011e2000c101124 */
[----:B------:R-:W-:Y:S05]  /*5c50*/  BRA `(.L_x_3105) ;  /* 0x0000000c006c7947 */ /* 0x000fea0003800000 */
.L_x_3102:
        /* <DEDUP_REMOVED lines=10> */
.L_x_3107:
[----:B---3--:R-:W-:-:S04]  /*5d00*/  IMAD.U32 R22, R22, 0x10000, RZ ;  /* 0x0001000016167824 */ /* 0x008fc800078e00ff */
[----:B------:R-:W0:Y:S02]  /*5d10*/  F2I.FTZ.TRUNC.NTZ R3, R22 ;  /* 0x0000001600037305 */ /* 0x000e24000021f100 */
[----:B0-----:R0:W-:Y:S01]  /*5d20*/  STG.E desc[UR36][R8.64], R3 ;  /* 0x0000000308007986 */ /* 0x0011e2000c101924 */
[----:B------:R-:W-:Y:S05]  /*5d30*/  BRA `(.L_x_3105) ;  /* 0x0000000c00347947 */ /* 0x000fea0003800000 */
.L_x_3106:
[----:B---3--:R-:W-:-:S04]  /*5d40*/  IMAD.U32 R22, R22, 0x10000, RZ ;  /* 0x0001000016167824 */ /* 0x008fc800078e00ff */
[----:B------:R-:W0:Y:S02]  /*5d50*/  F2I.FTZ.TRUNC.NTZ R3, R22 ;  /* 0x0000001600037305 */ /* 0x000e24000021f100 */
[----:B0-----:R0:W-:Y:S01]  /*5d60*/  STG.E.U16 desc[UR36][R8.64], R3 ;  /* 0x0000000308007986 */ /* 0x0011e2000c101524 */
[----:B------:R-:W-:Y:S05]  /*5d70*/  BRA `(.L_x_3105) ;  /* 0x0000000c00247947 */ /* 0x000fea0003800000 */
.L_x_3101:
        /* <DEDUP_REMOVED lines=9> */
.L_x_3109:
[----:B---3--:R-:W-:-:S05]  /*5e10*/  IMAD.U32 R0, R22, 0x10000, RZ ;  /* 0x0001000016007824 */ /* 0x008fca00078e00ff */
[----:B------:R-:W-:-:S05]  /*5e20*/  F2FP.F16.F32.PACK_AB R0, RZ, R0 ;  /* 0x00000000ff00723e */ /* 0x000fca00000000ff */
[----:B------:R0:W-:Y:S01]  /*5e30*/  STG.E.U16 desc[UR36][R8.64], R0 ;  /* 0x0000000008007986 */ /* 0x0001e2000c101524 */
[----:B------:R-:W-:Y:S05]  /*5e40*/  BRA `(.L_x_3105) ;  /* 0x0000000800f07947 */ /* 0x000fea0003800000 */
.L_x_3108:
        /* <DEDUP_REMOVED lines=10> */
.L_x_3111:
[----:B---3--:R-:W-:-:S05]  /*5ef0*/  IMAD.U32 R22, R22, 0x10000, RZ ;  /* 0x0001000016167824 */ /* 0x008fca00078e00ff */
[----:B------:R-:W-:-:S04]  /*5f00*/  F2FP.F16.F32.PACK_AB R3, RZ, R22 ;  /* 0x00000016ff03723e */ /* 0x000fc800000000ff */
[----:B------:R-:W-:-:S05]  /*5f10*/  PRMT R3, R3, 0x5410, RZ ;  /* 0x0000541003037816 */ /* 0x000fca00000000ff */
[----:B------:R0:W-:Y:S01]  /*5f20*/  STG.E desc[UR36][R8.64], R3 ;  /* 0x0000000308007986 */ /* 0x0001e2000c101924 */
[----:B------:R-:W-:Y:S05]  /*5f30*/  BRA `(.L_x_3105) ;  /* 0x0000000800b47947 */ /* 0x000fea0003800000 */
.L_x_3110:
[----:B---3--:R-:W-:-:S04]  /*5f40*/  IMAD.U32 R4, R22, 0x10000, RZ ;  /* 0x0001000016047824 */ /* 0x008fc800078e00ff */
[----:B------:R-:W-:-:S06]  /*5f50*/  FMUL.FTZ R4, R4, 1 ;  /* 0x3f80000004047820 */ /* 0x000fcc0000410000 */
[----:B------:R-:W0:Y:S02]  /*5f60*/  F2F.F64.F32 R4, R4 ;  /* 0x0000000400047310 */ /* 0x000e240000201800 */
[----:B0-----:R0:W-:Y:S01]  /*5f70*/  STG.E.64 desc[UR36][R8.64], R4 ;  /* 0x0000000408007986 */ /* 0x0011e2000c101b24 */
[----:B------:R-:W-:Y:S05]  /*5f80*/  BRA `(.L_x_3105) ;  /* 0x0000000800a07947 */ /* 0x000fea0003800000 */
.L_x_3100:
        /* <DEDUP_REMOVED lines=14> */
.L_x_3115:
        /* <DEDUP_REMOVED lines=17> */
.L_x_3118:
[----:B------:R-:W-:-:S04]  /*6180*/  SHF.R.U32.HI R3, RZ, 0x18, R5 ;  /* 0x00000018ff037819 */ /* 0x000fc80000011605 */
[----:B------:R-:W-:-:S04]  /*6190*/  LOP3.LUT R0, R0, 0x80, R3, 0xf8, !PT ;  /* 0x0000008000007812 */ /* 0x000fc800078ef803 */
[----:B------:R-:W-:-:S07]  /*61a0*/  PRMT R4, R0, 0x7610, R4 ;  /* 0x0000761000047816 */ /* 0x000fce0000000004 */
.L_x_3117:
[----:B------:R-:W-:Y:S05]  /*61b0*/  BSYNC.RECONVERGENT B0 ;  /* 0x0000000000007941 */ /* 0x000fea0003800200 */
.L_x_3116:
[----:B------:R0:W-:Y:S01]  /*61c0*/  STG.E.U8 desc[UR36][R8.64], R4 ;  /* 0x0000000408007986 */ /* 0x0001e2000c101124 */
[----:B------:R-:W-:Y:S05]  /*61d0*/  BRA `(.L_x_3105) ;  /* 0x00000008000c7947 */ /* 0x000fea0003800000 */
.L_x_3114:
        /* <DEDUP_REMOVED lines=17> */
.L_x_3121:
[----:B------:R-:W-:-:S04]  /*62f0*/  SHF.R.U32.HI R3, RZ, 0x18, R5 ;  /* 0x00000018ff037819 */ /* 0x000fc80000011605 */
[----:B------:R-:W-:-:S04]  /*6300*/  LOP3.LUT R0, R0, 0x80, R3, 0xf8, !PT ;  /* 0x0000008000007812 */ /* 0x000fc800078ef803 */
[----:B------:R-:W-:-:S07]  /*6310*/  PRMT R4, R0, 0x7610, R4 ;  /* 0x0000761000047816 */ /* 0x000fce0000000004 */
.L_x_3120:
[----:B------:R-:W-:Y:S05]  /*6320*/  BSYNC.RECONVERGENT B0 ;  /* 0x0000000000007941 */ /* 0x000fea0003800200 */
.L_x_3119:
[----:B------:R0:W-:Y:S01]  /*6330*/  STG.E.U8 desc[UR36][R8.64], R4 ;  /* 0x0000000408007986 */ /* 0x0001e2000c101124 */
[----:B------:R-:W-:Y:S05]  /*6340*/  BRA `(.L_x_3105) ;  /* 0x0000000400b07947 */ /* 0x000fea0003800000 */
.L_x_3113:
        /* <DEDUP_REMOVED lines=22> */
.L_x_3123:
[----:B---3--:R-:W-:-:S06]  /*64b0*/  IMAD.U32 R4, R22, 0x10000, RZ ;  /* 0x0001000016047824 */ /* 0x008fcc00078e00ff */
[----:B------:R-:W0:Y:S02]  /*64c0*/  F2I.U64.TRUNC R4, R4 ;  /* 0x0000000400047311 */ /* 0x000e24000020d800 */
[----:B0-----:R0:W-:Y:S01]  /*64d0*/  STG.E.64 desc[UR36][R8.64], R4 ;  /* 0x0000000408007986 */ /* 0x0011e2000c101b24 */
[----:B------:R-:W-:Y:S05]  /*64e0*/  BRA `(.L_x_3105) ;  /* 0x0000000400487947 */ /* 0x000fea0003800000 */
.L_x_3122:
[----:B---3--:R-:W-:-:S04]  /*64f0*/  IMAD.U32 R22, R22, 0x10000, RZ ;  /* 0x0001000016167824 */ /* 0x008fc800078e00ff */
[----:B------:R-:W0:Y:S02]  /*6500*/  F2I.FTZ.U32.TRUNC.NTZ R3, R22 ;  /* 0x0000001600037305 */ /* 0x000e24000021f000 */
[----:B0-----:R0:W-:Y:S01]  /*6510*/  STG.E desc[UR36][R8.64], R3 ;  /* 0x0000000308007986 */ /* 0x0011e2000c101924 */
[----:B------:R-:W-:Y:S05]  /*6520*/  BRA `(.L_x_3105) ;  /* 0x0000000400387947 */ /* 0x000fea0003800000 */
.L_x_3112:
        /* <DEDUP_REMOVED lines=11> */
.L_x_3125:
[----:B---3--:R-:W-:Y:S01]  /*65e0*/  IMAD.U32 R22, R22, 0x10000, RZ ;  /* 0x0001000016167824 */ /* 0x008fe200078e00ff */
[----:B------:R-:W-:-:S03]  /*65f0*/  CS2R R6, SRZ ;  /* 0x0000000000067805 */ /* 0x000fc6000001ff00 */
[----:B------:R-:W-:-:S06]  /*6600*/  FMUL.FTZ R4, R22, 1 ;  /* 0x3f80000016047820 */ /* 0x000fcc0000410000 */
[----:B------:R-:W0:Y:S02]  /*6610*/  F2F.F64.F32 R4, R4 ;  /* 0x0000000400047310 */ /* 0x000e240000201800 */
[----:B0-----:R0:W-:Y:S01]  /*6620*/  STG.E.128 desc[UR36][R8.64], R4 ;  /* 0x0000000408007986 */ /* 0x0011e2000c101d24 */
[----:B------:R-:W-:Y:S05]  /*6630*/  BRA `(.L_x_3105) ;  /* 0x0000000000f47947 */ /* 0x000fea0003800000 */
.L_x_3124:
[----:B------:R-:W-:-:S13]  /*6640*/  ISETP.NE.AND P0, PT, R0, 0xf, PT ;  /* 0x0000000f0000780c */ /* 0x000fda0003f05270 */
[----:B------:R-:W-:Y:S05]  /*6650*/  @!P0 BRA `(.L_x_3126) ;  /* 0x0000000000e88947 */ /* 0x000fea0003800000 */
[----:B------:R-:W-:-:S13]  /*6660*/  ISETP.NE.AND P0, PT, R0, 0x17, PT ;  /* 0x000000170000780c */ /* 0x000fda0003f05270 */
[----:B------:R-:W-:Y:S05]  /*6670*/  @!P0 BRA `(.L_x_3127) ;  /* 0x0000000000908947 */ /* 0x000fea0003800000 */
[----:B------:R-:W-:-:S13]  /*6680*/  ISETP.NE.AND P0, PT, R0, 0x18, PT ;  /* 0x000000180000780c */ /* 0x000fda0003f05270 */
[----:B------:R-:W-:Y:S05]  /*6690*/  @!P0 BRA `(.L_x_3128) ;  /* 0x0000000000448947 */ /* 0x000fea0003800000 */
.L_x_3104:
[----:B------:R-:W-:Y:S01]  /*66a0*/  MOV R14, 0x0 ;  /* 0x00000000000e7802 */ /* 0x000fe20000000f00 */
[----:B------:R-:W0:Y:S01]  /*66b0*/  LDCU.64 UR4, c[0x4][0x128] ;  /* 0x01002500ff0477ac */ /* 0x000e220008000a00 */
[----:B------:R-:W-:Y:S02]  /*66c0*/  IMAD.MOV.U32 R8, RZ, RZ, 0x65 ;  /* 0x00000065ff087424 */ /* 0x000fe400078e00ff */
[----:B------:R-:W-:Y:S01]  /*66d0*/  IMAD.MOV.U32 R12, RZ, RZ, 0x1 ;  /* 0x00000001ff0c7424 */ /* 0x000fe200078e00ff */
[----:B------:R-:W2:Y:S01]  /*66e0*/  LDCU.64 UR6, c[0x4][0x130] ;  /* 0x01002600ff0677ac */ /* 0x000ea20008000a00 */
[----:B------:R-:W4:Y:S01]  /*66f0*/  LDC.64 R14, c[0x4][R14] ;  /* 0x010000000e0e7b82 */ /* 0x000f220000000a00 */
[----:B------:R-:W-:Y:S01]  /*6700*/  IMAD.MOV.U32 R13, RZ, RZ, RZ ;  /* 0x000000ffff0d7224 */ /* 0x000fe200078e00ff */
[----:B------:R-:W5:Y:S01]  /*6710*/  LDCU.64 UR8, c[0x4][0x40] ;  /* 0x01000800ff0877ac */ /* 0x000f620008000a00 */
[----:B0-----:R-:W-:Y:S02]  /*6720*/  IMAD.U32 R4, RZ, RZ, UR4 ;  /* 0x00000004ff047e24 */ /* 0x001fe4000f8e00ff */
[----:B------:R-:W-:-:S02]  /*6730*/  IMAD.U32 R5, RZ, RZ, UR5 ;  /* 0x00000005ff057e24 */ /* 0x000fc4000f8e00ff */
[----:B--2---:R-:W-:Y:S02]  /*6740*/  IMAD.U32 R6, RZ, RZ, UR6 ;  /* 0x00000006ff067e24 */ /* 0x004fe4000f8e00ff */
[----:B------:R-:W-:Y:S02]  /*6750*/  IMAD.U32 R7, RZ, RZ, UR7 ;  /* 0x00000007ff077e24 */ /* 0x000fe4000f8e00ff */
[----:B-----5:R-:W-:Y:S02]  /*6760*/  IMAD.U32 R10, RZ, RZ, UR8 ;  /* 0x00000008ff0a7e24 */ /* 0x020fe4000f8e00ff */
[----:B------:R-:W-:-:S07]  /*6770*/  IMAD.U32 R11, RZ, RZ, UR9 ;  /* 0x00000009ff0b7e24 */ /* 0x000fce000f8e00ff */
[----:B------:R-:W-:-:S07]  /*6780*/  LEPC R20, `(.L_x_3129) ;  /* 0x000000001014794e */ /* 0x000fce0000000000 */
[----:B-1-34-:R-:W-:Y:S05]  /*6790*/  CALL.ABS.NOINC R14 ;  /* 0x000000000e007343 */ /* 0x01afea0003c00000 */
.L_x_3129:
[----:B------:R-:W-:Y:S05]  /*67a0*/  BRA `(.L_x_3105) ;  /* 0x0000000000987947 */ /* 0x000fea0003800000 */
.L_x_3128:
        /* <DEDUP_REMOVED lines=13> */
.L_x_3131:
[----:B------:R-:W-:Y:S05]  /*6880*/  BSYNC.RECONVERGENT B0 ;  /* 0x0000000000007941 */ /* 0x000fea0003800200 */
.L_x_3130:
[----:B------:R-:W-:-:S05]  /*6890*/  LOP3.LUT R3, R0, 0x80, R3, 0xf8, !PT ;  /* 0x0000008000037812 */ /* 0x000fca00078ef803 */
[----:B------:R3:W-:Y:S01]  /*68a0*/  STG.E.U8 desc[UR36][R8.64], R3 ;  /* 0x0000000308007986 */ /* 0x0007e2000c101124 */
[----:B------:R-:W-:Y:S05]  /*68b0*/  BRA `(.L_x_3105) ;  /* 0x0000000000547947 */ /* 0x000fea0003800000 */
.L_x_3127:
        /* <DEDUP_REMOVED lines=12> */
.L_x_3133:
[----:B------:R-:W-:Y:S01]  /*6980*/  IMAD.MOV.U32 R0, RZ, RZ, 0x7f ;  /* 0x0000007fff007424 */ /* 0x000fe200078e00ff */
[----:B------:R-:W-:-:S04]  /*6990*/  ISETP.GT.U32.AND P0, PT, R4, 0x7f800000, PT ;  /* 0x7f8000000400780c */ /* 0x000fc80003f04070 */
[----:B------:R-:W-:-:S09]  /*69a0*/  SEL R0, R0, 0x7c, P0 ;  /* 0x0000007c00007807 */ /* 0x000fd20000000000 */
.L_x_3134:
[----:B------:R-:W-:Y:S05]  /*69b0*/  BSYNC.RECONVERGENT B0 ;  /* 0x0000000000007941 */ /* 0x000fea0003800200 */
.L_x_3132:
[----:B------:R-:W-:-:S04]  /*69c0*/  SHF.R.U32.HI R3, RZ, 0x18, R3 ;  /* 0x00000018ff037819 */ /* 0x000fc80000011603 */
[----:B------:R-:W-:-:S05]  /*69d0*/  LOP3.LUT R3, R0, 0x80, R3, 0xf8, !PT ;  /* 0x0000008000037812 */ /* 0x000fca00078ef803 */
[----:B------:R2:W-:Y:S01]  /*69e0*/  STG.E.U8 desc[UR36][R8.64], R3 ;  /* 0x0000000308007986 */ /* 0x0005e2000c101124 */
[----:B------:R-:W-:Y:S05]  /*69f0*/  BRA `(.L_x_3105) ;  /* 0x0000000000047947 */ /* 0x000fea0003800000 */
.L_x_3126:
[----:B---3--:R0:W-:Y:S02]  /*6a00*/  STG.E.U16 desc[UR36][R8.64], R22 ;  /* 0x0000001608007986 */ /* 0x0081e4000c101524 */
.L_x_3105:
        /* <DEDUP_REMOVED lines=23> */
[----:B0-----:R2:W-:Y:S01]  /*6b80*/  STG.E.U8 desc[UR36][R8.64], R17 ;  /* 0x0000001108007986 */ /* 0x0015e2000c101124 */
[----:B------:R-:W-:Y:S05]  /*6b90*/  BRA `(.L_x_3140) ;  /* 0x0000000c007c7947 */ /* 0x000fea0003800000 */
.L_x_3138:
[----:B------:R-:W-:-:S06]  /*6ba0*/  IMAD.U32 R5, R17, 0x10000, RZ ;  /* 0x0001000011057824 */ /* 0x000fcc00078e00ff */
[----:B------:R-:W0:Y:S02]  /*6bb0*/  F2I.S64.TRUNC R4, R5 ;  /* 0x0000000500047311 */ /* 0x000e24000020d900 */
[----:B0-----:R0:W-:Y:S01]  /*6bc0*/  STG.E.U8 desc[UR36][R8.64], R4 ;  /* 0x0000000408007986 */ /* 0x0011e2000c101124 */
[----:B------:R-:W-:Y:S05]  /*6bd0*/  BRA `(.L_x_3140) ;  /* 0x0000000c006c7947 */ /* 0x000fea0003800000 */
.L_x_3137:
        /* <DEDUP_REMOVED lines=8> */
[----:B0-----:R0:W-:Y:S01]  /*6c60*/  STG.E.64 desc[UR36][R8.64], R4 ;  /* 0x0000000408007986 */ /* 0x0011e2000c101b24 */
[----:B------:R-:W-:Y:S05]  /*6c70*/  BRA `(.L_x_3140) ;  /* 0x0000000c00447947 */ /* 0x000fea0003800000 */
.L_x_3142:
[----:B------:R-:W-:-:S06]  /*6c80*/  IMAD.U32 R17, R17, 0x10000, RZ ;  /* 0x0001000011117824 */ /* 0x000fcc00078e00ff */
[----:B------:R-:W0:Y:S02]  /*6c90*/  F2I.FTZ.TRUNC.NTZ R17, R17 ;  /* 0x0000001100117305 */ /* 0x000e24000021f100 */
[----:B0-----:R4:W-:Y:S01]  /*6ca0*/  STG.E desc[UR36][R8.64], R17 ;  /* 0x0000001108007986 */ /* 0x0019e2000c101924 */
[----:B------:R-:W-:Y:S05]  /*6cb0*/  BRA `(.L_x_3140) ;  /* 0x0000000c00347947 */ /* 0x000fea0003800000 */
.L_x_3141:
[----:B------:R-:W-:-:S06]  /*6cc0*/  IMAD.U32 R17, R17, 0x10000, RZ ;  /* 0x0001000011117824 */ /* 0x000fcc00078e00ff */
[----:B------:R-:W0:Y:S02]  /*6cd0*/  F2I.FTZ.TRUNC.NTZ R17, R17 ;  /* 0x0000001100117305 */ /* 0x000e24000021f100 */
[----:B0-----:R3:W-:Y:S01]  /*6ce0*/  STG.E.U16 desc[UR36][R8.64], R17 ;  /* 0x0000001108007986 */ /* 0x0017e2000c101524 */
[----:B------:R-:W-:Y:S05]  /*6cf0*/  BRA `(.L_x_3140) ;  /* 0x0000000c00247947 */ /* 0x000fea0003800000 */
.L_x_3136:
[----:B------:R-:W-:-:S13]  /*6d00*/  ISETP.GT.AND P0, PT, R0, 0x6, PT ;  /* 0x000000060000780c */ /* 0x000fda0003f04270 */
[----:B------:R-:W-:Y:S05]  /*6d10*/  @P0 BRA `(.L_x_3143) ;  /* 0x00000000002c0947 */ /* 0x000fea0003800000 */
[----:B------:R-:W-:-:S13]  /*6d20*/  ISETP.NE.AND P0, PT, R0, 0x5, PT ;  /* 0x000000050000780c */ /* 0x000fda0003f05270 */
[----:B------:R-:W-:Y:S05]  /*6d30*/  @!P0 BRA `(.L_x_3144) ;  /* 0x0000000000148947 */ /* 0x000fea0003800000 */
[----:B------:R-:W-:-:S13]  /*6d40*/  ISETP.NE.AND P0, PT, R0, 0x6, PT ;  /* 0x000000060000780c */ /* 0x000fda0003f05270 */
[----:B------:R-:W-:Y:S05]  /*6d50*/  @P0 BRA `(.L_x_3139) ;  /* 0x0000000800300947 */ /* 0x000fea0003800000 */
[----:B------:R-:W-:-:S05]  /*6d60*/  IMAD.U32 R17, R17, 0x10000, RZ ;  /* 0x0001000011117824 */ /* 0x000fca00078e00ff */
[----:B------:R0:W-:Y:S01]  /*6d70*/  STG.E desc[UR36][R8.64], R17 ;  /* 0x0000001108007986 */ /* 0x0001e2000c101924 */
[----:B------:R-:W-:Y:S05]  /*6d80*/  BRA `(.L_x_3140) ;  /* 0x0000000c00007947 */ /* 0x000fea0003800000 */
.L_x_3144:
[----:B------:R-:W-:-:S05]  /*6d90*/  IMAD.U32 R0, R17, 0x10000, RZ ;  /* 0x0001000011007824 */ /* 0x000fca00078e00ff */
[----:B------:R-:W-:-:S05]  /*6da0*/  F2FP.F16.F32.PACK_AB R0, RZ, R0 ;  /* 0x00000000ff00723e */ /* 0x000fca00000000ff */
[----:B------:R0:W-:Y:S01]  /*6db0*/  STG.E.U16 desc[UR36][R8.64], R0 ;  /* 0x0000000008007986 */ /* 0x0001e2000c101524 */
[----:B------:R-:W-:Y:S05]  /*6dc0*/  BRA `(.L_x_3140) ;  /* 0x0000000800f07947 */ /* 0x000fea0003800000 */
.L_x_3143:
        /* <DEDUP_REMOVED lines=8> */
[----:B------:R0:W-:Y:S01]  /*6e50*/  STG.E.64 desc[UR36][R8.64], R4 ;  /* 0x0000000408007986 */ /* 0x0001e2000c101b24 */
[----:B------:R-:W-:Y:S05]  /*6e60*/  BRA `(.L_x_3140) ;  /* 0x0000000800c87947 */ /* 0x000fea0003800000 */
.L_x_3146:
[----:B------:R-:W-:-:S05]  /*6e70*/  IMAD.U32 R17, R17, 0x10000, RZ ;  /* 0x0001000011117824 */ /* 0x000fca00078e00ff */
[----:B------:R-:W-:-:S04]  /*6e80*/  F2FP.F16.F32.PACK_AB R3, RZ, R17 ;  /* 0x00000011ff03723e */ /* 0x000fc800000000ff */
[----:B------:R-:W-:-:S05]  /*6e90*/  PRMT R3, R3, 0x5410, RZ ;  /* 0x0000541003037816 */ /* 0x000fca00000000ff */
[----:B------:R0:W-:Y:S01]  /*6ea0*/  STG.E desc[UR36][R8.64], R3 ;  /* 0x0000000308007986 */ /* 0x0001e2000c101924 */
[----:B------:R-:W-:Y:S05]  /*6eb0*/  BRA `(.L_x_3140) ;  /* 0x0000000800b47947 */ /* 0x000fea0003800000 */
.L_x_3145:
[----:B------:R-:W-:-:S04]  /*6ec0*/  IMAD.U32 R4, R17, 0x10000, RZ ;  /* 0x0001000011047824 */ /* 0x000fc800078e00ff */
[----:B------:R-:W-:-:S06]  /*6ed0*/  FMUL.FTZ R4, R4, 1 ;  /* 0x3f80000004047820 */ /* 0x000fcc0000410000 */
[----:B------:R-:W0:Y:S02]  /*6ee0*/  F2F.F64.F32 R4, R4 ;  /* 0x0000000400047310 */ /* 0x000e240000201800 */
[----:B0-----:R0:W-:Y:S01]  /*6ef0*/  STG.E.64 desc[UR36][R8.64], R4 ;  /* 0x0000000408007986 */ /* 0x0011e2000c101b24 */
[----:B------:R-:W-:Y:S05]  /*6f00*/  BRA `(.L_x_3140) ;  /* 0x0000000800a07947 */ /* 0x000fea0003800000 */
.L_x_3135:
        /* <DEDUP_REMOVED lines=12> */
[----:B0-----:R0:W-:Y:S01]  /*6fd0*/  STG.E.U16 desc[UR36][R8.64], R3 ;  /* 0x0000000308007986 */ /* 0x0011e2000c101524 */
[----:B------:R-:W-:Y:S05]  /*6fe0*/  BRA `(.L_x_3140) ;  /* 0x0000000800687947 */ /* 0x000fea0003800000 */
.L_x_3150:
        /* <DEDUP_REMOVED lines=17> */
.L_x_3153:
[----:B------:R-:W-:-:S04]  /*7100*/  SHF.R.U32.HI R3, RZ, 0x18, R17 ;  /* 0x00000018ff037819 */ /* 0x000fc80000011611 */
[----:B------:R-:W-:-:S04]  /*7110*/  LOP3.LUT R0, R0, 0x80, R3, 0xf8, !PT ;  /* 0x0000008000007812 */ /* 0x000fc800078ef803 */
[----:B------:R-:W-:-:S07]  /*7120*/  PRMT R4, R0, 0x7610, R4 ;  /* 0x0000761000047816 */ /* 0x000fce0000000004 */
.L_x_3152:
[----:B------:R-:W-:Y:S05]  /*7130*/  BSYNC.RECONVERGENT B0 ;  /* 0x0000000000007941 */ /* 0x000fea0003800200 */
.L_x_3151:
[----:B------:R0:W-:Y:S01]  /*7140*/  STG.E.U8 desc[UR36][R8.64], R4 ;  /* 0x0000000408007986 */ /* 0x0001e2000c101124 */
[----:B------:R-:W-:Y:S05]  /*7150*/  BRA `(.L_x_3140) ;  /* 0x00000008000c7947 */ /* 0x000fea0003800000 */
.L_x_3149:
        /* <DEDUP_REMOVED lines=17> */
.L_x_3156:
[----:B------:R-:W-:-:S04]  /*7270*/  SHF.R.U32.HI R3, RZ, 0x18, R17 ;  /* 0x00000018ff037819 */ /* 0x000fc80000011611 */
[----:B------:R-:W-:-:S04]  /*7280*/  LOP3.LUT R0, R0, 0x80, R3, 0xf8, !PT ;  /* 0x0000008000007812 */ /* 0x000fc800078ef803 */
[----:B------:R-:W-:-:S07]  /*7290*/  PRMT R4, R0, 0x7610, R4 ;  /* 0x0000761000047816 */ /* 0x000fce0000000004 */
.L_x_3155:
[----:B------:R-:W-:Y:S05]  /*72a0*/  BSYNC.RECONVERGENT B0 ;  /* 0x0000000000007941 */ /* 0x000fea0003800200 */
.L_x_3154:
[----:B------:R0:W-:Y:S01]  /*72b0*/  STG.E.U8 desc[UR36][R8.64], R4 ;  /* 0x0000000408007986 */ /* 0x0001e2000c101124 */
[----:B------:R-:W-:Y:S05]  /*72c0*/  BRA `(.L_x_3140) ;  /* 0x0000000400b07947 */ /* 0x000fea0003800000 */
.L_x_3148:
[----:B------:R-:W-:-:S13]  /*72d0*/  ISETP.NE.AND P0, PT, R0, 0x1c, PT ;  /* 0x0000001c0000780c */ /* 0x000fda0003f05270 */
[----:B------:R-:W-:Y:S05]  /*72e0*/  @!P0 BRA `(.L_x_3157) ;  /* 0x0000000000608947 */ /* 0x000fea0003800000 */
[----:B------:R-:W-:-:S13]  /*72f0*/  ISETP.NE.AND P0, PT, R0, 0x1d, PT ;  /* 0x0000001d0000780c */ /* 0x000fda0003f05270 */
[----:B------:R-:W-:Y:S05]  /*7300*/  @!P0 BRA `(.L_x_3158) ;  /* 0x0000000000488947 */ /* 0x000fea0003800000 */
[----:B------:R-:W-:-:S13]  /*7310*/  ISETP.NE.AND P0, PT, R0, 0x2c, PT ;  /* 0x0000002c0000780c */ /* 0x000fda0003f05270 */
[----:B------:R-:W-:Y:S05]  /*7320*/  @P0 BRA `(.L_x_3139) ;  /* 0x0000000000bc0947 */ /* 0x000fea0003800000 */
[----:B------:R-:W-:-:S05]  /*7330*/  IMAD.U32 R4, R17, 0x10000, RZ ;  /* 0x0001000011047824 */ /* 0x000fca00078e00ff */
        /* <DEDUP_REMOVED lines=15> */
.L_x_3158:
[----:B------:R-:W-:-:S06]  /*7430*/  IMAD.U32 R4, R17, 0x10000, RZ ;  /* 0x0001000011047824 */ /* 0x000fcc00078e00ff */
[----:B------:R-:W0:Y:S02]  /*7440*/  F2I.U64.TRUNC R4, R4 ;  /* 0x0000000400047311 */ /* 0x000e24000020d800 */
[----:B0-----:R0:W-:Y:S01]  /*7450*/  STG.E.64 desc[UR36][R8.64], R4 ;  /* 0x0000000408007986 */ /* 0x0011e2000c101b24 */
[----:B------:R-:W-:Y:S05]  /*7460*/  BRA `(.L_x_3140) ;  /* 0x0000000400487947 */ /* 0x000fea0003800000 */
.L_x_3157:
[----:B------:R-:W-:-:S06]  /*7470*/  IMAD.U32 R17, R17, 0x10000, RZ ;  /* 0x0001000011117824 */ /* 0x000fcc00078e00ff */
[----:B------:R-:W0:Y:S02]  /*7480*/  F2I.FTZ.U32.TRUNC.NTZ R17, R17 ;  /* 0x0000001100117305 */ /* 0x000e24000021f000 */
[----:B0-----:R0:W-:Y:S01]  /*7490*/  STG.E desc[UR36][R8.64], R17 ;  /* 0x0000001108007986 */ /* 0x0011e2000c101924 */
[----:B------:R-:W-:Y:S05]  /*74a0*/  BRA `(.L_x_3140) ;  /* 0x0000000400387947 */ /* 0x000fea0003800000 */
.L_x_3147:
        /* <DEDUP_REMOVED lines=9> */
[----:B------:R0:W-:Y:S01]  /*7540*/  STG.E.U8 desc[UR36][R8.64], R3 ;  /* 0x0000000308007986 */ /* 0x0001e2000c101124 */
[----:B------:R-:W-:Y:S05]  /*7550*/  BRA `(.L_x_3140) ;  /* 0x00000004000c7947 */ /* 0x000fea0003800000 */
.L_x_3160:
[----:B------:R-:W-:Y:S01]  /*7560*/  IMAD.U32 R17, R17, 0x10000, RZ ;  /* 0x0001000011117824 */ /* 0x000fe200078e00ff */
[----:B------:R-:W-:-:S03]  /*7570*/  CS2R R6, SRZ ;  /* 0x0000000000067805 */ /* 0x000fc6000001ff00 */
[----:B------:R-:W-:-:S06]  /*7580*/  FMUL.FTZ R4, R17, 1 ;  /* 0x3f80000011047820 */ /* 0x000fcc0000410000 */
[----:B------:R-:W0:Y:S02]  /*7590*/  F2F.F64.F32 R4, R4 ;  /* 0x0000000400047310 */ /* 0x000e240000201800 */
[----:B0-----:R0:W-:Y:S01]  /*75a0*/  STG.E.128 desc[UR36][R8.64], R4 ;  /* 0x0000000408007986 */ /* 0x0011e2000c101d24 */
[----:B------:R-:W-:Y:S05]  /*75b0*/  BRA `(.L_x_3140) ;  /* 0x0000000000f47947 */ /* 0x000fea0003800000 */
.L_x_3159:
[----:B------:R-:W-:-:S13]  /*75c0*/  ISETP.NE.AND P0, PT, R0, 0xf, PT ;  /* 0x0000000f0000780c */ /* 0x000fda0003f05270 */
[----:B------:R-:W-:Y:S05]  /*75d0*/  @!P0 BRA `(.L_x_3161) ;  /* 0x0000000000e88947 */ /* 0x000fea0003800000 */
[----:B------:R-:W-:-:S13]  /*75e0*/  ISETP.NE.AND P0, PT, R0, 0x17, PT ;  /* 0x000000170000780c */ /* 0x000fda0003f05270 */
[----:B------:R-:W-:Y:S05]  /*75f0*/  @!P0 BRA `(.L_x_3162) ;  /* 0x0000000000908947 */ /* 0x000fea0003800000 */
[----:B------:R-:W-:-:S13]  /*7600*/  ISETP.NE.AND P0, PT, R0, 0x18, PT ;  /* 0x000000180000780c */ /* 0x000fda0003f05270 */
[----:B------:R-:W-:Y:S05]  /*7610*/  @!P0 BRA `(.L_x_3163) ;  /* 0x0000000000448947 */ /* 0x000fea0003800000 */
.L_x_3139:
[----:B------:R-:W-:Y:S01]  /*7620*/  MOV R14, 0x0 ;  /* 0x00000000000e7802 */ /* 0x000fe20000000f00 */
[----:B------:R-:W0:Y:S01]  /*7630*/  LDCU.64 UR4, c[0x4][0x128] ;  /* 0x01002500ff0477ac */ /* 0x000e220008000a00 */
[----:B------:R-:W-:Y:S02]  /*7640*/  IMAD.MOV.U32 R8, RZ, RZ, 0x65 ;  /* 0x00000065ff087424 */ /* 0x000fe400078e00ff */
[----:B------:R-:W-:Y:S01]  /*7650*/  IMAD.MOV.U32 R12, RZ, RZ, 0x1 ;  /* 0x00000001ff0c7424 */ /* 0x000fe200078e00ff */
[----:B------:R-:W2:Y:S01]  /*7660*/  LDCU.64 UR6, c[0x4][0x130] ;  /* 0x01002600ff0677ac */ /* 0x000ea20008000a00 */
[----:B------:R-:W3:Y:S01]  /*7670*/  LDC.64 R14, c[0x4][R14] ;  /* 0x010000000e0e7b82 */ /* 0x000ee20000000a00 */
[----:B------:R-:W-:Y:S01]  /*7680*/  IMAD.MOV.U32 R13, RZ, RZ, RZ ;  /* 0x000000ffff0d7224 */ /* 0x000fe200078e00ff */
[----:B------:R-:W4:Y:S01]  /*7690*/  LDCU.64 UR8, c[0x4][0x40] ;  /* 0x01000800ff0877ac */ /* 0x000f220008000a00 */
[----:B0-----:R-:W-:Y:S02]  /*76a0*/  IMAD.U32 R4, RZ, RZ, UR4 ;  /* 0x00000004ff047e24 */ /* 0x001fe4000f8e00ff */
[----:B------:R-:W-:-:S02]  /*76b0*/  IMAD.U32 R5, RZ, RZ, UR5 ;  /* 0x00000005ff057e24 */ /* 0x000fc4000f8e00ff */
[----:B--2---:R-:W-:Y:S02]  /*76c0*/  IMAD.U32 R6, RZ, RZ, UR6 ;  /* 0x00000006ff067e24 */ /* 0x004fe4000f8e00ff */
[----:B------:R-:W-:Y:S02]  /*76d0*/  IMAD.U32 R7, RZ, RZ, UR7 ;  /* 0x00000007ff077e24 */ /* 0x000fe4000f8e00ff */
[----:B----4-:R-:W-:Y:S02]  /*76e0*/  IMAD.U32 R10, RZ, RZ, UR8 ;  /* 0x00000008ff0a7e24 */ /* 0x010fe4000f8e00ff */
[----:B------:R-:W-:-:S07]  /*76f0*/  IMAD.U32 R11, RZ, RZ, UR9 ;  /* 0x00000009ff0b7e24 */ /* 0x000fce000f8e00ff */
[----:B------:R-:W-:-:S07]  /*7700*/  LEPC R20, `(.L_x_3164) ;  /* 0x000000001014794e */ /* 0x000fce0000000000 */
[----:B-1-3--:R-:W-:Y:S05]  /*7710*/  CALL.ABS.NOINC R14 ;  /* 0x000000000e007343 */ /* 0x00afea0003c00000 */
.L_x_3164:
[----:B------:R-:W-:Y:S05]  /*7720*/  BRA `(.L_x_3140) ;  /* 0x0000000000987947 */ /* 0x000fea0003800000 */
.L_x_3163:
        /* <DEDUP_REMOVED lines=13> */
.L_x_3166:
[----:B------:R-:W-:Y:S05]  /*7800*/  BSYNC.RECONVERGENT B0 ;  /* 0x0000000000007941 */ /* 0x000fea0003800200 */
.L_x_3165:
[----:B------:R-:W-:-:S05]  /*7810*/  LOP3.LUT R3, R0, 0x80, R3, 0xf8, !PT ;  /* 0x0000008000037812 */ /* 0x000fca00078ef803 */
[----:B------:R0:W-:Y:S01]  /*7820*/  STG.E.U8 desc[UR36][R8.64], R3 ;  /* 0x0000000308007986 */ /* 0x0001e2000c101124 */
[----:B------:R-:W-:Y:S05]  /*7830*/  BRA `(.L_x_3140) ;  /* 0x0000000000547947 */ /* 0x000fea0003800000 */
.L_x_3162:
        /* <DEDUP_REMOVED lines=12> */
.L_x_3168:
[----:B------:R-:W-:Y:S01]  /*7900*/  IMAD.MOV.U32 R0, RZ, RZ, 0x7f ;  /* 0x0000007fff007424 */ /* 0x000fe200078e00ff */
[----:B------:R-:W-:-:S04]  /*7910*/  ISETP.GT.U32.AND P0, PT, R4, 0x7f800000, PT ;  /* 0x7f8000000400780c */ /* 0x000fc80003f04070 */
[----:B------:R-:W-:-:S09]  /*7920*/  SEL R0, R0, 0x7c, P0 ;  /* 0x0000007c00007807 */ /* 0x000fd20000000000 */
.L_x_3169:
[----:B------:R-:W-:Y:S05]  /*7930*/  BSYNC.RECONVERGENT B0 ;  /* 0x0000000000007941 */ /* 0x000fea0003800200 */
.L_x_3167:
[----:B------:R-:W-:-:S04]  /*7940*/  SHF.R.U32.HI R3, RZ, 0x18, R3 ;  /* 0x00000018ff037819 */ /* 0x000fc80000011603 */
[----:B------:R-:W-:-:S05]  /*7950*/  LOP3.LUT R3, R0, 0x80, R3, 0xf8, !PT ;  /* 0x0000008000037812 */ /* 0x000fca00078ef803 */
[----:B------:R0:W-:Y:S01]  /*7960*/  STG.E.U8 desc[UR36][R8.64], R3 ;  /* 0x0000000308007986 */ /* 0x0001e2000c101124 */
[----:B------:R-:W-:Y:S05]  /*7970*/  BRA `(.L_x_3140) ;  /* 0x0000000000047947 */ /* 0x000fea0003800000 */
.L_x_3161:
[----:B------:R0:W-:Y:S02]  /*7980*/  STG.E.U16 desc[UR36][R8.64], R17 ;  /* 0x0000001108007986 */ /* 0x0001e4000c101524 */
.L_x_3140:
[----:B------:R-:W-:-:S07]  /*7990*/  VIADD R25, R25, 0x80 ;  /* 0x0000008019197836 */ /* 0x000fce0000000000 */
.L_x_3099:
[----:B------:R-:W-:Y:S05]  /*79a0*/  BSYNC.RECONVERGENT B6 ;  /* 0x0000000000067941 */ /* 0x000fea0003800200 */
.L_x_3098:
[----:B------:R-:W-:-:S13]  /*79b0*/  ISETP.GE.AND P0, PT, R25, R16, PT ;  /* 0x000000101900720c */ /* 0x000fda0003f06270 */
[----:B------:R-:W-:Y:S05]  /*79c0*/  @P0 EXIT ;  /* 0x000000000000094d */ /* 0x000fea0003800000 */
[----:B0-----:R-:W0:Y:S01]  /*79d0*/  LDC.64 R4, c[0x0][0x398] ;  /* 0x0000e600ff047b82 */ /* 0x001e220000000a00 */
[----:B------:R-:W2:Y:S01]  /*79e0*/  LDCU UR4, c[0x0][0x3b8] ;  /* 0x00007700ff0477ac */ /* 0x000ea20008000800 */
[----:B----4-:R-:W-:Y:S01]  /*79f0*/  PRMT R0, R19, 0x9910, RZ ;  /* 0x0000991013007816 */ /* 0x010fe200000000ff */
[----:B------:R-:W-:-:S03]  /*7a00*/  IMAD R2, R2, 0x200, R25 ;  /* 0x0000020002027824 */ /* 0x000fc600078e0219 */
[----:B------:R-:W-:Y:S01]  /*7a10*/  ISETP.GT.AND P1, PT, R0, 0x9, PT ;  /* 0x000000090000780c */ /* 0x000fe20003f24270 */
[----:B--23--:R-:W-:-:S05]  /*7a20*/  IMAD R3, R2, UR4, RZ ;  /* 0x0000000402037c24 */ /* 0x00cfca000f8e02ff */
        /* <DEDUP_REMOVED lines=11> */
[----:B-1----:R-:W-:-:S04]  /*7ae0*/  IMAD.U32 R18, R18, 0x10000, RZ ;  /* 0x0001000012127824 */ /* 0x002fc800078e00ff */
[----:B------:R-:W0:Y:S02]  /*7af0*/  F2I.FTZ.TRUNC.NTZ R5, R18 ;  /* 0x0000001200057305 */ /* 0x000e24000021f100 */
[----:B0-----:R-:W-:Y:S01]  /*7b00*/  STG.E.U8 desc[UR36][R2.64], R5 ;  /* 0x0000000502007986 */ /* 0x001fe2000c101124 */
[----:B------:R-:W-:Y:S05]  /*7b10*/  EXIT ;  /* 0x000000000000794d */ /* 0x000fea0003800000 */
.L_x_3173:
[----:B-1----:R-:W-:-:S06]  /*7b20*/  IMAD.U32 R5, R18, 0x10000, RZ ;  /* 0x0001000012057824 */ /* 0x002fcc00078e00ff */
[----:B------:R-:W0:Y:S02]  /*7b30*/  F2I.S64.TRUNC R4, R5 ;  /* 0x0000000500047311 */ /* 0x000e24000020d900 */
[----:B0-----:R-:W-:Y:S01]  /*7b40*/  STG.E.U8 desc[UR36][R2.64], R4 ;  /* 0x0000000402007986 */ /* 0x001fe2000c101124 */
[----:B------:R-:W-:Y:S05]  /*7b50*/  EXIT ;  /* 0x000000000000794d */ /* 0x000fea0003800000 */
.L_x_3172:
[----:B------:R-:W-:-:S13]  /*7b60*/  ISETP.NE.AND P0, PT, R0, 0x2, PT ;  /* 0x000000020000780c */ /* 0x000fda0003f05270 */
[----:B------:R-:W-:Y:S05]  /*7b70*/  @!P0 BRA `(.L_x_3175) ;  /* 0x0000000000308947 */ /* 0x000fea0003800000 */
[----:B------:R-:W-:-:S13]  /*7b80*/  ISETP.NE.AND P0, PT, R0, 0x3, PT ;  /* 0x000000030000780c */ /* 0x000fda0003f05270 */
[----:B------:R-:W-:Y:S05]  /*7b90*/  @!P0 BRA `(.L_x_3176) ;  /* 0x0000000000188947 */ /* 0x000fea0003800000 */
[----:B------:R-:W-:-:S13]  /*7ba0*/  ISETP.NE.AND P0, PT, R0, 0x4, PT ;  /* 0x000000040000780c */ /* 0x000fda0003f05270 */
[----:B------:R-:W-:Y:S05]  /*7bb0*/  @P0 BRA `(.L_x_3174) ;  /* 0x0000000800780947 */ /* 0x000fea0003800000 */
[----:B-1----:R-:W-:-:S06]  /*7bc0*/  IMAD.U32 R4, R18, 0x10000, RZ ;  /* 0x0001000012047824 */ /* 0x002fcc00078e00ff */
[----:B------:R-:W0:Y:S02]  /*7bd0*/  F2I.S64.TRUNC R4, R4 ;  /* 0x0000000400047311 */ /* 0x000e24000020d900 */
[----:B0-----:R-:W-:Y:S01]  /*7be0*/  STG.E.64 desc[UR36][R2.64], R4 ;  /* 0x0000000402007986 */ /* 0x001fe2000c101b24 */
[----:B------:R-:W-:Y:S05]  /*7bf0*/  EXIT ;  /* 0x000000000000794d */ /* 0x000fea0003800000 */
.L_x_3176:
[----:B-1----:R-:W-:-:S04]  /*7c00*/  IMAD.U32 R18, R18, 0x10000, RZ ;  /* 0x0001000012127824 */ /* 0x002fc800078e00ff */
[----:B------:R-:W0:Y:S02]  /*7c10*/  F2I.FTZ.TRUNC.NTZ R5, R18 ;  /* 0x0000001200057305 */ /* 0x000e24000021f100 */
[----:B0-----:R-:W-:Y:S01]  /*7c20*/  STG.E desc[UR36][R2.64], R5 ;  /* 0x0000000502007986 */ /* 0x001fe2000c101924 */
[----:B------:R-:W-:Y:S05]  /*7c30*/  EXIT ;  /* 0x000000000000794d */ /* 0x000fea0003800000 */
.L_x_3175:
[----:B-1----:R-:W-:-:S04]  /*7c40*/  IMAD.U32 R18, R18, 0x10000, RZ ;  /* 0x0001000012127824 */ /* 0x002fc800078e00ff */
[----:B------:R-:W0:Y:S02]  /*7c50*/  F2I.FTZ.TRUNC.NTZ R5, R18 ;  /* 0x0000001200057305 */ /* 0x000e24000021f100 */
[----:B0-----:R-:W-:Y:S01]  /*7c60*/  STG.E.U16 desc[UR36][R2.64], R5 ;  /* 0x0000000502007986 */ /* 0x001fe2000c101524 */
[----:B------:R-:W-:Y:S05]  /*7c70*/  EXIT ;  /* 0x000000000000794d */ /* 0x000fea0003800000 */
.L_x_3171:
[----:B------:R-:W-:-:S13]  /*7c80*/  ISETP.GT.AND P0, PT, R0, 0x6, PT ;  /* 0x000000060000780c */ /* 0x000fda0003f04270 */
[----:B------:R-:W-:Y:S05]  /*7c90*/  @P0 BRA `(.L_x_3177) ;  /* 0x00000000002c0947 */ /* 0x000fea0003800000 */
[----:B------:R-:W-:-:S13]  /*7ca0*/  ISETP.NE.AND P0, PT, R0, 0x5, PT ;  /* 0x000000050000780c */ /* 0x000fda0003f05270 */
[----:B------:R-:W-:Y:S05]  /*7cb0*/  @!P0 BRA `(.L_x_3178) ;  /* 0x0000000000148947 */ /* 0x000fea0003800000 */
[----:B------:R-:W-:-:S13]  /*7cc0*/  ISETP.NE.AND P0, PT, R0, 0x6, PT ;  /* 0x000000060000780c */ /* 0x000fda0003f05270 */
[----:B------:R-:W-:Y:S05]  /*7cd0*/  @P0 BRA `(.L_x_3174) ;  /* 0x0000000800300947 */ /* 0x000fea0003800000 */
[----:B-1----:R-:W-:-:S05]  /*7ce0*/  IMAD.U32 R5, R18, 0x10000, RZ ;  /* 0x0001000012057824 */ /* 0x002fca00078e00ff */
[----:B------:R-:W-:Y:S01]  /*7cf0*/  STG.E desc[UR36][R2.64], R5 ;  /* 0x0000000502007986 */ /* 0x000fe2000c101924 */
[----:B------:R-:W-:Y:S05]  /*7d00*/  EXIT ;  /* 0x000000000000794d */ /* 0x000fea0003800000 */
.L_x_3178:
[----:B-1----:R-:W-:-:S05]  /*7d10*/  IMAD.U32 R0, R18, 0x10000, RZ ;  /* 0x0001000012007824 */ /* 0x002fca00078e00ff */
[----:B------:R-:W-:-:S05]  /*7d20*/  F2FP.F16.F32.PACK_AB R0, RZ, R0 ;  /* 0x00000000ff00723e */ /* 0x000fca00000000ff */
[----:B------:R-:W-:Y:S01]  /*7d30*/  STG.E.U16 desc[UR36][R2.64], R0 ;  /* 0x0000000002007986 */ /* 0x000fe2000c101524 */
[----:B------:R-:W-:Y:S05]  /*7d40*/  EXIT ;  /* 0x000000000000794d */ /* 0x000fea0003800000 */
.L_x_3177:
[----:B------:R-:W-:-:S13]  /*7d50*/  ISETP.NE.AND P0, PT, R0, 0x7, PT ;  /* 0x000000070000780c */ /* 0x000fda0003f05270 */
[----:B------:R-:W-:Y:S05]  /*7d60*/  @!P0 BRA `(.L_x_3179) ;  /* 0x0000000000348947 */ /* 0x000fea0003800000 */
[----:B------:R-:W-:-:S13]  /*7d70*/  ISETP.NE.AND P0, PT, R0, 0x8, PT ;  /* 0x000000080000780c */ /* 0x000fda0003f05270 */
[----:B------:R-:W-:Y:S05]  /*7d80*/  @!P0 BRA `(.L_x_3180) ;  /* 0x0000000000188947 */ /* 0x000fea0003800000 */
[----:B------:R-:W-:-:S13]  /*7d90*/  ISETP.NE.AND P0, PT, R0, 0x9, PT ;  /* 0x000000090000780c */ /* 0x000fda0003f05270 */
[----:B------:R-:W-:Y:S05]  /*7da0*/  @P0 BRA `(.L_x_3174) ;  /* 0x0000000400fc0947 */ /* 0x000fea0003800000 */
[----:B-1----:R-:W-:Y:S02]  /*7db0*/  IMAD.U32 R18, R18, 0x10000, RZ ;  /* 0x0001000012127824 */ /* 0x002fe400078e00ff */
[----:B------:R-:W-:-:S05]  /*7dc0*/  IMAD.MOV.U32 R19, RZ, RZ, RZ ;  /* 0x000000ffff137224 */ /* 0x000fca00078e00ff */
[----:B------:R-:W-:Y:S01]  /*7dd0*/  STG.E.64 desc[UR36][R2.64], R18 ;  /* 0x0000001202007986 */ /* 0x000fe2000c101b24 */
[----:B------:R-:W-:Y:S05]  /*7de0*/  EXIT ;  /* 0x000000000000794d */ /* 0x000fea0003800000 */
.L_x_3180:
[----:B-1----:R-:W-:-:S05]  /*7df0*/  IMAD.U32 R18, R18, 0x10000, RZ ;  /* 0x0001000012127824 */ /* 0x002fca00078e00ff */
[----:B------:R-:W-:-:S04]  /*7e00*/  F2FP.F16.F32.PACK_AB R5, RZ, R18 ;  /* 0x00000012ff05723e */ /* 0x000fc800000000ff */
[----:B------:R-:W-:-:S05]  /*7e10*/  PRMT R5, R5, 0x5410, RZ ;  /* 0x0000541005057816 */ /* 0x000fca00000000ff */
[----:B------:R-:W-:Y:S01]  /*7e20*/  STG.E desc[UR36][R2.64], R5 ;  /* 0x0000000502007986 */ /* 0x000fe2000c101924 */
[----:B------:R-:W-:Y:S05]  /*7e30*/  EXIT ;  /* 0x000000000000794d */ /* 0x000fea0003800000 */
.L_x_3179:
[----:B-1----:R-:W-:-:S04]  /*7e40*/  IMAD.U32 R4, R18, 0x10000, RZ ;  /* 0x0001000012047824 */ /* 0x002fc800078e00ff */
[----:B------:R-:W-:-:S06]  /*7e50*/  FMUL.FTZ R4, R4, 1 ;  /* 0x3f80000004047820 */ /* 0x000fcc0000410000 */
[----:B------:R-:W0:Y:S02]  /*7e60*/  F2F.F64.F32 R4, R4 ;  /* 0x0000000400047310 */ /* 0x000e240000201800 */
[----:B0-----:R-:W-:Y:S01]  /*7e70*/  STG.E.64 desc[UR36][R2.64], R4 ;  /* 0x0000000402007986 */ /* 0x001fe2000c101b24 */
[----:B------:R-:W-:Y:S05]  /*7e80*/  EXIT ;  /* 0x000000000000794d */ /* 0x000fea0003800000 */
.L_x_3170:
        /* <DEDUP_REMOVED lines=10> */
[----:B-1----:R-:W-:-:S06]  /*7f30*/  IMAD.U32 R5, R18, 0x10000, RZ ;  /* 0x0001000012057824 */ /* 0x002fcc00078e00ff */
[----:B------:R-:W0:Y:S02]  /*7f40*/  F2I.FTZ.U32.TRUNC.NTZ R5, R5 ;  /* 0x0000000500057305 */ /* 0x000e24000021f000 */
[----:B0-----:R-:W-:Y:S01]  /*7f50*/  STG.E.U16 desc[UR36][R2.64], R5 ;  /* 0x0000000502007986 */ /* 0x001fe2000c101524 */
[----:B------:R-:W-:Y:S05]  /*7f60*/  EXIT ;  /* 0x000000000000794d */ /* 0x000fea0003800000 */
.L_x_3184:
[----:B-1----:R-:W-:Y:S01]  /*7f70*/  IMAD.U32 R5, R18, 0x10000, RZ ;  /* 0x0001000012057824 */ /* 0x002fe200078e00ff */
        /* <DEDUP_REMOVED lines=17> */
.L_x_3187:
[----:B------:R-:W-:-:S04]  /*8090*/  SHF.R.U32.HI R5, RZ, 0x18, R5 ;  /* 0x00000018ff057819 */ /* 0x000fc80000011605 */
[----:B------:R-:W-:-:S07]  /*80a0*/  LOP3.LUT R0, R0, 0x80, R5, 0xf8, !PT ;  /* 0x0000008000007812 */ /* 0x000fce00078ef805 */
.L_x_3186:
[----:B------:R-:W-:Y:S05]  /*80b0*/  BSYNC.RECONVERGENT B0 ;  /* 0x0000000000007941 */ /* 0x000fea0003800200 */
.L_x_3185:
[----:B------:R-:W-:Y:S01]  /*80c0*/  STG.E.U8 desc[UR36][R2.64], R0 ;  /* 0x0000000002007986 */ /* 0x000fe2000c101124 */
[----:B------:R-:W-:Y:S05]  /*80d0*/  EXIT ;  /* 0x000000000000794d */ /* 0x000fea0003800000 */
.L_x_3183:
        /* <DEDUP_REMOVED lines=18> */
.L_x_3190:
[----:B------:R-:W-:-:S04]  /*8200*/  SHF.R.U32.HI R5, RZ, 0x18, R5 ;  /* 0x00000018ff057819 */ /* 0x000fc80000011605 */
[----:B------:R-:W-:-:S07]  /*8210*/  LOP3.LUT R0, R0, 0x80, R5, 0xf8, !PT ;  /* 0x0000008000007812 */ /* 0x000fce00078ef805 */
.L_x_3189:
[----:B------:R-:W-:Y:S05]  /*8220*/  BSYNC.RECONVERGENT B0 ;  /* 0x0000000000007941 */ /* 0x000fea0003800200 */
.L_x_3188:
[----:B------:R-:W-:Y:S01]  /*8230*/  STG.E.U8 desc[UR36][R2.64], R0 ;  /* 0x0000000002007986 */ /* 0x000fe2000c101124 */
[----:B------:R-:W-:Y:S05]  /*8240*/  EXIT ;  /* 0x000000000000794d */ /* 0x000fea0003800000 */
.L_x_3182:
[----:B------:R-:W-:-:S13]  /*8250*/  ISETP.NE.AND P0, PT, R0, 0x1c, PT ;  /* 0x0000001c0000780c */ /* 0x000fda0003f05270 */
[----:B------:R-:W-:Y:S05]  /*8260*/  @!P0 BRA `(.L_x_3191) ;  /* 0x0000000000608947 */ /* 0x000fea0003800000 */
[----:B------:R-:W-:-:S13]  /*8270*/  ISETP.NE.AND P0, PT, R0, 0x1d, PT ;  /* 0x0000001d0000780c */ /* 0x000fda0003f05270 */
[----:B------:R-:W-:Y:S05]  /*8280*/  @!P0 BRA `(.L_x_3192) ;  /* 0x0000000000488947 */ /* 0x000fea0003800000 */
[----:B------:R-:W-:-:S13]  /*8290*/  ISETP.NE.AND P0, PT, R0, 0x2c, PT ;  /* 0x0000002c0000780c */ /* 0x000fda0003f05270 */
[----:B------:R-:W-:Y:S05]  /*82a0*/  @P0 BRA `(.L_x_3174) ;  /* 0x0000000000bc0947 */ /* 0x000fea0003800000 */
[----:B-1----:R-:W-:-:S05]  /*82b0*/  IMAD.U32 R5, R18, 0x10000, RZ ;  /* 0x0001000012057824 */ /* 0x002fca00078e00ff */
        /* <DEDUP_REMOVED lines=15> */
.L_x_3192:
[----:B-1----:R-:W-:-:S06]  /*83b0*/  IMAD.U32 R4, R18, 0x10000, RZ ;  /* 0x0001000012047824 */ /* 0x002fcc00078e00ff */
[----:B------:R-:W0:Y:S02]  /*83c0*/  F2I.U64.TRUNC R4, R4 ;  /* 0x0000000400047311 */ /* 0x000e24000020d800 */
[----:B0-----:R-:W-:Y:S01]  /*83d0*/  STG.E.64 desc[UR36][R2.64], R4 ;  /* 0x0000000402007986 */ /* 0x001fe2000c101b24 */
[----:B------:R-:W-:Y:S05]  /*83e0*/  EXIT ;  /* 0x000000000000794d */ /* 0x000fea0003800000 */
.L_x_3191:
[----:B-1----:R-:W-:-:S04]  /*83f0*/  IMAD.U32 R18, R18, 0x10000, RZ ;  /* 0x0001000012127824 */ /* 0x002fc800078e00ff */
[----:B------:R-:W0:Y:S02]  /*8400*/  F2I.FTZ.U32.TRUNC.NTZ R5, R18 ;  /* 0x0000001200057305 */ /* 0x000e24000021f000 */
[----:B0-----:R-:W-:Y:S01]  /*8410*/  STG.E desc[UR36][R2.64], R5 ;  /* 0x0000000502007986 */ /* 0x001fe2000c101924 */
[----:B------:R-:W-:Y:S05]  /*8420*/  EXIT ;  /* 0x000000000000794d */ /* 0x000fea0003800000 */
.L_x_3181:
[----:B------:R-:W-:-:S13]  /*8430*/  ISETP.GT.AND P0, PT, R0, 0xe, PT ;  /* 0x0000000e0000780c */ /* 0x000fda0003f04270 */
[----:B------:R-:W-:Y:S05]  /*8440*/  @P0 BRA `(.L_x_3193) ;  /* 0x00000000003c0947 */ /* 0x000fea0003800000 */
[----:B------:R-:W-:-:S13]  /*8450*/  ISETP.NE.AND P0, PT, R0, 0xa, PT ;  /* 0x0000000a0000780c */ /* 0x000fda0003f05270 */
[----:B------:R-:W-:Y:S05]  /*8460*/  @!P0 BRA `(.L_x_3194) ;  /* 0x00000000001c8947 */ /* 0x000fea0003800000 */
[----:B------:R-:W-:-:S13]  /*8470*/  ISETP.NE.AND P0, PT, R0, 0xb, PT ;  /* 0x0000000b0000780c */ /* 0x000fda0003f05270 */
[----:B------:R-:W-:Y:S05]  /*8480*/  @P0 BRA `(.L_x_3174) ;  /* 0x0000000000440947 */ /* 0x000fea0003800000 */
[----:B-1----:R-:W-:-:S05]  /*8490*/  IMAD.U32 R18, R18, 0x10000, RZ ;  /* 0x0001000012127824 */ /* 0x002fca00078e00ff */
[----:B------:R-:W-:-:S04]  /*84a0*/  FSETP.NEU.FTZ.AND P0, PT, R18, RZ, PT ;  /* 0x000000ff1200720b */ /* 0x000fc80003f1d000 */
[----:B------:R-:W-:-:S05]  /*84b0*/  SEL R5, RZ, 0x1, !P0 ;  /* 0x00000001ff057807 */ /* 0x000fca0004000000 */
[----:B------:R-:W-:Y:S01]  /*84c0*/  STG.E.U8 desc[UR36][R2.64], R5 ;  /* 0x0000000502007986 */ /* 0x000fe2000c101124 */
[----:B------:R-:W-:Y:S05]  /*84d0*/  EXIT ;  /* 0x000000000000794d */ /* 0x000fea0003800000 */
.L_x_3194:
[----:B-1----:R-:W-:Y:S01]  /*84e0*/  IMAD.U32 R18, R18, 0x10000, RZ ;  /* 0x0001000012127824 */ /* 0x002fe200078e00ff */
[----:B------:R-:W-:-:S03]  /*84f0*/  CS2R R6, SRZ ;  /* 0x0000000000067805 */ /* 0x000fc6000001ff00 */
[----:B------:R-:W-:-:S06]  /*8500*/  FMUL.FTZ R4, R18, 1 ;  /* 0x3f80000012047820 */ /* 0x000fcc0000410000 */
[----:B------:R-:W0:Y:S02]  /*8510*/  F2F.F64.F32 R4, R4 ;  /* 0x0000000400047310 */ /* 0x000e240000201800 */
[----:B0-----:R-:W-:Y:S01]  /*8520*/  STG.E.128 desc[UR36][R2.64], R4 ;  /* 0x0000000402007986 */ /* 0x001fe2000c101d24 */
[----:B------:R-:W-:Y:S05]  /*8530*/  EXIT ;  /* 0x000000000000794d */ /* 0x000fea0003800000 */
.L_x_3193:
[----:B------:R-:W-:-:S13]  /*8540*/  ISETP.NE.AND P0, PT, R0, 0xf, PT ;  /* 0x0000000f0000780c */ /* 0x000fda0003f05270 */
[----:B------:R-:W-:Y:S05]  /*8550*/  @!P0 BRA `(.L_x_3195) ;  /* 0x0000000000e88947 */ /* 0x000fea0003800000 */
[----:B------:R-:W-:-:S13]  /*8560*/  ISETP.NE.AND P0, PT, R0, 0x17, PT ;  /* 0x000000170000780c */ /* 0x000fda0003f05270 */
[----:B------:R-:W-:Y:S05]  /*8570*/  @!P0 BRA `(.L_x_3196) ;  /* 0x0000000000908947 */ /* 0x000fea0003800000 */
[----:B------:R-:W-:-:S13]  /*8580*/  ISETP.NE.AND P0, PT, R0, 0x18, PT ;  /* 0x000000180000780c */ /* 0x000fda0003f05270 */
[----:B------:R-:W-:Y:S05]  /*8590*/  @!P0 BRA `(.L_x_3197) ;  /* 0x0000000000448947 */ /* 0x000fea0003800000 */
.L_x_3174:
[----:B------:R-:W-:Y:S01]  /*85a0*/  MOV R0, 0x0 ;  /* 0x0000000000007802 */ /* 0x000fe20000000f00 */
[----:B------:R-:W0:Y:S01]  /*85b0*/  LDCU.64 UR4, c[0x4][0x128] ;  /* 0x01002500ff0477ac */ /* 0x000e220008000a00 */
[----:B------:R-:W-:Y:S02]  /*85c0*/  IMAD.MOV.U32 R8, RZ, RZ, 0x65 ;  /* 0x00000065ff087424 */ /* 0x000fe400078e00ff */
[----:B------:R2:W3:Y:S01]  /*85d0*/  LDC.64 R2, c[0x4][R0] ;  /* 0x0100000000027b82 */ /* 0x0004e20000000a00 */
[----:B------:R-:W4:Y:S01]  /*85e0*/  LDCU.64 UR6, c[0x4][0x130] ;  /* 0x01002600ff0677ac */ /* 0x000f220008000a00 */
[----:B------:R-:W-:Y:S02]  /*85f0*/  IMAD.MOV.U32 R12, RZ, RZ, 0x1 ;  /* 0x00000001ff0c7424 */ /* 0x000fe400078e00ff */
[----:B------:R-:W-:Y:S01]  /*8600*/  IMAD.MOV.U32 R13, RZ, RZ, RZ ;  /* 0x000000ffff0d7224 */ /* 0x000fe200078e00ff */
[----:B------:R-:W5:Y:S01]  /*8610*/  LDCU.64 UR8, c[0x4][0x40] ;  /* 0x01000800ff0877ac */ /* 0x000f620008000a00 */
[----:B0-----:R-:W-:-:S02]  /*8620*/  IMAD.U32 R4, RZ, RZ, UR4 ;  /* 0x00000004ff047e24 */ /* 0x001fc4000f8e00ff */
[----:B------:R-:W-:Y:S02]  /*8630*/  IMAD.U32 R5, RZ, RZ, UR5 ;  /* 0x00000005ff057e24 */ /* 0x000fe4000f8e00ff */
[----:B----4-:R-:W-:Y:S02]  /*8640*/  IMAD.U32 R6, RZ, RZ, UR6 ;  /* 0x00000006ff067e24 */ /* 0x010fe4000f8e00ff */
[----:B------:R-:W-:Y:S02]  /*8650*/  IMAD.U32 R7, RZ, RZ, UR7 ;  /* 0x00000007ff077e24 */ /* 0x000fe4000f8e00ff */
[----:B-----5:R-:W-:Y:S02]  /*8660*/  IMAD.U32 R10, RZ, RZ, UR8 ;  /* 0x00000008ff0a7e24 */ /* 0x020fe4000f8e00ff */
[----:B--2---:R-:W-:-:S07]  /*8670*/  IMAD.U32 R11, RZ, RZ, UR9 ;  /* 0x00000009ff0b7e24 */ /* 0x004fce000f8e00ff */
[----:B------:R-:W-:-:S07]  /*8680*/  LEPC R20, `(.L_x_3198) ;  /* 0x000000001014794e */ /* 0x000fce0000000000 */
[----:B-1-3--:R-:W-:Y:S05]  /*8690*/  CALL.ABS.NOINC R2 ;  /* 0x0000000002007343 */ /* 0x00afea0003c00000 */
.L_x_3198:
[----:B------:R-:W-:Y:S05]  /*86a0*/  EXIT ;  /* 0x000000000000794d */ /* 0x000fea0003800000 */
.L_x_3197:
[----:B-1----:R-:W-:Y:S01]  /*86b0*/  IMAD.U32 R7, R18, 0x10000, RZ ;  /* 0x0001000012077824 */ /* 0x002fe200078e00ff */
        /* <DEDUP_REMOVED lines=12> */
.L_x_3200:
[----:B------:R-:W-:Y:S05]  /*8780*/  BSYNC.RECONVERGENT B0 ;  /* 0x0000000000007941 */ /* 0x000fea0003800200 */
.L_x_3199:
[----:B------:R-:W-:-:S05]  /*8790*/  LOP3.LUT R5, R0, 0x80, R5, 0xf8, !PT ;  /* 0x0000008000057812 */ /* 0x000fca00078ef805 */
[----:B------:R-:W-:Y:S01]  /*87a0*/  STG.E.U8 desc[UR36][R2.64], R5 ;  /* 0x0000000502007986 */ /* 0x000fe2000c101124 */
[----:B------:R-:W-:Y:S05]  /*87b0*/  EXIT ;  /* 0x000000000000794d */ /* 0x000fea0003800000 */
.L_x_3196:
[----:B-1----:R-:W-:Y:S01]  /*87c0*/  IMAD.U32 R5, R18, 0x10000, RZ ;  /* 0x0001000012057824 */ /* 0x002fe200078e00ff */
        /* <DEDUP_REMOVED lines=11> */
.L_x_3202:
[----:B------:R-:W-:Y:S01]  /*8880*/  IMAD.MOV.U32 R0, RZ, RZ, 0x7f ;  /* 0x0000007fff007424 */ /* 0x000fe200078e00ff */
[----:B------:R-:W-:-:S04]  /*8890*/  ISETP.GT.U32.AND P0, PT, R4, 0x7f800000, PT ;  /* 0x7f8000000400780c */ /* 0x000fc80003f04070 */
[----:B------:R-:W-:-:S09]  /*88a0*/  SEL R0, R0, 0x7c, P0 ;  /* 0x0000007c00007807 */ /* 0x000fd20000000000 */
.L_x_3203:
[----:B------:R-:W-:Y:S05]  /*88b0*/  BSYNC.RECONVERGENT B0 ;  /* 0x0000000000007941 */ /* 0x000fea0003800200 */
.L_x_3201:
[----:B------:R-:W-:-:S04]  /*88c0*/  SHF.R.U32.HI R5, RZ, 0x18, R5 ;  /* 0x00000018ff057819 */ /* 0x000fc80000011605 */
[----:B------:R-:W-:-:S05]  /*88d0*/  LOP3.LUT R5, R0, 0x80, R5, 0xf8, !PT ;  /* 0x0000008000057812 */ /* 0x000fca00078ef805 */
[----:B------:R-:W-:Y:S01]  /*88e0*/  STG.E.U8 desc[UR36][R2.64], R5 ;  /* 0x0000000502007986 */ /* 0x000fe2000c101124 */
[----:B------:R-:W-:Y:S05]  /*88f0*/  EXIT ;  /* 0x000000000000794d */ /* 0x000fea0003800000 */
.L_x_3195:
[----:B-1----:R-:W-:Y:S01]  /*8900*/  STG.E.U16 desc[UR36][R2.64], R18 ;  /* 0x0000001202007986 */ /* 0x002fe2000c101524 */
[----:B------:R-:W-:Y:S05]  /*8910*/  EXIT ;  /* 0x000000000000794d */ /* 0x000fea0003800000 */
.L_x_3204:
        /* <DEDUP_REMOVED lines=14> */
.L_x_11329:


//--------------------- .text._ZN2at6native18elementwise_kernelILi128ELi4EZNS0_22gpu_kernel_impl_nocastIZZZNS0_17logit_kernel_cudaERNS_18TensorIteratorBaseERKN3c106ScalarEENKUlvE_clEvENKUlvE2_clEvEUlNS5_8BFloat16EE0_EEvS4_RKT_EUliE_EEviT1_ --------------------------
	.section	.text._ZN2at6native18elementwise_kernelILi128ELi4EZNS0_22gpu_kernel_impl_nocastIZZZNS0_17logit_kernel_cudaERNS_18TensorIteratorBaseERKN3c106ScalarEENKUlvE_clEvENKUlvE2_clEvEUlNS5_8BFloat16EE0_EEvS4_RKT_EUliE_EEviT1_,"ax",@progbits
	.align	128
        .global         _ZN2at6native18elementwise_kernelILi128ELi4EZNS0_22gpu_kernel_impl_nocastIZZZNS0_17logit_kernel_cudaERNS_18TensorIteratorBaseERKN3c106ScalarEENKUlvE_clEvENKUlvE2_clEvEUlNS5_8BFloat16EE0_EEvS4_RKT_EUliE_EEviT1_
        .type           _ZN2at6native18elementwise_kernelILi128ELi4EZNS0_22gpu_kernel_impl_nocastIZZZNS0_17logit_kernel_cudaERNS_18TensorIteratorBaseERKN3c106ScalarEENKUlvE_clEvENKUlvE2_clEvEUlNS5_8BFloat16EE0_EEvS4_RKT_EUliE_EEviT1_,@function
        .size           _ZN2at6native18elementwise_kernelILi128ELi4EZNS0_22gpu_kernel_impl_nocastIZZZNS0_17logit_kernel_cudaERNS_18TensorIteratorBaseERKN3c106ScalarEENKUlvE_clEvENKUlvE2_clEvEUlNS5_8BFloat16EE0_EEvS4_RKT_EUliE_EEviT1_,(.L_x_11330 - _ZN2at6native18elementwise_kernelILi128ELi4EZNS0_22gpu_kernel_impl_nocastIZZZNS0_17logit_kernel_cudaERNS_18TensorIteratorBaseERKN3c106ScalarEENKUlvE_clEvENKUlvE2_clEvEUlNS5_8BFloat16EE0_EEvS4_RKT_EUliE_EEviT1_)
        .other          _ZN2at6native18elementwise_kernelILi128ELi4EZNS0_22gpu_kernel_impl_nocastIZZZNS0_17logit_kernel_cudaERNS_18TensorIteratorBaseERKN3c106ScalarEENKUlvE_clEvENKUlvE2_clEvEUlNS5_8BFloat16EE0_EEvS4_RKT_EUliE_EEviT1_,@"STO_CUDA_ENTRY STV_DEFAULT"
_ZN2at6native18elementwise_kernelILi128ELi4EZNS0_22gpu_kernel_impl_nocastIZZZNS0_17logit_kernel_cudaERNS_18TensorIteratorBaseERKN3c106ScalarEENKUlvE_clEvENKUlvE2_clEvEUlNS5_8BFloat16EE0_EEvS4_RKT_EUliE_EEviT1_:
.text._ZN2at6native18elementwise_kernelILi128ELi4EZNS0_22gpu_kernel_impl_nocastIZZZNS0_17logit_kernel_cudaERNS_18TensorIteratorBaseERKN3c106ScalarEENKUlvE_clEvENKUlvE2_clEvEUlNS5_8BFloat16EE0_EEvS4_RKT_EUliE_EEviT1_:
[----:B------:R-:W-:Y:S08]  /*0000*/  LDC R1, c[0x0][0x37c] ;  /* 0x0000df00ff017b82 */ /* 0x000ff00000000800 */
[----:B------:R-:W0:Y:S01]  /*0010*/  LDC R4, c[0x0][0x388] ;  /* 0x0000e200ff047b82 */ /* 0x000e220000000800 */
[----:B------:R-:W1:Y:S01]  /*0020*/  S2R R3, SR_TID.X ;  /* 0x0000000000037919 */ /* 0x000e620000002100 */
[----:B------:R-:W2:Y:S01]  /*0030*/  LDCU UR5, c[0x0][0x590] ;  /* 0x0000b200ff0577ac */ /* 0x000ea20008000800 */
[----:B------:R-:W3:Y:S05]  /*0040*/  LDCU.64 UR6, c[0x0][0x358] ;  /* 0x00006b00ff0677ac */ /* 0x000eea0008000a00 */
[----:B------:R-:W4:Y:S01]  /*0050*/  S2UR UR4, SR_CTAID.X ;  /* 0x00000000000479c3 */ /* 0x000f220000002500 */
[----:B--2---:R-:W-:-:S02]  /*0060*/  MOV R0, UR5 ;  /* 0x0000000500007c02 */ /* 0x004fc40008000f00 */
[----:B0-----:R-:W-:Y:S01]  /*0070*/  ISETP.NE.AND P0, PT, R4, RZ, PT ;  /* 0x000000ff0400720c */ /* 0x001fe20003f05270 */
[----:B----4-:R-:W-:-:S06]  /*0080*/  USHF.L.U32 UR4, UR4, 0x9, URZ ;  /* 0x0000000904047899 */ /* 0x010fcc00080006ff */
[----:B-1----:R-:W-:-:S06]  /*0090*/  LOP3.LUT R3, R3, UR4, RZ, 0xfc, !PT ;  /* 0x0000000403037c12 */ /* 0x002fcc000f8efcff */
[----:B---3--:R-:W-:Y:S05]  /*00a0*/  @P0 BRA `(.L_x_3205) ;  /* 0x00000004007c0947 */ /* 0x008fea0003800000 */
[----:B------:R-:W0:Y:S01]  /*00b0*/  LDCU UR4, c[0x0][0x380] ;  /* 0x00007000ff0477ac */ /* 0x000e220008000800 */
[----:B------:R-:W-:Y:S04]  /*00c0*/  BSSY.RECONVERGENT B0, `(.L_x_3206) ;  /* 0x0000047000007945 */ /* 0x000fe80003800200 */
[----:B------:R-:W-:Y:S01]  /*00d0*/  BSSY.RELIABLE B1, `(.L_x_3207) ;  /* 0x0000031000017945 */ /* 0x000fe20003800100 */
[----:B0-----:R-:W-:-:S13]  /*00e0*/  ISETP.GE.AND P0, PT, R3, UR4, PT ;  /* 0x0000000403007c0c */ /* 0x001fda000bf06270 */
[----:B------:R-:W-:Y:S05]  /*00f0*/  @P0 BRA `(.L_x_3208) ;  /* 0x0000000000ac0947 */ /* 0x000fea0003800000 */
[----:B------:R-:W0:Y:S01]  /*0100*/  LDC.64 R4, c[0x0][0x588] ;  /* 0x00016200ff047b82 */ /* 0x000e220000000a00 */
[----:B------:R-:W1:Y:S01]  /*0110*/  LDCU UR8, c[0x0][0x590] ;  /* 0x0000b200ff0877ac */ /* 0x000e620008000800 */
[----:B0-----:R-:W2:Y:S01]  /*0120*/  LDG.E.U16 R4, desc[UR6][R4.64] ;  /* 0x0000000604047981 */ /* 0x001ea2000c1e1500 */
[----:B------:R-:W-:Y:S02]  /*0130*/  MOV R6, UR5 ;  /* 0x0000000500067c02 */ /* 0x000fe40008000f00 */
[----:B--2---:R-:W-:-:S04]  /*0140*/  SHF.L.U32 R2, R4, 0x10, RZ ;  /* 0x0000001004027819 */ /* 0x004fc800000006ff */
[----:B-1----:R-:W-:-:S13]  /*0150*/  FSETP.GEU.FTZ.AND P0, PT, R2, UR8, PT ;  /* 0x0000000802007c0b */ /* 0x002fda000bf1e000 */
[----:B------:R-:W-:Y:S05]  /*0160*/  @!P0 BRA `(.L_x_3209) ;  /* 0x0000000000108947 */ /* 0x000fea0003800000 */
[----:B------:R-:W0:Y:S01]  /*0170*/  LDCU UR8, c[0x0][0x594] ;  /* 0x0000b280ff0877ac */ /* 0x000e220008000800 */
[----:B------:R-:W-:Y:S02]  /*0180*/  MOV R6, R2 ;  /* 0x0000000200067202 */ /* 0x000fe40000000f00 */
[----:B0-----:R-:W-:-:S13]  /*0190*/  FSETP.GT.FTZ.AND P0, PT, R2, UR8, PT ;  /* 0x0000000802007c0b */ /* 0x001fda000bf14000 */
[----:B------:R-:W0:Y:S02]  /*01a0*/  @P0 LDC R6, c[0x0][0x594] ;  /* 0x00016500ff060b82 */ /* 0x000e240000000800 */
.L_x_3209:
[----:B0-----:R-:W-:Y:S01]  /*01b0*/  FADD.FTZ R2, -R6, 1 ;  /* 0x3f80000006027421 */ /* 0x001fe20000010100 */
[----:B------:R-:W-:-:S03]  /*01c0*/  IADD3 R3, PT, PT, R3, 0x80, RZ ;  /* 0x0000008003037810 */ /* 0x000fc60007ffe0ff */
[----:B------:R-:W0:Y:S01]  /*01d0*/  MUFU.RCP R5, R2 ;  /* 0x0000000200057308 */ /* 0x000e220000001000 */
[----:B------:R-:W-:-:S13]  /*01e0*/  ISETP.GE.AND P0, PT, R3, UR4, PT ;  /* 0x0000000403007c0c */ /* 0x000fda000bf06270 */
[----:B------:R-:W-:Y:S05]  /*01f0*/  @P0 BREAK.RELIABLE B1 ;  /* 0x0000000000010942 */ /* 0x000fea0003800100 */
[----:B0-----:R-:W-:Y:S02]  /*0200*/  FMUL.FTZ R6, R5, R6 ;  /* 0x0000000605067220 */ /* 0x001fe40000410000 */
[----:B------:R-:W0:Y:S04]  /*0210*/  LDC.64 R4, c[0x0][0x580] ;  /* 0x00016000ff047b82 */ /* 0x000e280000000a00 */
[----:B------:R-:W1:Y:S02]  /*0220*/  MUFU.LG2 R6, R6 ;  /* 0x0000000600067308 */ /* 0x000e640000000c00 */
[----:B-1----:R-:W-:-:S05]  /*0230*/  FMUL.FTZ R7, R6, 0.69314718246459960938 ;  /* 0x3f31721806077820 */ /* 0x002fca0000410000 */
[----:B------:R-:W-:-:S05]  /*0240*/  F2FP.BF16.F32.PACK_AB R7, RZ, R7 ;  /* 0x00000007ff07723e */ /* 0x000fca00000010ff */
[----:B0-----:R0:W-:Y:S01]  /*0250*/  STG.E.U16 desc[UR6][R4.64], R7 ;  /* 0x0000000704007986 */ /* 0x0011e2000c101506 */
[----:B------:R-:W-:Y:S05]  /*0260*/  @P0 BRA `(.L_x_3210) ;  /* 0x0000000000b00947 */ /* 0x000fea0003800000 */
[----:B0-----:R-:W0:Y:S01]  /*0270*/  LDC.64 R4, c[0x0][0x588] ;  /* 0x00016200ff047b82 */ /* 0x001e220000000a00 */
[----:B------:R-:W1:Y:S01]  /*0280*/  LDCU UR8, c[0x0][0x590] ;  /* 0x0000b200ff0877ac */ /* 0x000e620008000800 */
[----:B0-----:R-:W2:Y:S01]  /*0290*/  LDG.E.U16 R4, desc[UR6][R4.64] ;  /* 0x0000000604047981 */ /* 0x001ea2000c1e1500 */
[----:B------:R-:W-:Y:S02]  /*02a0*/  MOV R6, UR5 ;  /* 0x0000000500067c02 */ /* 0x000fe40008000f00 */
[----:B--2---:R-:W-:-:S04]  /*02b0*/  SHF.L.U32 R2, R4, 0x10, RZ ;  /* 0x0000001004027819 */ /* 0x004fc800000006ff */
[----:B-1----:R-:W-:-:S13]  /*02c0*/  FSETP.GEU.FTZ.AND P0, PT, R2, UR8, PT ;  /* 0x0000000802007c0b */ /* 0x002fda000bf1e000 */
[----:B------:R-:W-:Y:S05]  /*02d0*/  @!P0 BRA `(.L_x_3211) ;  /* 0x0000000000108947 */ /* 0x000fea0003800000 */
[----:B------:R-:W0:Y:S01]  /*02e0*/  LDCU UR8, c[0x0][0x594] ;  /* 0x0000b280ff0877ac */ /* 0x000e220008000800 */
[----:B------:R-:W-:Y:S01]  /*02f0*/  IMAD.MOV.U32 R6, RZ, RZ, R2 ;  /* 0x000000ffff067224 */ /* 0x000fe200078e0002 */
[----:B0-----:R-:W-:-:S13]  /*0300*/  FSETP.GT.FTZ.AND P0, PT, R2, UR8, PT ;  /* 0x0000000802007c0b */ /* 0x001fda000bf14000 */
[----:B------:R-:W0:Y:S02]  /*0310*/  @P0 LDC R6, c[0x0][0x594] ;  /* 0x00016500ff060b82 */ /* 0x000e240000000800 */
.L_x_3211:
[----:B0-----:R-:W-:Y:S01]  /*0320*/  FADD.FTZ R2, -R6, 1 ;  /* 0x3f80000006027421 */ /* 0x001fe20000010100 */
[----:B------:R-:W-:-:S03]  /*0330*/  IADD3 R3, PT, PT, R3, 0x80, RZ ;  /* 0x0000008003037810 */ /* 0x000fc60007ffe0ff */
[----:B------:R-:W0:Y:S02]  /*0340*/  MUFU.RCP R5, R2 ;  /* 0x0000000200057308 */ /* 0x000e240000001000 */
[----:B0-----:R-:W-:Y:S02]  /*0350*/  FMUL.FTZ R6, R5, R6 ;  /* 0x0000000605067220 */ /* 0x001fe40000410000 */
[----:B------:R-:W0:Y:S04]  /*0360*/  LDC.64 R4, c[0x0][0x580] ;  /* 0x00016000ff047b82 */ /* 0x000e280000000a00 */
[----:B------:R-:W1:Y:S02]  /*0370*/  MUFU.LG2 R6, R6 ;  /* 0x0000000600067308 */ /* 0x000e640000000c00 */
[----:B-1----:R-:W-:-:S05]  /*0380*/  FMUL.FTZ R7, R6, 0.69314718246459960938 ;  /* 0x3f31721806077820 */ /* 0x002fca0000410000 */
[----:B------:R-:W-:-:S05]  /*0390*/  F2FP.BF16.F32.PACK_AB R7, RZ, R7 ;  /* 0x00000007ff07723e */ /* 0x000fca00000010ff */
[----:B0-----:R0:W-:Y:S02]  /*03a0*/  STG.E.U16 desc[UR6][R4.64], R7 ;  /* 0x0000000704007986 */ /* 0x0011e4000c101506 */
.L_x_3208:
[----:B------:R-:W-:-:S13]  /*03b0*/  ISETP.GE.AND P0, PT, R3, UR4, PT ;  /* 0x0000000403007c0c */ /* 0x000fda000bf06270 */
[----:B------:R-:W-:Y:S05]  /*03c0*/  @P0 BREAK.RELIABLE B1 ;  /* 0x0000000000010942 */ /* 0x000fea0003800100 */
[----:B------:R-:W-:Y:S05]  /*03d0*/  @P0 BRA `(.L_x_3210) ;  /* 0x0000000000540947 */ /* 0x000fea0003800000 */
[----:B------:R-:W-:Y:S05]  /*03e0*/  BSYNC.RELIABLE B1 ;  /* 0x0000000000017941 */ /* 0x000fea0003800100 */
.L_x_3207:
        /* <DEDUP_REMOVED lines=11> */
.L_x_3212:
        /* <DEDUP_REMOVED lines=9> */
.L_x_3210:
[----:B------:R-:W-:Y:S05]  /*0530*/  BSYNC.RECONVERGENT B0 ;  /* 0x0000000000007941 */ /* 0x000fea0003800200 */
.L_x_3206:
[----:B------:R-:W-:Y:S05]  /*0540*/  WARPSYNC.ALL ;  /* 0x0000000000007948 */ /* 0x000fea0003800000 */
[----:B------:R-:W-:-:S13]  /*0550*/  ISETP.GE.AND P0, PT, R3, UR4, PT ;  /* 0x0000000403007c0c */ /* 0x000fda000bf06270 */
[----:B------:R-:W-:Y:S05]  /*0560*/  @P0 EXIT ;  /* 0x000000000000094d */ /* 0x000fea0003800000 */
[----:B------:R-:W2:Y:S01]  /*0570*/  LDC.64 R2, c[0x0][0x588] ;  /* 0x00016200ff027b82 */ /* 0x000ea20000000a00 */
[----:B------:R-:W3:Y:S01]  /*0580*/  LDCU UR4, c[0x0][0x590] ;  /* 0x0000b200ff0477ac */ /* 0x000ee20008000800 */
[----:B--2---:R-:W0:Y:S02]  /*0590*/  LDG.E.U16 R2, desc[UR6][R2.64] ;  /* 0x0000000602027981 */ /* 0x004e24000c1e1500 */
[----:B01----:R-:W-:-:S04]  /*05a0*/  SHF.L.U32 R4, R2, 0x10, RZ ;  /* 0x0000001002047819 */ /* 0x003fc800000006ff */
[----:B---3--:R-:W-:-:S13]  /*05b0*/  FSETP.GEU.FTZ.AND P0, PT, R4, UR4, PT ;  /* 0x0000000404007c0b */ /* 0x008fda000bf1e000 */
[----:B------:R-:W-:Y:S05]  /*05c0*/  @!P0 BRA `(.L_x_3213) ;  /* 0x0000000000108947 */ /* 0x000fea0003800000 */
[----:B------:R-:W0:Y:S01]  /*05d0*/  LDCU UR4, c[0x0][0x594] ;  /* 0x0000b280ff0477ac */ /* 0x000e220008000800 */
[----:B------:R-:W-:Y:S02]  /*05e0*/  MOV R0, R4 ;  /* 0x0000000400007202 */ /* 0x000fe40000000f00 */
[----:B0-----:R-:W-:-:S13]  /*05f0*/  FSETP.GT.FTZ.AND P0, PT, R4, UR4, PT ;  /* 0x0000000404007c0b */ /* 0x001fda000bf14000 */
[----:B------:R-:W0:Y:S02]  /*0600*/  @P0 LDC R0, c[0x0][0x594] ;  /* 0x00016500ff000b82 */ /* 0x000e240000000800 */
.L_x_3213:
[----:B0-----:R-:W-:-:S04]  /*0610*/  FADD.FTZ R4, -R0, 1 ;  /* 0x3f80000000047421 */ /* 0x001fc80000010100 */
[----:B------:R-:W0:Y:S02]  /*0620*/  MUFU.RCP R3, R4 ;  /* 0x0000000400037308 */ /* 0x000e240000001000 */
[----:B0-----:R-:W-:Y:S02]  /*0630*/  FMUL.FTZ R0, R3, R0 ;  /* 0x0000000003007220 */ /* 0x001fe40000410000 */
[----:B------:R-:W0:Y:S04]  /*0640*/  LDC.64 R2, c[0x0][0x580] ;  /* 0x00016000ff027b82 */ /* 0x000e280000000a00 */
[----:B------:R-:W1:Y:S02]  /*0650*/  MUFU.LG2 R0, R0 ;  /* 0x0000000000007308 */ /* 0x000e640000000c00 */
[----:B-1----:R-:W-:-:S05]  /*0660*/  FMUL.FTZ R5, R0, 0.69314718246459960938 ;  /* 0x3f31721800057820 */ /* 0x002fca0000410000 */
[----:B------:R-:W-:-:S05]  /*0670*/  F2FP.BF16.F32.PACK_AB R5, RZ, R5 ;  /* 0x00000005ff05723e */ /* 0x000fca00000010ff */
[----:B0-----:R-:W-:Y:S01]  /*0680*/  STG.E.U16 desc[UR6][R2.64], R5 ;  /* 0x0000000502007986 */ /* 0x001fe2000c101506 */
[----:B------:R-:W-:Y:S05]  /*0690*/  EXIT ;  /* 0x000000000000794d */ /* 0x000fea0003800000 */
.L_x_3205:
[----:B------:R-:W0:Y:S01]  /*06a0*/  LDCU UR4, c[0x0][0x380] ;  /* 0x00007000ff0477ac */ /* 0x000e220008000800 */
[----:B------:R-:W-:Y:S01]  /*06b0*/  VIADD R4, R4, 0xffffffff ;  /* 0xffffffff04047836 */ /* 0x000fe20000000000 */
        /* <DEDUP_REMOVED lines=294> */
[----:B------:R-:W3:Y:S01]  /*1920*/  @P0 LDC.64 R10, c[0x0][0x578] ;  /* 0x00015e00ff0a0b82 */ /* 0x000ee20000000a00 */
[----:B--2---:R-:W-:-:S05]  /*1930*/  @P0 IMAD.HI.U32 R8, R13, R16, R12 ;  /* 0x000000100d080227 */ /* 0x004fca00078e000c */
[----:B------:R-:W-:Y:S01]  /*1940*/  @P0 SHF.R.U32.HI R7, RZ, R17, R8 ;  /* 0x00000011ff070219 */ /* 0x000fe20000011608 */
[----:B------:R-:W-:-:S03]  /*1950*/  IMAD R8, R15, UR10, R9 ;  /* 0x0000000a0f087c24 */ /* 0x000fc6000f8e0209 */
[----:B------:R-:W-:Y:S01]  /*1960*/  @P0 IADD3 R7, PT, PT, -R7, RZ, RZ ;  /* 0x000000ff07070210 */ /* 0x000fe20007ffe1ff */
[C---:B-1----:R-:W-:Y:S02]  /*1970*/  IMAD R5, R8.reuse, UR8, R5 ;  /* 0x0000000808057c24 */ /* 0x042fe4000f8e0205 */
[----:B------:R-:W-:Y:S02]  /*1980*/  IMAD R6, R8, UR9, R6 ;  /* 0x0000000908067c24 */ /* 0x000fe4000f8e0206 */
[----:B0-----:R-:W-:-:S04]  /*1990*/  @P0 IMAD R12, R7, R14, R13 ;  /* 0x0000000e070c0224 */ /* 0x001fc800078e020d */
[C---:B---3--:R-:W-:Y:S02]  /*19a0*/  @P0 IMAD R5, R12.reuse, R10, R5 ;  /* 0x0000000a0c050224 */ /* 0x048fe400078e0205 */
[----:B------:R-:W-:-:S07]  /*19b0*/  @P0 IMAD R6, R12, R11, R6 ;  /* 0x0000000b0c060224 */ /* 0x000fce00078e0206 */
.L_x_3217:
[----:B------:R-:W0:Y:S02]  /*19c0*/  LDCU.64 UR8, c[0x0][0x588] ;  /* 0x0000b100ff0877ac */ /* 0x000e240008000a00 */
[----:B0-----:R-:W-:Y:S01]  /*19d0*/  IADD3 R6, P0, PT, R6, UR8, RZ ;  /* 0x0000000806067c10 */ /* 0x001fe2000ff1e0ff */
[----:B------:R-:W0:Y:S03]  /*19e0*/  LDCU UR8, c[0x0][0x590] ;  /* 0x0000b200ff0877ac */ /* 0x000e260008000800 */
[----:B------:R-:W-:-:S05]  /*19f0*/  IADD3.X R7, PT, PT, RZ, UR9, RZ, P0, !PT ;  /* 0x00000009ff077c10 */ /* 0x000fca00087fe4ff */
[----:B------:R-:W2:Y:S01]  /*1a00*/  LDG.E.U16 R6, desc[UR6][R6.64] ;  /* 0x0000000606067981 */ /* 0x000ea2000c1e1500 */
[----:B------:R-:W-:Y:S01]  /*1a10*/  BSSY.RECONVERGENT B2, `(.L_x_3218) ;  /* 0x0000009000027945 */ /* 0x000fe20003800200 */
[----:B------:R-:W-:Y:S02]  /*1a20*/  MOV R8, UR5 ;  /* 0x0000000500087c02 */ /* 0x000fe40008000f00 */
[----:B--2---:R-:W-:-:S04]  /*1a30*/  SHF.L.U32 R9, R6, 0x10, RZ ;  /* 0x0000001006097819 */ /* 0x004fc800000006ff */
[----:B0-----:R-:W-:-:S13]  /*1a40*/  FSETP.GEU.FTZ.AND P0, PT, R9, UR8, PT ;  /* 0x0000000809007c0b */ /* 0x001fda000bf1e000 */
[----:B------:R-:W-:Y:S05]  /*1a50*/  @!P0 BRA `(.L_x_3219) ;  /* 0x0000000000108947 */ /* 0x000fea0003800000 */
[----:B------:R-:W0:Y:S01]  /*1a60*/  LDCU UR8, c[0x0][0x594] ;  /* 0x0000b280ff0877ac */ /* 0x000e220008000800 */
[----:B------:R-:W-:Y:S01]  /*1a70*/  IMAD.MOV.U32 R8, RZ, RZ, R9 ;  /* 0x000000ffff087224 */ /* 0x000fe200078e0009 */
[----:B0-----:R-:W-:-:S13]  /*1a80*/  FSETP.GT.FTZ.AND P0, PT, R9, UR8, PT ;  /* 0x0000000809007c0b */ /* 0x001fda000bf14000 */
[----:B------:R-:W0:Y:S02]  /*1a90*/  @P0 LDC R8, c[0x0][0x594] ;  /* 0x00016500ff080b82 */ /* 0x000e240000000800 */
.L_x_3219:
[----:B------:R-:W-:Y:S05]  /*1aa0*/  BSYNC.RECONVERGENT B2 ;  /* 0x0000000000027941 */ /* 0x000fea0003800200 */
.L_x_3218:
[----:B0-----:R-:W-:Y:S01]  /*1ab0*/  FADD.FTZ R9, -R8, 1 ;  /* 0x3f80000008097421 */ /* 0x001fe20000010100 */
[----:B------:R-:W0:Y:S01]  /*1ac0*/  LDCU.64 UR8, c[0x0][0x580] ;  /* 0x0000b000ff0877ac */ /* 0x000e220008000a00 */
[----:B------:R-:W-:-:S04]  /*1ad0*/  IADD3 R3, PT, PT, R3, 0x80, RZ ;  /* 0x0000008003037810 */ /* 0x000fc80007ffe0ff */
[----:B------:R-:W1:Y:S01]  /*1ae0*/  MUFU.RCP R9, R9 ;  /* 0x0000000900097308 */ /* 0x000e620000001000 */
[----:B0-----:R-:W-:Y:S01]  /*1af0*/  IADD3 R6, P0, PT, R5, UR8, RZ ;  /* 0x0000000805067c10 */ /* 0x001fe2000ff1e0ff */
[----:B-1----:R-:W-:-:S06]  /*1b00*/  FMUL.FTZ R8, R9, R8 ;  /* 0x0000000809087220 */ /* 0x002fcc0000410000 */
[----:B------:R-:W0:Y:S02]  /*1b10*/  MUFU.LG2 R8, R8 ;  /* 0x0000000800087308 */ /* 0x000e240000000c00 */
[----:B0-----:R-:W-:-:S05]  /*1b20*/  FMUL.FTZ R7, R8, 0.69314718246459960938 ;  /* 0x3f31721808077820 */ /* 0x001fca0000410000 */
        /* <DEDUP_REMOVED lines=304> */
.L_x_3221:
[----:B------:R-:W0:Y:S02]  /*2e30*/  LDCU.64 UR8, c[0x0][0x588] ;  /* 0x0000b100ff0877ac */ /* 0x000e240008000a00 */
[----:B0-----:R-:W-:Y:S01]  /*2e40*/  IADD3 R6, P0, PT, R6, UR8, RZ ;  /* 0x0000000806067c10 */ /* 0x001fe2000ff1e0ff */
[----:B------:R-:W0:Y:S03]  /*2e50*/  LDCU UR8, c[0x0][0x590] ;  /* 0x0000b200ff0877ac */ /* 0x000e260008000800 */
[----:B------:R-:W-:-:S05]  /*2e60*/  IADD3.X R7, PT, PT, RZ, UR9, RZ, P0, !PT ;  /* 0x00000009ff077c10 */ /* 0x000fca00087fe4ff */
[----:B------:R-:W2:Y:S01]  /*2e70*/  LDG.E.U16 R6, desc[UR6][R6.64] ;  /* 0x0000000606067981 */ /* 0x000ea2000c1e1500 */
[----:B------:R-:W-:Y:S01]  /*2e80*/  BSSY.RECONVERGENT B2, `(.L_x_3222) ;  /* 0x0000009000027945 */ /* 0x000fe20003800200 */
[----:B------:R-:W-:Y:S01]  /*2e90*/  IMAD.U32 R8, RZ, RZ, UR5 ;  /* 0x00000005ff087e24 */ /* 0x000fe2000f8e00ff */
[----:B--2---:R-:W-:-:S04]  /*2ea0*/  SHF.L.U32 R9, R6, 0x10, RZ ;  /* 0x0000001006097819 */ /* 0x004fc800000006ff */
[----:B0-----:R-:W-:-:S13]  /*2eb0*/  FSETP.GEU.FTZ.AND P0, PT, R9, UR8, PT ;  /* 0x0000000809007c0b */ /* 0x001fda000bf1e000 */
[----:B------:R-:W-:Y:S05]  /*2ec0*/  @!P0 BRA `(.L_x_3223) ;  /* 0x0000000000108947 */ /* 0x000fea0003800000 */
[----:B------:R-:W0:Y:S01]  /*2ed0*/  LDCU UR8, c[0x0][0x594] ;  /* 0x0000b280ff0877ac */ /* 0x000e220008000800 */
[----:B------:R-:W-:Y:S02]  /*2ee0*/  MOV R8, R9 ;  /* 0x0000000900087202 */ /* 0x000fe40000000f00 */
[----:B0-----:R-:W-:-:S13]  /*2ef0*/  FSETP.GT.FTZ.AND P0, PT, R9, UR8, PT ;  /* 0x0000000809007c0b */ /* 0x001fda000bf14000 */
[----:B------:R-:W0:Y:S02]  /*2f00*/  @P0 LDC R8, c[0x0][0x594] ;  /* 0x00016500ff080b82 */ /* 0x000e240000000800 */
.L_x_3223:
[----:B------:R-:W-:Y:S05]  /*2f10*/  BSYNC.RECONVERGENT B2 ;  /* 0x0000000000027941 */ /* 0x000fea0003800200 */
.L_x_3222:
        /* <DEDUP_REMOVED lines=9> */
[----:B------:R-:W-:-:S05]  /*2fb0*/  IADD3.X R7, PT, PT, RZ, UR9, RZ, P0, !PT ;  /* 0x00000009ff077c10 */ /* 0x000fca00087fe4ff */
[----:B------:R0:W-:Y:S02]  /*2fc0*/  STG.E.U16 desc[UR6][R6.64], R5 ;  /* 0x0000000506007986 */ /* 0x0001e4000c101506 */
.L_x_3216:
[----:B------:R-:W-:-:S13]  /*2fd0*/  ISETP.GE.AND P0, PT, R3, UR4, PT ;  /* 0x0000000403007c0c */ /* 0x000fda000bf06270 */
[----:B------:R-:W-:Y:S05]  /*2fe0*/  @P0 BREAK.RELIABLE B0 ;  /* 0x0000000000000942 */ /* 0x000fea0003800100 */
[----:B------:R-:W-:Y:S05]  /*2ff0*/  @P0 BRA `(.L_x_3220) ;  /* 0x0000001400140947 */ /* 0x000fea0003800000 */
[----:B------:R-:W-:Y:S05]  /*3000*/  BSYNC.RELIABLE B0 ;  /* 0x0000000000007941 */ /* 0x000fea0003800100 */
.L_x_3215:
        /* <DEDUP_REMOVED lines=298> */
.L_x_3224:
[----:B------:R-:W0:Y:S02]  /*42b0*/  LDCU.64 UR8, c[0x0][0x588] ;  /* 0x0000b100ff0877ac */ /* 0x000e240008000a00 */
[----:B0-----:R-:W-:Y:S01]  /*42c0*/  IADD3 R6, P0, PT, R6, UR8, RZ ;  /* 0x0000000806067c10 */ /* 0x001fe2000ff1e0ff */
[----:B------:R-:W0:Y:S03]  /*42d0*/  LDCU UR8, c[0x0][0x590] ;  /* 0x0000b200ff0877ac */ /* 0x000e260008000800 */
[----:B------:R-:W-:-:S05]  /*42e0*/  IADD3.X R7, PT, PT, RZ, UR9, RZ, P0, !PT ;  /* 0x00000009ff077c10 */ /* 0x000fca00087fe4ff */
[----:B------:R-:W2:Y:S01]  /*42f0*/  LDG.E.U16 R6, desc[UR6][R6.64] ;  /* 0x0000000606067981 */ /* 0x000ea2000c1e1500 */
[----:B------:R-:W-:Y:S01]  /*4300*/  BSSY.RECONVERGENT B2, `(.L_x_3225) ;  /* 0x0000009000027945 */ /* 0x000fe20003800200 */
[----:B------:R-:W-:Y:S01]  /*4310*/  MOV R8, UR5 ;  /* 0x0000000500087c02 */ /* 0x000fe20008000f00 */
[----:B--2---:R-:W-:-:S05]  /*4320*/  IMAD.U32 R9, R6, 0x10000, RZ ;  /* 0x0001000006097824 */ /* 0x004fca00078e00ff */
[----:B0-----:R-:W-:-:S13]  /*4330*/  FSETP.GEU.FTZ.AND P0, PT, R9, UR8, PT ;  /* 0x0000000809007c0b */ /* 0x001fda000bf1e000 */
[----:B------:R-:W-:Y:S05]  /*4340*/  @!P0 BRA `(.L_x_3226) ;  /* 0x0000000000108947 */ /* 0x000fea0003800000 */
[----:B------:R-:W0:Y:S01]  /*4350*/  LDCU UR8, c[0x0][0x594] ;  /* 0x0000b280ff0877ac */ /* 0x000e220008000800 */
[----:B------:R-:W-:Y:S02]  /*4360*/  MOV R8, R9 ;  /* 0x0000000900087202 */ /* 0x000fe40000000f00 */
[----:B0-----:R-:W-:-:S13]  /*4370*/  FSETP.GT.FTZ.AND P0, PT, R9, UR8, PT ;  /* 0x0000000809007c0b */ /* 0x001fda000bf14000 */
[----:B------:R-:W0:Y:S02]  /*4380*/  @P0 LDC R8, c[0x0][0x594] ;  /* 0x00016500ff080b82 */ /* 0x000e240000000800 */
.L_x_3226:
[----:B------:R-:W-:Y:S05]  /*4390*/  BSYNC.RECONVERGENT B2 ;  /* 0x0000000000027941 */ /* 0x000fea0003800200 */
.L_x_3225:
        /* <DEDUP_REMOVED lines=11> */
.L_x_3220:
[----:B------:R-:W-:Y:S05]  /*4450*/  BSYNC.RECONVERGENT B1 ;  /* 0x0000000000017941 */ /* 0x000fea0003800200 */
.L_x_3214:
        /* <DEDUP_REMOVED lines=301> */
.L_x_3227:
[----:B------:R-:W0:Y:S01]  /*5730*/  LDCU.128 UR8, c[0x0][0x580] ;  /* 0x0000b000ff0877ac */ /* 0x000e220008000c00 */
[----:B------:R-:W1:Y:S01]  /*5740*/  LDCU UR4, c[0x0][0x590] ;  /* 0x0000b200ff0477ac */ /* 0x000e620008000800 */
[----:B0-----:R-:W-:-:S04]  /*5750*/  IADD3 R4, P0, PT, R4, UR10, RZ ;  /* 0x0000000a04047c10 */ /* 0x001fc8000ff1e0ff */
[----:B------:R-:W-:-:S05]  /*5760*/  IADD3.X R5, PT, PT, RZ, UR11, RZ, P0, !PT ;  /* 0x0000000bff057c10 */ /* 0x000fca00087fe4ff */
[----:B------:R-:W2:Y:S01]  /*5770*/  LDG.E.U16 R4, desc[UR6][R4.64] ;  /* 0x0000000604047981 */ /* 0x000ea2000c1e1500 */
[----:B------:R-:W-:Y:S01]  /*5780*/  IADD3 R2, P1, PT, R3, UR8, RZ ;  /* 0x0000000803027c10 */ /* 0x000fe2000ff3e0ff */
[----:B------:R-:W-:Y:S03]  /*5790*/  BSSY.RECONVERGENT B1, `(.L_x_3228) ;  /* 0x0000009000017945 */ /* 0x000fe60003800200 */
[----:B------:R-:W-:Y:S02]  /*57a0*/  IADD3.X R3, PT, PT, RZ, UR9, RZ, P1, !PT ;  /* 0x00000009ff037c10 */ /* 0x000fe40008ffe4ff */
[----:B--2---:R-:W-:-:S04]  /*57b0*/  SHF.L.U32 R6, R4, 0x10, RZ ;  /* 0x0000001004067819 */ /* 0x004fc800000006ff */
[----:B-1----:R-:W-:-:S13]  /*57c0*/  FSETP.GEU.FTZ.AND P0, PT, R6, UR4, PT ;  /* 0x0000000406007c0b */ /* 0x002fda000bf1e000 */
[----:B------:R-:W-:Y:S05]  /*57d0*/  @!P0 BRA `(.L_x_3229) ;  /* 0x0000000000108947 */ /* 0x000fea0003800000 */
[----:B------:R-:W0:Y:S01]  /*57e0*/  LDCU UR4, c[0x0][0x594] ;  /* 0x0000b280ff0477ac */ /* 0x000e220008000800 */
[----:B------:R-:W-:Y:S02]  /*57f0*/  MOV R0, R6 ;  /* 0x0000000600007202 */ /* 0x000fe40000000f00 */
[----:B0-----:R-:W-:-:S13]  /*5800*/  FSETP.GT.FTZ.AND P0, PT, R6, UR4, PT ;  /* 0x0000000406007c0b */ /* 0x001fda000bf14000 */
[----:B------:R-:W0:Y:S02]  /*5810*/  @P0 LDC R0, c[0x0][0x594] ;  /* 0x00016500ff000b82 */ /* 0x000e240000000800 */
.L_x_3229:
[----:B------:R-:W-:Y:S05]  /*5820*/  BSYNC.RECONVERGENT B1 ;  /* 0x0000000000017941 */ /* 0x000fea0003800200 */
.L_x_3228:
[----:B0-----:R-:W-:-:S04]  /*5830*/  FADD.FTZ R4, -R0, 1 ;  /* 0x3f80000000047421 */ /* 0x001fc80000010100 */
[----:B------:R-:W0:Y:S02]  /*5840*/  MUFU.RCP R5, R4 ;  /* 0x0000000400057308 */ /* 0x000e240000001000 */
[----:B0-----:R-:W-:-:S06]  /*5850*/  FMUL.FTZ R5, R5, R0 ;  /* 0x0000000005057220 */ /* 0x001fcc0000410000 */
[----:B------:R-:W0:Y:S02]  /*5860*/  MUFU.LG2 R5, R5 ;  /* 0x0000000500057308 */ /* 0x000e240000000c00 */
[----:B0-----:R-:W-:-:S05]  /*5870*/  FMUL.FTZ R0, R5, 0.69314718246459960938 ;  /* 0x3f31721805007820 */ /* 0x001fca0000410000 */
[----:B------:R-:W-:-:S05]  /*5880*/  F2FP.BF16.F32.PACK_AB R0, RZ, R0 ;  /* 0x00000000ff00723e */ /* 0x000fca00000010ff */
[----:B------:R-:W-:Y:S01]  /*5890*/  STG.E.U16 desc[UR6][R2.64], R0 ;  /* 0x0000000002007986 */ /* 0x000fe2000c101506 */
[----:B------:R-:W-:Y:S05]  /*58a0*/  EXIT ;  /* 0x000000000000794d */ /* 0x000fea0003800000 */
.L_x_3230:
        /* <DEDUP_REMOVED lines=13> */
.L_x_11330:


//--------------------- .text._ZN2at6native27unrolled_elementwise_kernelIZZZNS0_17logit_kernel_cudaERNS_18TensorIteratorBaseERKN3c106ScalarEENKUlvE_clEvENKUlvE2_clEvEUlNS4_8BFloat16EE0_St5arrayIPcLm2EELi4E23TrivialOffsetCalculatorILi1EjESG_NS0_6memory15LoadWithoutCastENSH_16StoreWithoutCastEEEviT_T0_T2_T3_T4_T5_ --------------------------
	.section	.text._ZN2at6native27unrolled_elementwise_kernelIZZZNS0_17logit_kernel_cudaERNS_18TensorIteratorBaseERKN3c106ScalarEENKUlvE_clEvENKUlvE2_clEvEUlNS4_8BFloat16EE0_St5arrayIPcLm2EELi4E23TrivialOffsetCalculatorILi1EjESG_NS0_6memory15LoadWithoutCastENSH_16StoreWithoutCastEEEviT_T0_T2_T3_T4_T5_,"ax",@progbits
	.align	128
        .global         _ZN2at6native27unrolled_elementwise_kernelIZZZNS0_17logit_kernel_cudaERNS_18TensorIteratorBaseERKN3c106ScalarEENKUlvE_clEvENKUlvE2_clEvEUlNS4_8BFloat16EE0_St5arrayIPcLm2EELi4E23TrivialOffsetCalculatorILi1EjESG_NS0_6memory15LoadWithoutCastENSH_16StoreWithoutCastEEEviT_T0_T2_T3_T4_T5_
        .type           _ZN2at6native27unrolled_elementwise_kernelIZZZNS0_17logit_kernel_cudaERNS_18TensorIteratorBaseERKN3c106ScalarEENKUlvE_clEvENKUlvE2_clEvEUlNS4_8BFloat16EE0_St5arrayIPcLm2EELi4E23TrivialOffsetCalculatorILi1EjESG_NS0_6memory15LoadWithoutCastENSH_16StoreWithoutCastEEEviT_T0_T2_T3_T4_T5_,@function
        .size           _ZN2at6native27unrolled_elementwise_kernelIZZZNS0_17logit_kernel_cudaERNS_18TensorIteratorBaseERKN3c106ScalarEENKUlvE_clEvENKUlvE2_clEvEUlNS4_8BFloat16EE0_St5arrayIPcLm2EELi4E23TrivialOffsetCalculatorILi1EjESG_NS0_6memory15LoadWithoutCastENSH_16StoreWithoutCastEEEviT_T0_T2_T3_T4_T5_,(.L_x_11331 - _ZN2at6native27unrolled_elementwise_kernelIZZZNS0_17logit_kernel_cudaERNS_18TensorIteratorBaseERKN3c106ScalarEENKUlvE_clEvENKUlvE2_clEvEUlNS4_8BFloat16EE0_St5arrayIPcLm2EELi4E23TrivialOffsetCalculatorILi1EjESG_NS0_6memory15LoadWithoutCastENSH_16StoreWithoutCastEEEviT_T0_T2_T3_T4_T5_)
        .other          _ZN2at6native27unrolled_elementwise_kernelIZZZNS0_17logit_kernel_cudaERNS_18TensorIteratorBaseERKN3c106ScalarEENKUlvE_clEvENKUlvE2_clEvEUlNS4_8BFloat16EE0_St5arrayIPcLm2EELi4E23TrivialOffsetCalculatorILi1EjESG_NS0_6memory15LoadWithoutCastENSH_16StoreWithoutCastEEEviT_T0_T2_T3_T4_T5_,@"STO_CUDA_ENTRY STV_DEFAULT"
_ZN2at6native27unrolled_elementwise_kernelIZZZNS0_17logit_kernel_cudaERNS_18TensorIteratorBaseERKN3c106ScalarEENKUlvE_clEvENKUlvE2_clEvEUlNS4_8BFloat16EE0_St5arrayIPcLm2EELi4E23TrivialOffsetCalculatorILi1EjESG_NS0_6memory15LoadWithoutCastENSH_16StoreWithoutCastEEEviT_T0_T2_T3_T4_T5_:
.text._ZN2at6native27unrolled_elementwise_kernelIZZZNS0_17logit_kernel_cudaERNS_18TensorIteratorBaseERKN3c106ScalarEENKUlvE_clEvENKUlvE2_clEvEUlNS4_8BFloat16EE0_St5arrayIPcLm2EELi4E23TrivialOffsetCalculatorILi1EjESG_NS0_6memory15LoadWithoutCastENSH_16StoreWithoutCastEEEviT_T0_T2_T3_T4_T5_:
[----:B------:R-:W-:Y:S01]  /*0000*/  LDC R1, c[0x0][0x37c] ;  /* 0x0000df00ff017b82 */ /* 0x000fe20000000800 */
[----:B------:R-:W0:Y:S07]  /*0010*/  S2R R0, SR_CTAID.X ;  /* 0x0000000000007919 */ /* 0x000e2e0000002500 */
[----:B------:R-:W0:Y:S01]  /*0020*/  LDC R3, c[0x0][0x380] ;  /* 0x0000e000ff037b82 */ /* 0x000e220000000800 */
[----:B------:R-:W1:Y:S01]  /*0030*/  LDCU.64 UR4, c[0x0][0x358] ;  /* 0x00006b00ff0477ac */ /* 0x000e620008000a00 */
[----:B------:R-:W-:Y:S01]  /*0040*/  PRMT R16, RZ, 0x7610, R16 ;  /* 0x00007610ff107816 */ /* 0x000fe20000000010 */
[----:B------:R-:W2:Y:S01]  /*0050*/  S2R R13, SR_TID.X ;  /* 0x00000000000d7919 */ /* 0x000ea20000002100 */
[----:B0-----:R-:W-:-:S02]  /*0060*/  IMAD R2, R0, -0x200, R3 ;  /* 0xfffffe0000027824 */ /* 0x001fc400078e0203 */
[----:B--2---:R-:W-:-:S03]  /*0070*/  IMAD.MOV.U32 R3, RZ, RZ, R13 ;  /* 0x000000ffff037224 */ /* 0x004fc600078e000d */
[----:B------:R-:W-:-:S13]  /*0080*/  ISETP.GE.AND P0, PT, R13, R2, PT ;  /* 0x000000020d00720c */ /* 0x000fda0003f06270 */
[----:B------:R-:W-:Y:S01]  /*0090*/  @!P0 VIADD R13, R3, 0x80 ;  /* 0x00000080030d8836 */ /* 0x000fe20000000000 */
[----:B------:R-:W0:Y:S01]  /*00a0*/  @!P0 LDC.64 R4, c[0x0][0x3a0] ;  /* 0x0000e800ff048b82 */ /* 0x000e220000000a00 */
[----:B------:R-:W-:-:S03]  /*00b0*/  @!P0 IMAD R15, R0, 0x200, R3 ;  /* 0x00000200000f8824 */ /* 0x000fc600078e0203 */
[----:B------:R-:W-:-:S13]  /*00c0*/  ISETP.GE.AND P1, PT, R13, R2, PT ;  /* 0x000000020d00720c */ /* 0x000fda0003f26270 */
[----:B------:R-:W-:Y:S01]  /*00d0*/  @!P1 LEA R17, R0, R13, 0x9 ;  /* 0x0000000d00119211 */ /* 0x000fe200078e48ff */
[----:B------:R-:W-:Y:S01]  /*00e0*/  @!P1 VIADD R13, R13, 0x80 ;  /* 0x000000800d0d9836 */ /* 0x000fe20000000000 */
[----:B------:R-:W2:Y:S04]  /*00f0*/  @!P1 LDC.64 R10, c[0x0][0x3a0] ;  /* 0x0000e800ff0a9b82 */ /* 0x000ea80000000a00 */
[----:B------:R-:W-:Y:S01]  /*0100*/  ISETP.GE.AND P3, PT, R13, R2, PT ;  /* 0x000000020d00720c */ /* 0x000fe20003f66270 */
[----:B0-----:R-:W-:-:S12]  /*0110*/  @!P0 IMAD.WIDE.U32 R4, R15, 0x2, R4 ;  /* 0x000000020f048825 */ /* 0x001fd800078e0004 */
[----:B------:R-:W-:Y:S01]  /*0120*/  @!P3 IMAD R19, R0, 0x200, R13 ;  /* 0x000002000013b824 */ /* 0x000fe200078e020d */
[----:B------:R-:W-:Y:S01]  /*0130*/  @!P3 IADD3 R13, PT, PT, R13, 0x80, RZ ;  /* 0x000000800d0db810 */ /* 0x000fe20007ffe0ff */
[----:B------:R-:W0:Y:S03]  /*0140*/  @!P3 LDC.64 R8, c[0x0][0x3a0] ;  /* 0x0000e800ff08bb82 */ /* 0x000e260000000a00 */
[----:B------:R-:W-:Y:S01]  /*0150*/  ISETP.GE.AND P2, PT, R13, R2, PT ;  /* 0x000000020d00720c */ /* 0x000fe20003f46270 */
[----:B--2---:R-:W-:-:S05]  /*0160*/  @!P1 IMAD.WIDE.U32 R10, R17, 0x2, R10 ;  /* 0x00000002110a9825 */ /* 0x004fca00078e000a */
[----:B-1----:R1:W5:Y:S07]  /*0170*/  @!P1 LDG.E.U16 R16, desc[UR4][R10.64] ;  /* 0x000000040a109981 */ /* 0x00236e000c1e1500 */
[----:B------:R-:W2:Y:S01]  /*0180*/  @!P2 LDC.64 R6, c[0x0][0x3a0] ;  /* 0x0000e800ff06ab82 */ /* 0x000ea20000000a00 */
[----:B------:R-:W-:Y:S02]  /*0190*/  @!P2 IMAD R13, R0, 0x200, R13 ;  /* 0x00000200000da824 */ /* 0x000fe400078e020d */
[----:B0-----:R-:W-:Y:S01]  /*01a0*/  @!P3 IMAD.WIDE.U32 R14, R19, 0x2, R8 ;  /* 0x00000002130eb825 */ /* 0x001fe200078e0008 */
[----:B------:R-:W-:Y:S01]  /*01b0*/  PRMT R9, RZ, 0x7610, R9 ;  /* 0x00007610ff097816 */ /* 0x000fe20000000009 */
[----:B------:R-:W0:Y:S05]  /*01c0*/  LDCU UR7, c[0x0][0x388] ;  /* 0x00007100ff0777ac */ /* 0x000e2a0008000800 */
[----:B------:R1:W5:Y:S01]  /*01d0*/  @!P0 LDG.E.U16 R9, desc[UR4][R4.64] ;  /* 0x0000000404098981 */ /* 0x000362000c1e1500 */
[----:B--2---:R-:W-:Y:S01]  /*01e0*/  @!P2 IMAD.WIDE.U32 R12, R13, 0x2, R6 ;  /* 0x000000020d0ca825 */ /* 0x004fe200078e0006 */
[----:B------:R-:W-:-:S02]  /*01f0*/  PRMT R7, RZ, 0x7610, R7 ;  /* 0x00007610ff077816 */ /* 0x000fc40000000007 */
[----:B------:R-:W-:-:S04]  /*0200*/  PRMT R6, RZ, 0x7610, R6 ;  /* 0x00007610ff067816 */ /* 0x000fc80000000006 */
[----:B------:R1:W5:Y:S04]  /*0210*/  @!P3 LDG.E.U16 R7, desc[UR4][R14.64] ;  /* 0x000000040e07b981 */ /* 0x000368000c1e1500 */
[----:B------:R1:W5:Y:S01]  /*0220*/  @!P2 LDG.E.U16 R6, desc[UR4][R12.64] ;  /* 0x000000040c06a981 */ /* 0x000362000c1e1500 */
[----:B------:R-:W-:Y:S01]  /*0230*/  ISETP.GE.AND P0, PT, R3, R2, PT ;  /* 0x000000020300720c */ /* 0x000fe20003f06270 */
[----:B------:R-:W-:Y:S01]  /*0240*/  BSSY.RECONVERGENT B0, `(.L_x_3231) ;  /* 0x0000014000007945 */ /* 0x000fe20003800200 */
[----:B0-----:R-:W-:-:S11]  /*0250*/  MOV R8, UR7 ;  /* 0x0000000700087c02 */ /* 0x001fd60008000f00 */
[----:B-1----:R-:W-:Y:S05]  /*0260*/  @P0 BRA `(.L_x_3232) ;  /* 0x0000000000440947 */ /* 0x002fea0003800000 */
[----:B------:R-:W0:Y:S01]  /*0270*/  LDCU UR6, c[0x0][0x388] ;  /* 0x00007100ff0677ac */ /* 0x000e220008000800 */
[----:B-----5:R-:W-:Y:S01]  /*0280*/  IMAD.U32 R9, R9, 0x10000, RZ ;  /* 0x0001000009097824 */ /* 0x020fe200078e00ff */
[----:B------:R-:W-:Y:S01]  /*0290*/  BSSY.RECONVERGENT B1, `(.L_x_3233) ;  /* 0x0000008000017945 */ /* 0x000fe20003800200 */
[----:B------:R-:W-:-:S03]  /*02a0*/  IMAD.U32 R4, RZ, RZ, UR7 ;  /* 0x00000007ff047e24 */ /* 0x000fc6000f8e00ff */
[----:B0-----:R-:W-:-:S13]  /*02b0*/  FSETP.GEU.FTZ.AND P1, PT, R9, UR6, PT ;  /* 0x0000000609007c0b */ /* 0x001fda000bf3e000 */
[----:B------:R-:W-:Y:S05]  /*02c0*/  @!P1 BRA `(.L_x_3234) ;  /* 0x0000000000109947 */ /* 0x000fea0003800000 */
[----:B------:R-:W0:Y:S01]  /*02d0*/  LDCU UR6, c[0x0][0x38c] ;  /* 0x00007180ff0677ac */ /* 0x000e220008000800 */
[----:B------:R-:W-:Y:S02]  /*02e0*/  MOV R4, R9 ;  /* 0x0000000900047202 */ /* 0x000fe40000000f00 */
[----:B0-----:R-:W-:-:S13]  /*02f0*/  FSETP.GT.FTZ.AND P1, PT, R9, UR6, PT ;  /* 0x0000000609007c0b */ /* 0x001fda000bf34000 */
[----:B------:R-:W0:Y:S02]  /*0300*/  @P1 LDC R4, c[0x0][0x38c] ;  /* 0x0000e300ff041b82 */ /* 0x000e240000000800 */
.L_x_3234:
[----:B------:R-:W-:Y:S05]  /*0310*/  BSYNC.RECONVERGENT B1 ;  /* 0x0000000000017941 */ /* 0x000fea0003800200 */
.L_x_3233:
[----:B0-----:R-:W-:-:S06]  /*0320*/  FADD.FTZ R5, -R4, 1 ;  /* 0x3f80000004057421 */ /* 0x001fcc0000010100 */
[----:B------:R-:W0:Y:S02]  /*0330*/  MUFU.RCP R5, R5 ;  /* 0x0000000500057308 */ /* 0x000e240000001000 */
[----:B0-----:R-:W-:-:S06]  /*0340*/  FMUL.FTZ R9, R5, R4 ;  /* 0x0000000405097220 */ /* 0x001fcc0000410000 */
[----:B------:R-:W0:Y:S02]  /*0350*/  MUFU.LG2 R9, R9 ;  /* 0x0000000900097308 */ /* 0x000e240000000c00 */
[----:B0-----:R-:W-:-:S05]  /*0360*/  FMUL.FTZ R4, R9, 0.69314718246459960938 ;  /* 0x3f31721809047820 */ /* 0x001fca0000410000 */
[----:B------:R-:W-:-:S07]  /*0370*/  F2FP.BF16.F32.PACK_AB R4, RZ, R4 ;  /* 0x00000004ff04723e */ /* 0x000fce00000010ff */
.L_x_3232:
[----:B------:R-:W-:Y:S05]  /*0380*/  BSYNC.RECONVERGENT B0 ;  /* 0x0000000000007941 */ /* 0x000fea0003800200 */
.L_x_3231:
[----:B------:R-:W-:Y:S01]  /*0390*/  VIADD R5, R3, 0x80 ;  /* 0x0000008003057836 */ /* 0x000fe20000000000 */
[----:B------:R-:W-:Y:S04]  /*03a0*/  BSSY.RECONVERGENT B0, `(.L_x_3235) ;  /* 0x0000014000007945 */ /* 0x000fe80003800200 */
[----:B------:R-:W-:-:S13]  /*03b0*/  ISETP.GE.AND P1, PT, R5, R2, PT ;  /* 0x000000020500720c */ /* 0x000fda0003f26270 */
[----:B------:R-:W-:Y:S05]  /*03c0*/  @P1 BRA `(.L_x_3236) ;  /* 0x0000000000441947 */ /* 0x000fea0003800000 */
[----:B------:R-:W0:Y:S01]  /*03d0*/  LDCU UR6, c[0x0][0x388] ;  /* 0x00007100ff0677ac */ /* 0x000e220008000800 */
[----:B-----5:R-:W-:Y:S01]  /*03e0*/  IMAD.U32 R16, R16, 0x10000, RZ ;  /* 0x0001000010107824 */ /* 0x020fe200078e00ff */
[----:B------:R-:W-:Y:S01]  /*03f0*/  BSSY.RECONVERGENT B1, `(.L_x_3237) ;  /* 0x0000008000017945 */ /* 0x000fe20003800200 */
[----:B------:R-:W-:-:S03]  /*0400*/  MOV R9, UR7 ;  /* 0x0000000700097c02 */ /* 0x000fc60008000f00 */
[----:B0-----:R-:W-:-:S13]  /*0410*/  FSETP.GEU.FTZ.AND P1, PT, R16, UR6, PT ;  /* 0x0000000610007c0b */ /* 0x001fda000bf3e000 */
[----:B------:R-:W-:Y:S05]  /*0420*/  @!P1 BRA `(.L_x_3238) ;  /* 0x0000000000109947 */ /* 0x000fea0003800000 */
[----:B------:R-:W0:Y:S01]  /*0430*/  LDCU UR6, c[0x0][0x38c] ;  /* 0x00007180ff0677ac */ /* 0x000e220008000800 */
[----:B------:R-:W-:Y:S01]  /*0440*/  IMAD.MOV.U32 R9, RZ, RZ, R16 ;  /* 0x000000ffff097224 */ /* 0x000fe200078e0010 */
[----:B0-----:R-:W-:-:S13]  /*0450*/  FSETP.GT.FTZ.AND P1, PT, R16, UR6, PT ;  /* 0x0000000610007c0b */ /* 0x001fda000bf34000 */
[----:B------:R-:W0:Y:S02]  /*0460*/  @P1 LDC R9, c[0x0][0x38c] ;  /* 0x0000e300ff091b82 */ /* 0x000e240000000800 */
.L_x_3238:
[----:B------:R-:W-:Y:S05]  /*0470*/  BSYNC.RECONVERGENT B1 ;  /* 0x0000000000017941 */ /* 0x000fea0003800200 */
.L_x_3237:
[----:B0-----:R-:W-:-:S06]  /*0480*/  FADD.FTZ R10, -R9, 1 ;  /* 0x3f800000090a7421 */ /* 0x001fcc0000010100 */
[----:B------:R-:W0:Y:S02]  /*0490*/  MUFU.RCP R10, R10 ;  /* 0x0000000a000a7308 */ /* 0x000e240000001000 */
[----:B0-----:R-:W-:-:S06]  /*04a0*/  FMUL.FTZ R11, R10, R9 ;  /* 0x000000090a0b7220 */ /* 0x001fcc0000410000 */
[----:B------:R-:W0:Y:S02]  /*04b0*/  MUFU.LG2 R11, R11 ;  /* 0x0000000b000b7308 */ /* 0x000e240000000c00 */
[----:B0-----:R-:W-:-:S05]  /*04c0*/  FMUL.FTZ R9, R11, 0.69314718246459960938 ;  /* 0x3f3172180b097820 */ /* 0x001fca0000410000 */
[----:B------:R-:W-:-:S07]  /*04d0*/  F2FP.BF16.F32.PACK_AB R9, RZ, R9 ;  /* 0x00000009ff09723e */ /* 0x000fce00000010ff */
.L_x_3236:
[----:B------:R-:W-:Y:S05]  /*04e0*/  BSYNC.RECONVERGENT B0 ;  /* 0x0000000000007941 */ /* 0x000fea0003800200 */
.L_x_3235:
[----:B------:R-:W-:Y:S01]  /*04f0*/  VIADD R11, R3, 0x100 ;  /* 0x00000100030b7836 */ /* 0x000fe20000000000 */
[----:B------:R-:W-:Y:S04]  /*0500*/  BSSY.RECONVERGENT B0, `(.L_x_3239) ;  /* 0x0000014000007945 */ /* 0x000fe80003800200 */
[----:B------:R-:W-:-:S13]  /*0510*/  ISETP.GE.AND P1, PT, R11, R2, PT ;  /* 0x000000020b00720c */ /* 0x000fda0003f26270 */
[----:B------:R-:W-:Y:S05]  /*0520*/  @P1 BRA `(.L_x_3240) ;  /* 0x0000000000441947 */ /* 0x000fea0003800000 */
[----:B------:R-:W0:Y:S01]  /*0530*/  LDCU UR6, c[0x0][0x388] ;  /* 0x00007100ff0677ac */ /* 0x000e220008000800 */
[----:B-----5:R-:W-:Y:S01]  /*0540*/  SHF.L.U32 R10, R7, 0x10, RZ ;  /* 0x00000010070a7819 */ /* 0x020fe200000006ff */
[----:B------:R-:W-:Y:S01]  /*0550*/  BSSY.RECONVERGENT B1, `(.L_x_3241) ;  /* 0x0000008000017945 */ /* 0x000fe20003800200 */
[----:B------:R-:W-:Y:S02]  /*0560*/  IMAD.U32 R7, RZ, RZ, UR7 ;  /* 0x00000007ff077e24 */ /* 0x000fe4000f8e00ff */
[----:B0-----:R-:W-:-:S13]  /*0570*/  FSETP.GEU.FTZ.AND P1, PT, R10, UR6, PT ;  /* 0x000000060a007c0b */ /* 0x001fda000bf3e000 */
[----:B------:R-:W-:Y:S05]  /*0580*/  @!P1 BRA `(.L_x_3242) ;  /* 0x0000000000109947 */ /* 0x000fea0003800000 */
[----:B------:R-:W0:Y:S01]  /*0590*/  LDCU UR6, c[0x0][0x38c] ;  /* 0x00007180ff0677ac */ /* 0x000e220008000800 */
[----:B------:R-:W-:Y:S02]  /*05a0*/  MOV R7, R10 ;  /* 0x0000000a00077202 */ /* 0x000fe40000000f00 */
[----:B0-----:R-:W-:-:S13]  /*05b0*/  FSETP.GT.FTZ.AND P1, PT, R10, UR6, PT ;  /* 0x000000060a007c0b */ /* 0x001fda000bf34000 */
[----:B------:R-:W0:Y:S02]  /*05c0*/  @P1 LDC R7, c[0x0][0x38c] ;  /* 0x0000e300ff071b82 */ /* 0x000e240000000800 */
.L_x_3242:
[----:B------:R-:W-:Y:S05]  /*05d0*/  BSYNC.RECONVERGENT B1 ;  /* 0x0000000000017941 */ /* 0x000fea0003800200 */
.L_x_3241:
[----:B0-----:R-:W-:-:S06]  /*05e0*/  FADD.FTZ R10, -R7, 1 ;  /* 0x3f800000070a7421 */ /* 0x001fcc0000010100 */
[----:B------:R-:W0:Y:S02]  /*05f0*/  MUFU.RCP R10, R10 ;  /* 0x0000000a000a7308 */ /* 0x000e240000001000 */
[----:B0-----:R-:W-:-:S06]  /*0600*/  FMUL.FTZ R11, R10, R7 ;  /* 0x000000070a0b7220 */ /* 0x001fcc0000410000 */
[----:B------:R-:W0:Y:S02]  /*0610*/  MUFU.LG2 R11, R11 ;  /* 0x0000000b000b7308 */ /* 0x000e240000000c00 */
[----:B0-----:R-:W-:-:S05]  /*0620*/  FMUL.FTZ R7, R11, 0.69314718246459960938 ;  /* 0x3f3172180b077820 */ /* 0x001fca0000410000 */
[----:B------:R-:W-:-:S07]  /*0630*/  F2FP.BF16.F32.PACK_AB R7, RZ, R7 ;  /* 0x00000007ff07723e */ /* 0x000fce00000010ff */
.L_x_3240:
[----:B------:R-:W-:Y:S05]  /*0640*/  BSYNC.RECONVERGENT B0 ;  /* 0x0000000000007941 */ /* 0x000fea0003800200 */
.L_x_3239:
[----:B------:R-:W-:Y:S01]  /*0650*/  VIADD R11, R3, 0x180 ;  /* 0x00000180030b7836 */ /* 0x000fe20000000000 */
[----:B------:R-:W-:Y:S04]  /*0660*/  BSSY.RECONVERGENT B0, `(.L_x_3243) ;  /* 0x0000013000007945 */ /* 0x000fe80003800200 */
[----:B------:R-:W-:-:S13]  /*0670*/  ISETP.GE.AND P1, PT, R11, R2, PT ;  /* 0x000000020b00720c */ /* 0x000fda0003f26270 */
[----:B------:R-:W-:Y:S05]  /*0680*/  @P1 BRA `(.L_x_3244) ;  /* 0x0000000000401947 */ /* 0x000fea0003800000 */
[----:B------:R-:W0:Y:S01]  /*0690*/  LDCU UR6, c[0x0][0x388] ;  /* 0x00007100ff0677ac */ /* 0x000e220008000800 */
[----:B-----5:R-:W-:Y:S01]  /*06a0*/  SHF.L.U32 R6, R6, 0x10, RZ ;  /* 0x0000001006067819 */ /* 0x020fe200000006ff */
[----:B------:R-:W-:Y:S03]  /*06b0*/  BSSY.RECONVERGENT B1, `(.L_x_3245) ;  /* 0x0000007000017945 */ /* 0x000fe60003800200 */
[----:B0-----:R-:W-:-:S13]  /*06c0*/  FSETP.GEU.FTZ.AND P1, PT, R6, UR6, PT ;  /* 0x0000000606007c0b */ /* 0x001fda000bf3e000 */
[----:B------:R-:W-:Y:S05]  /*06d0*/  @!P1 BRA `(.L_x_3246) ;  /* 0x0000000000109947 */ /* 0x000fea0003800000 */
[----:B------:R-:W0:Y:S01]  /*06e0*/  LDCU UR6, c[0x0][0x38c] ;  /* 0x00007180ff0677ac */ /* 0x000e220008000800 */
[----:B------:R-:W-:Y:S01]  /*06f0*/  IMAD.MOV.U32 R8, RZ, RZ, R6 ;  /* 0x000000ffff087224 */ /* 0x000fe200078e0006 */
[----:B0-----:R-:W-:-:S13]  /*0700*/  FSETP.GT.FTZ.AND P1, PT, R6, UR6, PT ;  /* 0x0000000606007c0b */ /* 0x001fda000bf34000 */
[----:B------:R-:W0:Y:S02]  /*0710*/  @P1 LDC R8, c[0x0][0x38c] ;  /* 0x0000e300ff081b82 */ /* 0x000e240000000800 */
.L_x_3246:
[----:B------:R-:W-:Y:S05]  /*0720*/  BSYNC.RECONVERGENT B1 ;  /* 0x0000000000017941 */ /* 0x000fea0003800200 */
.L_x_3245:
[----:B0-----:R-:W-:-:S04]  /*0730*/  FADD.FTZ R6, -R8, 1 ;  /* 0x3f80000008067421 */ /* 0x001fc80000010100 */
[----:B------:R-:W0:Y:S02]  /*0740*/  MUFU.RCP R11, R6 ;  /* 0x00000006000b7308 */ /* 0x000e240000001000 */
[----:B0-----:R-:W-:-:S06]  /*0750*/  FMUL.FTZ R8, R11, R8 ;  /* 0x000000080b087220 */ /* 0x001fcc0000410000 */
[----:B------:R-:W0:Y:S02]  /*0760*/  MUFU.LG2 R8, R8 ;  /* 0x0000000800087308 */ /* 0x000e240000000c00 */
[----:B0-----:R-:W-:-:S05]  /*0770*/  FMUL.FTZ R10, R8, 0.69314718246459960938 ;  /* 0x3f317218080a7820 */ /* 0x001fca0000410000 */
[----:B------:R-:W-:-:S07]  /*0780*/  F2FP.BF16.F32.PACK_AB R12, RZ, R10 ;  /* 0x0000000aff0c723e */ /* 0x000fce00000010ff */
.L_x_3244:
[----:B------:R-:W-:Y:S05]  /*0790*/  BSYNC.RECONVERGENT B0 ;  /* 0x0000000000007941 */ /* 0x000fea0003800200 */
.L_x_3243:
[----:B------:R-:W0:Y:S01]  /*07a0*/  @!P0 LDC.64 R10, c[0x0][0x398] ;  /* 0x0000e600ff0a8b82 */ /* 0x000e220000000a00 */
[----:B------:R-:W-:Y:S01]  /*07b0*/  @!P0 LEA R13, R0, R3, 0x9 ;  /* 0x00000003000d8211 */ /* 0x000fe200078e48ff */
[----:B------:R-:W-:Y:S01]  /*07c0*/  @!P0 IMAD.MOV.U32 R3, RZ, RZ, R5 ;  /* 0x000000ffff038224 */ /* 0x000fe200078e0005 */
[----:B-----5:R-:W-:Y:S01]  /*07d0*/  PRMT R6, R4, 0x7610, R6 ;  /* 0x0000761004067816 */ /* 0x020fe20000000006 */
[----:B------:R-:W-:Y:S03]  /*07e0*/  BSSY.RECONVERGENT B0, `(.L_x_3247) ;  /* 0x0000010000007945 */ /* 0x000fe60003800200 */
[----:B------:R-:W-:Y:S01]  /*07f0*/  ISETP.GE.AND P1, PT, R3, R2, PT ;  /* 0x000000020300720c */ /* 0x000fe20003f26270 */
[----:B0-----:R-:W-:-:S05]  /*0800*/  @!P0 IMAD.WIDE.U32 R4, R13, 0x2, R10 ;  /* 0x000000020d048825 */ /* 0x001fca00078e000a */
[----:B------:R0:W-:Y:S07]  /*0810*/  @!P0 STG.E.U16 desc[UR4][R4.64], R6 ;  /* 0x0000000604008986 */ /* 0x0001ee000c101504 */
        /* <DEDUP_REMOVED lines=12> */
.L_x_3248:
[----:B------:R-:W-:Y:S05]  /*08e0*/  BSYNC.RECONVERGENT B0 ;  /* 0x0000000000007941 */ /* 0x000fea0003800200 */
.L_x_3247:
[----:B------:R-:W-:-:S13]  /*08f0*/  ISETP.GE.AND P0, PT, R3, R2, PT ;  /* 0x000000020300720c */ /* 0x000fda0003f06270 */
[----:B------:R-:W-:Y:S05]  /*0900*/  @P0 EXIT ;  /* 0x000000000000094d */ /* 0x000fea0003800000 */
[----:B01----:R-:W0:Y:S01]  /*0910*/  LDC.64 R4, c[0x0][0x398] ;  /* 0x0000e600ff047b82 */ /* 0x003e220000000a00 */
[----:B------:R-:W-:-:S05]  /*0920*/  LEA R3, R0, R3, 0x9 ;  /* 0x0000000300037211 */ /* 0x000fca00078e48ff */
[----:B0-----:R-:W-:-:S05]  /*0930*/  IMAD.WIDE.U32 R2, R3, 0x2, R4 ;  /* 0x0000000203027825 */ /* 0x001fca00078e0004 */
[----:B------:R-:W-:Y:S01]  /*0940*/  STG.E.U16 desc[UR4][R2.64], R12 ;  /* 0x0000000c02007986 */ /* 0x000fe2000c101504 */
[----:B------:R-:W-:Y:S05]  /*0950*/  EXIT ;  /* 0x000000000000794d */ /* 0x000fea0003800000 */
.L_x_3249:
        /* <DEDUP_REMOVED lines=10> */
.L_x_11331:


//--------------------- .text._ZN2at6native29vectorized_elementwise_kernelILi2EZZZNS0_17logit_kernel_cudaERNS_18TensorIteratorBaseERKN3c106ScalarEENKUlvE_clEvENKUlvE2_clEvEUlNS4_8BFloat16EE0_St5arrayIPcLm2EEEEviT0_T1_ --------------------------
	.section	.text._ZN2at6native29vectorized_elementwise_kernelILi2EZZZNS0_17logit_kernel_cudaERNS_18TensorIteratorBaseERKN3c106ScalarEENKUlvE_clEvENKUlvE2_clEvEUlNS4_8BFloat16EE0_St5arrayIPcLm2EEEEviT0_T1_,"ax",@progbits
	.align	128
        .global         _ZN2at6native29vectorized_elementwise_kernelILi2EZZZNS0_17logit_kernel_cudaERNS_18TensorIteratorBaseERKN3c106ScalarEENKUlvE_clEvENKUlvE2_clEvEUlNS4_8BFloat16EE0_St5arrayIPcLm2EEEEviT0_T1_
        .type           _ZN2at6native29vectorized_elementwise_kernelILi2EZZZNS0_17logit_kernel_cudaERNS_18TensorIteratorBaseERKN3c106ScalarEENKUlvE_clEvENKUlvE2_clEvEUlNS4_8BFloat16EE0_St5arrayIPcLm2EEEEviT0_T1_,@function
        .size           _ZN2at6native29vectorized_elementwise_kernelILi2EZZZNS0_17logit_kernel_cudaERNS_18TensorIteratorBaseERKN3c106ScalarEENKUlvE_clEvENKUlvE2_clEvEUlNS4_8BFloat16EE0_St5arrayIPcLm2EEEEviT0_T1_,(.L_x_11332 - _ZN2at6native29vectorized_elementwise_kernelILi2EZZZNS0_17logit_kernel_cudaERNS_18TensorIteratorBaseERKN3c106ScalarEENKUlvE_clEvENKUlvE2_clEvEUlNS4_8BFloat16EE0_St5arrayIPcLm2EEEEviT0_T1_)
        .other          _ZN2at6native29vectorized_elementwise_kernelILi2EZZZNS0_17logit_kernel_cudaERNS_18TensorIteratorBaseERKN3c106ScalarEENKUlvE_clEvENKUlvE2_clEvEUlNS4_8BFloat16EE0_St5arrayIPcLm2EEEEviT0_T1_,@"STO_CUDA_ENTRY STV_DEFAULT"
_ZN2at6native29vectorized_elementwise_kernelILi2EZZZNS0_17logit_kernel_cudaERNS_18TensorIteratorBaseERKN3c106ScalarEENKUlvE_clEvENKUlvE2_clEvEUlNS4_8BFloat16EE0_St5arrayIPcLm2EEEEviT0_T1_:
.text._ZN2at6native29vectorized_elementwise_kernelILi2EZZZNS0_17logit_kernel_cudaERNS_18TensorIteratorBaseERKN3c106ScalarEENKUlvE_clEvENKUlvE2_clEvEUlNS4_8BFloat16EE0_St5arrayIPcLm2EEEEviT0_T1_:
[----:B------:R-:W-:Y:S01]  /*0000*/  LDC R1, c[0x0][0x37c] ;  /* 0x0000df00ff017b82 */ /* 0x000fe20000000800 */
[----:B------:R-:W0:Y:S01]  /*0010*/  S2R R0, SR_CTAID.X ;  /* 0x0000000000007919 */ /* 0x000e220000002500 */
[----:B------:R-:W1:Y:S01]  /*0020*/  LDCU UR6, c[0x0][0x380] ;  /* 0x00007000ff0677ac */ /* 0x000e620008000800 */
[----:B------:R-:W2:Y:S01]  /*0030*/  LDCU UR7, c[0x0][0x388] ;  /* 0x00007100ff0777ac */ /* 0x000ea20008000800 */
[----:B------:R-:W3:Y:S01]  /*0040*/  LDCU.64 UR4, c[0x0][0x358] ;  /* 0x00006b00ff0477ac */ /* 0x000ee20008000a00 */
[----:B--2---:R-:W-:Y:S02]  /*0050*/  IMAD.U32 R17, RZ, RZ, UR7 ;  /* 0x00000007ff117e24 */ /* 0x004fe4000f8e00ff */
[----:B0-----:R-:W-:-:S05]  /*0060*/  IMAD.SHL.U32 R0, R0, 0x400, RZ ;  /* 0x0000040000007824 */ /* 0x001fca00078e00ff */
[----:B-1----:R-:W-:-:S04]  /*0070*/  IADD3 R16, PT, PT, -R0, UR6, RZ ;  /* 0x0000000600107c10 */ /* 0x002fc8000fffe1ff */
[----:B------:R-:W-:-:S13]  /*0080*/  ISETP.GT.U32.AND P0, PT, R16, 0x3ff, PT ;  /* 0x000003ff1000780c */ /* 0x000fda0003f04070 */
[----:B---3--:R-:W-:Y:S05]  /*0090*/  @P0 BRA `(.L_x_3250) ;  /* 0x0000001000880947 */ /* 0x008fea0003800000 */
[----:B------:R-:W0:Y:S01]  /*00a0*/  S2R R27, SR_TID.X ;  /* 0x00000000001b7919 */ /* 0x000e220000002100 */
[----:B------:R-:W-:Y:S02]  /*00b0*/  PRMT R18, RZ, 0x7610, R18 ;  /* 0x00007610ff127816 */ /* 0x000fe40000000012 */
[----:B0-----:R-:W-:Y:S02]  /*00c0*/  ISETP.GE.U32.AND P6, PT, R27, R16, PT ;  /* 0x000000101b00720c */ /* 0x001fe40003fc6070 */
[----:B------:R-:W-:-:S11]  /*00d0*/  MOV R19, R27 ;  /* 0x0000001b00137202 */ /* 0x000fd60000000f00 */
[----:B------:R-:W-:Y:S01]  /*00e0*/  @!P6 VIADD R27, R19, 0x80 ;  /* 0x00000080131be836 */ /* 0x000fe20000000000 */
[----:B------:R-:W0:Y:S01]  /*00f0*/  @!P6 LDC.64 R2, c[0x0][0x3a0] ;  /* 0x0000e800ff02eb82 */ /* 0x000e220000000a00 */
[----:B------:R-:W-:-:S03]  /*0100*/  @!P6 IADD3 R5, PT, PT, R0, R19, RZ ;  /* 0x000000130005e210 */ /* 0x000fc60007ffe0ff */
[----:B------:R-:W-:-:S13]  /*0110*/  ISETP.GE.U32.AND P5, PT, R27, R16, PT ;  /* 0x000000101b00720c */ /* 0x000fda0003fa6070 */
[----:B------:R-:W-:Y:S01]  /*0120*/  @!P5 IMAD.IADD R22, R0, 0x1, R27 ;  /* 0x000000010016d824 */ /* 0x000fe200078e021b */
[----:B------:R-:W-:Y:S01]  /*0130*/  @!P5 IADD3 R27, PT, PT, R27, 0x80, RZ ;  /* 0x000000801b1bd810 */ /* 0x000fe20007ffe0ff */
[----:B------:R-:W1:Y:S03]  /*0140*/  @!P5 LDC.64 R14, c[0x0][0x3a0] ;  /* 0x0000e800ff0edb82 */ /* 0x000e660000000a00 */
[----:B------:R-:W-:Y:S01]  /*0150*/  ISETP.GE.U32.AND P4, PT, R27, R16, PT ;  /* 0x000000101b00720c */ /* 0x000fe20003f86070 */
[----:B0-----:R-:W-:-:S05]  /*0160*/  @!P6 IMAD.WIDE.U32 R2, R5, 0x2, R2 ;  /* 0x000000020502e825 */ /* 0x001fca00078e0002 */
[----:B------:R0:W5:Y:S07]  /*0170*/  @!P6 LDG.E.U16 R18, desc[UR4][R2.64] ;  /* 0x000000040212e981 */ /* 0x00016e000c1e1500 */
[----:B------:R-:W-:Y:S01]  /*0180*/  @!P4 IMAD.IADD R20, R0, 0x1, R27 ;  /* 0x000000010014c824 */ /* 0x000fe200078e021b */
[----:B------:R-:W2:Y:S01]  /*0190*/  @!P4 LDC.64 R12, c[0x0][0x3a0] ;  /* 0x0000e800ff0ccb82 */ /* 0x000ea20000000a00 */
[----:B------:R-:W-:-:S05]  /*01a0*/  @!P4 VIADD R27, R27, 0x80 ;  /* 0x000000801b1bc836 */ /* 0x000fca0000000000 */
[----:B------:R-:W-:-:S13]  /*01b0*/  ISETP.GE.U32.AND P3, PT, R27, R16, PT ;  /* 0x000000101b00720c */ /* 0x000fda0003f66070 */
[----:B------:R-:W-:Y:S01]  /*01c0*/  @!P3 IADD3 R29, PT, PT, R0, R27, RZ ;  /* 0x0000001b001db210 */ /* 0x000fe20007ffe0ff */
[----:B------:R-:W-:Y:S01]  /*01d0*/  @!P3 VIADD R27, R27, 0x80 ;  /* 0x000000801b1bb836 */ /* 0x000fe20000000000 */
[----:B0-----:R-:W0:Y:S04]  /*01e0*/  @!P3 LDC.64 R2, c[0x0][0x3a0] ;  /* 0x0000e800ff02bb82 */ /* 0x001e280000000a00 */
[----:B------:R-:W-:-:S13]  /*01f0*/  ISETP.GE.U32.AND P2, PT, R27, R16, PT ;  /* 0x000000101b00720c */ /* 0x000fda0003f46070 */
[----:B------:R-:W-:Y:S01]  /*0200*/  @!P2 IMAD.IADD R25, R0, 0x1, R27 ;  /* 0x000000010019a824 */ /* 0x000fe200078e021b */
[----:B------:R-:W-:Y:S01]  /*0210*/  @!P2 IADD3 R27, PT, PT, R27, 0x80, RZ ;  /* 0x000000801b1ba810 */ /* 0x000fe20007ffe0ff */
[----:B------:R-:W3:Y:S03]  /*0220*/  @!P2 LDC.64 R4, c[0x0][0x3a0] ;  /* 0x0000e800ff04ab82 */ /* 0x000ee60000000a00 */
[----:B------:R-:W-:-:S13]  /*0230*/  ISETP.GE.U32.AND P1, PT, R27, R16, PT ;  /* 0x000000101b00720c */ /* 0x000fda0003f26070 */
[----:B------:R-:W-:Y:S01]  /*0240*/  @!P1 IMAD.IADD R23, R0, 0x1, R27 ;  /* 0x0000000100179824 */ /* 0x000fe200078e021b */
[----:B------:R-:W4:Y:S01]  /*0250*/  @!P1 LDC.64 R6, c[0x0][0x3a0] ;  /* 0x0000e800ff069b82 */ /* 0x000f220000000a00 */
[----:B------:R-:W-:-:S05]  /*0260*/  @!P1 VIADD R27, R27, 0x80 ;  /* 0x000000801b1b9836 */ /* 0x000fca0000000000 */
[----:B------:R-:W-:-:S13]  /*0270*/  ISETP.GE.U32.AND P0, PT, R27, R16, PT ;  /* 0x000000101b00720c */ /* 0x000fda0003f06070 */
[----:B------:R-:W-:Y:S01]  /*0280*/  @!P0 IMAD.IADD R21, R0, 0x1, R27 ;  /* 0x0000000100158824 */ /* 0x000fe200078e021b */
[----:B------:R-:W0:Y:S01]  /*0290*/  @!P0 LDC.64 R8, c[0x0][0x3a0] ;  /* 0x0000e800ff088b82 */ /* 0x000e220000000a00 */
[----:B------:R-:W-:-:S05]  /*02a0*/  @!P0 VIADD R27, R27, 0x80 ;  /* 0x000000801b1b8836 */ /* 0x000fca0000000000 */
[----:B------:R-:W-:-:S13]  /*02b0*/  ISETP.GE.U32.AND P6, PT, R27, R16, PT ;  /* 0x000000101b00720c */ /* 0x000fda0003fc6070 */
[----:B------:R-:W3:Y:S01]  /*02c0*/  @!P6 LDC.64 R10, c[0x0][0x3a0] ;  /* 0x0000e800ff0aeb82 */ /* 0x000ee20000000a00 */
[----:B-1----:R-:W-:Y:S01]  /*02d0*/  @!P5 IMAD.WIDE.U32 R14, R22, 0x2, R14 ;  /* 0x00000002160ed825 */ /* 0x002fe200078e000e */
[----:B------:R-:W-:-:S03]  /*02e0*/  PRMT R22, RZ, 0x7610, R22 ;  /* 0x00007610ff167816 */ /* 0x000fc60000000016 */
[----:B--2---:R-:W-:Y:S01]  /*02f0*/  @!P4 IMAD.WIDE.U32 R12, R20, 0x2, R12 ;  /* 0x00000002140cc825 */ /* 0x004fe200078e000c */
[----:B------:R-:W-:Y:S02]  /*0300*/  @!P6 IADD3 R27, PT, PT, R0, R27, RZ ;  /* 0x0000001b001be210 */ /* 0x000fe40007ffe0ff */
[----:B------:R-:W-:Y:S01]  /*0310*/  PRMT R24, RZ, 0x7610, R24 ;  /* 0x00007610ff187816 */ /* 0x000fe20000000018 */
[----:B----4-:R-:W-:Y:S01]  /*0320*/  @!P1 IMAD.WIDE.U32 R6, R23, 0x2, R6 ;  /* 0x0000000217069825 */ /* 0x010fe200078e0006 */
[----:B------:R1:W5:Y:S01]  /*0330*/  @!P4 LDG.E.U16 R22, desc[UR4][R12.64] ;  /* 0x000000040c16c981 */ /* 0x000362000c1e1500 */
[----:B------:R-:W-:Y:S02]  /*0340*/  PRMT R23, RZ, 0x7610, R23 ;  /* 0x00007610ff177816 */ /* 0x000fe40000000017 */
[----:B0-----:R-:W-:Y:S01]  /*0350*/  @!P0 IMAD.WIDE.U32 R8, R21, 0x2, R8 ;  /* 0x0000000215088825 */ /* 0x001fe200078e0008 */
[----:B------:R-:W-:-:S03]  /*0360*/  PRMT R21, RZ, 0x7610, R21 ;  /* 0x00007610ff157816 */ /* 0x000fc60000000015 */
[----:B------:R-:W-:Y:S01]  /*0370*/  @!P3 IMAD.WIDE.U32 R2, R29, 0x2, R2 ;  /* 0x000000021d02b825 */ /* 0x000fe200078e0002 */
[----:B-1----:R-:W-:-:S03]  /*0380*/  PRMT R12, RZ, 0x7610, R12 ;  /* 0x00007610ff0c7816 */ /* 0x002fc6000000000c */
[----:B---3--:R-:W-:Y:S01]  /*0390*/  @!P2 IMAD.WIDE.U32 R4, R25, 0x2, R4 ;  /* 0x000000021904a825 */ /* 0x008fe200078e0004 */
[----:B------:R-:W5:Y:S03]  /*03a0*/  @!P3 LDG.E.U16 R24, desc[UR4][R2.64] ;  /* 0x000000040218b981 */ /* 0x000f66000c1e1500 */
[----:B------:R-:W-:Y:S01]  /*03b0*/  @!P6 IMAD.WIDE.U32 R10, R27, 0x2, R10 ;  /* 0x000000021b0ae825 */ /* 0x000fe200078e000a */
[----:B------:R-:W5:Y:S04]  /*03c0*/  @!P2 LDG.E.U16 R23, desc[UR4][R4.64] ;  /* 0x000000040417a981 */ /* 0x000f68000c1e1500 */
[----:B------:R-:W5:Y:S04]  /*03d0*/  @!P1 LDG.E.U16 R21, desc[UR4][R6.64] ;  /* 0x0000000406159981 */ /* 0x000f68000c1e1500 */
[----:B------:R-:W5:Y:S01]  /*03e0*/  @!P6 LDG.E.U16 R12, desc[UR4][R10.64] ;  /* 0x000000040a0ce981 */ /* 0x000f62000c1e1500 */
[----:B------:R-:W-:-:S06]  /*03f0*/  PRMT R20, RZ, 0x7610, R20 ;  /* 0x00007610ff147816 */ /* 0x000fcc0000000014 */
[----:B------:R0:W5:Y:S02]  /*0400*/  @!P5 LDG.E.U16 R20, desc[UR4][R14.64] ;  /* 0x000000040e14d981 */ /* 0x000164000c1e1500 */
[----:B0-----:R-:W-:-:S06]  /*0410*/  PRMT R14, RZ, 0x7610, R14 ;  /* 0x00007610ff0e7816 */ /* 0x001fcc000000000e */
[----:B------:R0:W5:Y:S01]  /*0420*/  @!P0 LDG.E.U16 R14, desc[UR4][R8.64] ;  /* 0x00000004080e8981 */ /* 0x000162000c1e1500 */
[----:B------:R-:W-:Y:S01]  /*0430*/  ISETP.GE.U32.AND P0, PT, R19, R16, PT ;  /* 0x000000101300720c */ /* 0x000fe20003f06070 */
[----:B------:R-:W-:-:S12]  /*0440*/  BSSY.RECONVERGENT B0, `(.L_x_3251) ;  /* 0x0000013000007945 */ /* 0x000fd80003800200 */
[----:B0-----:R-:W-:Y:S05]  /*0450*/  @P0 BRA `(.L_x_3252) ;  /* 0x0000000000440947 */ /* 0x001fea0003800000 */
        /* <DEDUP_REMOVED lines=10> */
.L_x_3254:
[----:B------:R-:W-:Y:S05]  /*0500*/  BSYNC.RECONVERGENT B1 ;  /* 0x0000000000017941 */ /* 0x000fea0003800200 */
.L_x_3253:
[----:B0-----:R-:W-:-:S06]  /*0510*/  FADD.FTZ R3, -R2, 1 ;  /* 0x3f80000002037421 */ /* 0x001fcc0000010100 */
[----:B------:R-:W0:Y:S02]  /*0520*/  MUFU.RCP R3, R3 ;  /* 0x0000000300037308 */ /* 0x000e240000001000 */
[----:B0-----:R-:W-:-:S06]  /*0530*/  FMUL.FTZ R2, R3, R2 ;  /* 0x0000000203027220 */ /* 0x001fcc0000410000 */
[----:B------:R-:W0:Y:S02]  /*0540*/  MUFU.LG2 R2, R2 ;  /* 0x0000000200027308 */ /* 0x000e240000000c00 */
[----:B0-----:R-:W-:-:S05]  /*0550*/  FMUL.FTZ R8, R2, 0.69314718246459960938 ;  /* 0x3f31721802087820 */ /* 0x001fca0000410000 */
[----:B------:R-:W-:-:S07]  /*0560*/  F2FP.BF16.F32.PACK_AB R8, RZ, R8 ;  /* 0x00000008ff08723e */ /* 0x000fce00000010ff */
.L_x_3252:
[----:B------:R-:W-:Y:S05]  /*0570*/  BSYNC.RECONVERGENT B0 ;  /* 0x0000000000007941 */ /* 0x000fea0003800200 */
.L_x_3251:
[----:B------:R-:W-:Y:S01]  /*0580*/  VIADD R7, R19, 0x80 ;  /* 0x0000008013077836 */ /* 0x000fe20000000000 */
[----:B------:R-:W-:Y:S04]  /*0590*/  BSSY.RECONVERGENT B0, `(.L_x_3255) ;  /* 0x0000014000007945 */ /* 0x000fe80003800200 */
[----:B------:R-:W-:-:S13]  /*05a0*/  ISETP.GE.U32.AND P1, PT, R7, R16, PT ;  /* 0x000000100700720c */ /* 0x000fda0003f26070 */
        /* <DEDUP_REMOVED lines=11> */
.L_x_3258:
[----:B------:R-:W-:Y:S05]  /*0660*/  BSYNC.RECONVERGENT B1 ;  /* 0x0000000000017941 */ /* 0x000fea0003800200 */
.L_x_3257:
[----:B0-----:R-:W-:-:S06]  /*0670*/  FADD.FTZ R3, -R2, 1 ;  /* 0x3f80000002037421 */ /* 0x001fcc0000010100 */
[----:B------:R-:W0:Y:S02]  /*0680*/  MUFU.RCP R3, R3 ;  /* 0x0000000300037308 */ /* 0x000e240000001000 */
[----:B0-----:R-:W-:-:S06]  /*0690*/  FMUL.FTZ R2, R3, R2 ;  /* 0x0000000203027220 */ /* 0x001fcc0000410000 */
[----:B------:R-:W0:Y:S02]  /*06a0*/  MUFU.LG2 R2, R2 ;  /* 0x0000000200027308 */ /* 0x000e240000000c00 */
[----:B0-----:R-:W-:-:S05]  /*06b0*/  FMUL.FTZ R9, R2, 0.69314718246459960938 ;  /* 0x3f31721802097820 */ /* 0x001fca0000410000 */
[----:B------:R-:W-:-:S07]  /*06c0*/  F2FP.BF16.F32.PACK_AB R9, RZ, R9 ;  /* 0x00000009ff09723e */ /* 0x000fce00000010ff */
.L_x_3256:
[----:B------:R-:W-:Y:S05]  /*06d0*/  BSYNC.RECONVERGENT B0 ;  /* 0x0000000000007941 */ /* 0x000fea0003800200 */
.L_x_3255:
[----:B------:R-:W-:Y:S01]  /*06e0*/  VIADD R3, R19, 0x100 ;  /* 0x0000010013037836 */ /* 0x000fe20000000000 */
[----:B------:R-:W-:Y:S04]  /*06f0*/  BSSY.RECONVERGENT B0, `(.L_x_3259) ;  /* 0x0000014000007945 */ /* 0x000fe80003800200 */
[----:B------:R-:W-:-:S13]  /*0700*/  ISETP.GE.U32.AND P1, PT, R3, R16, PT ;  /* 0x000000100300720c */ /* 0x000fda0003f26070 */
        /* <DEDUP_REMOVED lines=8> */
[----:B------:R-:W-:Y:S01]  /*0790*/  IMAD.MOV.U32 R2, RZ, RZ, R22 ;  /* 0x000000ffff027224 */ /* 0x000fe200078e0016 */
[----:B0-----:R-:W-:-:S13]  /*07a0*/  FSETP.GT.FTZ.AND P1, PT, R22, UR6, PT ;  /* 0x0000000616007c0b */ /* 0x001fda000bf34000 */
[----:B------:R-:W0:Y:S02]  /*07b0*/  @P1 LDC R2, c[0x0][0x38c] ;  /* 0x0000e300ff021b82 */ /* 0x000e240000000800 */
.L_x_3262:
[----:B------:R-:W-:Y:S05]  /*07c0*/  BSYNC.RECONVERGENT B1 ;  /* 0x0000000000017941 */ /* 0x000fea0003800200 */
.L_x_3261:
[----:B0-----:R-:W-:-:S06]  /*07d0*/  FADD.FTZ R3, -R2, 1 ;  /* 0x3f80000002037421 */ /* 0x001fcc0000010100 */
[----:B------:R-:W0:Y:S02]  /*07e0*/  MUFU.RCP R3, R3 ;  /* 0x0000000300037308 */ /* 0x000e240000001000 */
[----:B0-----:R-:W-:-:S06]  /*07f0*/  FMUL.FTZ R2, R3, R2 ;  /* 0x0000000203027220 */ /* 0x001fcc0000410000 */
[----:B------:R-:W0:Y:S02]  /*0800*/  MUFU.LG2 R2, R2 ;  /* 0x0000000200027308 */ /* 0x000e240000000c00 */
[----:B0-----:R-:W-:-:S05]  /*0810*/  FMUL.FTZ R10, R2, 0.69314718246459960938 ;  /* 0x3f317218020a7820 */ /* 0x001fca0000410000 */
[----:B------:R-:W-:-:S07]  /*0820*/  F2FP.BF16.F32.PACK_AB R10, RZ, R10 ;  /* 0x0000000aff0a723e */ /* 0x000fce00000010ff */
.L_x_3260:
[----:B------:R-:W-:Y:S05]  /*0830*/  BSYNC.RECONVERGENT B0 ;  /* 0x0000000000007941 */ /* 0x000fea0003800200 */
.L_x_3259:
[----:B------:R-:W-:Y:S01]  /*0840*/  IADD3 R3, PT, PT, R19, 0x180, RZ ;  /* 0x0000018013037810 */ /* 0x000fe20007ffe0ff */
[----:B------:R-:W-:Y:S03]  /*0850*/  BSSY.RECONVERGENT B0, `(.L_x_3263) ;  /* 0x0000014000007945 */ /* 0x000fe60003800200 */
        /* <DEDUP_REMOVED lines=12> */
.L_x_3266:
[----:B------:R-:W-:Y:S05]  /*0920*/  BSYNC.RECONVERGENT B1 ;  /* 0x0000000000017941 */ /* 0x000fea0003800200 */
.L_x_3265:
[----:B0-----:R-:W-:-:S04]  /*0930*/  FADD.FTZ R4, -R2, 1 ;  /* 0x3f80000002047421 */ /* 0x001fc80000010100 */
[----:B------:R-:W0:Y:S02]  /*0940*/  MUFU.RCP R3, R4 ;  /* 0x0000000400037308 */ /* 0x000e240000001000 */
[----:B0-----:R-:W-:-:S06]  /*0950*/  FMUL.FTZ R2, R3, R2 ;  /* 0x0000000203027220 */ /* 0x001fcc0000410000 */
[----:B------:R-:W0:Y:S02]  /*0960*/  MUFU.LG2 R2, R2 ;  /* 0x0000000200027308 */ /* 0x000e240000000c00 */
[----:B0-----:R-:W-:-:S05]  /*0970*/  FMUL.FTZ R3, R2, 0.69314718246459960938 ;  /* 0x3f31721802037820 */ /* 0x001fca0000410000 */
[----:B------:R-:W-:-:S07]  /*0980*/  F2FP.BF16.F32.PACK_AB R3, RZ, R3 ;  /* 0x00000003ff03723e */ /* 0x000fce00000010ff */
.L_x_3264:
[----:B------:R-:W-:Y:S05]  /*0990*/  BSYNC.RECONVERGENT B0 ;  /* 0x0000000000007941 */ /* 0x000fea0003800200 */
.L_x_3263:
        /* <DEDUP_REMOVED lines=14> */
.L_x_3270:
[----:B------:R-:W-:Y:S05]  /*0a80*/  BSYNC.RECONVERGENT B1 ;  /* 0x0000000000017941 */ /* 0x000fea0003800200 */
.L_x_3269:
[----:B0-----:R-:W-:-:S04]  /*0a90*/  FADD.FTZ R4, -R2, 1 ;  /* 0x3f80000002047421 */ /* 0x001fc80000010100 */
[----:B------:R-:W0:Y:S02]  /*0aa0*/  MUFU.RCP R5, R4 ;  /* 0x0000000400057308 */ /* 0x000e240000001000 */
[----:B0-----:R-:W-:-:S06]  /*0ab0*/  FMUL.FTZ R5, R5, R2 ;  /* 0x0000000205057220 */ /* 0x001fcc0000410000 */
[----:B------:R-:W0:Y:S02]  /*0ac0*/  MUFU.LG2 R5, R5 ;  /* 0x0000000500057308 */ /* 0x000e240000000c00 */
[----:B0-----:R-:W-:-:S05]  /*0ad0*/  FMUL.FTZ R2, R5, 0.69314718246459960938 ;  /* 0x3f31721805027820 */ /* 0x001fca0000410000 */
[----:B------:R-:W-:-:S07]  /*0ae0*/  F2FP.BF16.F32.PACK_AB R2, RZ, R2 ;  /* 0x00000002ff02723e */ /* 0x000fce00000010ff */
.L_x_3268:
[----:B------:R-:W-:Y:S05]  /*0af0*/  BSYNC.RECONVERGENT B0 ;  /* 0x0000000000007941 */ /* 0x000fea0003800200 */
.L_x_3267:
        /* <DEDUP_REMOVED lines=14> */
.L_x_3274:
[----:B------:R-:W-:Y:S05]  /*0be0*/  BSYNC.RECONVERGENT B1 ;  /* 0x0000000000017941 */ /* 0x000fea0003800200 */
.L_x_3273:
[----:B0-----:R-:W-:-:S06]  /*0bf0*/  FADD.FTZ R5, -R4, 1 ;  /* 0x3f80000004057421 */ /* 0x001fcc0000010100 */
[----:B------:R-:W0:Y:S02]  /*0c00*/  MUFU.RCP R5, R5 ;  /* 0x0000000500057308 */ /* 0x000e240000001000 */
[----:B0-----:R-:W-:-:S06]  /*0c10*/  FMUL.FTZ R6, R5, R4 ;  /* 0x0000000405067220 */ /* 0x001fcc0000410000 */
[----:B------:R-:W0:Y:S02]  /*0c20*/  MUFU.LG2 R6, R6 ;  /* 0x0000000600067308 */ /* 0x000e240000000c00 */
[----:B0-----:R-:W-:-:S05]  /*0c30*/  FMUL.FTZ R4, R6, 0.69314718246459960938 ;  /* 0x3f31721806047820 */ /* 0x001fca0000410000 */
[----:B------:R-:W-:-:S07]  /*0c40*/  F2FP.BF16.F32.PACK_AB R4, RZ, R4 ;  /* 0x00000004ff04723e */ /* 0x000fce00000010ff */
.L_x_3272:
[----:B------:R-:W-:Y:S05]  /*0c50*/  BSYNC.RECONVERGENT B0 ;  /* 0x0000000000007941 */ /* 0x000fea0003800200 */
.L_x_3271:
        /* <DEDUP_REMOVED lines=14> */
.L_x_3278:
[----:B------:R-:W-:Y:S05]  /*0d40*/  BSYNC.RECONVERGENT B1 ;  /* 0x0000000000017941 */ /* 0x000fea0003800200 */
.L_x_3277:
[----:B0-----:R-:W-:-:S06]  /*0d50*/  FADD.FTZ R6, -R5, 1 ;  /* 0x3f80000005067421 */ /* 0x001fcc0000010100 */
[----:B------:R-:W0:Y:S02]  /*0d60*/  MUFU.RCP R6, R6 ;  /* 0x0000000600067308 */ /* 0x000e240000001000 */
[----:B0-----:R-:W-:-:S06]  /*0d70*/  FMUL.FTZ R11, R6, R5 ;  /* 0x00000005060b7220 */ /* 0x001fcc0000410000 */
[----:B------:R-:W0:Y:S02]  /*0d80*/  MUFU.LG2 R11, R11 ;  /* 0x0000000b000b7308 */ /* 0x000e240000000c00 */
[----:B0-----:R-:W-:-:S05]  /*0d90*/  FMUL.FTZ R5, R11, 0.69314718246459960938 ;  /* 0x3f3172180b057820 */ /* 0x001fca0000410000 */
[----:B------:R-:W-:-:S07]  /*0da0*/  F2FP.BF16.F32.PACK_AB R5, RZ, R5 ;  /* 0x00000005ff05723e */ /* 0x000fce00000010ff */
.L_x_3276:
[----:B------:R-:W-:Y:S05]  /*0db0*/  BSYNC.RECONVERGENT B0 ;  /* 0x0000000000007941 */ /* 0x000fea0003800200 */
.L_x_3275:
[----:B------:R-:W-:Y:S01]  /*0dc0*/  IADD3 R11, PT, PT, R19, 0x380, RZ ;  /* 0x00000380130b7810 */ /* 0x000fe20007ffe0ff */
[----:B------:R-:W-:Y:S03]  /*0dd0*/  BSSY.RECONVERGENT B0, `(.L_x_3279) ;  /* 0x0000013000007945 */ /* 0x000fe60003800200 */
[----:B------:R-:W-:-:S13]  /*0de0*/  ISETP.GE.U32.AND P1, PT, R11, R16, PT ;  /* 0x000000100b00720c */ /* 0x000fda0003f26070 */
[----:B------:R-:W-:Y:S05]  /*0df0*/  @P1 BRA `(.L_x_3280) ;  /* 0x0000000000401947 */ /* 0x000fea0003800000 */
[----:B------:R-:W0:Y:S01]  /*0e00*/  LDCU UR6, c[0x0][0x388] ;  /* 0x00007100ff0677ac */ /* 0x000e220008000800 */
[----:B-----5:R-:W-:Y:S01]  /*0e10*/  IMAD.U32 R12, R12, 0x10000, RZ ;  /* 0x000100000c0c7824 */ /* 0x020fe200078e00ff */
[----:B------:R-:W-:Y:S04]  /*0e20*/  BSSY.RECONVERGENT B1, `(.L_x_3281) ;  /* 0x0000007000017945 */ /* 0x000fe80003800200 */
[----:B0-----:R-:W-:-:S13]  /*0e30*/  FSETP.GEU.FTZ.AND P1, PT, R12, UR6, PT ;  /* 0x000000060c007c0b */ /* 0x001fda000bf3e000 */
[----:B------:R-:W-:Y:S05]  /*0e40*/  @!P1 BRA `(.L_x_3282) ;  /* 0x0000000000109947 */ /* 0x000fea0003800000 */
[----:B------:R-:W0:Y:S01]  /*0e50*/  LDCU UR6, c[0x0][0x38c] ;  /* 0x00007180ff0677ac */ /* 0x000e220008000800 */
[----:B------:R-:W-:Y:S02]  /*0e60*/  MOV R17, R12 ;  /* 0x0000000c00117202 */ /* 0x000fe40000000f00 */
[----:B0-----:R-:W-:-:S13]  /*0e70*/  FSETP.GT.FTZ.AND P1, PT, R12, UR6, PT ;  /* 0x000000060c007c0b */ /* 0x001fda000bf34000 */
[----:B------:R-:W0:Y:S02]  /*0e80*/  @P1 LDC R17, c[0x0][0x38c] ;  /* 0x0000e300ff111b82 */ /* 0x000e240000000800 */
.L_x_3282:
[----:B------:R-:W-:Y:S05]  /*0e90*/  BSYNC.RECONVERGENT B1 ;  /* 0x0000000000017941 */ /* 0x000fea0003800200 */
.L_x_3281:
[----:B0-----:R-:W-:-:S04]  /*0ea0*/  FADD.FTZ R11, -R17, 1 ;  /* 0x3f800000110b7421 */ /* 0x001fc80000010100 */
[----:B------:R-:W0:Y:S02]  /*0eb0*/  MUFU.RCP R6, R11 ;  /* 0x0000000b00067308 */ /* 0x000e240000001000 */
[----:B0-----:R-:W-:-:S06]  /*0ec0*/  FMUL.FTZ R17, R6, R17 ;  /* 0x0000001106117220 */ /* 0x001fcc0000410000 */
[----:B------:R-:W0:Y:S02]  /*0ed0*/  MUFU.LG2 R17, R17 ;  /* 0x0000001100117308 */ /* 0x000e240000000c00 */
[----:B0-----:R-:W-:-:S05]  /*0ee0*/  FMUL.FTZ R6, R17, 0.69314718246459960938 ;  /* 0x3f31721811067820 */ /* 0x001fca0000410000 */
[----:B------:R-:W-:-:S07]  /*0ef0*/  F2FP.BF16.F32.PACK_AB R6, RZ, R6 ;  /* 0x00000006ff06723e */ /* 0x000fce00000010ff */
.L_x_3280:
[----:B------:R-:W-:Y:S05]  /*0f00*/  BSYNC.RECONVERGENT B0 ;  /* 0x0000000000007941 */ /* 0x000fea0003800200 */
.L_x_3279:
[----:B-----5:R-:W0:Y:S01]  /*0f10*/  @!P0 LDC.64 R12, c[0x0][0x398] ;  /* 0x0000e600ff0c8b82 */ /* 0x020e220000000a00 */
[----:B------:R-:W-:Y:S01]  /*0f20*/  @!P0 IMAD.IADD R11, R0, 0x1, R19 ;  /* 0x00000001000b8824 */ /* 0x000fe200078e0213 */
[----:B------:R-:W-:Y:S01]  /*0f30*/  @!P0 MOV R19, R7 ;  /* 0x0000000700138202 */ /* 0x000fe20000000f00 */
[----:B------:R-:W-:Y:S04]  /*0f40*/  BSSY.RECONVERGENT B0, `(.L_x_3283) ;  /* 0x000002f000007945 */ /* 0x000fe80003800200 */
[----:B------:R-:W-:Y:S01]  /*0f50*/  BSSY.RELIABLE B1, `(.L_x_3284) ;  /* 0x0000027000017945 */ /* 0x000fe20003800100 */
[----:B0-----:R-:W-:-:S05]  /*0f60*/  @!P0 IMAD.WIDE.U32 R12, R11, 0x2, R12 ;  /* 0x000000020b0c8825 */ /* 0x001fca00078e000c */
[----:B------:R0:W-:Y:S01]  /*0f70*/  @!P0 STG.E.U16 desc[UR4][R12.64], R8 ;  /* 0x000000080c008986 */ /* 0x0001e2000c101504 */
        /* <DEDUP_REMOVED lines=13> */
[----:B------:R0:W-:Y:S02]  /*1050*/  STG.E.U16 desc[UR4][R8.64], R10 ;  /* 0x0000000a08007986 */ /* 0x0001e4000c101504 */
.L_x_3285:
[----:B------:R-:W-:-:S13]  /*1060*/  ISETP.GE.U32.AND P0, PT, R19, R16, PT ;  /* 0x000000101300720c */ /* 0x000fda0003f06070 */
[----:B------:R-:W-:Y:S05]  /*1070*/  @P0 BRA `(.L_x_3287) ;  /* 0x0000000000300947 */ /* 0x000fea0003800000 */
[----:B0-----:R-:W0:Y:S01]  /*1080*/  LDC.64 R8, c[0x0][0x398] ;  /* 0x0000e600ff087b82 */ /* 0x001e220000000a00 */
[----:B------:R-:W-:Y:S01]  /*1090*/  IMAD.IADD R7, R0, 0x1, R19 ;  /* 0x0000000100077824 */ /* 0x000fe200078e0213 */
[----:B------:R-:W-:-:S03]  /*10a0*/  IADD3 R19, PT, PT, R19, 0x80, RZ ;  /* 0x0000008013137810 */ /* 0x000fc60007ffe0ff */
[----:B0-----:R-:W-:-:S05]  /*10b0*/  IMAD.WIDE.U32 R8, R7, 0x2, R8 ;  /* 0x0000000207087825 */ /* 0x001fca00078e0008 */
[----:B------:R1:W-:Y:S02]  /*10c0*/  STG.E.U16 desc[UR4][R8.64], R3 ;  /* 0x0000000308007986 */ /* 0x0003e4000c101504 */
.L_x_3286:
[----:B------:R-:W-:-:S13]  /*10d0*/  ISETP.GE.U32.AND P0, PT, R19, R16, PT ;  /* 0x000000101300720c */ /* 0x000fda0003f06070 */
[----:B------:R-:W-:Y:S05]  /*10e0*/  @P0 BRA `(.L_x_3288) ;  /* 0x0000000000340947 */ /* 0x000fea0003800000 */
[----:B01----:R-:W0:Y:S01]  /*10f0*/  LDC.64 R8, c[0x0][0x398] ;  /* 0x0000e600ff087b82 */ /* 0x003e220000000a00 */
[----:B------:R-:W-:Y:S01]  /*1100*/  IMAD.IADD R3, R0, 0x1, R19 ;  /* 0x0000000100037824 */ /* 0x000fe200078e0213 */
[----:B------:R-:W-:-:S03]  /*1110*/  IADD3 R19, PT, PT, R19, 0x80, RZ ;  /* 0x0000008013137810 */ /* 0x000fc60007ffe0ff */
[----:B0-----:R-:W-:-:S05]  /*1120*/  IMAD.WIDE.U32 R8, R3, 0x2, R8 ;  /* 0x0000000203087825 */ /* 0x001fca00078e0008 */
[----:B------:R1:W-:Y:S02]  /*1130*/  STG.E.U16 desc[UR4][R8.64], R2 ;  /* 0x0000000208007986 */ /* 0x0003e4000c101504 */
.L_x_3287:
[----:B------:R-:W-:-:S13]  /*1140*/  ISETP.GE.U32.AND P0, PT, R19, R16, PT ;  /* 0x000000101300720c */ /* 0x000fda0003f06070 */
[----:B------:R-:W-:Y:S05]  /*1150*/  @P0 BREAK.RELIABLE B1 ;  /* 0x0000000000010942 */ /* 0x000fea0003800100 */
[----:B------:R-:W-:Y:S05]  /*1160*/  @P0 BRA `(.L_x_3289) ;  /* 0x0000000000300947 */ /* 0x000fea0003800000 */
[----:B-1----:R-:W1:Y:S01]  /*1170*/  LDC.64 R2, c[0x0][0x398] ;  /* 0x0000e600ff027b82 */ /* 0x002e620000000a00 */
[----:B------:R-:W-:Y:S01]  /*1180*/  IMAD.IADD R7, R0, 0x1, R19 ;  /* 0x0000000100077824 */ /* 0x000fe200078e0213 */
[----:B------:R-:W-:-:S03]  /*1190*/  IADD3 R19, PT, PT, R19, 0x80, RZ ;  /* 0x0000008013137810 */ /* 0x000fc60007ffe0ff */
[----:B-1----:R-:W-:-:S05]  /*11a0*/  IMAD.WIDE.U32 R2, R7, 0x2, R2 ;  /* 0x0000000207027825 */ /* 0x002fca00078e0002 */
[----:B------:R2:W-:Y:S02]  /*11b0*/  STG.E.U16 desc[UR4][R2.64], R4 ;  /* 0x0000000402007986 */ /* 0x0005e4000c101504 */
.L_x_3288:
[----:B------:R-:W-:Y:S05]  /*11c0*/  BSYNC.RELIABLE B1 ;  /* 0x0000000000017941 */ /* 0x000fea0003800100 */
.L_x_3284:
[----:B------:R-:W-:-:S13]  /*11d0*/  ISETP.GE.U32.AND P0, PT, R19, R16, PT ;  /* 0x000000101300720c */ /* 0x000fda0003f06070 */
[----:B-12---:R-:W1:Y:S01]  /*11e0*/  @!P0 LDC.64 R2, c[0x0][0x398] ;  /* 0x0000e600ff028b82 */ /* 0x006e620000000a00 */
[----:B------:R-:W-:Y:S01]  /*11f0*/  @!P0 IMAD.IADD R7, R0, 0x1, R19 ;  /* 0x0000000100078824 */ /* 0x000fe200078e0213 */
[----:B------:R-:W-:-:S03]  /*1200*/  @!P0 IADD3 R19, PT, PT, R19, 0x80, RZ ;  /* 0x0000008013138810 */ /* 0x000fc60007ffe0ff */
[----:B-1----:R-:W-:-:S05]  /*1210*/  @!P0 IMAD.WIDE.U32 R2, R7, 0x2, R2 ;  /* 0x0000000207028825 */ /* 0x002fca00078e0002 */
[----:B------:R2:W-:Y:S02]  /*1220*/  @!P0 STG.E.U16 desc[UR4][R2.64], R5 ;  /* 0x0000000502008986 */ /* 0x0005e4000c101504 */
.L_x_3289:
[----:B------:R-:W-:Y:S05]  /*1230*/  BSYNC.RECONVERGENT B0 ;  /* 0x0000000000007941 */ /* 0x000fea0003800200 */
.L_x_3283:
[----:B------:R-:W-:Y:S05]  /*1240*/  WARPSYNC.ALL ;  /* 0x0000000000007948 */ /* 0x000fea0003800000 */
[----:B------:R-:W-:-:S13]  /*1250*/  ISETP.GE.U32.AND P0, PT, R19, R16, PT ;  /* 0x000000101300720c */ /* 0x000fda0003f06070 */
[----:B------:R-:W-:Y:S05]  /*1260*/  @P0 EXIT ;  /* 0x000000000000094d */ /* 0x000fea0003800000 */
[----:B-12---:R-:W1:Y:S01]  /*1270*/  LDC.64 R2, c[0x0][0x398] ;  /* 0x0000e600ff027b82 */ /* 0x006e620000000a00 */
[----:B------:R-:W-:-:S04]  /*1280*/  IMAD.IADD R19, R0, 0x1, R19 ;  /* 0x0000000100137824 */ /* 0x000fc800078e0213 */
[----:B-1----:R-:W-:-:S05]  /*1290*/  IMAD.WIDE.U32 R2, R19, 0x2, R2 ;  /* 0x0000000213027825 */ /* 0x002fca00078e0002 */
[----:B------:R-:W-:Y:S01]  /*12a0*/  STG.E.U16 desc[UR4][R2.64], R6 ;  /* 0x0000000602007986 */ /* 0x000fe2000c101504 */
[----:B------:R-:W-:Y:S05]  /*12b0*/  EXIT ;  /* 0x000000000000794d */ /* 0x000fea0003800000 */
.L_x_3250:
[----:B------:R-:W0:Y:S01]  /*12c0*/  S2R R2, SR_TID.X ;  /* 0x0000000000027919 */ /* 0x000e220000002100 */
[----:B------:R-:W1:Y:S01]  /*12d0*/  LDC.64 R4, c[0x0][0x3a0] ;  /* 0x0000e800ff047b82 */ /* 0x000e620000000a00 */
[----:B------:R-:W2:Y:S01]  /*12e0*/  LDCU UR6, c[0x0][0x388] ;  /* 0x00007100ff0677ac */ /* 0x000ea20008000800 */
[----:B-1----:R-:W-:-:S04]  /*12f0*/  IMAD.WIDE.U32 R4, R0, 0x2, R4 ;  /* 0x0000000200047825 */ /* 0x002fc800078e0004 */
[----:B0-----:R-:W-:-:S05]  /*1300*/  IMAD.WIDE.U32 R6, R2, 0x4, R4 ;  /* 0x0000000402067825 */ /* 0x001fca00078e0004 */
[----:B------:R-:W3:Y:S04]  /*1310*/  LDG.E R5, desc[UR4][R6.64] ;  /* 0x0000000406057981 */ /* 0x000ee8000c1e1900 */
[----:B------:R0:W5:Y:S04]  /*1320*/  LDG.E R8, desc[UR4][R6.64+0x200] ;  /* 0x0002000406087981 */ /* 0x000168000c1e1900 */
[----:B------:R0:W5:Y:S04]  /*1330*/  LDG.E R3, desc[UR4][R6.64+0x400] ;  /* 0x0004000406037981 */ /* 0x000168000c1e1900 */
[----:B------:R0:W5:Y:S01]  /*1340*/  LDG.E R4, desc[UR4][R6.64+0x600] ;  /* 0x0006000406047981 */ /* 0x000162000c1e1900 */
[----:B------:R-:W-:Y:S01]  /*1350*/  BSSY.RECONVERGENT B0, `(.L_x_3290) ;  /* 0x0000009000007945 */ /* 0x000fe20003800200 */
[----:B------:R-:W-:Y:S01]  /*1360*/  IMAD.U32 R10, RZ, RZ, UR7 ;  /* 0x00000007ff0a7e24 */ /* 0x000fe2000f8e00ff */
[----:B---3--:R-:W-:-:S04]  /*1370*/  SHF.L.U32 R9, R5, 0x10, RZ ;  /* 0x0000001005097819 */ /* 0x008fc800000006ff */
[----:B--2---:R-:W-:-:S13]  /*1380*/  FSETP.GEU.FTZ.AND P0, PT, R9, UR6, PT ;  /* 0x0000000609007c0b */ /* 0x004fda000bf1e000 */
[----:B0-----:R-:W-:Y:S05]  /*1390*/  @!P0 BRA `(.L_x_3291) ;  /* 0x0000000000108947 */ /* 0x001fea0003800000 */
[----:B------:R-:W0:Y:S01]  /*13a0*/  LDCU UR8, c[0x0][0x38c] ;  /* 0x00007180ff0877ac */ /* 0x000e220008000800 */
[----:B------:R-:W-:Y:S02]  /*13b0*/  MOV R10, R9 ;  /* 0x00000009000a7202 */ /* 0x000fe40000000f00 */
[----:B0-----:R-:W-:-:S13]  /*13c0*/  FSETP.GT.FTZ.AND P0, PT, R9, UR8, PT ;  /* 0x0000000809007c0b */ /* 0x001fda000bf14000 */
[----:B------:R-:W0:Y:S02]  /*13d0*/  @P0 LDC R10, c[0x0][0x38c] ;  /* 0x0000e300ff0a0b82 */ /* 0x000e240000000800 */
.L_x_3291:
[----:B------:R-:W-:Y:S05]  /*13e0*/  BSYNC.RECONVERGENT B0 ;  /* 0x0000000000007941 */ /* 0x000fea0003800200 */
.L_x_3290:
[----:B------:R-:W-:Y:S01]  /*13f0*/  PRMT R5, R5, 0x7632, R5 ;  /* 0x0000763205057816 */ /* 0x000fe20000000005 */
[----:B0-----:R-:W-:Y:S01]  /*1400*/  FADD.FTZ R6, -R10, 1 ;  /* 0x3f8000000a067421 */ /* 0x001fe20000010100 */
[----:B------:R-:W-:Y:S01]  /*1410*/  BSSY.RECONVERGENT B0, `(.L_x_3292) ;  /* 0x000000a000007945 */ /* 0x000fe20003800200 */
[----:B------:R-:W-:Y:S02]  /*1420*/  MOV R7, UR7 ;  /* 0x0000000700077c02 */ /* 0x000fe40008000f00 */
[----:B------:R-:W-:Y:S01]  /*1430*/  IMAD.U32 R5, R5, 0x10000, RZ ;  /* 0x0001000005057824 */ /* 0x000fe200078e00ff */
[----:B------:R0:W1:Y:S04]  /*1440*/  MUFU.RCP R13, R6 ;  /* 0x00000006000d7308 */ /* 0x0000680000001000 */
[----:B------:R-:W-:-:S13]  /*1450*/  FSETP.GEU.FTZ.AND P0, PT, R5, UR6, PT ;  /* 0x0000000605007c0b */ /* 0x000fda000bf1e000 */
[----:B-1----:R-:W-:Y:S05]  /*1460*/  @!P0 BRA `(.L_x_3293) ;  /* 0x0000000000108947 */ /* 0x002fea0003800000 */
[----:B------:R-:W1:Y:S01]  /*1470*/  LDCU UR8, c[0x0][0x38c] ;  /* 0x00007180ff0877ac */ /* 0x000e620008000800 */
[----:B------:R-:W-:Y:S01]  /*1480*/  IMAD.MOV.U32 R7, RZ, RZ, R5 ;  /* 0x000000ffff077224 */ /* 0x000fe200078e0005 */
[----:B-1----:R-:W-:-:S13]  /*1490*/  FSETP.GT.FTZ.AND P0, PT, R5, UR8, PT ;  /* 0x0000000805007c0b */ /* 0x002fda000bf14000 */
[----:B------:R-:W1:Y:S02]  /*14a0*/  @P0 LDC R7, c[0x0][0x38c] ;  /* 0x0000e300ff070b82 */ /* 0x000e640000000800 */
.L_x_3293:
[----:B------:R-:W-:Y:S05]  /*14b0*/  BSYNC.RECONVERGENT B0 ;  /* 0x0000000000007941 */ /* 0x000fea0003800200 */
.L_x_3292:
[----:B0----5:R-:W-:Y:S01]  /*14c0*/  SHF.L.U32 R6, R8, 0x10, RZ ;  /* 0x0000001008067819 */ /* 0x021fe200000006ff */
[----:B-1----:R-:W-:Y:S01]  /*14d0*/  FADD.FTZ R5, -R7, 1 ;  /* 0x3f80000007057421 */ /* 0x002fe20000010100 */
[----:B------:R-:W-:Y:S01]  /*14e0*/  BSSY.RECONVERGENT B0, `(.L_x_3294) ;  /* 0x0000009000007945 */ /* 0x000fe20003800200 */
[----:B------:R-:W-:Y:S01]  /*14f0*/  IMAD.U32 R9, RZ, RZ, UR7 ;  /* 0x00000007ff097e24 */ /* 0x000fe2000f8e00ff */
[----:B------:R-:W-:Y:S01]  /*1500*/  FSETP.GEU.FTZ.AND P0, PT, R6, UR6, PT ;  /* 0x0000000606007c0b */ /* 0x000fe2000bf1e000 */
[----:B------:R0:W1:-:S12]  /*1510*/  MUFU.RCP R12, R5 ;  /* 0x00000005000c7308 */ /* 0x0000580000001000 */
[----:B0-----:R-:W-:Y:S05]  /*1520*/  @!P0 BRA `(.L_x_3295) ;  /* 0x0000000000108947 */ /* 0x001fea0003800000 */
[----:B------:R-:W0:Y:S01]  /*1530*/  LDCU UR8, c[0x0][0x38c] ;  /* 0x00007180ff0877ac */ /* 0x000e220008000800 */
[----:B------:R-:W-:Y:S02]  /*1540*/  MOV R9, R6 ;  /* 0x0000000600097202 */ /* 0x000fe40000000f00 */
[----:B0-----:R-:W-:-:S13]  /*1550*/  FSETP.GT.FTZ.AND P0, PT, R6, UR8, PT ;  /* 0x0000000806007c0b */ /* 0x001fda000bf14000 */
[----:B------:R-:W0:Y:S02]  /*1560*/  @P0 LDC R9, c[0x0][0x38c] ;  /* 0x0000e300ff090b82 */ /* 0x000e240000000800 */
.L_x_3295:
[----:B------:R-:W-:Y:S05]  /*1570*/  BSYNC.RECONVERGENT B0 ;  /* 0x0000000000007941 */ /* 0x000fea0003800200 */
.L_x_3294:
[----:B------:R-:W-:Y:S01]  /*1580*/  PRMT R6, R8, 0x7632, R6 ;  /* 0x0000763208067816 */ /* 0x000fe20000000006 */
[----:B0-----:R-:W-:Y:S01]  /*1590*/  FADD.FTZ R5, -R9, 1 ;  /* 0x3f80000009057421 */ /* 0x001fe20000010100 */
[----:B------:R-:W-:Y:S01]  /*15a0*/  BSSY.RECONVERGENT B0, `(.L_x_3296) ;  /* 0x000000a000007945 */ /* 0x000fe20003800200 */
[----:B------:R-:W-:Y:S02]  /*15b0*/  MOV R8, UR7 ;  /* 0x0000000700087c02 */ /* 0x000fe40008000f00 */
[----:B------:R-:W-:Y:S01]  /*15c0*/  IMAD.U32 R6, R6, 0x10000, RZ ;  /* 0x0001000006067824 */ /* 0x000fe200078e00ff */
[----:B------:R0:W2:Y:S04]  /*15d0*/  MUFU.RCP R14, R5 ;  /* 0x00000005000e7308 */ /* 0x0000a80000001000 */
[----:B------:R-:W-:-:S13]  /*15e0*/  FSETP.GEU.FTZ.AND P0, PT, R6, UR6, PT ;  /* 0x0000000606007c0b */ /* 0x000fda000bf1e000 */
[----:B--2---:R-:W-:Y:S05]  /*15f0*/  @!P0 BRA `(.L_x_3297) ;  /* 0x0000000000108947 */ /* 0x004fea0003800000 */
[----:B------:R-:W2:Y:S01]  /*1600*/  LDCU UR8, c[0x0][0x38c] ;  /* 0x00007180ff0877ac */ /* 0x000ea20008000800 */
[----:B------:R-:W-:Y:S01]  /*1610*/  IMAD.MOV.U32 R8, RZ, RZ, R6 ;  /* 0x000000ffff087224 */ /* 0x000fe200078e0006 */
[----:B--2---:R-:W-:-:S13]  /*1620*/  FSETP.GT.FTZ.AND P0, PT, R6, UR8, PT ;  /* 0x0000000806007c0b */ /* 0x004fda000bf14000 */
[----:B------:R-:W2:Y:S02]  /*1630*/  @P0 LDC R8, c[0x0][0x38c] ;  /* 0x0000e300ff080b82 */ /* 0x000ea40000000800 */
.L_x_3297:
[----:B------:R-:W-:Y:S05]  /*1640*/  BSYNC.RECONVERGENT B0 ;  /* 0x0000000000007941 */ /* 0x000fea0003800200 */
.L_x_3296:
[----:B--2---:R-:W-:Y:S01]  /*1650*/  FADD.FTZ R11, -R8, 1 ;  /* 0x3f800000080b7421 */ /* 0x004fe20000010100 */
[----:B0-----:R-:W-:Y:S01]  /*1660*/  FMUL.FTZ R5, R13, R10 ;  /* 0x0000000a0d057220 */ /* 0x001fe20000410000 */
[----:B-1----:R-:W-:Y:S01]  /*1670*/  FMUL.FTZ R6, R12, R7 ;  /* 0x000000070c067220 */ /* 0x002fe20000410000 */
[----:B------:R-:W-:Y:S01]  /*1680*/  FMUL.FTZ R7, R14, R9 ;  /* 0x000000090e077220 */ /* 0x000fe20000410000 */
[----:B------:R-:W-:Y:S01]  /*1690*/  BSSY.RECONVERGENT B0, `(.L_x_3298) ;  /* 0x000000f000007945 */ /* 0x000fe20003800200 */
[----:B------:R-:W-:Y:S01]  /*16a0*/  IMAD.U32 R9, RZ, RZ, UR7 ;  /* 0x00000007ff097e24 */ /* 0x000fe2000f8e00ff */
[----:B------:R-:W0:Y:S08]  /*16b0*/  MUFU.RCP R11, R11 ;  /* 0x0000000b000b7308 */ /* 0x000e300000001000 */
[----:B------:R-:W1:Y:S08]  /*16c0*/  MUFU.LG2 R5, R5 ;  /* 0x0000000500057308 */ /* 0x000e700000000c00 */
[----:B------:R-:W2:Y:S01]  /*16d0*/  MUFU.LG2 R6, R6 ;  /* 0x0000000600067308 */ /* 0x000ea20000000c00 */
[----:B0-----:R-:W-:Y:S01]  /*16e0*/  FMUL.FTZ R10, R11, R8 ;  /* 0x000000080b0a7220 */ /* 0x001fe20000410000 */
[----:B------:R-:W-:-:S04]  /*16f0*/  SHF.L.U32 R8, R3, 0x10, RZ ;  /* 0x0000001003087819 */ /* 0x000fc800000006ff */
[----:B------:R-:W-:Y:S02]  /*1700*/  FSETP.GEU.FTZ.AND P0, PT, R8, UR6, PT ;  /* 0x0000000608007c0b */ /* 0x000fe4000bf1e000 */
[----:B------:R-:W0:Y:S08]  /*1710*/  MUFU.LG2 R7, R7 ;  /* 0x0000000700077308 */ /* 0x000e300000000c00 */
[----:B------:R-:W3:Y:S03]  /*1720*/  MUFU.LG2 R10, R10 ;  /* 0x0000000a000a7308 */ /* 0x000ee60000000c00 */
[----:B-1----:R-:W-:Y:S05]  /*1730*/  @!P0 BRA `(.L_x_3299) ;  /* 0x0000000000108947 */ /* 0x002fea0003800000 */
[----:B------:R-:W1:Y:S01]  /*1740*/  LDCU UR8, c[0x0][0x38c] ;  /* 0x00007180ff0877ac */ /* 0x000e620008000800 */
[----:B------:R-:W-:Y:S02]  /*1750*/  MOV R9, R8 ;  /* 0x0000000800097202 */ /* 0x000fe40000000f00 */
[----:B-1----:R-:W-:-:S13]  /*1760*/  FSETP.GT.FTZ.AND P0, PT, R8, UR8, PT ;  /* 0x0000000808007c0b */ /* 0x002fda000bf14000 */
[----:B------:R-:W1:Y:S02]  /*1770*/  @P0 LDC R9, c[0x0][0x38c] ;  /* 0x0000e300ff090b82 */ /* 0x000e640000000800 */
.L_x_3299:
[----:B------:R-:W-:Y:S05]  /*1780*/  BSYNC.RECONVERGENT B0 ;  /* 0x0000000000007941 */ /* 0x000fea0003800200 */
.L_x_3298:
[----:B------:R-:W-:Y:S01]  /*1790*/  PRMT R8, R3, 0x7632, R8 ;  /* 0x0000763203087816 */ /* 0x000fe20000000008 */
[----:B-1----:R-:W-:Y:S01]  /*17a0*/  FADD.FTZ R3, -R9, 1 ;  /* 0x3f80000009037421 */ /* 0x002fe20000010100 */
[----:B------:R-:W-:Y:S01]  /*17b0*/  BSSY.RECONVERGENT B0, `(.L_x_3300) ;  /* 0x000000a000007945 */ /* 0x000fe20003800200 */
[----:B------:R-:W-:Y:S02]  /*17c0*/  MOV R11, UR7 ;  /* 0x00000007000b7c02 */ /* 0x000fe40008000f00 */
[----:B------:R-:W-:Y:S01]  /*17d0*/  IMAD.U32 R8, R8, 0x10000, RZ ;  /* 0x0001000008087824 */ /* 0x000fe200078e00ff */
[----:B------:R1:W4:Y:S04]  /*17e0*/  MUFU.RCP R14, R3 ;  /* 0x00000003000e7308 */ /* 0x0003280000001000 */
[----:B------:R-:W-:-:S13]  /*17f0*/  FSETP.GEU.FTZ.AND P0, PT, R8, UR6, PT ;  /* 0x0000000608007c0b */ /* 0x000fda000bf1e000 */
[----:B----4-:R-:W-:Y:S05]  /*1800*/  @!P0 BRA `(.L_x_3301) ;  /* 0x0000000000108947 */ /* 0x010fea0003800000 */
[----:B------:R-:W4:Y:S01]  /*1810*/  LDCU UR8, c[0x0][0x38c] ;  /* 0x00007180ff0877ac */ /* 0x000f220008000800 */
[----:B------:R-:W-:Y:S01]  /*1820*/  IMAD.MOV.U32 R11, RZ, RZ, R8 ;  /* 0x000000ffff0b7224 */ /* 0x000fe200078e0008 */
[----:B----4-:R-:W-:-:S13]  /*1830*/  FSETP.GT.FTZ.AND P0, PT, R8, UR8, PT ;  /* 0x0000000808007c0b */ /* 0x010fda000bf14000 */
[----:B------:R-:W4:Y:S02]  /*1840*/  @P0 LDC R11, c[0x0][0x38c] ;  /* 0x0000e300ff0b0b82 */ /* 0x000f240000000800 */
.L_x_3301:
[----:B------:R-:W-:Y:S05]  /*1850*/  BSYNC.RECONVERGENT B0 ;  /* 0x0000000000007941 */ /* 0x000fea0003800200 */
.L_x_3300:
[----:B------:R-:W-:Y:S01]  /*1860*/  SHF.L.U32 R8, R4, 0x10, RZ ;  /* 0x0000001004087819 */ /* 0x000fe200000006ff */
[----:B-1--4-:R-:W-:Y:S01]  /*1870*/  FADD.FTZ R3, -R11, 1 ;  /* 0x3f8000000b037421 */ /* 0x012fe20000010100 */
[----:B------:R-:W-:Y:S01]  /*1880*/  BSSY.RECONVERGENT B0, `(.L_x_3302) ;  /* 0x0000009000007945 */ /* 0x000fe20003800200 */
[----:B------:R-:W-:Y:S01]  /*1890*/  IMAD.U32 R12, RZ, RZ, UR7 ;  /* 0x00000007ff0c7e24 */ /* 0x000fe2000f8e00ff */
[----:B------:R-:W-:Y:S01]  /*18a0*/  FSETP.GEU.FTZ.AND P0, PT, R8, UR6, PT ;  /* 0x0000000608007c0b */ /* 0x000fe2000bf1e000 */
[----:B------:R1:W4:-:S12]  /*18b0*/  MUFU.RCP R16, R3 ;  /* 0x0000000300107308 */ /* 0x0003180000001000 */
[----:B-1----:R-:W-:Y:S05]  /*18c0*/  @!P0 BRA `(.L_x_3303) ;  /* 0x0000000000108947 */ /* 0x002fea0003800000 */
[----:B------:R-:W1:Y:S01]  /*18d0*/  LDCU UR7, c[0x0][0x38c] ;  /* 0x00007180ff0777ac */ /* 0x000e620008000800 */
[----:B------:R-:W-:Y:S02]  /*18e0*/  MOV R12, R8 ;  /* 0x00000008000c7202 */ /* 0x000fe40000000f00 */
[----:B-1----:R-:W-:-:S13]  /*18f0*/  FSETP.GT.FTZ.AND P0, PT, R8, UR7, PT ;  /* 0x0000000708007c0b */ /* 0x002fda000bf14000 */
[----:B------:R-:W1:Y:S02]  /*1900*/  @P0 LDC R12, c[0x0][0x38c] ;  /* 0x0000e300ff0c0b82 */ /* 0x000e640000000800 */
.L_x_3303:
[----:B------:R-:W-:Y:S05]  /*1910*/  BSYNC.RECONVERGENT B0 ;  /* 0x0000000000007941 */ /* 0x000fea0003800200 */
.L_x_3302:
[----:B------:R-:W-:Y:S01]  /*1920*/  PRMT R4, R4, 0x7632, R4 ;  /* 0x0000763204047816 */ /* 0x000fe20000000004 */
[----:B-1----:R-:W-:Y:S01]  /*1930*/  FADD.FTZ R3, -R12, 1 ;  /* 0x3f8000000c037421 */ /* 0x002fe20000010100 */
[----:B------:R-:W-:Y:S03]  /*1940*/  BSSY.RECONVERGENT B0, `(.L_x_3304) ;  /* 0x0000009000007945 */ /* 0x000fe60003800200 */
[----:B------:R-:W-:Y:S01]  /*1950*/  IMAD.U32 R4, R4, 0x10000, RZ ;  /* 0x0001000004047824 */ /* 0x000fe200078e00ff */
[----:B------:R1:W0:Y:S04]  /*1960*/  MUFU.RCP R13, R3 ;  /* 0x00000003000d7308 */ /* 0x0002280000001000 */
[----:B------:R-:W-:-:S13]  /*1970*/  FSETP.GEU.FTZ.AND P0, PT, R4, UR6, PT ;  /* 0x0000000604007c0b */ /* 0x000fda000bf1e000 */
[----:B0-----:R-:W-:Y:S05]  /*1980*/  @!P0 BRA `(.L_x_3305) ;  /* 0x0000000000108947 */ /* 0x001fea0003800000 */
[----:B------:R-:W0:Y:S01]  /*1990*/  LDCU UR6, c[0x0][0x38c] ;  /* 0x00007180ff0677ac */ /* 0x000e220008000800 */
[----:B------:R-:W-:Y:S02]  /*19a0*/  MOV R17, R4 ;  /* 0x0000000400117202 */ /* 0x000fe40000000f00 */
[----:B0-----:R-:W-:-:S13]  /*19b0*/  FSETP.GT.FTZ.AND P0, PT, R4, UR6, PT ;  /* 0x0000000604007c0b */ /* 0x001fda000bf14000 */
[----:B------:R-:W0:Y:S02]  /*19c0*/  @P0 LDC R17, c[0x0][0x38c] ;  /* 0x0000e300ff110b82 */ /* 0x000e240000000800 */
.L_x_3305:
[----:B------:R-:W-:Y:S05]  /*19d0*/  BSYNC.RECONVERGENT B0 ;  /* 0x0000000000007941 */ /* 0x000fea0003800200 */
.L_x_3304:
[----:B0-----:R-:W-:Y:S01]  /*19e0*/  FADD.FTZ R4, -R17, 1 ;  /* 0x3f80000011047421 */ /* 0x001fe20000010100 */
[----:B-1----:R-:W-:Y:S01]  /*19f0*/  FMUL.FTZ R3, R14, R9 ;  /* 0x000000090e037220 */ /* 0x002fe20000410000 */
[----:B----4-:R-:W-:Y:S01]  /*1a00*/  FMUL.FTZ R11, R16, R11 ;  /* 0x0000000b100b7220 */ /* 0x010fe20000410000 */
[----:B------:R-:W0:Y:S01]  /*1a10*/  LDC.64 R8, c[0x0][0x398] ;  /* 0x0000e600ff087b82 */ /* 0x000e220000000a00 */
[----:B------:R-:W-:Y:S01]  /*1a20*/  FMUL.FTZ R12, R13, R12 ;  /* 0x0000000c0d0c7220 */ /* 0x000fe20000410000 */
[----:B------:R-:W-:Y:S01]  /*1a30*/  FMUL.FTZ R5, R5, 0.69314718246459960938 ;  /* 0x3f31721805057820 */ /* 0x000fe20000410000 */
[----:B------:R-:W1:Y:S01]  /*1a40*/  MUFU.RCP R4, R4 ;  /* 0x0000000400047308 */ /* 0x000e620000001000 */
[----:B--2---:R-:W-:Y:S01]  /*1a50*/  FMUL.FTZ R6, R6, 0.69314718246459960938 ;  /* 0x3f31721806067820 */ /* 0x004fe20000410000 */
[----:B------:R-:W-:Y:S01]  /*1a60*/  FMUL.FTZ R7, R7, 0.69314718246459960938 ;  /* 0x3f31721807077820 */ /* 0x000fe20000410000 */
[----:B---3--:R-:W-:-:S05]  /*1a70*/  FMUL.FTZ R10, R10, 0.69314718246459960938 ;  /* 0x3f3172180a0a7820 */ /* 0x008fca0000410000 */
[----:B------:R-:W2:Y:S08]  /*1a80*/  MUFU.LG2 R3, R3 ;  /* 0x0000000300037308 */ /* 0x000eb00000000c00 */
[----:B------:R-:W3:Y:S01]  /*1a90*/  MUFU.LG2 R11, R11 ;  /* 0x0000000b000b7308 */ /* 0x000ee20000000c00 */
[----:B-1----:R-:W-:Y:S01]  /*1aa0*/  FMUL.FTZ R17, R4, R17 ;  /* 0x0000001104117220 */ /* 0x002fe20000410000 */
[----:B0-----:R-:W-:-:S06]  /*1ab0*/  IMAD.WIDE.U32 R8, R0, 0x2, R8 ;  /* 0x0000000200087825 */ /* 0x001fcc00078e0008 */
[----:B------:R-:W0:Y:S01]  /*1ac0*/  MUFU.LG2 R12, R12 ;  /* 0x0000000c000c7308 */ /* 0x000e220000000c00 */
[----:B--2---:R-:W-:Y:S01]  /*1ad0*/  FMUL.FTZ R0, R3, 0.69314718246459960938 ;  /* 0x3f31721803007820 */ /* 0x004fe20000410000 */
[----:B------:R-:W-:Y:S01]  /*1ae0*/  F2FP.BF16.F32.PACK_AB R3, R6, R5 ;  /* 0x000000050603723e */ /* 0x000fe200000010ff */
[----:B------:R-:W-:Y:S01]  /*1af0*/  IMAD.WIDE.U32 R8, R2, 0x4, R8 ;  /* 0x0000000402087825 */ /* 0x000fe200078e0008 */
[----:B------:R-:W-:-:S04]  /*1b00*/  F2FP.BF16.F32.PACK_AB R5, R10, R7 ;  /* 0x000000070a05723e */ /* 0x000fc800000010ff */
[----:B------:R-:W1:Y:S01]  /*1b10*/  MUFU.LG2 R17, R17 ;  /* 0x0000001100117308 */ /* 0x000e620000000c00 */
[----:B---3--:R-:W-:Y:S01]  /*1b20*/  FMUL.FTZ R11, R11, 0.69314718246459960938 ;  /* 0x3f3172180b0b7820 */ /* 0x008fe20000410000 */
[----:B------:R-:W-:Y:S04]  /*1b30*/  STG.E desc[UR4][R8.64], R3 ;  /* 0x0000000308007986 */ /* 0x000fe8000c101904 */
[----:B------:R-:W-:Y:S01]  /*1b40*/  F2FP.BF16.F32.PACK_AB R7, R11, R0 ;  /* 0x000000000b07723e */ /* 0x000fe200000010ff */
[----:B------:R-:W-:Y:S01]  /*1b50*/  STG.E desc[UR4][R8.64+0x200], R5 ;  /* 0x0002000508007986 */ /* 0x000fe2000c101904 */
[----:B0-----:R-:W-:-:S03]  /*1b60*/  FMUL.FTZ R4, R12, 0.69314718246459960938 ;  /* 0x3f3172180c047820 */ /* 0x001fc60000410000 */
[----:B------:R-:W-:Y:S01]  /*1b70*/  STG.E desc[UR4][R8.64+0x400], R7 ;  /* 0x0004000708007986 */ /* 0x000fe2000c101904 */
[----:B-1----:R-:W-:-:S05]  /*1b80*/  FMUL.FTZ R13, R17, 0.69314718246459960938 ;  /* 0x3f317218110d7820 */ /* 0x002fca0000410000 */
[----:B------:R-:W-:-:S05]  /*1b90*/  F2FP.BF16.F32.PACK_AB R11, R13, R4 ;  /* 0x000000040d0b723e */ /* 0x000fca00000010ff */
[----:B------:R-:W-:Y:S01]  /*1ba0*/  STG.E desc[UR4][R8.64+0x600], R11 ;  /* 0x0006000b08007986 */ /* 0x000fe2000c101904 */
[----:B------:R-:W-:Y:S05]  /*1bb0*/  EXIT ;  /* 0x000000000000794d */ /* 0x000fea0003800000 */
.L_x_3306:
        /* <DEDUP_REMOVED lines=12> */
.L_x_11332:


//--------------------- .text._ZN2at6native29vectorized_elementwise_kernelILi4EZZZNS0_17logit_kernel_cudaERNS_18TensorIteratorBaseERKN3c106ScalarEENKUlvE_clEvENKUlvE2_clEvEUlNS4_8BFloat16EE0_St5arrayIPcLm2EEEEviT0_T1_ --------------------------
	.section	.text._ZN2at6native29vectorized_elementwise_kernelILi4EZZZNS0_17logit_kernel_cudaERNS_18TensorIteratorBaseERKN3c106ScalarEENKUlvE_clEvENKUlvE2_clEvEUlNS4_8BFloat16EE0_St5arrayIPcLm2EEEEviT0_T1_,"ax",@progbits
	.align	128
        .global         _ZN2at6native29vectorized_elementwise_kernelILi4EZZZNS0_17logit_kernel_cudaERNS_18TensorIteratorBaseERKN3c106ScalarEENKUlvE_clEvENKUlvE2_clEvEUlNS4_8BFloat16EE0_St5arrayIPcLm2EEEEviT0_T1_
        .type           _ZN2at6native29vectorized_elementwise_kernelILi4EZZZNS0_17logit_kernel_cudaERNS_18TensorIteratorBaseERKN3c106ScalarEENKUlvE_clEvENKUlvE2_clEvEUlNS4_8BFloat16EE0_St5arrayIPcLm2EEEEviT0_T1_,@function
        .size           _ZN2at6native29vectorized_elementwise_kernelILi4EZZZNS0_17logit_kernel_cudaERNS_18TensorIteratorBaseERKN3c106ScalarEENKUlvE_clEvENKUlvE2_clEvEUlNS4_8BFloat16EE0_St5arrayIPcLm2EEEEviT0_T1_,(.L_x_11333 - _ZN2at6native29vectorized_elementwise_kernelILi4EZZZNS0_17logit_kernel_cudaERNS_18TensorIteratorBaseERKN3c106ScalarEENKUlvE_clEvENKUlvE2_clEvEUlNS4_8BFloat16EE0_St5arrayIPcLm2EEEEviT0_T1_)
        .other          _ZN2at6native29vectorized_elementwise_kernelILi4EZZZNS0_17logit_kernel_cudaERNS_18TensorIteratorBaseERKN3c106ScalarEENKUlvE_clEvENKUlvE2_clEvEUlNS4_8BFloat16EE0_St5arrayIPcLm2EEEEviT0_T1_,@"STO_CUDA_ENTRY STV_DEFAULT"
_ZN2at6native29vectorized_elementwise_kernelILi4EZZZNS0_17logit_kernel_cudaERNS_18TensorIteratorBaseERKN3c106ScalarEENKUlvE_clEvENKUlvE2_clEvEUlNS4_8BFloat16EE0_St5arrayIPcLm2EEEEviT0_T1_:
.text._ZN2at6native29vectorized_elementwise_kernelILi4EZZZNS0_17logit_kernel_cudaERNS_18TensorIteratorBaseERKN3c106ScalarEENKUlvE_clEvENKUlvE2_clEvEUlNS4_8BFloat16EE0_St5arrayIPcLm2EEEEviT0_T1_:
        /* <DEDUP_REMOVED lines=80> */
.L_x_3311:
[----:B------:R-:W-:Y:S05]  /*0500*/  BSYNC.RECONVERGENT B1 ;  /* 0x0000000000017941 */ /* 0x000fea0003800200 */
.L_x_3310:
[----:B0-----:R-:W-:-:S06]  /*0510*/  FADD.FTZ R3, -R2, 1 ;  /* 0x3f80000002037421 */ /* 0x001fcc0000010100 */
[----:B------:R-:W0:Y:S02]  /*0520*/  MUFU.RCP R3, R3 ;  /* 0x0000000300037308 */ /* 0x000e240000001000 */
[----:B0-----:R-:W-:-:S06]  /*0530*/  FMUL.FTZ R2, R3, R2 ;  /* 0x0000000203027220 */ /* 0x001fcc0000410000 */
[----:B------:R-:W0:Y:S02]  /*0540*/  MUFU.LG2 R2, R2 ;  /* 0x0000000200027308 */ /* 0x000e240000000c00 */
[----:B0-----:R-:W-:-:S05]  /*0550*/  FMUL.FTZ R8, R2, 0.69314718246459960938 ;  /* 0x3f31721802087820 */ /* 0x001fca0000410000 */
[----:B------:R-:W-:-:S07]  /*0560*/  F2FP.BF16.F32.PACK_AB R8, RZ, R8 ;  /* 0x00000008ff08723e */ /* 0x000fce00000010ff */
.L_x_3309:
[----:B------:R-:W-:Y:S05]  /*0570*/  BSYNC.RECONVERGENT B0 ;  /* 0x0000000000007941 */ /* 0x000fea0003800200 */
.L_x_3308:
        /* <DEDUP_REMOVED lines=14> */
.L_x_3315:
[----:B------:R-:W-:Y:S05]  /*0660*/  BSYNC.RECONVERGENT B1 ;  /* 0x0000000000017941 */ /* 0x000fea0003800200 */
.L_x_3314:
[----:B0-----:R-:W-:-:S06]  /*0670*/  FADD.FTZ R3, -R2, 1 ;  /* 0x3f80000002037421 */ /* 0x001fcc0000010100 */
[----:B------:R-:W0:Y:S02]  /*0680*/  MUFU.RCP R3, R3 ;  /* 0x0000000300037308 */ /* 0x000e240000001000 */
[----:B0-----:R-:W-:-:S06]  /*0690*/  FMUL.FTZ R2, R3, R2 ;  /* 0x0000000203027220 */ /* 0x001fcc0000410000 */
[----:B------:R-:W0:Y:S02]  /*06a0*/  MUFU.LG2 R2, R2 ;  /* 0x0000000200027308 */ /* 0x000e240000000c00 */
[----:B0-----:R-:W-:-:S05]  /*06b0*/  FMUL.FTZ R9, R2, 0.69314718246459960938 ;  /* 0x3f31721802097820 */ /* 0x001fca0000410000 */
[----:B------:R-:W-:-:S07]  /*06c0*/  F2FP.BF16.F32.PACK_AB R9, RZ, R9 ;  /* 0x00000009ff09723e */ /* 0x000fce00000010ff */
.L_x_3313:
[----:B------:R-:W-:Y:S05]  /*06d0*/  BSYNC.RECONVERGENT B0 ;  /* 0x0000000000007941 */ /* 0x000fea0003800200 */
.L_x_3312:
        /* <DEDUP_REMOVED lines=14> */
.L_x_3319:
[----:B------:R-:W-:Y:S05]  /*07c0*/  BSYNC.RECONVERGENT B1 ;  /* 0x0000000000017941 */ /* 0x000fea0003800200 */
.L_x_3318:
[----:B0-----:R-:W-:-:S06]  /*07d0*/  FADD.FTZ R3, -R2, 1 ;  /* 0x3f80000002037421 */ /* 0x001fcc0000010100 */
[----:B------:R-:W0:Y:S02]  /*07e0*/  MUFU.RCP R3, R3 ;  /* 0x0000000300037308 */ /* 0x000e240000001000 */
[----:B0-----:R-:W-:-:S06]  /*07f0*/  FMUL.FTZ R2, R3, R2 ;  /* 0x0000000203027220 */ /* 0x001fcc0000410000 */
[----:B------:R-:W0:Y:S02]  /*0800*/  MUFU.LG2 R2, R2 ;  /* 0x0000000200027308 */ /* 0x000e240000000c00 */
[----:B0-----:R-:W-:-:S05]  /*0810*/  FMUL.FTZ R10, R2, 0.69314718246459960938 ;  /* 0x3f317218020a7820 */ /* 0x001fca0000410000 */
[----:B------:R-:W-:-:S07]  /*0820*/  F2FP.BF16.F32.PACK_AB R10, RZ, R10 ;  /* 0x0000000aff0a723e */ /* 0x000fce00000010ff */
.L_x_3317:
[----:B------:R-:W-:Y:S05]  /*0830*/  BSYNC.RECONVERGENT B0 ;  /* 0x0000000000007941 */ /* 0x000fea0003800200 */
.L_x_3316:
        /* <DEDUP_REMOVED lines=14> */
.L_x_3323:
[----:B------:R-:W-:Y:S05]  /*0920*/  BSYNC.RECONVERGENT B1 ;  /* 0x0000000000017941 */ /* 0x000fea0003800200 */
.L_x_3322:
[----:B0-----:R-:W-:-:S04]  /*0930*/  FADD.FTZ R4, -R2, 1 ;  /* 0x3f80000002047421 */ /* 0x001fc80000010100 */
[----:B------:R-:W0:Y:S02]  /*0940*/  MUFU.RCP R3, R4 ;  /* 0x0000000400037308 */ /* 0x000e240000001000 */
[----:B0-----:R-:W-:-:S06]  /*0950*/  FMUL.FTZ R2, R3, R2 ;  /* 0x0000000203027220 */ /* 0x001fcc0000410000 */
[----:B------:R-:W0:Y:S02]  /*0960*/  MUFU.LG2 R2, R2 ;  /* 0x0000000200027308 */ /* 0x000e240000000c00 */
[----:B0-----:R-:W-:-:S05]  /*0970*/  FMUL.FTZ R3, R2, 0.69314718246459960938 ;  /* 0x3f31721802037820 */ /* 0x001fca0000410000 */
[----:B------:R-:W-:-:S07]  /*0980*/  F2FP.BF16.F32.PACK_AB R3, RZ, R3 ;  /* 0x00000003ff03723e */ /* 0x000fce00000010ff */
.L_x_3321:
[----:B------:R-:W-:Y:S05]  /*0990*/  BSYNC.RECONVERGENT B0 ;  /* 0x0000000000007941 */ /* 0x000fea0003800200 */
.L_x_3320:
        /* <DEDUP_REMOVED lines=14> */
.L_x_3327:
[----:B------:R-:W-:Y:S05]  /*0a80*/  BSYNC.RECONVERGENT B1 ;  /* 0x0000000000017941 */ /* 0x000fea0003800200 */
.L_x_3326:
[----:B0-----:R-:W-:-:S04]  /*0a90*/  FADD.FTZ R4, -R2, 1 ;  /* 0x3f80000002047421 */ /* 0x001fc80000010100 */
[----:B------:R-:W0:Y:S02]  /*0aa0*/  MUFU.RCP R5, R4 ;  /* 0x0000000400057308 */ /* 0x000e240000001000 */
[----:B0-----:R-:W-:-:S06]  /*0ab0*/  FMUL.FTZ R5, R5, R2 ;  /* 0x0000000205057220 */ /* 0x001fcc0000410000 */
[----:B------:R-:W0:Y:S02]  /*0ac0*/  MUFU.LG2 R5, R5 ;  /* 0x0000000500057308 */ /* 0x000e240000000c00 */
[----:B0-----:R-:W-:-:S05]  /*0ad0*/  FMUL.FTZ R2, R5, 0.69314718246459960938 ;  /* 0x3f31721805027820 */ /* 0x001fca0000410000 */
[----:B------:R-:W-:-:S07]  /*0ae0*/  F2FP.BF16.F32.PACK_AB R2, RZ, R2 ;  /* 0x00000002ff02723e */ /* 0x000fce00000010ff */
.L_x_3325:
[----:B------:R-:W-:Y:S05]  /*0af0*/  BSYNC.RECONVERGENT B0 ;  /* 0x0000000000007941 */ /* 0x000fea0003800200 */
.L_x_3324:
        /* <DEDUP_REMOVED lines=14> */
.L_x_3331:
[----:B------:R-:W-:Y:S05]  /*0be0*/  BSYNC.RECONVERGENT B1 ;  /* 0x0000000000017941 */ /* 0x000fea0003800200 */
.L_x_3330:
[----:B0-----:R-:W-:-:S06]  /*0bf0*/  FADD.FTZ R5, -R4, 1 ;  /* 0x3f80000004057421 */ /* 0x001fcc0000010100 */
[----:B------:R-:W0:Y:S02]  /*0c00*/  MUFU.RCP R5, R5 ;  /* 0x0000000500057308 */ /* 0x000e240000001000 */
[----:B0-----:R-:W-:-:S06]  /*0c10*/  FMUL.FTZ R6, R5, R4 ;  /* 0x0000000405067220 */ /* 0x001fcc0000410000 */
[----:B------:R-:W0:Y:S02]  /*0c20*/  MUFU.LG2 R6, R6 ;  /* 0x0000000600067308 */ /* 0x000e240000000c00 */
[----:B0-----:R-:W-:-:S05]  /*0c30*/  FMUL.FTZ R4, R6, 0.69314718246459960938 ;  /* 0x3f31721806047820 */ /* 0x001fca0000410000 */
[----:B------:R-:W-:-:S07]  /*0c40*/  F2FP.BF16.F32.PACK_AB R4, RZ, R4 ;  /* 0x00000004ff04723e */ /* 0x000fce00000010ff */
.L_x_3329:
[----:B------:R-:W-:Y:S05]  /*0c50*/  BSYNC.RECONVERGENT B0 ;  /* 0x0000000000007941 */ /* 0x000fea0003800200 */
.L_x_3328:
        /* <DEDUP_REMOVED lines=14> */
.L_x_3335:
[----:B------:R-:W-:Y:S05]  /*0d40*/  BSYNC.RECONVERGENT B1 ;  /* 0x0000000000017941 */ /* 0x000fea0003800200 */
.L_x_3334:
[----:B0-----:R-:W-:-:S06]  /*0d50*/  FADD.FTZ R6, -R5, 1 ;  /* 0x3f80000005067421 */ /* 0x001fcc0000010100 */
[----:B------:R-:W0:Y:S02]  /*0d60*/  MUFU.RCP R6, R6 ;  /* 0x0000000600067308 */ /* 0x000e240000001000 */
[----:B0-----:R-:W-:-:S06]  /*0d70*/  FMUL.FTZ R11, R6, R5 ;  /* 0x00000005060b7220 */ /* 0x001fcc0000410000 */
[----:B------:R-:W0:Y:S02]  /*0d80*/  MUFU.LG2 R11, R11 ;  /* 0x0000000b000b7308 */ /* 0x000e240000000c00 */
[----:B0-----:R-:W-:-:S05]  /*0d90*/  FMUL.FTZ R5, R11, 0.69314718246459960938 ;  /* 0x3f3172180b057820 */ /* 0x001fca0000410000 */
[----:B------:R-:W-:-:S07]  /*0da0*/  F2FP.BF16.F32.PACK_AB R5, RZ, R5 ;  /* 0x00000005ff05723e */ /* 0x000fce00000010ff */
.L_x_3333:
[----:B------:R-:W-:Y:S05]  /*0db0*/  BSYNC.RECONVERGENT B0 ;  /* 0x0000000000007941 */ /* 0x000fea0003800200 */
.L_x_3332:
        /* <DEDUP_REMOVED lines=13> */
.L_x_3339:
[----:B------:R-:W-:Y:S05]  /*0e90*/  BSYNC.RECONVERGENT B1 ;  /* 0x0000000000017941 */ /* 0x000fea0003800200 */
.L_x_3338:
[----:B0-----:R-:W-:-:S04]  /*0ea0*/  FADD.FTZ R11, -R17, 1 ;  /* 0x3f800000110b7421 */ /* 0x001fc80000010100 */
[----:B------:R-:W0:Y:S02]  /*0eb0*/  MUFU.RCP R6, R11 ;  /* 0x0000000b00067308 */ /* 0x000e240000001000 */
[----:B0-----:R-:W-:-:S06]  /*0ec0*/  FMUL.FTZ R17, R6, R17 ;  /* 0x0000001106117220 */ /* 0x001fcc0000410000 */
[----:B------:R-:W0:Y:S02]  /*0ed0*/  MUFU.LG2 R17, R17 ;  /* 0x0000001100117308 */ /* 0x000e240000000c00 */
[----:B0-----:R-:W-:-:S05]  /*0ee0*/  FMUL.FTZ R6, R17, 0.69314718246459960938 ;  /* 0x3f31721811067820 */ /* 0x001fca0000410000 */
[----:B------:R-:W-:-:S07]  /*0ef0*/  F2FP.BF16.F32.PACK_AB R6, RZ, R6 ;  /* 0x00000006ff06723e */ /* 0x000fce00000010ff */
.L_x_3337:
[----:B------:R-:W-:Y:S05]  /*0f00*/  BSYNC.RECONVERGENT B0 ;  /* 0x0000000000007941 */ /* 0x000fea0003800200 */
.L_x_3336:
        /* <DEDUP_REMOVED lines=21> */
.L_x_3342:
[----:B------:R-:W-:-:S13]  /*1060*/  ISETP.GE.U32.AND P0, PT, R19, R16, PT ;  /* 0x000000101300720c */ /* 0x000fda0003f06070 */
[----:B------:R-:W-:Y:S05]  /*1070*/  @P0 BRA `(.L_x_3344) ;  /* 0x0000000000300947 */ /* 0x000fea0003800000 */
[----:B0-----:R-:W0:Y:S01]  /*1080*/  LDC.64 R8, c[0x0][0x398] ;  /* 0x0000e600ff087b82 */ /* 0x001e220000000a00 */
[----:B------:R-:W-:Y:S01]  /*1090*/  IMAD.IADD R7, R0, 0x1, R19 ;  /* 0x0000000100077824 */ /* 0x000fe200078e0213 */
[----:B------:R-:W-:-:S03]  /*10a0*/  IADD3 R19, PT, PT, R19, 0x80, RZ ;  /* 0x0000008013137810 */ /* 0x000fc60007ffe0ff */
[----:B0-----:R-:W-:-:S05]  /*10b0*/  IMAD.WIDE.U32 R8, R7, 0x2, R8 ;  /* 0x0000000207087825 */ /* 0x001fca00078e0008 */
[----:B------:R1:W-:Y:S02]  /*10c0*/  STG.E.U16 desc[UR4][R8.64], R3 ;  /* 0x0000000308007986 */ /* 0x0003e4000c101504 */
.L_x_3343:
[----:B------:R-:W-:-:S13]  /*10d0*/  ISETP.GE.U32.AND P0, PT, R19, R16, PT ;  /* 0x000000101300720c */ /* 0x000fda0003f06070 */
[----:B------:R-:W-:Y:S05]  /*10e0*/  @P0 BRA `(.L_x_3345) ;  /* 0x0000000000340947 */ /* 0x000fea0003800000 */
[----:B01----:R-:W0:Y:S01]  /*10f0*/  LDC.64 R8, c[0x0][0x398] ;  /* 0x0000e600ff087b82 */ /* 0x003e220000000a00 */
[----:B------:R-:W-:Y:S01]  /*1100*/  IMAD.IADD R3, R0, 0x1, R19 ;  /* 0x0000000100037824 */ /* 0x000fe200078e0213 */
[----:B------:R-:W-:-:S03]  /*1110*/  IADD3 R19, PT, PT, R19, 0x80, RZ ;  /* 0x0000008013137810 */ /* 0x000fc60007ffe0ff */
[----:B0-----:R-:W-:-:S05]  /*1120*/  IMAD.WIDE.U32 R8, R3, 0x2, R8 ;  /* 0x0000000203087825 */ /* 0x001fca00078e0008 */
[----:B------:R1:W-:Y:S02]  /*1130*/  STG.E.U16 desc[UR4][R8.64], R2 ;  /* 0x0000000208007986 */ /* 0x0003e4000c101504 */
.L_x_3344:
        /* <DEDUP_REMOVED lines=8> */
.L_x_3345:
[----:B------:R-:W-:Y:S05]  /*11c0*/  BSYNC.RELIABLE B1 ;  /* 0x0000000000017941 */ /* 0x000fea0003800100 */
.L_x_3341:
[----:B------:R-:W-:-:S13]  /*11d0*/  ISETP.GE.U32.AND P0, PT, R19, R16, PT ;  /* 0x000000101300720c */ /* 0x000fda0003f06070 */
[----:B-12---:R-:W1:Y:S01]  /*11e0*/  @!P0 LDC.64 R2, c[0x0][0x398] ;  /* 0x0000e600ff028b82 */ /* 0x006e620000000a00 */
[----:B------:R-:W-:Y:S01]  /*11f0*/  @!P0 IMAD.IADD R7, R0, 0x1, R19 ;  /* 0x0000000100078824 */ /* 0x000fe200078e0213 */
[----:B------:R-:W-:-:S03]  /*1200*/  @!P0 IADD3 R19, PT, PT, R19, 0x80, RZ ;  /* 0x0000008013138810 */ /* 0x000fc60007ffe0ff */
[----:B-1----:R-:W-:-:S05]  /*1210*/  @!P0 IMAD.WIDE.U32 R2, R7, 0x2, R2 ;  /* 0x0000000207028825 */ /* 0x002fca00078e0002 */
[----:B------:R2:W-:Y:S02]  /*1220*/  @!P0 STG.E.U16 desc[UR4][R2.64], R5 ;  /* 0x0000000502008986 */ /* 0x0005e4000c101504 */
.L_x_3346:
[----:B------:R-:W-:Y:S05]  /*1230*/  BSYNC.RECONVERGENT B0 ;  /* 0x0000000000007941 */ /* 0x000fea0003800200 */
.L_x_3340:
        /* <DEDUP_REMOVED lines=8> */
.L_x_3307:
[----:B------:R-:W0:Y:S01]  /*12c0*/  S2R R4, SR_TID.X ;  /* 0x0000000000047919 */ /* 0x000e220000002100 */
[----:B------:R-:W1:Y:S01]  /*12d0*/  LDC.64 R2, c[0x0][0x3a0] ;  /* 0x0000e800ff027b82 */ /* 0x000e620000000a00 */
[----:B------:R-:W2:Y:S01]  /*12e0*/  LDCU UR6, c[0x0][0x388] ;  /* 0x00007100ff0677ac */ /* 0x000ea20008000800 */
[----:B-1----:R-:W-:-:S04]  /*12f0*/  IMAD.WIDE.U32 R2, R0, 0x2, R2 ;  /* 0x0000000200027825 */ /* 0x002fc800078e0002 */
[----:B0-----:R-:W-:-:S05]  /*1300*/  IMAD.WIDE.U32 R8, R4, 0x8, R2 ;  /* 0x0000000804087825 */ /* 0x001fca00078e0002 */
[----:B------:R-:W3:Y:S04]  /*1310*/  LDG.E.64 R6, desc[UR4][R8.64] ;  /* 0x0000000408067981 */ /* 0x000ee8000c1e1b00 */
[----:B------:R0:W5:Y:S01]  /*1320*/  LDG.E.64 R2, desc[UR4][R8.64+0x400] ;  /* 0x0004000408027981 */ /* 0x000162000c1e1b00 */
[----:B------:R-:W-:Y:S01]  /*1330*/  BSSY.RECONVERGENT B0, `(.L_x_3347) ;  /* 0x000000a000007945 */ /* 0x000fe20003800200 */
[----:B------:R-:W-:Y:S01]  /*1340*/  IMAD.U32 R10, RZ, RZ, UR7 ;  /* 0x00000007ff0a7e24 */ /* 0x000fe2000f8e00ff */
[C---:B---3--:R-:W-:Y:S02]  /*1350*/  SHF.L.U32 R5, R6.reuse, 0x10, RZ ;  /* 0x0000001006057819 */ /* 0x048fe400000006ff */
[----:B------:R-:W-:Y:S02]  /*1360*/  PRMT R6, R6, 0x7632, R6 ;  /* 0x0000763206067816 */ /* 0x000fe40000000006 */
[----:B--2---:R-:W-:-:S13]  /*1370*/  FSETP.GEU.FTZ.AND P0, PT, R5, UR6, PT ;  /* 0x0000000605007c0b */ /* 0x004fda000bf1e000 */
[----:B0-----:R-:W-:Y:S05]  /*1380*/  @!P0 BRA `(.L_x_3348) ;  /* 0x0000000000108947 */ /* 0x001fea0003800000 */
[----:B------:R-:W0:Y:S01]  /*1390*/  LDCU UR8, c[0x0][0x38c] ;  /* 0x00007180ff0877ac */ /* 0x000e220008000800 */
[----:B------:R-:W-:Y:S02]  /*13a0*/  MOV R10, R5 ;  /* 0x00000005000a7202 */ /* 0x000fe40000000f00 */
[----:B0-----:R-:W-:-:S13]  /*13b0*/  FSETP.GT.FTZ.AND P0, PT, R5, UR8, PT ;  /* 0x0000000805007c0b */ /* 0x001fda000bf14000 */
[----:B------:R-:W0:Y:S02]  /*13c0*/  @P0 LDC R10, c[0x0][0x38c] ;  /* 0x0000e300ff0a0b82 */ /* 0x000e240000000800 */
.L_x_3348:
[----:B------:R-:W-:Y:S05]  /*13d0*/  BSYNC.RECONVERGENT B0 ;  /* 0x0000000000007941 */ /* 0x000fea0003800200 */
.L_x_3347:
[----:B------:R-:W-:Y:S02]  /*13e0*/  IMAD.U32 R6, R6, 0x10000, RZ ;  /* 0x0001000006067824 */ /* 0x000fe400078e00ff */
[----:B0-----:R-:W-:Y:S01]  /*13f0*/  FADD.FTZ R5, -R10, 1 ;  /* 0x3f8000000a057421 */ /* 0x001fe20000010100 */
[----:B------:R-:W-:Y:S01]  /*1400*/  BSSY.RECONVERGENT B0, `(.L_x_3349) ;  /* 0x0000009000007945 */ /* 0x000fe20003800200 */
[----:B------:R-:W-:Y:S02]  /*1410*/  MOV R8, UR7 ;  /* 0x0000000700087c02 */ /* 0x000fe40008000f00 */
[----:B------:R-:W-:Y:S01]  /*1420*/  FSETP.GEU.FTZ.AND P0, PT, R6, UR6, PT ;  /* 0x0000000606007c0b */ /* 0x000fe2000bf1e000 */
[----:B------:R0:W1:-:S12]  /*1430*/  MUFU.RCP R13, R5 ;  /* 0x00000005000d7308 */ /* 0x0000580000001000 */
[----:B------:R-:W-:Y:S05]  /*1440*/  @!P0 BRA `(.L_x_3350) ;  /* 0x0000000000108947 */ /* 0x000fea0003800000 */
[----:B------:R-:W2:Y:S01]  /*1450*/  LDCU UR8, c[0x0][0x38c] ;  /* 0x00007180ff0877ac */ /* 0x000ea20008000800 */
[----:B------:R-:W-:Y:S01]  /*1460*/  IMAD.MOV.U32 R8, RZ, RZ, R6 ;  /* 0x000000ffff087224 */ /* 0x000fe200078e0006 */
[----:B--2---:R-:W-:-:S13]  /*1470*/  FSETP.GT.FTZ.AND P0, PT, R6, UR8, PT ;  /* 0x0000000806007c0b */ /* 0x004fda000bf14000 */
[----:B------:R-:W2:Y:S02]  /*1480*/  @P0 LDC R8, c[0x0][0x38c] ;  /* 0x0000e300ff080b82 */ /* 0x000ea40000000800 */
.L_x_3350:
[----:B------:R-:W-:Y:S05]  /*1490*/  BSYNC.RECONVERGENT B0 ;  /* 0x0000000000007941 */ /* 0x000fea0003800200 */
.L_x_3349:
[----:B------:R-:W-:Y:S01]  /*14a0*/  SHF.L.U32 R6, R7, 0x10, RZ ;  /* 0x0000001007067819 */ /* 0x000fe200000006ff */
[----:B0-2---:R-:W-:Y:S01]  /*14b0*/  FADD.FTZ R5, -R8, 1 ;  /* 0x3f80000008057421 */ /* 0x005fe20000010100 */
[----:B------:R-:W-:Y:S01]  /*14c0*/  BSSY.RECONVERGENT B0, `(.L_x_3351) ;  /* 0x0000009000007945 */ /* 0x000fe20003800200 */
[----:B------:R-:W-:Y:S01]  /*14d0*/  IMAD.U32 R9, RZ, RZ, UR7 ;  /* 0x00000007ff097e24 */ /* 0x000fe2000f8e00ff */
[----:B------:R-:W-:Y:S01]  /*14e0*/  FSETP.GEU.FTZ.AND P0, PT, R6, UR6, PT ;  /* 0x0000000606007c0b */ /* 0x000fe2000bf1e000 */
[----:B------:R0:W2:-:S12]  /*14f0*/  MUFU.RCP R15, R5 ;  /* 0x00000005000f7308 */ /* 0x0000980000001000 */
[----:B0-----:R-:W-:Y:S05]  /*1500*/  @!P0 BRA `(.L_x_3352) ;  /* 0x0000000000108947 */ /* 0x001fea0003800000 */
[----:B------:R-:W0:Y:S01]  /*1510*/  LDCU UR8, c[0x0][0x38c] ;  /* 0x00007180ff0877ac */ /* 0x000e220008000800 */
[----:B------:R-:W-:Y:S02]  /*1520*/  MOV R9, R6 ;  /* 0x0000000600097202 */ /* 0x000fe40000000f00 */
[----:B0-----:R-:W-:-:S13]  /*1530*/  FSETP.GT.FTZ.AND P0, PT, R6, UR8, PT ;  /* 0x0000000806007c0b */ /* 0x001fda000bf14000 */
[----:B------:R-:W0:Y:S02]  /*1540*/  @P0 LDC R9, c[0x0][0x38c] ;  /* 0x0000e300ff090b82 */ /* 0x000e240000000800 */
.L_x_3352:
[----:B------:R-:W-:Y:S05]  /*1550*/  BSYNC.RECONVERGENT B0 ;  /* 0x0000000000007941 */ /* 0x000fea0003800200 */
.L_x_3351:
[----:B------:R-:W-:Y:S01]  /*1560*/  PRMT R6, R7, 0x7632, R6 ;  /* 0x0000763207067816 */ /* 0x000fe20000000006 */
[----:B0-----:R-:W-:Y:S01]  /*1570*/  FADD.FTZ R5, -R9, 1 ;  /* 0x3f80000009057421 */ /* 0x001fe20000010100 */
[----:B------:R-:W-:Y:S01]  /*1580*/  BSSY.RECONVERGENT B0, `(.L_x_3353) ;  /* 0x000000a000007945 */ /* 0x000fe20003800200 */
[----:B------:R-:W-:Y:S02]  /*1590*/  MOV R11, UR7 ;  /* 0x00000007000b7c02 */ /* 0x000fe40008000f00 */
[----:B------:R-:W-:Y:S01]  /*15a0*/  IMAD.U32 R6, R6, 0x10000, RZ ;  /* 0x0001000006067824 */ /* 0x000fe200078e00ff */
[----:B------:R0:W3:Y:S04]  /*15b0*/  MUFU.RCP R14, R5 ;  /* 0x00000005000e7308 */ /* 0x0000e80000001000 */
[----:B------:R-:W-:-:S13]  /*15c0*/  FSETP.GEU.FTZ.AND P0, PT, R6, UR6, PT ;  /* 0x0000000606007c0b */ /* 0x000fda000bf1e000 */
[----:B---3--:R-:W-:Y:S05]  /*15d0*/  @!P0 BRA `(.L_x_3354) ;  /* 0x0000000000108947 */ /* 0x008fea0003800000 */
[----:B------:R-:W3:Y:S01]  /*15e0*/  LDCU UR8, c[0x0][0x38c] ;  /* 0x00007180ff0877ac */ /* 0x000ee20008000800 */
[----:B------:R-:W-:Y:S01]  /*15f0*/  IMAD.MOV.U32 R11, RZ, RZ, R6 ;  /* 0x000000ffff0b7224 */ /* 0x000fe200078e0006 */
[----:B---3--:R-:W-:-:S13]  /*1600*/  FSETP.GT.FTZ.AND P0, PT, R6, UR8, PT ;  /* 0x0000000806007c0b */ /* 0x008fda000bf14000 */
[----:B------:R-:W3:Y:S02]  /*1610*/  @P0 LDC R11, c[0x0][0x38c] ;  /* 0x0000e300ff0b0b82 */ /* 0x000ee40000000800 */
.L_x_3354:
[----:B------:R-:W-:Y:S05]  /*1620*/  BSYNC.RECONVERGENT B0 ;  /* 0x0000000000007941 */ /* 0x000fea0003800200 */
.L_x_3353:
[----:B---3--:R-:W-:Y:S01]  /*1630*/  FADD.FTZ R12, -R11, 1 ;  /* 0x3f8000000b0c7421 */ /* 0x008fe20000010100 */
[----:B------:R-:W-:Y:S01]  /*1640*/  FMUL.FTZ R7, R14, R9 ;  /* 0x000000090e077220 */ /* 0x000fe20000410000 */
[----:B--2---:R-:W-:Y:S01]  /*1650*/  FMUL.FTZ R6, R15, R8 ;  /* 0x000000080f067220 */ /* 0x004fe20000410000 */
[----:B-----5:R-:W-:Y:S01]  /*1660*/  SHF.L.U32 R9, R2, 0x10, RZ ;  /* 0x0000001002097819 */ /* 0x020fe200000006ff */
[----:B01----:R-:W-:Y:S01]  /*1670*/  FMUL.FTZ R5, R13, R10 ;  /* 0x0000000a0d057220 */ /* 0x003fe20000410000 */
[----:B------:R-:W-:Y:S01]  /*1680*/  BSSY.RECONVERGENT B0, `(.L_x_3355) ;  /* 0x000000e000007945 */ /* 0x000fe20003800200 */
[----:B------:R-:W0:Y:S01]  /*1690*/  MUFU.RCP R12, R12 ;  /* 0x0000000c000c7308 */ /* 0x000e220000001000 */
[----:B------:R-:W-:Y:S01]  /*16a0*/  FSETP.GEU.FTZ.AND P0, PT, R9, UR6, PT ;  /* 0x0000000609007c0b */ /* 0x000fe2000bf1e000 */
[----:B------:R-:W-:-:S06]  /*16b0*/  IMAD.U32 R10, RZ, RZ, UR7 ;  /* 0x00000007ff0a7e24 */ /* 0x000fcc000f8e00ff */
[----:B------:R-:W1:Y:S08]  /*16c0*/  MUFU.LG2 R5, R5 ;  /* 0x0000000500057308 */ /* 0x000e700000000c00 */
[----:B------:R-:W2:Y:S01]  /*16d0*/  MUFU.LG2 R6, R6 ;  /* 0x0000000600067308 */ /* 0x000ea20000000c00 */
[----:B0-----:R-:W-:-:S07]  /*16e0*/  FMUL.FTZ R8, R12, R11 ;  /* 0x0000000b0c087220 */ /* 0x001fce0000410000 */
[----:B------:R-:W0:Y:S08]  /*16f0*/  MUFU.LG2 R7, R7 ;  /* 0x0000000700077308 */ /* 0x000e300000000c00 */
[----:B------:R-:W3:Y:S01]  /*1700*/  MUFU.LG2 R8, R8 ;  /* 0x0000000800087308 */ /* 0x000ee20000000c00 */
[----:B-12---:R-:W-:Y:S05]  /*1710*/  @!P0 BRA `(.L_x_3356) ;  /* 0x0000000000108947 */ /* 0x006fea0003800000 */
[----:B------:R-:W1:Y:S01]  /*1720*/  LDCU UR8, c[0x0][0x38c] ;  /* 0x00007180ff0877ac */ /* 0x000e620008000800 */
[----:B------:R-:W-:Y:S02]  /*1730*/  MOV R10, R9 ;  /* 0x00000009000a7202 */ /* 0x000fe40000000f00 */
[----:B-1----:R-:W-:-:S13]  /*1740*/  FSETP.GT.FTZ.AND P0, PT, R9, UR8, PT ;  /* 0x0000000809007c0b */ /* 0x002fda000bf14000 */
[----:B------:R-:W1:Y:S02]  /*1750*/  @P0 LDC R10, c[0x0][0x38c] ;  /* 0x0000e300ff0a0b82 */ /* 0x000e640000000800 */
.L_x_3356:
[----:B------:R-:W-:Y:S05]  /*1760*/  BSYNC.RECONVERGENT B0 ;  /* 0x0000000000007941 */ /* 0x000fea0003800200 */
.L_x_3355:
[----:B------:R-:W-:Y:S01]  /*1770*/  PRMT R9, R2, 0x7632, R9 ;  /* 0x0000763202097816 */ /* 0x000fe20000000009 */
[----:B-1----:R-:W-:Y:S01]  /*1780*/  FADD.FTZ R2, -R10, 1 ;  /* 0x3f8000000a027421 */ /* 0x002fe20000010100 */
        /* <DEDUP_REMOVED lines=10> */
.L_x_3358:
[----:B------:R-:W-:Y:S05]  /*1830*/  BSYNC.RECONVERGENT B0 ;  /* 0x0000000000007941 */ /* 0x000fea0003800200 */
.L_x_3357:
[----:B------:R-:W-:Y:S01]  /*1840*/  SHF.L.U32 R9, R3, 0x10, RZ ;  /* 0x0000001003097819 */ /* 0x000fe200000006ff */
[----:B-12---:R-:W-:Y:S01]  /*1850*/  FADD.FTZ R2, -R11, 1 ;  /* 0x3f8000000b027421 */ /* 0x006fe20000010100 */
[----:B------:R-:W-:Y:S01]  /*1860*/  BSSY.RECONVERGENT B0, `(.L_x_3359) ;  /* 0x0000009000007945 */ /* 0x000fe20003800200 */
[----:B------:R-:W-:Y:S01]  /*1870*/  IMAD.U32 R12, RZ, RZ, UR7 ;  /* 0x00000007ff0c7e24 */ /* 0x000fe2000f8e00ff */
[----:B------:R-:W-:Y:S01]  /*1880*/  FSETP.GEU.FTZ.AND P0, PT, R9, UR6, PT ;  /* 0x0000000609007c0b */ /* 0x000fe2000bf1e000 */
[----:B------:R1:W2:-:S12]  /*1890*/  MUFU.RCP R14, R2 ;  /* 0x00000002000e7308 */ /* 0x0002980000001000 */
[----:B-1----:R-:W-:Y:S05]  /*18a0*/  @!P0 BRA `(.L_x_3360) ;  /* 0x0000000000108947 */ /* 0x002fea0003800000 */
[----:B------:R-:W1:Y:S01]  /*18b0*/  LDCU UR7, c[0x0][0x38c] ;  /* 0x00007180ff0777ac */ /* 0x000e620008000800 */
[----:B------:R-:W-:Y:S02]  /*18c0*/  MOV R12, R9 ;  /* 0x00000009000c7202 */ /* 0x000fe40000000f00 */
[----:B-1----:R-:W-:-:S13]  /*18d0*/  FSETP.GT.FTZ.AND P0, PT, R9, UR7, PT ;  /* 0x0000000709007c0b */ /* 0x002fda000bf14000 */
[----:B------:R-:W1:Y:S02]  /*18e0*/  @P0 LDC R12, c[0x0][0x38c] ;  /* 0x0000e300ff0c0b82 */ /* 0x000e640000000800 */
.L_x_3360:
[----:B------:R-:W-:Y:S05]  /*18f0*/  BSYNC.RECONVERGENT B0 ;  /* 0x0000000000007941 */ /* 0x000fea0003800200 */
.L_x_3359:
[----:B------:R-:W-:Y:S01]  /*1900*/  PRMT R3, R3, 0x7632, R3 ;  /* 0x0000763203037816 */ /* 0x000fe20000000003 */
[----:B-1----:R-:W-:Y:S01]  /*1910*/  FADD.FTZ R2, -R12, 1 ;  /* 0x3f8000000c027421 */ /* 0x002fe20000010100 */
[----:B------:R-:W-:Y:S03]  /*1920*/  BSSY.RECONVERGENT B0, `(.L_x_3361) ;  /* 0x0000009000007945 */ /* 0x000fe60003800200 */
[----:B------:R-:W-:Y:S01]  /*1930*/  IMAD.U32 R3, R3, 0x10000, RZ ;  /* 0x0001000003037824 */ /* 0x000fe200078e00ff */
[----:B------:R1:W4:Y:S04]  /*1940*/  MUFU.RCP R9, R2 ;  /* 0x0000000200097308 */ /* 0x0003280000001000 */
[----:B------:R-:W-:-:S13]  /*1950*/  FSETP.GEU.FTZ.AND P0, PT, R3, UR6, PT ;  /* 0x0000000603007c0b */ /* 0x000fda000bf1e000 */
[----:B----4-:R-:W-:Y:S05]  /*1960*/  @!P0 BRA `(.L_x_3362) ;  /* 0x0000000000108947 */ /* 0x010fea0003800000 */
[----:B------:R-:W4:Y:S01]  /*1970*/  LDCU UR6, c[0x0][0x38c] ;  /* 0x00007180ff0677ac */ /* 0x000f220008000800 */
[----:B------:R-:W-:Y:S02]  /*1980*/  MOV R17, R3 ;  /* 0x0000000300117202 */ /* 0x000fe40000000f00 */
[----:B----4-:R-:W-:-:S13]  /*1990*/  FSETP.GT.FTZ.AND P0, PT, R3, UR6, PT ;  /* 0x0000000603007c0b */ /* 0x010fda000bf14000 */
[----:B------:R-:W4:Y:S02]  /*19a0*/  @P0 LDC R17, c[0x0][0x38c] ;  /* 0x0000e300ff110b82 */ /* 0x000f240000000800 */
.L_x_3362:
[----:B------:R-:W-:Y:S05]  /*19b0*/  BSYNC.RECONVERGENT B0 ;  /* 0x0000000000007941 */ /* 0x000fea0003800200 */
.L_x_3361:
[----:B----4-:R-:W-:Y:S01]  /*19c0*/  FADD.FTZ R15, -R17, 1 ;  /* 0x3f800000110f7421 */ /* 0x010fe20000010100 */
[----:B-1----:R-:W1:Y:S01]  /*19d0*/  LDC.64 R2, c[0x0][0x398] ;  /* 0x0000e600ff027b82 */ /* 0x002e620000000a00 */
[----:B------:R-:W-:Y:S01]  /*19e0*/  FMUL.FTZ R10, R13, R10 ;  /* 0x0000000a0d0a7220 */ /* 0x000fe20000410000 */
[----:B--2---:R-:W-:Y:S01]  /*19f0*/  FMUL.FTZ R11, R14, R11 ;  /* 0x0000000b0e0b7220 */ /* 0x004fe20000410000 */
[----:B------:R-:W2:Y:S01]  /*1a00*/  MUFU.RCP R16, R15 ;  /* 0x0000000f00107308 */ /* 0x000ea20000001000 */
[----:B------:R-:W-:Y:S01]  /*1a10*/  FMUL.FTZ R12, R9, R12 ;  /* 0x0000000c090c7220 */ /* 0x000fe20000410000 */
[----:B------:R-:W-:Y:S01]  /*1a20*/  FMUL.FTZ R5, R5, 0.69314718246459960938 ;  /* 0x3f31721805057820 */ /* 0x000fe20000410000 */
[----:B------:R-:W-:Y:S01]  /*1a30*/  FMUL.FTZ R6, R6, 0.69314718246459960938 ;  /* 0x3f31721806067820 */ /* 0x000fe20000410000 */
[----:B0-----:R-:W-:Y:S01]  /*1a40*/  FMUL.FTZ R7, R7, 0.69314718246459960938 ;  /* 0x3f31721807077820 */ /* 0x001fe20000410000 */
[----:B---3--:R-:W-:-:S03]  /*1a50*/  FMUL.FTZ R8, R8, 0.69314718246459960938 ;  /* 0x3f31721808087820 */ /* 0x008fc60000410000 */
[----:B------:R-:W0:Y:S08]  /*1a60*/  MUFU.LG2 R10, R10 ;  /* 0x0000000a000a7308 */ /* 0x000e300000000c00 */
[----:B------:R-:W3:Y:S01]  /*1a70*/  MUFU.LG2 R11, R11 ;  /* 0x0000000b000b7308 */ /* 0x000ee20000000c00 */
[----:B--2---:R-:W-:Y:S01]  /*1a80*/  FMUL.FTZ R16, R16, R17 ;  /* 0x0000001110107220 */ /* 0x004fe20000410000 */
[----:B-1----:R-:W-:-:S06]  /*1a90*/  IMAD.WIDE.U32 R2, R0, 0x2, R2 ;  /* 0x0000000200027825 */ /* 0x002fcc00078e0002 */
[----:B------:R-:W1:Y:S01]  /*1aa0*/  MUFU.LG2 R12, R12 ;  /* 0x0000000c000c7308 */ /* 0x000e620000000c00 */
[----:B0-----:R-:W-:Y:S01]  /*1ab0*/  FMUL.FTZ R10, R10, 0.69314718246459960938 ;  /* 0x3f3172180a0a7820 */ /* 0x001fe20000410000 */
[----:B------:R-:W-:Y:S01]  /*1ac0*/  IMAD.WIDE.U32 R2, R4, 0x8, R2 ;  /* 0x0000000804027825 */ /* 0x000fe200078e0002 */
[----:B------:R-:W-:Y:S02]  /*1ad0*/  F2FP.BF16.F32.PACK_AB R4, R6, R5 ;  /* 0x000000050604723e */ /* 0x000fe400000010ff */
[----:B------:R-:W-:-:S03]  /*1ae0*/  F2FP.BF16.F32.PACK_AB R5, R8, R7 ;  /* 0x000000070805723e */ /* 0x000fc600000010ff */
[----:B------:R-:W0:Y:S01]  /*1af0*/  MUFU.LG2 R16, R16 ;  /* 0x0000001000107308 */ /* 0x000e220000000c00 */
[----:B---3--:R-:W-:Y:S01]  /*1b00*/  FMUL.FTZ R11, R11, 0.69314718246459960938 ;  /* 0x3f3172180b0b7820 */ /* 0x008fe20000410000 */
[----:B------:R-:W-:Y:S04]  /*1b10*/  STG.E.64 desc[UR4][R2.64], R4 ;  /* 0x0000000402007986 */ /* 0x000fe8000c101b04 */
[----:B------:R-:W-:Y:S01]  /*1b20*/  F2FP.BF16.F32.PACK_AB R6, R11, R10 ;  /* 0x0000000a0b06723e */ /* 0x000fe200000010ff */
[----:B-1----:R-:W-:Y:S01]  /*1b30*/  FMUL.FTZ R0, R12, 0.69314718246459960938 ;  /* 0x3f3172180c007820 */ /* 0x002fe20000410000 */
[----:B0-----:R-:W-:-:S05]  /*1b40*/  FMUL.FTZ R9, R16, 0.69314718246459960938 ;  /* 0x3f31721810097820 */ /* 0x001fca0000410000 */
[----:B------:R-:W-:-:S05]  /*1b50*/  F2FP.BF16.F32.PACK_AB R7, R9, R0 ;  /* 0x000000000907723e */ /* 0x000fca00000010ff */
[----:B------:R-:W-:Y:S01]  /*1b60*/  STG.E.64 desc[UR4][R2.64+0x400], R6 ;  /* 0x0004000602007986 */ /* 0x000fe2000c101b04 */
[----:B------:R-:W-:Y:S05]  /*1b70*/  EXIT ;  /* 0x000000000000794d */ /* 0x000fea0003800000 */
.L_x_3363:
        /* <DEDUP_REMOVED lines=16> */
.L_x_11333:


//--------------------- .text._ZN2at6native29vectorized_elementwise_kernelILi8EZZZNS0_17logit_kernel_cudaERNS_18TensorIteratorBaseERKN3c106ScalarEENKUlvE_clEvENKUlvE2_clEvEUlNS4_8BFloat16EE0_St5arrayIPcLm2EEEEviT0_T1_ --------------------------
	.section	.text._ZN2at6native29vectorized_elementwise_kernelILi8EZZZNS0_17logit_kernel_cudaERNS_18TensorIteratorBaseERKN3c106ScalarEENKUlvE_clEvENKUlvE2_clEvEUlNS4_8BFloat16EE0_St5arrayIPcLm2EEEEviT0_T1_,"ax",@progbits
	.align	128
        .global         _ZN2at6native29vectorized_elementwise_kernelILi8EZZZNS0_17logit_kernel_cudaERNS_18TensorIteratorBaseERKN3c106ScalarEENKUlvE_clEvENKUlvE2_clEvEUlNS4_8BFloat16EE0_St5arrayIPcLm2EEEEviT0_T1_
        .type           _ZN2at6native29vectorized_elementwise_kernelILi8EZZZNS0_17logit_kernel_cudaERNS_18TensorIteratorBaseERKN3c106ScalarEENKUlvE_clEvENKUlvE2_clEvEUlNS4_8BFloat16EE0_St5arrayIPcLm2EEEEviT0_T1_,@function
        .size           _ZN2at6native29vectorized_elementwise_kernelILi8EZZZNS0_17logit_kernel_cudaERNS_18TensorIteratorBaseERKN3c106ScalarEENKUlvE_clEvENKUlvE2_clEvEUlNS4_8BFloat16EE0_St5arrayIPcLm2EEEEviT0_T1_,(.L_x_11334 - _ZN2at6native29vectorized_elementwise_kernelILi8EZZZNS0_17logit_kernel_cudaERNS_18TensorIteratorBaseERKN3c106ScalarEENKUlvE_clEvENKUlvE2_clEvEUlNS4_8BFloat16EE0_St5arrayIPcLm2EEEEviT0_T1_)
        .other          _ZN2at6native29vectorized_elementwise_kernelILi8EZZZNS0_17logit_kernel_cudaERNS_18TensorIteratorBaseERKN3c106ScalarEENKUlvE_clEvENKUlvE2_clEvEUlNS4_8BFloat16EE0_St5arrayIPcLm2EEEEviT0_T1_,@"STO_CUDA_ENTRY STV_DEFAULT"
_ZN2at6native29vectorized_elementwise_kernelILi8EZZZNS0_17logit_kernel_cudaERNS_18TensorIteratorBaseERKN3c106ScalarEENKUlvE_clEvENKUlvE2_clEvEUlNS4_8BFloat16EE0_St5arrayIPcLm2EEEEviT0_T1_:
.text._ZN2at6native29vectorized_elementwise_kernelILi8EZZZNS0_17logit_kernel_cudaERNS_18TensorIteratorBaseERKN3c106ScalarEENKUlvE_clEvENKUlvE2_clEvEUlNS4_8BFloat16EE0_St5arrayIPcLm2EEEEviT0_T1_:
        /* <DEDUP_REMOVED lines=80> */
.L_x_3368:
[----:B------:R-:W-:Y:S05]  /*0500*/  BSYNC.RECONVERGENT B1 ;  /* 0x0000000000017941 */ /* 0x000fea0003800200 */
.L_x_3367:
[----:B0-----:R-:W-:-:S06]  /*0510*/  FADD.FTZ R3, -R2, 1 ;  /* 0x3f80000002037421 */ /* 0x001fcc0000010100 */
[----:B------:R-:W0:Y:S02]  /*0520*/  MUFU.RCP R3, R3 ;  /* 0x0000000300037308 */ /* 0x000e240000001000 */
[----:B0-----:R-:W-:-:S06]  /*0530*/  FMUL.FTZ R2, R3, R2 ;  /* 0x0000000203027220 */ /* 0x001fcc0000410000 */
[----:B------:R-:W0:Y:S02]  /*0540*/  MUFU.LG2 R2, R2 ;  /* 0x0000000200027308 */ /* 0x000e240000000c00 */
[----:B0-----:R-:W-:-:S05]  /*0550*/  FMUL.FTZ R8, R2, 0.69314718246459960938 ;  /* 0x3f31721802087820 */ /* 0x001fca0000410000 */
[----:B------:R-:W-:-:S07]  /*0560*/  F2FP.BF16.F32.PACK_AB R8, RZ, R8 ;  /* 0x00000008ff08723e */ /* 0x000fce00000010ff */
.L_x_3366:
[----:B------:R-:W-:Y:S05]  /*0570*/  BSYNC.RECONVERGENT B0 ;  /* 0x0000000000007941 */ /* 0x000fea0003800200 */
.L_x_3365:
        /* <DEDUP_REMOVED lines=14> */
.L_x_3372:
[----:B------:R-:W-:Y:S05]  /*0660*/  BSYNC.RECONVERGENT B1 ;  /* 0x0000000000017941 */ /* 0x000fea0003800200 */
.L_x_3371:
[----:B0-----:R-:W-:-:S06]  /*0670*/  FADD.FTZ R3, -R2, 1 ;  /* 0x3f80000002037421 */ /* 0x001fcc0000010100 */
[----:B------:R-:W0:Y:S02]  /*0680*/  MUFU.RCP R3, R3 ;  /* 0x0000000300037308 */ /* 0x000e240000001000 */
[----:B0-----:R-:W-:-:S06]  /*0690*/  FMUL.FTZ R2, R3, R2 ;  /* 0x0000000203027220 */ /* 0x001fcc0000410000 */
[----:B------:R-:W0:Y:S02]  /*06a0*/  MUFU.LG2 R2, R2 ;  /* 0x0000000200027308 */ /* 0x000e240000000c00 */
[----:B0-----:R-:W-:-:S05]  /*06b0*/  FMUL.FTZ R9, R2, 0.69314718246459960938 ;  /* 0x3f31721802097820 */ /* 0x001fca0000410000 */
[----:B------:R-:W-:-:S07]  /*06c0*/  F2FP.BF16.F32.PACK_AB R9, RZ, R9 ;  /* 0x00000009ff09723e */ /* 0x000fce00000010ff */
.L_x_3370:
[----:B------:R-:W-:Y:S05]  /*06d0*/  BSYNC.RECONVERGENT B0 ;  /* 0x0000000000007941 */ /* 0x000fea0003800200 */
.L_x_3369:
        /* <DEDUP_REMOVED lines=14> */
.L_x_3376:
[----:B------:R-:W-:Y:S05]  /*07c0*/  BSYNC.RECONVERGENT B1 ;  /* 0x0000000000017941 */ /* 0x000fea0003800200 */
.L_x_3375:
[----:B0-----:R-:W-:-:S06]  /*07d0*/  FADD.FTZ R3, -R2, 1 ;  /* 0x3f80000002037421 */ /* 0x001fcc0000010100 */
[----:B------:R-:W0:Y:S02]  /*07e0*/  MUFU.RCP R3, R3 ;  /* 0x0000000300037308 */ /* 0x000e240000001000 */
[----:B0-----:R-:W-:-:S06]  /*07f0*/  FMUL.FTZ R2, R3, R2 ;  /* 0x0000000203027220 */ /* 0x001fcc0000410000 */
[----:B------:R-:W0:Y:S02]  /*0800*/  MUFU.LG2 R2, R2 ;  /* 0x0000000200027308 */ /* 0x000e240000000c00 */
[----:B0-----:R-:W-:-:S05]  /*0810*/  FMUL.FTZ R10, R2, 0.69314718246459960938 ;  /* 0x3f317218020a7820 */ /* 0x001fca0000410000 */
[----:B------:R-:W-:-:S07]  /*0820*/  F2FP.BF16.F32.PACK_AB R10, RZ, R10 ;  /* 0x0000000aff0a723e */ /* 0x000fce00000010ff */
.L_x_3374:
[----:B------:R-:W-:Y:S05]  /*0830*/  BSYNC.RECONVERGENT B0 ;  /* 0x0000000000007941 */ /* 0x000fea0003800200 */
.L_x_3373:
        /* <DEDUP_REMOVED lines=14> */
.L_x_3380:
[----:B------:R-:W-:Y:S05]  /*0920*/  BSYNC.RECONVERGENT B1 ;  /* 0x0000000000017941 */ /* 0x000fea0003800200 */
.L_x_3379:
[----:B0-----:R-:W-:-:S04]  /*0930*/  FADD.FTZ R4, -R2, 1 ;  /* 0x3f80000002047421 */ /* 0x001fc80000010100 */
[----:B------:R-:W0:Y:S02]  /*0940*/  MUFU.RCP R3, R4 ;  /* 0x0000000400037308 */ /* 0x000e240000001000 */
[----:B0-----:R-:W-:-:S06]  /*0950*/  FMUL.FTZ R2, R3, R2 ;  /* 0x0000000203027220 */ /* 0x001fcc0000410000 */
[----:B------:R-:W0:Y:S02]  /*0960*/  MUFU.LG2 R2, R2 ;  /* 0x0000000200027308 */ /* 0x000e240000000c00 */
[----:B0-----:R-:W-:-:S05]  /*0970*/  FMUL.FTZ R3, R2, 0.69314718246459960938 ;  /* 0x3f31721802037820 */ /* 0x001fca0000410000 */
[----:B------:R-:W-:-:S07]  /*0980*/  F2FP.BF16.F32.PACK_AB R3, RZ, R3 ;  /* 0x00000003ff03723e */ /* 0x000fce00000010ff */
.L_x_3378:
[----:B------:R-:W-:Y:S05]  /*0990*/  BSYNC.RECONVERGENT B0 ;  /* 0x0000000000007941 */ /* 0x000fea0003800200 */
.L_x_3377:
        /* <DEDUP_REMOVED lines=14> */
.L_x_3384:
[----:B------:R-:W-:Y:S05]  /*0a80*/  BSYNC.RECONVERGENT B1 ;  /* 0x0000000000017941 */ /* 0x000fea0003800200 */
.L_x_3383:
[----:B0-----:R-:W-:-:S04]  /*0a90*/  FADD.FTZ R4, -R2, 1 ;  /* 0x3f80000002047421 */ /* 0x001fc80000010100 */
[----:B------:R-:W0:Y:S02]  /*0aa0*/  MUFU.RCP R5, R4 ;  /* 0x0000000400057308 */ /* 0x000e240000001000 */
[----:B0-----:R-:W-:-:S06]  /*0ab0*/  FMUL.FTZ R5, R5, R2 ;  /* 0x0000000205057220 */ /* 0x001fcc0000410000 */
[----:B------:R-:W0:Y:S02]  /*0ac0*/  MUFU.LG2 R5, R5 ;  /* 0x0000000500057308 */ /* 0x000e240000000c00 */
[----:B0-----:R-:W-:-:S05]  /*0ad0*/  FMUL.FTZ R2, R5, 0.69314718246459960938 ;  /* 0x3f31721805027820 */ /* 0x001fca0000410000 */
[----:B------:R-:W-:-:S07]  /*0ae0*/  F2FP.BF16.F32.PACK_AB R2, RZ, R2 ;  /* 0x00000002ff02723e */ /* 0x000fce00000010ff */
.L_x_3382:
[----:B------:R-:W-:Y:S05]  /*0af0*/  BSYNC.RECONVERGENT B0 ;  /* 0x0000000000007941 */ /* 0x000fea0003800200 */
.L_x_3381:
        /* <DEDUP_REMOVED lines=14> */
.L_x_3388:
[----:B------:R-:W-:Y:S05]  /*0be0*/  BSYNC.RECONVERGENT B1 ;  /* 0x0000000000017941 */ /* 0x000fea0003800200 */
.L_x_3387:
[----:B0-----:R-:W-:-:S06]  /*0bf0*/  FADD.FTZ R5, -R4, 1 ;  /* 0x3f80000004057421 */ /* 0x001fcc0000010100 */
[----:B------:R-:W0:Y:S02]  /*0c00*/  MUFU.RCP R5, R5 ;  /* 0x0000000500057308 */ /* 0x000e240000001000 */
[----:B0-----:R-:W-:-:S06]  /*0c10*/  FMUL.FTZ R6, R5, R4 ;  /* 0x0000000405067220 */ /* 0x001fcc0000410000 */
[----:B------:R-:W0:Y:S02]  /*0c20*/  MUFU.LG2 R6, R6 ;  /* 0x0000000600067308 */ /* 0x000e240000000c00 */
[----:B0-----:R-:W-:-:S05]  /*0c30*/  FMUL.FTZ R4, R6, 0.69314718246459960938 ;  /* 0x3f31721806047820 */ /* 0x001fca0000410000 */
[----:B------:R-:W-:-:S07]  /*0c40*/  F2FP.BF16.F32.PACK_AB R4, RZ, R4 ;  /* 0x00000004ff04723e */ /* 0x000fce00000010ff */
.L_x_3386:
[----:B------:R-:W-:Y:S05]  /*0c50*/  BSYNC.RECONVERGENT B0 ;  /* 0x0000000000007941 */ /* 0x000fea0003800200 */
.L_x_3385:
        /* <DEDUP_REMOVED lines=14> */
.L_x_3392:
[----:B------:R-:W-:Y:S05]  /*0d40*/  BSYNC.RECONVERGENT B1 ;  /* 0x0000000000017941 */ /* 0x000fea0003800200 */
.L_x_3391:
[----:B0-----:R-:W-:-:S06]  /*0d50*/  FADD.FTZ R6, -R5, 1 ;  /* 0x3f80000005067421 */ /* 0x001fcc0000010100 */
[----:B------:R-:W0:Y:S02]  /*0d60*/  MUFU.RCP R6, R6 ;  /* 0x0000000600067308 */ /* 0x000e240000001000 */
[----:B0-----:R-:W-:-:S06]  /*0d70*/  FMUL.FTZ R11, R6, R5 ;  /* 0x00000005060b7220 */ /* 0x001fcc0000410000 */
[----:B------:R-:W0:Y:S02]  /*0d80*/  MUFU.LG2 R11, R11 ;  /* 0x0000000b000b7308 */ /* 0x000e240000000c00 */
[----:B0-----:R-:W-:-:S05]  /*0d90*/  FMUL.FTZ R5, R11, 0.69314718246459960938 ;  /* 0x3f3172180b057820 */ /* 0x001fca0000410000 */
[----:B------:R-:W-:-:S07]  /*0da0*/  F2FP.BF16.F32.PACK_AB R5, RZ, R5 ;  /* 0x00000005ff05723e */ /* 0x000fce00000010ff */
.L_x_3390:
[----:B------:R-:W-:Y:S05]  /*0db0*/  BSYNC.RECONVERGENT B0 ;  /* 0x0000000000007941 */ /* 0x000fea0003800200 */
.L_x_3389:
        /* <DEDUP_REMOVED lines=13> */
.L_x_3396:
[----:B------:R-:W-:Y:S05]  /*0e90*/  BSYNC.RECONVERGENT B1 ;  /* 0x0000000000017941 */ /* 0x000fea0003800200 */
.L_x_3395:
[----:B0-----:R-:W-:-:S04]  /*0ea0*/  FADD.FTZ R11, -R17, 1 ;  /* 0x3f800000110b7421 */ /* 0x001fc80000010100 */
[----:B------:R-:W0:Y:S02]  /*0eb0*/  MUFU.RCP R6, R11 ;  /* 0x0000000b00067308 */ /* 0x000e240000001000 */
[----:B0-----:R-:W-:-:S06]  /*0ec0*/  FMUL.FTZ R17, R6, R17 ;  /* 0x0000001106117220 */ /* 0x001fcc0000410000 */
[----:B------:R-:W0:Y:S02]  /*0ed0*/  MUFU.LG2 R17, R17 ;  /* 0x0000001100117308 */ /* 0x000e240000000c00 */
[----:B0-----:R-:W-:-:S05]  /*0ee0*/  FMUL.FTZ R6, R17, 0.69314718246459960938 ;  /* 0x3f31721811067820 */ /* 0x001fca0000410000 */
[----:B------:R-:W-:-:S07]  /*0ef0*/  F2FP.BF16.F32.PACK_AB R6, RZ, R6 ;  /* 0x00000006ff06723e */ /* 0x000fce00000010ff */
.L_x_3394:
[----:B------:R-:W-:Y:S05]  /*0f00*/  BSYNC.RECONVERGENT B0 ;  /* 0x0000000000007941 */ /* 0x000fea0003800200 */
.L_x_3393:
        /* <DEDUP_REMOVED lines=21> */
.L_x_3399:
[----:B------:R-:W-:-:S13]  /*1060*/  ISETP.GE.U32.AND P0, PT, R19, R16, PT ;  /* 0x000000101300720c */ /* 0x000fda0003f06070 */
[----:B------:R-:W-:Y:S05]  /*1070*/  @P0 BRA `(.L_x_3401) ;  /* 0x0000000000300947 */ /* 0x000fea0003800000 */
[----:B0-----:R-:W0:Y:S01]  /*1080*/  LDC.64 R8, c[0x0][0x398] ;  /* 0x0000e600ff087b82 */ /* 0x001e220000000a00 */
[----:B------:R-:W-:Y:S01]  /*1090*/  IMAD.IADD R7, R0, 0x1, R19 ;  /* 0x0000000100077824 */ /* 0x000fe200078e0213 */
[----:B------:R-:W-:-:S03]  /*10a0*/  IADD3 R19, PT, PT, R19, 0x80, RZ ;  /* 0x0000008013137810 */ /* 0x000fc60007ffe0ff */
[----:B0-----:R-:W-:-:S05]  /*10b0*/  IMAD.WIDE.U32 R8, R7, 0x2, R8 ;  /* 0x0000000207087825 */ /* 0x001fca00078e0008 */
[----:B------:R1:W-:Y:S02]  /*10c0*/  STG.E.U16 desc[UR4][R8.64], R3 ;  /* 0x0000000308007986 */ /* 0x0003e4000c101504 */
.L_x_3400:
[----:B------:R-:W-:-:S13]  /*10d0*/  ISETP.GE.U32.AND P0, PT, R19, R16, PT ;  /* 0x000000101300720c */ /* 0x000fda0003f06070 */
[----:B------:R-:W-:Y:S05]  /*10e0*/  @P0 BRA `(.L_x_3402) ;  /* 0x0000000000340947 */ /* 0x000fea0003800000 */
[----:B01----:R-:W0:Y:S01]  /*10f0*/  LDC.64 R8, c[0x0][0x398] ;  /* 0x0000e600ff087b82 */ /* 0x003e220000000a00 */
[----:B------:R-:W-:Y:S01]  /*1100*/  IMAD.IADD R3, R0, 0x1, R19 ;  /* 0x0000000100037824 */ /* 0x000fe200078e0213 */
[----:B------:R-:W-:-:S03]  /*1110*/  IADD3 R19, PT, PT, R19, 0x80, RZ ;  /* 0x0000008013137810 */ /* 0x000fc60007ffe0ff */
[----:B0-----:R-:W-:-:S05]  /*1120*/  IMAD.WIDE.U32 R8, R3, 0x2, R8 ;  /* 0x0000000203087825 */ /* 0x001fca00078e0008 */
[----:B------:R1:W-:Y:S02]  /*1130*/  STG.E.U16 desc[UR4][R8.64], R2 ;  /* 0x0000000208007986 */ /* 0x0003e4000c101504 */
.L_x_3401:
        /* <DEDUP_REMOVED lines=8> */
.L_x_3402:
[----:B------:R-:W-:Y:S05]  /*11c0*/  BSYNC.RELIABLE B1 ;  /* 0x0000000000017941 */ /* 0x000fea0003800100 */
.L_x_3398:
[----:B------:R-:W-:-:S13]  /*11d0*/  ISETP.GE.U32.AND P0, PT, R19, R16, PT ;  /* 0x000000101300720c */ /* 0x000fda0003f06070 */
[----:B-12---:R-:W1:Y:S01]  /*11e0*/  @!P0 LDC.64 R2, c[0x0][0x398] ;  /* 0x0000e600ff028b82 */ /* 0x006e620000000a00 */
[----:B------:R-:W-:Y:S01]  /*11f0*/  @!P0 IMAD.IADD R7, R0, 0x1, R19 ;  /* 0x0000000100078824 */ /* 0x000fe200078e0213 */
[----:B------:R-:W-:-:S03]  /*1200*/  @!P0 IADD3 R19, PT, PT, R19, 0x80, RZ ;  /* 0x0000008013138810 */ /* 0x000fc60007ffe0ff */
[----:B-1----:R-:W-:-:S05]  /*1210*/  @!P0 IMAD.WIDE.U32 R2, R7, 0x2, R2 ;  /* 0x0000000207028825 */ /* 0x002fca00078e0002 */
[----:B------:R2:W-:Y:S02]  /*1220*/  @!P0 STG.E.U16 desc[UR4][R2.64], R5 ;  /* 0x0000000502008986 */ /* 0x0005e4000c101504 */
.L_x_3403:
[----:B------:R-:W-:Y:S05]  /*1230*/  BSYNC.RECONVERGENT B0 ;  /* 0x0000000000007941 */ /* 0x000fea0003800200 */
.L_x_3397:
        /* <DEDUP_REMOVED lines=8> */
.L_x_3364:
[----:B------:R-:W0:Y:S01]  /*12c0*/  S2R R2, SR_TID.X ;  /* 0x0000000000027919 */ /* 0x000e220000002100 */
[----:B------:R-:W1:Y:S01]  /*12d0*/  LDC.64 R4, c[0x0][0x3a0] ;  /* 0x0000e800ff047b82 */ /* 0x000e620000000a00 */
[----:B------:R-:W2:Y:S01]  /*12e0*/  LDCU UR6, c[0x0][0x388] ;  /* 0x00007100ff0677ac */ /* 0x000ea20008000800 */
[----:B-1----:R-:W-:-:S04]  /*12f0*/  IMAD.WIDE.U32 R4, R0, 0x2, R4 ;  /* 0x0000000200047825 */ /* 0x002fc800078e0004 */
[----:B0-----:R-:W-:-:S06]  /*1300*/  IMAD.WIDE.U32 R4, R2, 0x10, R4 ;  /* 0x0000001002047825 */ /* 0x001fcc00078e0004 */
[----:B------:R-:W3:Y:S01]  /*1310*/  LDG.E.128 R4, desc[UR4][R4.64] ;  /* 0x0000000404047981 */ /* 0x000ee2000c1e1d00 */
[----:B------:R-:W-:Y:S01]  /*1320*/  BSSY.RECONVERGENT B0, `(.L_x_3404) ;  /* 0x000000a000007945 */ /* 0x000fe20003800200 */
[----:B------:R-:W-:Y:S01]  /*1330*/  IMAD.U32 R9, RZ, RZ, UR7 ;  /* 0x00000007ff097e24 */ /* 0x000fe2000f8e00ff */
[C---:B---3--:R-:W-:Y:S02]  /*1340*/  SHF.L.U32 R3, R4.reuse, 0x10, RZ ;  /* 0x0000001004037819 */ /* 0x048fe400000006ff */
[----:B------:R-:W-:Y:S02]  /*1350*/  PRMT R8, R4, 0x7632, R8 ;  /* 0x0000763204087816 */ /* 0x000fe40000000008 */
[----:B--2---:R-:W-:-:S13]  /*1360*/  FSETP.GEU.FTZ.AND P0, PT, R3, UR6, PT ;  /* 0x0000000603007c0b */ /* 0x004fda000bf1e000 */
[----:B------:R-:W-:Y:S05]  /*1370*/  @!P0 BRA `(.L_x_3405) ;  /* 0x0000000000108947 */ /* 0x000fea0003800000 */
[----:B------:R-:W0:Y:S01]  /*1380*/  LDCU UR8, c[0x0][0x38c] ;  /* 0x00007180ff0877ac */ /* 0x000e220008000800 */
[----:B------:R-:W-:Y:S02]  /*1390*/  MOV R9, R3 ;  /* 0x0000000300097202 */ /* 0x000fe40000000f00 */
[----:B0-----:R-:W-:-:S13]  /*13a0*/  FSETP.GT.FTZ.AND P0, PT, R3, UR8, PT ;  /* 0x0000000803007c0b */ /* 0x001fda000bf14000 */
[----:B------:R-:W0:Y:S02]  /*13b0*/  @P0 LDC R9, c[0x0][0x38c] ;  /* 0x0000e300ff090b82 */ /* 0x000e240000000800 */
.L_x_3405:
[----:B------:R-:W-:Y:S05]  /*13c0*/  BSYNC.RECONVERGENT B0 ;  /* 0x0000000000007941 */ /* 0x000fea0003800200 */
.L_x_3404:
        /* <DEDUP_REMOVED lines=11> */
.L_x_3407:
[----:B------:R-:W-:Y:S05]  /*1480*/  BSYNC.RECONVERGENT B0 ;  /* 0x0000000000007941 */ /* 0x000fea0003800200 */
.L_x_3406:
        /* <DEDUP_REMOVED lines=11> */
.L_x_3409:
[----:B------:R-:W-:Y:S05]  /*1540*/  BSYNC.RECONVERGENT B0 ;  /* 0x0000000000007941 */ /* 0x000fea0003800200 */
.L_x_3408:
        /* <DEDUP_REMOVED lines=12> */
.L_x_3411:
[----:B------:R-:W-:Y:S05]  /*1610*/  BSYNC.RECONVERGENT B0 ;  /* 0x0000000000007941 */ /* 0x000fea0003800200 */
.L_x_3410:
[----:B---3--:R-:W-:Y:S01]  /*1620*/  FADD.FTZ R11, -R8, 1 ;  /* 0x3f800000080b7421 */ /* 0x008fe20000010100 */
[----:B01----:R-:W-:Y:S01]  /*1630*/  FMUL.FTZ R3, R12, R9 ;  /* 0x000000090c037220 */ /* 0x003fe20000410000 */
[----:B------:R-:W-:Y:S01]  /*1640*/  SHF.L.U32 R9, R6, 0x10, RZ ;  /* 0x0000001006097819 */ /* 0x000fe200000006ff */
[----:B--2---:R-:W-:Y:S01]  /*1650*/  FMUL.FTZ R4, R13, R4 ;  /* 0x000000040d047220 */ /* 0x004fe20000410000 */
[----:B------:R-:W-:Y:S01]  /*1660*/  FMUL.FTZ R5, R15, R10 ;  /* 0x0000000a0f057220 */ /* 0x000fe20000410000 */
        /* <DEDUP_REMOVED lines=14> */
.L_x_3413:
[----:B------:R-:W-:Y:S05]  /*1750*/  BSYNC.RECONVERGENT B0 ;  /* 0x0000000000007941 */ /* 0x000fea0003800200 */
.L_x_3412:
        /* <DEDUP_REMOVED lines=12> */
.L_x_3415:
[----:B------:R-:W-:Y:S05]  /*1820*/  BSYNC.RECONVERGENT B0 ;  /* 0x0000000000007941 */ /* 0x000fea0003800200 */
.L_x_3414:
[----:B------:R-:W-:Y:S01]  /*1830*/  SHF.L.U32 R9, R7, 0x10, RZ ;  /* 0x0000001007097819 */ /* 0x000fe200000006ff */
[----:B-12---:R-:W-:Y:S01]  /*1840*/  FADD.FTZ R6, -R11, 1 ;  /* 0x3f8000000b067421 */ /* 0x006fe20000010100 */
[----:B------:R-:W-:Y:S01]  /*1850*/  BSSY.RECONVERGENT B0, `(.L_x_3416) ;  /* 0x000000a000007945 */ /* 0x000fe20003800200 */
[----:B------:R-:W-:Y:S01]  /*1860*/  PRMT R7, R7, 0x7632, R7 ;  /* 0x0000763207077816 */ /* 0x000fe20000000007 */
        /* <DEDUP_REMOVED lines=8> */
.L_x_3417:
[----:B------:R-:W-:Y:S05]  /*18f0*/  BSYNC.RECONVERGENT B0 ;  /* 0x0000000000007941 */ /* 0x000fea0003800200 */
.L_x_3416:
[----:B------:R-:W-:Y:S02]  /*1900*/  IMAD.U32 R7, R7, 0x10000, RZ ;  /* 0x0001000007077824 */ /* 0x000fe400078e00ff */
[----:B-1----:R-:W-:Y:S01]  /*1910*/  FADD.FTZ R6, -R12, 1 ;  /* 0x3f8000000c067421 */ /* 0x002fe20000010100 */
[----:B------:R-:W-:Y:S02]  /*1920*/  BSSY.RECONVERGENT B0, `(.L_x_3418) ;  /* 0x0000008000007945 */ /* 0x000fe40003800200 */
[----:B------:R-:W-:Y:S01]  /*1930*/  FSETP.GEU.FTZ.AND P0, PT, R7, UR6, PT ;  /* 0x0000000607007c0b */ /* 0x000fe2000bf1e000 */
[----:B------:R1:W4:-:S12]  /*1940*/  MUFU.RCP R9, R6 ;  /* 0x0000000600097308 */ /* 0x0003180000001000 */
[----:B------:R-:W-:Y:S05]  /*1950*/  @!P0 BRA `(.L_x_3419) ;  /* 0x0000000000108947 */ /* 0x000fea0003800000 */
[----:B------:R-:W5:Y:S01]  /*1960*/  LDCU UR6, c[0x0][0x38c] ;  /* 0x00007180ff0677ac */ /* 0x000f620008000800 */
[----:B------:R-:W-:Y:S02]  /*1970*/  MOV R17, R7 ;  /* 0x0000000700117202 */ /* 0x000fe40000000f00 */
[----:B-----5:R-:W-:-:S13]  /*1980*/  FSETP.GT.FTZ.AND P0, PT, R7, UR6, PT ;  /* 0x0000000607007c0b */ /* 0x020fda000bf14000 */
[----:B------:R-:W0:Y:S02]  /*1990*/  @P0 LDC R17, c[0x0][0x38c] ;  /* 0x0000e300ff110b82 */ /* 0x000e240000000800 */
.L_x_3419:
[----:B------:R-:W-:Y:S05]  /*19a0*/  BSYNC.RECONVERGENT B0 ;  /* 0x0000000000007941 */ /* 0x000fea0003800200 */
.L_x_3418:
[----:B0-----:R-:W-:Y:S01]  /*19b0*/  FADD.FTZ R15, -R17, 1 ;  /* 0x3f800000110f7421 */ /* 0x001fe20000010100 */
[----:B-1----:R-:W0:Y:S01]  /*19c0*/  LDC.64 R6, c[0x0][0x398] ;  /* 0x0000e600ff067b82 */ /* 0x002e220000000a00 */
[----:B----4-:R-:W-:Y:S01]  /*19d0*/  FMUL.FTZ R12, R9, R12 ;  /* 0x0000000c090c7220 */ /* 0x010fe20000410000 */
[----:B------:R-:W-:Y:S01]  /*19e0*/  FMUL.FTZ R10, R13, R10 ;  /* 0x0000000a0d0a7220 */ /* 0x000fe20000410000 */
[----:B------:R-:W1:Y:S01]  /*19f0*/  MUFU.RCP R16, R15 ;  /* 0x0000000f00107308 */ /* 0x000e620000001000 */
[----:B--2---:R-:W-:Y:S01]  /*1a00*/  FMUL.FTZ R11, R14, R11 ;  /* 0x0000000b0e0b7220 */ /* 0x004fe20000410000 */
[----:B------:R-:W-:Y:S01]  /*1a10*/  FMUL.FTZ R9, R4, 0.69314718246459960938 ;  /* 0x3f31721804097820 */ /* 0x000fe20000410000 */
[----:B------:R-:W-:Y:S01]  /*1a20*/  FMUL.FTZ R5, R5, 0.69314718246459960938 ;  /* 0x3f31721805057820 */ /* 0x000fe20000410000 */
[----:B---3--:R-:W-:-:S04]  /*1a30*/  FMUL.FTZ R8, R8, 0.69314718246459960938 ;  /* 0x3f31721808087820 */ /* 0x008fc80000410000 */
[----:B------:R-:W2:Y:S01]  /*1a40*/  MUFU.LG2 R12, R12 ;  /* 0x0000000c000c7308 */ /* 0x000ea20000000c00 */
[----:B------:R-:W-:-:S07]  /*1a50*/  F2FP.BF16.F32.PACK_AB R5, R8, R5 ;  /* 0x000000050805723e */ /* 0x000fce00000010ff */
[----:B------:R-:W3:Y:S01]  /*1a60*/  MUFU.LG2 R10, R10 ;  /* 0x0000000a000a7308 */ /* 0x000ee20000000c00 */
[----:B-1----:R-:W-:Y:S01]  /*1a70*/  FMUL.FTZ R16, R16, R17 ;  /* 0x0000001110107220 */ /* 0x002fe20000410000 */
[----:B0-----:R-:W-:-:S04]  /*1a80*/  IMAD.WIDE.U32 R6, R0, 0x2, R6 ;  /* 0x0000000200067825 */ /* 0x001fc800078e0006 */
[----:B------:R-:W-:Y:S02]  /*1a90*/  FMUL.FTZ R0, R3, 0.69314718246459960938 ;  /* 0x3f31721803007820 */ /* 0x000fe40000410000 */
[----:B------:R-:W0:Y:S01]  /*1aa0*/  MUFU.LG2 R11, R11 ;  /* 0x0000000b000b7308 */ /* 0x000e220000000c00 */
[----:B--2---:R-:W-:Y:S01]  /*1ab0*/  FMUL.FTZ R13, R12, 0.69314718246459960938 ;  /* 0x3f3172180c0d7820 */ /* 0x004fe20000410000 */
[----:B------:R-:W-:Y:S01]  /*1ac0*/  IMAD.WIDE.U32 R2, R2, 0x10, R6 ;  /* 0x0000001002027825 */ /* 0x000fe200078e0006 */
[----:B------:R-:W-:-:S05]  /*1ad0*/  F2FP.BF16.F32.PACK_AB R4, R9, R0 ;  /* 0x000000000904723e */ /* 0x000fca00000010ff */
[----:B------:R-:W1:Y:S01]  /*1ae0*/  MUFU.LG2 R16, R16 ;  /* 0x0000001000107308 */ /* 0x000e620000000c00 */
[----:B---3--:R-:W-:Y:S01]  /*1af0*/  FMUL.FTZ R10, R10, 0.69314718246459960938 ;  /* 0x3f3172180a0a7820 */ /* 0x008fe20000410000 */
[----:B0-----:R-:W-:-:S05]  /*1b00*/  FMUL.FTZ R11, R11, 0.69314718246459960938 ;  /* 0x3f3172180b0b7820 */ /* 0x001fca0000410000 */
[----:B------:R-:W-:Y:S01]  /*1b10*/  F2FP.BF16.F32.PACK_AB R6, R11, R10 ;  /* 0x0000000a0b06723e */ /* 0x000fe200000010ff */
[----:B-1----:R-:W-:-:S05]  /*1b20*/  FMUL.FTZ R12, R16, 0.69314718246459960938 ;  /* 0x3f317218100c7820 */ /* 0x002fca0000410000 */
[----:B------:R-:W-:-:S05]  /*1b30*/  F2FP.BF16.F32.PACK_AB R7, R12, R13 ;  /* 0x0000000d0c07723e */ /* 0x000fca00000010ff */
[----:B------:R-:W-:Y:S01]  /*1b40*/  STG.E.128 desc[UR4][R2.64], R4 ;  /* 0x0000000402007986 */ /* 0x000fe2000c101d04 */
[----:B------:R-:W-:Y:S05]  /*1b50*/  EXIT ;  /* 0x000000000000794d */ /* 0x000fea0003800000 */
.L_x_3420:
        /* <DEDUP_REMOVED lines=10> */
.L_x_11334:


//--------------------- .text._ZN2at6native18elementwise_kernelILi128ELi4EZNS0_15gpu_kernel_implIZZZNS0_17logit_kernel_cudaERNS_18TensorIteratorBaseERKN3c106ScalarEENKUlvE_clEvENKUlvE2_clEvEUlNS5_8BFloat16EE_EEvS4_RKT_EUliE_EEviT1_ --------------------------
	.section	.text._ZN2at6native18elementwise_kernelILi128ELi4EZNS0_15gpu_kernel_implIZZZNS0_17logit_kernel_cudaERNS_18TensorIteratorBaseERKN3c106ScalarEENKUlvE_clEvENKUlvE2_clEvEUlNS5_8BFloat16EE_EEvS4_RKT_EUliE_EEviT1_,"ax",@progbits
	.align	128
        .global         _ZN2at6native18elementwise_kernelILi128ELi4EZNS0_15gpu_kernel_implIZZZNS0_17logit_kernel_cudaERNS_18TensorIteratorBaseERKN3c106ScalarEENKUlvE_clEvENKUlvE2_clEvEUlNS5_8BFloat16EE_EEvS4_RKT_EUliE_EEviT1_
        .type           _ZN2at6native18elementwise_kernelILi128ELi4EZNS0_15gpu_kernel_implIZZZNS0_17logit_kernel_cudaERNS_18TensorIteratorBaseERKN3c106ScalarEENKUlvE_clEvENKUlvE2_clEvEUlNS5_8BFloat16EE_EEvS4_RKT_EUliE_EEviT1_,@function
        .size           _ZN2at6native18elementwise_kernelILi128ELi4EZNS0_15gpu_kernel_implIZZZNS0_17logit_kernel_cudaERNS_18TensorIteratorBaseERKN3c106ScalarEENKUlvE_clEvENKUlvE2_clEvEUlNS5_8BFloat16EE_EEvS4_RKT_EUliE_EEviT1_,(.L_x_11335 - _ZN2at6native18elementwise_kernelILi128ELi4EZNS0_15gpu_kernel_implIZZZNS0_17logit_kernel_cudaERNS_18TensorIteratorBaseERKN3c106ScalarEENKUlvE_clEvENKUlvE2_clEvEUlNS5_8BFloat16EE_EEvS4_RKT_EUliE_EEviT1_)
        .other          _ZN2at6native18elementwise_kernelILi128ELi4EZNS0_15gpu_kernel_implIZZZNS0_17logit_kernel_cudaERNS_18TensorIteratorBaseERKN3c106ScalarEENKUlvE_clEvENKUlvE2_clEvEUlNS5_8BFloat16EE_EEvS4_RKT_EUliE_EEviT1_,@"STO_CUDA_ENTRY STV_DEFAULT"
_ZN2at6native18elementwise_kernelILi128ELi4EZNS0_15gpu_kernel_implIZZZNS0_17logit_kernel_cudaERNS_18TensorIteratorBaseERKN3c106ScalarEENKUlvE_clEvENKUlvE2_clEvEUlNS5_8BFloat16EE_EEvS4_RKT_EUliE_EEviT1_:
.text._ZN2at6native18elementwise_kernelILi128ELi4EZNS0_15gpu_kernel_implIZZZNS0_17logit_kernel_cudaERNS_18TensorIteratorBaseERKN3c106ScalarEENKUlvE_clEvENKUlvE2_clEvEUlNS5_8BFloat16EE_EEvS4_RKT_EUliE_EEviT1_:
        /* <DEDUP_REMOVED lines=319> */
.L_x_3423:
        /* <DEDUP_REMOVED lines=18> */
.L_x_3427:
[----:B------:R-:W2:Y:S02]  /*1510*/  LDG.E.U8 R2, desc[UR36][R2.64] ;  /* 0x0000002402027981 */ /* 0x000ea4000c1e1100 */
[----:B--2---:R-:W-:-:S04]  /*1520*/  I2FP.F32.U32 R0, R2 ;  /* 0x0000000200007245 */ /* 0x004fc80000201000 */
[----:B------:R-:W-:Y:S01]  /*1530*/  F2FP.BF16.F32.PACK_AB R0, RZ, R0 ;  /* 0x00000000ff00723e */ /* 0x000fe200000010ff */
[----:B------:R-:W-:Y:S06]  /*1540*/  BRA `(.L_x_3429) ;  /* 0x0000000c00847947 */ /* 0x000fec0003800000 */
.L_x_3426:
        /* <DEDUP_REMOVED lines=10> */
.L_x_3431:
[----:B------:R-:W2:Y:S02]  /*15f0*/  LDG.E R2, desc[UR36][R2.64] ;  /* 0x0000002402027981 */ /* 0x000ea4000c1e1900 */
[----:B--2---:R-:W-:-:S04]  /*1600*/  I2FP.F32.S32 R0, R2 ;  /* 0x0000000200007245 */ /* 0x004fc80000201400 */
[----:B------:R-:W-:Y:S01]  /*1610*/  F2FP.BF16.F32.PACK_AB R0, RZ, R0 ;  /* 0x00000000ff00723e */ /* 0x000fe200000010ff */
[----:B------:R-:W-:Y:S06]  /*1620*/  BRA `(.L_x_3429) ;  /* 0x0000000c004c7947 */ /* 0x000fec0003800000 */
.L_x_3430:
[----:B------:R-:W2:Y:S02]  /*1630*/  LDG.E.U16 R2, desc[UR36][R2.64] ;  /* 0x0000002402027981 */ /* 0x000ea4000c1e1500 */
[----:B--2---:R-:W0:Y:S02]  /*1640*/  I2F.S16 R0, R2 ;  /* 0x0000000200007306 */ /* 0x004e240000101400 */
[----:B0-----:R-:W-:Y:S01]  /*1650*/  F2FP.BF16.F32.PACK_AB R0, RZ, R0 ;  /* 0x00000000ff00723e */ /* 0x001fe200000010ff */
[----:B------:R-:W-:Y:S06]  /*1660*/  BRA `(.L_x_3429) ;  /* 0x0000000c003c7947 */ /* 0x000fec0003800000 */
.L_x_3425:
        /* <DEDUP_REMOVED lines=9> */
.L_x_3433:
[----:B------:R-:W2:Y:S02]  /*1700*/  LDG.E.U16 R0, desc[UR36][R2.64] ;  /* 0x0000002402007981 */ /* 0x000ea4000c1e1500 */
[----:B--2---:R-:W-:-:S05]  /*1710*/  HADD2.F32 R0, -RZ, R0.H0_H0 ;  /* 0x20000000ff007230 */ /* 0x004fca0000004100 */
[----:B------:R-:W-:Y:S01]  /*1720*/  F2FP.BF16.F32.PACK_AB R0, RZ, R0 ;  /* 0x00000000ff00723e */ /* 0x000fe200000010ff */
[----:B------:R-:W-:Y:S06]  /*1730*/  BRA `(.L_x_3429) ;  /* 0x0000000c00087947 */ /* 0x000fec0003800000 */
.L_x_3432:
        /* <DEDUP_REMOVED lines=9> */
.L_x_3435:
[----:B------:R-:W2:Y:S02]  /*17d0*/  LDG.E.U16 R2, desc[UR36][R2.64] ;  /* 0x0000002402027981 */ /* 0x000ea4000c1e1500 */
[----:B--2---:R-:W-:-:S05]  /*17e0*/  HADD2.F32 R0, -RZ, R2.H0_H0 ;  /* 0x20000002ff007230 */ /* 0x004fca0000004100 */
[----:B------:R-:W-:Y:S01]  /*17f0*/  F2FP.BF16.F32.PACK_AB R0, RZ, R0 ;  /* 0x00000000ff00723e */ /* 0x000fe200000010ff */
[----:B------:R-:W-:Y:S06]  /*1800*/  BRA `(.L_x_3429) ;  /* 0x0000000800d47947 */ /* 0x000fec0003800000 */
.L_x_3434:
        /* <DEDUP_REMOVED lines=8> */
.L_x_3424:
        /* <DEDUP_REMOVED lines=13> */
.L_x_3438:
        /* <DEDUP_REMOVED lines=8> */
.L_x_3437:
        /* <DEDUP_REMOVED lines=27> */
.L_x_3440:
        /* <DEDUP_REMOVED lines=13> */
.L_x_3439:
[----:B------:R0:W5:Y:S01]  /*1c60*/  LDG.E.U16 R0, desc[UR36][R2.64] ;  /* 0x0000002402007981 */ /* 0x000162000c1e1500 */
[----:B------:R-:W-:Y:S05]  /*1c70*/  BRA `(.L_x_3429) ;  /* 0x0000000400b87947 */ /* 0x000fea0003800000 */
.L_x_3436:
        /* <DEDUP_REMOVED lines=12> */
.L_x_3443:
        /* <DEDUP_REMOVED lines=21> */
.L_x_3447:
[----:B------:R-:W-:Y:S05]  /*1e90*/  BSYNC.RECONVERGENT B1 ;  /* 0x0000000000017941 */ /* 0x000fea0003800200 */
.L_x_3446:
[----:B------:R-:W-:Y:S01]  /*1ea0*/  IMAD.SHL.U32 R0, R0, 0x100000, RZ ;  /* 0x0010000000007824 */ /* 0x000fe200078e00ff */
[----:B------:R-:W-:-:S04]  /*1eb0*/  LEA R2, R2, 0x3b800000, 0x17 ;  /* 0x3b80000002027811 */ /* 0x000fc800078eb8ff */
[----:B------:R-:W-:-:S07]  /*1ec0*/  LOP3.LUT R0, R2, R0, R7, 0xfe, !PT ;  /* 0x0000000002007212 */ /* 0x000fce00078efe07 */
.L_x_3445:
[----:B------:R-:W-:Y:S05]  /*1ed0*/  BSYNC.RECONVERGENT B0 ;  /* 0x0000000000007941 */ /* 0x000fea0003800200 */
.L_x_3444:
[----:B------:R-:W-:Y:S01]  /*1ee0*/  F2FP.BF16.F32.PACK_AB R0, RZ, R0 ;  /* 0x00000000ff00723e */ /* 0x000fe200000010ff */
[----:B------:R-:W-:Y:S06]  /*1ef0*/  BRA `(.L_x_3429) ;  /* 0x0000000400187947 */ /* 0x000fec0003800000 */
.L_x_3442:
        /* <DEDUP_REMOVED lines=21> */
.L_x_3451:
[----:B------:R-:W-:Y:S05]  /*2050*/  BSYNC.RECONVERGENT B1 ;  /* 0x0000000000017941 */ /* 0x000fea0003800200 */
.L_x_3450:
[----:B------:R-:W-:Y:S02]  /*2060*/  SHF.L.U32 R0, R0, 0x15, RZ ;  /* 0x0000001500007819 */ /* 0x000fe400000006ff */
[----:B------:R-:W-:-:S04]  /*2070*/  LEA R2, R2, 0x37800000, 0x17 ;  /* 0x3780000002027811 */ /* 0x000fc800078eb8ff */
[----:B------:R-:W-:-:S07]  /*2080*/  LOP3.LUT R0, R2, R0, R7, 0xfe, !PT ;  /* 0x0000000002007212 */ /* 0x000fce00078efe07 */
.L_x_3449:
[----:B------:R-:W-:Y:S05]  /*2090*/  BSYNC.RECONVERGENT B0 ;  /* 0x0000000000007941 */ /* 0x000fea0003800200 */
.L_x_3448:
[----:B------:R-:W-:Y:S01]  /*20a0*/  F2FP.BF16.F32.PACK_AB R0, RZ, R0 ;  /* 0x00000000ff00723e */ /* 0x000fe200000010ff */
[----:B------:R-:W-:Y:S06]  /*20b0*/  BRA `(.L_x_3429) ;  /* 0x0000000000a87947 */ /* 0x000fec0003800000 */
.L_x_3441:
[----:B------:R-:W-:-:S09]  /*20c0*/  UISETP.NE.AND UP0, UPT, UR4, 0x1c, UPT ;  /* 0x0000001c0400788c */ /* 0x000fd2000bf05270 */
[----:B------:R-:W-:Y:S05]  /*20d0*/  BRA.U !UP0, `(.L_x_3452) ;  /* 0x0000000108947547 */ /* 0x000fea000b800000 */
[----:B------:R-:W-:-:S09]  /*20e0*/  UISETP.NE.AND UP0, UPT, UR4, 0x1d, UPT ;  /* 0x0000001d0400788c */ /* 0x000fd2000bf05270 */
[----:B------:R-:W-:Y:S05]  /*20f0*/  BRA.U !UP0, `(.L_x_3453) ;  /* 0x00000001087c7547 */ /* 0x000fea000b800000 */
[----:B------:R-:W-:-:S09]  /*2100*/  UISETP.NE.AND UP0, UPT, UR4, 0x2c, UPT ;  /* 0x0000002c0400788c */ /* 0x000fd2000bf05270 */
[----:B------:R-:W-:Y:S05]  /*2110*/  BRA.U !UP0, `(.L_x_3454) ;  /* 0x0000000108487547 */ /* 0x000fea000b800000 */
.L_x_3428:
        /* <DEDUP_REMOVED lines=16> */
.L_x_3455:
[----:B------:R-:W-:Y:S01]  /*2220*/  PRMT R0, RZ, 0x7610, R0 ;  /* 0x00007610ff007816 */ /* 0x000fe20000000000 */
[----:B------:R-:W-:Y:S06]  /*2230*/  BRA `(.L_x_3429) ;  /* 0x0000000000487947 */ /* 0x000fec0003800000 */
.L_x_3454:
        /* <DEDUP_REMOVED lines=8> */
.L_x_3457:
[----:B------:R-:W-:Y:S05]  /*22c0*/  BSYNC.RECONVERGENT B0 ;  /* 0x0000000000007941 */ /* 0x000fea0003800200 */
.L_x_3456:
[----:B------:R-:W-:Y:S01]  /*22d0*/  F2FP.BF16.F32.PACK_AB R0, RZ, R0 ;  /* 0x00000000ff00723e */ /* 0x000fe200000010ff */
[----:B------:R-:W-:Y:S06]  /*22e0*/  BRA `(.L_x_3429) ;  /* 0x00000000001c7947 */ /* 0x000fec0003800000 */
.L_x_3453:
[----:B------:R-:W2:Y:S02]  /*22f0*/  LDG.E.64 R2, desc[UR36][R2.64] ;  /* 0x0000002402027981 */ /* 0x000ea4000c1e1b00 */
[----:B--2---:R-:W0:Y:S02]  /*2300*/  I2F.U64 R0, R2 ;  /* 0x0000000200007312 */ /* 0x004e240000301000 */
[----:B0-----:R-:W-:Y:S01]  /*2310*/  F2FP.BF16.F32.PACK_AB R0, RZ, R0 ;  /* 0x00000000ff00723e */ /* 0x001fe200000010ff */
[----:B------:R-:W-:Y:S06]  /*2320*/  BRA `(.L_x_3429) ;  /* 0x00000000000c7947 */ /* 0x000fec0003800000 */
.L_x_3452:
[----:B------:R-:W2:Y:S02]  /*2330*/  LDG.E R2, desc[UR36][R2.64] ;  /* 0x0000002402027981 */ /* 0x000ea4000c1e1900 */
[----:B--2---:R-:W-:-:S04]  /*2340*/  I2FP.F32.U32 R0, R2 ;  /* 0x0000000200007245 */ /* 0x004fc80000201000 */
[----:B------:R-:W-:-:S07]  /*2350*/  F2FP.BF16.F32.PACK_AB R0, RZ, R0 ;  /* 0x00000000ff00723e */ /* 0x000fce00000010ff */
.L_x_3429:
[----:B-----5:R-:W-:Y:S01]  /*2360*/  IMAD.U32 R0, R0, 0x10000, RZ ;  /* 0x0001000000007824 */ /* 0x020fe200078e00ff */
[----:B------:R-:W1:Y:S03]  /*2370*/  LDCU.64 UR6, c[0x0][0x580] ;  /* 0x0000b000ff0677ac */ /* 0x000e660008000a00 */
[----:B------:R-:W-:Y:S01]  /*2380*/  FADD.FTZ R4, -R0, 1 ;  /* 0x3f80000000047421 */ /* 0x000fe20000010100 */
[----:B------:R-:W-:-:S03]  /*2390*/  UPRMT UR4, UR42, 0x9910, URZ ;  /* 0x000099102a047896 */ /* 0x000fc600080000ff */
[----:B0-----:R-:W0:Y:S01]  /*23a0*/  MUFU.RCP R3, R4 ;  /* 0x0000000400037308 */ /* 0x001e220000001000 */
[----:B------:R-:W-:Y:S01]  /*23b0*/  UISETP.GT.AND UP0, UPT, UR4, 0x9, UPT ;  /* 0x000000090400788c */ /* 0x000fe2000bf04270 */
[----:B-1----:R-:W-:Y:S01]  /*23c0*/  IADD3 R2, P0, PT, R16, UR6, RZ ;  /* 0x0000000610027c10 */ /* 0x002fe2000ff1e0ff */
[----:B0-----:R-:W-:-:S04]  /*23d0*/  FMUL.FTZ R0, R0, R3 ;  /* 0x0000000300007220 */ /* 0x001fc80000410000 */
        /* <DEDUP_REMOVED lines=17> */
.L_x_3461:
[----:B0-----:R-:W-:-:S06]  /*24f0*/  SHF.L.U32 R5, R5, 0x10, RZ ;  /* 0x0000001005057819 */ /* 0x001fcc00000006ff */
[----:B------:R-:W0:Y:S02]  /*2500*/  F2I.S64.TRUNC R4, R5 ;  /* 0x0000000500047311 */ /* 0x000e24000020d900 */
[----:B0-----:R3:W-:Y:S01]  /*2510*/  STG.E.U8 desc[UR36][R2.64], R4 ;  /* 0x0000000402007986 */ /* 0x0017e2000c101124 */
[----:B------:R-:W-:Y:S05]  /*2520*/  BRA `(.L_x_3463) ;  /* 0x0000000c00707947 */ /* 0x000fea0003800000 */
.L_x_3460:
[----:B------:R-:W-:-:S09]  /*2530*/  UISETP.NE.AND UP0, UPT, UR4, 0x2, UPT ;  /* 0x000000020400788c */ /* 0x000fd2000bf05270 */
[----:B------:R-:W-:Y:S05]  /*2540*/  BRA.U !UP0, `(.L_x_3464) ;  /* 0x0000000108307547 */ /* 0x000fea000b800000 */
[----:B------:R-:W-:-:S09]  /*2550*/  UISETP.NE.AND UP0, UPT, UR4, 0x3, UPT ;  /* 0x000000030400788c */ /* 0x000fd2000bf05270 */
[----:B------:R-:W-:Y:S05]  /*2560*/  BRA.U !UP0, `(.L_x_3465) ;  /* 0x0000000108187547 */ /* 0x000fea000b800000 */
[----:B------:R-:W-:-:S09]  /*2570*/  UISETP.NE.AND UP0, UPT, UR4, 0x4, UPT ;  /* 0x000000040400788c */ /* 0x000fd2000bf05270 */
[----:B------:R-:W-:Y:S05]  /*2580*/  BRA.U UP0, `(.L_x_3462) ;  /* 0x0000000900b87547 */ /* 0x000fea000b800000 */
[----:B0-----:R-:W-:-:S06]  /*2590*/  IMAD.U32 R5, R5, 0x10000, RZ ;  /* 0x0001000005057824 */ /* 0x001fcc00078e00ff */
[----:B------:R-:W0:Y:S02]  /*25a0*/  F2I.S64.TRUNC R4, R5 ;  /* 0x0000000500047311 */ /* 0x000e24000020d900 */
[----:B0-----:R0:W-:Y:S01]  /*25b0*/  STG.E.64 desc[UR36][R2.64], R4 ;  /* 0x0000000402007986 */ /* 0x0011e2000c101b24 */
[----:B------:R-:W-:Y:S05]  /*25c0*/  BRA `(.L_x_3463) ;  /* 0x0000000c00487947 */ /* 0x000fea0003800000 */
.L_x_3465:
[----:B0-----:R-:W-:-:S06]  /*25d0*/  IMAD.U32 R5, R5, 0x10000, RZ ;  /* 0x0001000005057824 */ /* 0x001fcc00078e00ff */
[----:B------:R-:W0:Y:S02]  /*25e0*/  F2I.FTZ.TRUNC.NTZ R5, R5 ;  /* 0x0000000500057305 */ /* 0x000e24000021f100 */
[----:B0-----:R1:W-:Y:S01]  /*25f0*/  STG.E desc[UR36][R2.64], R5 ;  /* 0x0000000502007986 */ /* 0x0013e2000c101924 */
[----:B------:R-:W-:Y:S05]  /*2600*/  BRA `(.L_x_3463) ;  /* 0x0000000c00387947 */ /* 0x000fea0003800000 */
.L_x_3464:
[----:B0-----:R-:W-:-:S06]  /*2610*/  SHF.L.U32 R5, R5, 0x10, RZ ;  /* 0x0000001005057819 */ /* 0x001fcc00000006ff */
[----:B------:R-:W0:Y:S02]  /*2620*/  F2I.FTZ.TRUNC.NTZ R5, R5 ;  /* 0x0000000500057305 */ /* 0x000e24000021f100 */
[----:B0-----:R2:W-:Y:S01]  /*2630*/  STG.E.U16 desc[UR36][R2.64], R5 ;  /* 0x0000000502007986 */ /* 0x0015e2000c101524 */
[----:B------:R-:W-:Y:S05]  /*2640*/  BRA `(.L_x_3463) ;  /* 0x0000000c00287947 */ /* 0x000fea0003800000 */
.L_x_3459:
        /* <DEDUP_REMOVED lines=9> */
.L_x_3467:
[----:B0-----:R-:W-:-:S05]  /*26e0*/  IMAD.U32 R0, R5, 0x10000, RZ ;  /* 0x0001000005007824 */ /* 0x001fca00078e00ff */
[----:B------:R-:W-:-:S05]  /*26f0*/  F2FP.F16.F32.PACK_AB R0, RZ, R0 ;  /* 0x00000000ff00723e */ /* 0x000fca00000000ff */
[----:B------:R0:W-:Y:S01]  /*2700*/  STG.E.U16 desc[UR36][R2.64], R0 ;  /* 0x0000000002007986 */ /* 0x0001e2000c101524 */
[----:B------:R-:W-:Y:S05]  /*2710*/  BRA `(.L_x_3463) ;  /* 0x0000000800f47947 */ /* 0x000fea0003800000 */
.L_x_3466:
[----:B------:R-:W-:-:S09]  /*2720*/  UISETP.NE.AND UP0, UPT, UR4, 0x7, UPT ;  /* 0x000000070400788c */ /* 0x000fd2000bf05270 */
[----:B------:R-:W-:Y:S05]  /*2730*/  BRA.U !UP0, `(.L_x_3468) ;  /* 0x0000000108347547 */ /* 0x000fea000b800000 */
[----:B------:R-:W-:-:S09]  /*2740*/  UISETP.NE.AND UP0, UPT, UR4, 0x8, UPT ;  /* 0x000000080400788c */ /* 0x000fd2000bf05270 */
[----:B------:R-:W-:Y:S05]  /*2750*/  BRA.U !UP0, `(.L_x_3469) ;  /* 0x0000000108187547 */ /* 0x000fea000b800000 */
[----:B------:R-:W-:-:S09]  /*2760*/  UISETP.NE.AND UP0, UPT, UR4, 0x9, UPT ;  /* 0x000000090400788c */ /* 0x000fd2000bf05270 */
[----:B------:R-:W-:Y:S05]  /*2770*/  BRA.U UP0, `(.L_x_3462) ;  /* 0x00000009003c7547 */ /* 0x000fea000b800000 */
[----:B0-----:R-:W-:Y:S01]  /*2780*/  SHF.L.U32 R4, R5, 0x10, RZ ;  /* 0x0000001005047819 */ /* 0x001fe200000006ff */
[----:B------:R-:W-:-:S05]  /*2790*/  IMAD.MOV.U32 R5, RZ, RZ, RZ ;  /* 0x000000ffff057224 */ /* 0x000fca00078e00ff */
[----:B------:R0:W-:Y:S01]  /*27a0*/  STG.E.64 desc[UR36][R2.64], R4 ;  /* 0x0000000402007986 */ /* 0x0001e2000c101b24 */
[----:B------:R-:W-:Y:S05]  /*27b0*/  BRA `(.L_x_3463) ;  /* 0x0000000800cc7947 */ /* 0x000fea0003800000 */
.L_x_3469:
[----:B0-----:R-:W-:-:S05]  /*27c0*/  IMAD.U32 R5, R5, 0x10000, RZ ;  /* 0x0001000005057824 */ /* 0x001fca00078e00ff */
[----:B------:R-:W-:-:S04]  /*27d0*/  F2FP.F16.F32.PACK_AB R5, RZ, R5 ;  /* 0x00000005ff05723e */ /* 0x000fc800000000ff */
[----:B------:R-:W-:-:S05]  /*27e0*/  PRMT R5, R5, 0x5410, RZ ;  /* 0x0000541005057816 */ /* 0x000fca00000000ff */
[----:B------:R0:W-:Y:S01]  /*27f0*/  STG.E desc[UR36][R2.64], R5 ;  /* 0x0000000502007986 */ /* 0x0001e2000c101924 */
[----:B------:R-:W-:Y:S05]  /*2800*/  BRA `(.L_x_3463) ;  /* 0x0000000800b87947 */ /* 0x000fea0003800000 */
.L_x_3468:
[----:B0-----:R-:W-:-:S05]  /*2810*/  SHF.L.U32 R4, R5, 0x10, RZ ;  /* 0x0000001005047819 */ /* 0x001fca00000006ff */
[----:B------:R-:W-:-:S06]  /*2820*/  FMUL.FTZ R4, R4, 1 ;  /* 0x3f80000004047820 */ /* 0x000fcc0000410000 */
[----:B------:R-:W0:Y:S02]  /*2830*/  F2F.F64.F32 R4, R4 ;  /* 0x0000000400047310 */ /* 0x000e240000201800 */
[----:B0-----:R0:W-:Y:S01]  /*2840*/  STG.E.64 desc[UR36][R2.64], R4 ;  /* 0x0000000402007986 */ /* 0x0011e2000c101b24 */
[----:B------:R-:W-:Y:S05]  /*2850*/  BRA `(.L_x_3463) ;  /* 0x0000000800a47947 */ /* 0x000fea0003800000 */
.L_x_3458:
        /* <DEDUP_REMOVED lines=13> */
.L_x_3472:
[----:B0-----:R-:W-:Y:S01]  /*2930*/  IMAD.U32 R5, R5, 0x10000, RZ ;  /* 0x0001000005057824 */ /* 0x001fe200078e00ff */
[----:B------:R-:W-:-:S03]  /*2940*/  CS2R R6, SRZ ;  /* 0x0000000000067805 */ /* 0x000fc6000001ff00 */
[----:B------:R-:W-:-:S06]  /*2950*/  FMUL.FTZ R5, R5, 1 ;  /* 0x3f80000005057820 */ /* 0x000fcc0000410000 */
[----:B------:R-:W0:Y:S02]  /*2960*/  F2F.F64.F32 R4, R5 ;  /* 0x0000000500047310 */ /* 0x000e240000201800 */
[----:B0-----:R0:W-:Y:S01]  /*2970*/  STG.E.128 desc[UR36][R2.64], R4 ;  /* 0x0000000402007986 */ /* 0x0011e2000c101d24 */
[----:B------:R-:W-:Y:S05]  /*2980*/  BRA `(.L_x_3463) ;  /* 0x0000000800587947 */ /* 0x000fea0003800000 */
.L_x_3471:
[----:B------:R-:W-:-:S09]  /*2990*/  UISETP.NE.AND UP0, UPT, UR4, 0xf, UPT ;  /* 0x0000000f0400788c */ /* 0x000fd2000bf05270 */
[----:B------:R-:W-:Y:S05]  /*29a0*/  BRA.U !UP0, `(.L_x_3473) ;  /* 0x0000000108a07547 */ /* 0x000fea000b800000 */
[----:B------:R-:W-:-:S09]  /*29b0*/  UISETP.NE.AND UP0, UPT, UR4, 0x17, UPT ;  /* 0x000000170400788c */ /* 0x000fd2000bf05270 */
[----:B------:R-:W-:Y:S05]  /*29c0*/  BRA.U !UP0, `(.L_x_3474) ;  /* 0x00000001084c7547 */ /* 0x000fea000b800000 */
[----:B------:R-:W-:-:S09]  /*29d0*/  UISETP.NE.AND UP0, UPT, UR4, 0x18, UPT ;  /* 0x000000180400788c */ /* 0x000fd2000bf05270 */
[----:B------:R-:W-:Y:S05]  /*29e0*/  BRA.U UP0, `(.L_x_3462) ;  /* 0x0000000500a07547 */ /* 0x000fea000b800000 */
[----:B0-----:R-:W-:Y:S01]  /*29f0*/  SHF.L.U32 R7, R5, 0x10, RZ ;  /* 0x0000001005077819 */ /* 0x001fe200000006ff */
[----:B------:R-:W-:Y:S01]  /*2a00*/  BSSY.RECONVERGENT B0, `(.L_x_3475) ;  /* 0x000000c000007945 */ /* 0x000fe20003800200 */
[----:B------:R-:W-:Y:S02]  /*2a10*/  IMAD.MOV.U32 R0, RZ, RZ, 0x7f ;  /* 0x0000007fff007424 */ /* 0x000fe400078e00ff */
        /* <DEDUP_REMOVED lines=10> */
.L_x_3476:
[----:B------:R-:W-:Y:S05]  /*2ac0*/  BSYNC.RECONVERGENT B0 ;  /* 0x0000000000007941 */ /* 0x000fea0003800200 */
.L_x_3475:
[----:B------:R-:W-:-:S05]  /*2ad0*/  LOP3.LUT R5, R0, 0x80, R5, 0xf8, !PT ;  /* 0x0000008000057812 */ /* 0x000fca00078ef805 */
[----:B------:R0:W-:Y:S01]  /*2ae0*/  STG.E.U8 desc[UR36][R2.64], R5 ;  /* 0x0000000502007986 */ /* 0x0001e2000c101124 */
[----:B------:R-:W-:Y:S05]  /*2af0*/  BRA `(.L_x_3463) ;  /* 0x0000000400fc7947 */ /* 0x000fea0003800000 */
.L_x_3474:
[----:B0-----:R-:W-:Y:S01]  /*2b00*/  IMAD.U32 R7, R5, 0x10000, RZ ;  /* 0x0001000005077824 */ /* 0x001fe200078e00ff */
        /* <DEDUP_REMOVED lines=14> */
.L_x_3478:
[----:B------:R-:W-:Y:S05]  /*2bf0*/  BSYNC.RECONVERGENT B0 ;  /* 0x0000000000007941 */ /* 0x000fea0003800200 */
.L_x_3477:
[----:B------:R-:W-:-:S05]  /*2c00*/  LOP3.LUT R5, R0, 0x80, R5, 0xf8, !PT ;  /* 0x0000008000057812 */ /* 0x000fca00078ef805 */
[----:B------:R0:W-:Y:S01]  /*2c10*/  STG.E.U8 desc[UR36][R2.64], R5 ;  /* 0x0000000502007986 */ /* 0x0001e2000c101124 */
[----:B------:R-:W-:Y:S05]  /*2c20*/  BRA `(.L_x_3463) ;  /* 0x0000000400b07947 */ /* 0x000fea0003800000 */
.L_x_3473:
[----:B0-----:R0:W-:Y:S01]  /*2c30*/  STG.E.U16 desc[UR36][R2.64], R5 ;  /* 0x0000000502007986 */ /* 0x0011e2000c101524 */
[----:B------:R-:W-:Y:S05]  /*2c40*/  BRA `(.L_x_3463) ;  /* 0x0000000400a87947 */ /* 0x000fea0003800000 */
.L_x_3470:
        /* <DEDUP_REMOVED lines=12> */
.L_x_3481:
[----:B0-----:R-:W-:Y:S01]  /*2d10*/  IMAD.U32 R5, R5, 0x10000, RZ ;  /* 0x0001000005057824 */ /* 0x001fe200078e00ff */
        /* <DEDUP_REMOVED lines=12> */
.L_x_3484:
[----:B------:R-:W-:-:S04]  /*2de0*/  SHF.R.U32.HI R0, RZ, 0x14, R5 ;  /* 0x00000014ff007819 */ /* 0x000fc80000011605 */
[----:B------:R-:W-:-:S04]  /*2df0*/  LOP3.LUT R0, R0, 0x1, RZ, 0xc0, !PT ;  /* 0x0000000100007812 */ /* 0x000fc800078ec0ff */
[----:B------:R-:W-:-:S04]  /*2e00*/  IADD3 R0, PT, PT, R5, 0x487ffff, R0 ;  /* 0x0487ffff05007810 */ /* 0x000fc80007ffe000 */
[----:B------:R-:W-:-:S04]  /*2e10*/  SHF.R.U32.HI R0, RZ, 0x14, R0 ;  /* 0x00000014ff007819 */ /* 0x000fc80000011600 */
[----:B------:R-:W-:-:S07]  /*2e20*/  LOP3.LUT R4, R0, 0xff, RZ, 0xc0, !PT ;  /* 0x000000ff00047812 */ /* 0x000fce00078ec0ff */
.L_x_3485:
[----:B------:R-:W-:-:S04]  /*2e30*/  SHF.R.U32.HI R5, RZ, 0x18, R5 ;  /* 0x00000018ff057819 */ /* 0x000fc80000011605 */
[----:B------:R-:W-:-:S04]  /*2e40*/  LOP3.LUT R4, R4, 0x80, R5, 0xf8, !PT ;  /* 0x0000008004047812 */ /* 0x000fc800078ef805 */
[----:B------:R-:W-:-:S07]  /*2e50*/  PRMT R0, R4, 0x7610, R0 ;  /* 0x0000761004007816 */ /* 0x000fce0000000000 */
.L_x_3483:
[----:B------:R-:W-:Y:S05]  /*2e60*/  BSYNC.RECONVERGENT B0 ;  /* 0x0000000000007941 */ /* 0x000fea0003800200 */
.L_x_3482:
[----:B------:R0:W-:Y:S01]  /*2e70*/  STG.E.U8 desc[UR36][R2.64], R0 ;  /* 0x0000000002007986 */ /* 0x0001e2000c101124 */
[----:B------:R-:W-:Y:S05]  /*2e80*/  BRA `(.L_x_3463) ;  /* 0x0000000400187947 */ /* 0x000fea0003800000 */
.L_x_3480:
        /* <DEDUP_REMOVED lines=13> */
.L_x_3488:
[----:B------:R-:W-:-:S04]  /*2f60*/  SHF.R.U32.HI R0, RZ, 0x15, R5 ;  /* 0x00000015ff007819 */ /* 0x000fc80000011605 */
[----:B------:R-:W-:-:S04]  /*2f70*/  LOP3.LUT R0, R0, 0x1, RZ, 0xc0, !PT ;  /* 0x0000000100007812 */ /* 0x000fc800078ec0ff */
[----:B------:R-:W-:-:S04]  /*2f80*/  IADD3 R0, PT, PT, R5, 0x88fffff, R0 ;  /* 0x088fffff05007810 */ /* 0x000fc80007ffe000 */
[----:B------:R-:W-:-:S04]  /*2f90*/  SHF.R.U32.HI R0, RZ, 0x15, R0 ;  /* 0x00000015ff007819 */ /* 0x000fc80000011600 */
[----:B------:R-:W-:-:S07]  /*2fa0*/  LOP3.LUT R4, R0, 0xff, RZ, 0xc0, !PT ;  /* 0x000000ff00047812 */ /* 0x000fce00078ec0ff */
.L_x_3489:
[----:B------:R-:W-:-:S04]  /*2fb0*/  SHF.R.U32.HI R5, RZ, 0x18, R5 ;  /* 0x00000018ff057819 */ /* 0x000fc80000011605 */
[----:B------:R-:W-:-:S04]  /*2fc0*/  LOP3.LUT R4, R4, 0x80, R5, 0xf8, !PT ;  /* 0x0000008004047812 */ /* 0x000fc800078ef805 */
[----:B------:R-:W-:-:S07]  /*2fd0*/  PRMT R0, R4, 0x7610, R0 ;  /* 0x0000761004007816 */ /* 0x000fce0000000000 */
.L_x_3487:
[----:B------:R-:W-:Y:S05]  /*2fe0*/  BSYNC.RECONVERGENT B0 ;  /* 0x0000000000007941 */ /* 0x000fea0003800200 */
.L_x_3486:
[----:B------:R0:W-:Y:S01]  /*2ff0*/  STG.E.U8 desc[UR36][R2.64], R0 ;  /* 0x0000000002007986 */ /* 0x0001e2000c101124 */
[----:B------:R-:W-:Y:S05]  /*3000*/  BRA `(.L_x_3463) ;  /* 0x0000000000b87947 */ /* 0x000fea0003800000 */
.L_x_3479:
[----:B------:R-:W-:-:S09]  /*3010*/  UISETP.NE.AND UP0, UPT, UR4, 0x1c, UPT ;  /* 0x0000001c0400788c */ /* 0x000fd2000bf05270 */
[----:B------:R-:W-:Y:S05]  /*3020*/  BRA.U !UP0, `(.L_x_3490) ;  /* 0x0000000108a47547 */ /* 0x000fea000b800000 */
[----:B------:R-:W-:-:S09]  /*3030*/  UISETP.NE.AND UP0, UPT, UR4, 0x1d, UPT ;  /* 0x0000001d0400788c */ /* 0x000fd2000bf05270 */
[----:B------:R-:W-:Y:S05]  /*3040*/  BRA.U !UP0, `(.L_x_3491) ;  /* 0x00000001088c7547 */ /* 0x000fea000b800000 */
[----:B------:R-:W-:-:S09]  /*3050*/  UISETP.NE.AND UP0, UPT, UR4, 0x2c, UPT ;  /* 0x0000002c0400788c */ /* 0x000fd2000bf05270 */
[----:B------:R-:W-:Y:S05]  /*3060*/  BRA.U !UP0, `(.L_x_3492) ;  /* 0x0000000108447547 */ /* 0x000fea000b800000 */
.L_x_3462:
[----:B------:R-:W-:Y:S01]  /*3070*/  MOV R0, 0x0 ;  /* 0x0000000000007802 */ /* 0x000fe20000000f00 */
[----:B------:R-:W1:Y:S01]  /*3080*/  LDCU.64 UR6, c[0x4][0x128] ;  /* 0x01002500ff0677ac */ /* 0x000e620008000a00 */
[----:B------:R-:W-:Y:S02]  /*3090*/  HFMA2 R8, -RZ, RZ, 0, 6.020069122314453125e-06 ;  /* 0x00000065ff087431 */ /* 0x000fe400000001ff */
[----:B------:R-:W-:Y:S01]  /*30a0*/  IMAD.MOV.U32 R12, RZ, RZ, 0x1 ;  /* 0x00000001ff0c7424 */ /* 0x000fe200078e00ff */
[----:B------:R2:W3:Y:S01]  /*30b0*/  LDC.64 R2, c[0x4][R0] ;  /* 0x0100000000027b82 */ /* 0x0004e20000000a00 */
[----:B------:R-:W4:Y:S01]  /*30c0*/  LDCU.64 UR8, c[0x4][0x130] ;  /* 0x01002600ff0877ac */ /* 0x000f220008000a00 */
[----:B------:R-:W-:Y:S01]  /*30d0*/  IMAD.MOV.U32 R13, RZ, RZ, RZ ;  /* 0x000000ffff0d7224 */ /* 0x000fe200078e00ff */
[----:B------:R-:W5:Y:S01]  /*30e0*/  LDCU.64 UR4, c[0x4][0x40] ;  /* 0x01000800ff0477ac */ /* 0x000f620008000a00 */
[----:B-1----:R-:W-:Y:S01]  /*30f0*/  MOV R4, UR6 ;  /* 0x0000000600047c02 */ /* 0x002fe20008000f00 */
[----:B0-----:R-:W-:-:S02]  /*3100*/  IMAD.U32 R5, RZ, RZ, UR7 ;  /* 0x00000007ff057e24 */ /* 0x001fc4000f8e00ff */
[----:B----4-:R-:W-:Y:S01]  /*3110*/  IMAD.U32 R6, RZ, RZ, UR8 ;  /* 0x00000008ff067e24 */ /* 0x010fe2000f8e00ff */
[----:B------:R-:W-:Y:S01]  /*3120*/  MOV R7, UR9 ;  /* 0x0000000900077c02 */ /* 0x000fe20008000f00 */
[----:B-----5:R-:W-:Y:S02]  /*3130*/  IMAD.U32 R10, RZ, RZ, UR4 ;  /* 0x00000004ff0a7e24 */ /* 0x020fe4000f8e00ff */
[----:B--2---:R-:W-:-:S07]  /*3140*/  IMAD.U32 R11, RZ, RZ, UR5 ;  /* 0x00000005ff0b7e24 */ /* 0x004fce000f8e00ff */
[----:B------:R-:W-:-:S07]  /*3150*/  LEPC R20, `(.L_x_3493) ;  /* 0x000000001014794e */ /* 0x000fce0000000000 */
[----:B---3--:R-:W-:Y:S05]  /*3160*/  CALL.ABS.NOINC R2 ;  /* 0x0000000002007343 */ /* 0x008fea0003c00000 */
.L_x_3493:
[----:B------:R-:W-:Y:S05]  /*3170*/  BRA `(.L_x_3463) ;  /* 0x00000000005c7947 */ /* 0x000fea0003800000 */
.L_x_3492:
[----:B0-----:R-:W-:-:S04]  /*3180*/  SHF.L.U32 R5, R5, 0x10, RZ ;  /* 0x0000001005057819 */ /* 0x001fc800000006ff */
        /* <DEDUP_REMOVED lines=15> */
.L_x_3491:
[----:B0-----:R-:W-:-:S06]  /*3280*/  IMAD.U32 R5, R5, 0x10000, RZ ;  /* 0x0001000005057824 */ /* 0x001fcc00078e00ff */
[----:B------:R-:W0:Y:S02]  /*3290*/  F2I.U64.TRUNC R4, R5 ;  /* 0x0000000500047311 */ /* 0x000e24000020d800 */
[----:B0-----:R0:W-:Y:S01]  /*32a0*/  STG.E.64 desc[UR36][R2.64], R4 ;  /* 0x0000000402007986 */ /* 0x0011e2000c101b24 */
[----:B------:R-:W-:Y:S05]  /*32b0*/  BRA `(.L_x_3463) ;  /* 0x00000000000c7947 */ /* 0x000fea0003800000 */
.L_x_3490:
[----:B0-----:R-:W-:-:S06]  /*32c0*/  SHF.L.U32 R5, R5, 0x10, RZ ;  /* 0x0000001005057819 */ /* 0x001fcc00000006ff */
[----:B------:R-:W0:Y:S02]  /*32d0*/  F2I.FTZ.U32.TRUNC.NTZ R5, R5 ;  /* 0x0000000500057305 */ /* 0x000e24000021f000 */
[----:B0-----:R0:W-:Y:S02]  /*32e0*/  STG.E desc[UR36][R2.64], R5 ;  /* 0x0000000502007986 */ /* 0x0011e4000c101924 */
.L_x_3463:
[----:B------:R-:W-:-:S07]  /*32f0*/  VIADD R17, R17, 0x80 ;  /* 0x0000008011117836 */ /* 0x000fce0000000000 */
.L_x_3422:
[----:B------:R-:W-:Y:S05]  /*3300*/  BSYNC.RECONVERGENT B6 ;  /* 0x0000000000067941 */ /* 0x000fea0003800200 */
.L_x_3421:
        /* <DEDUP_REMOVED lines=307> */
.L_x_3496:
        /* <DEDUP_REMOVED lines=18> */
.L_x_3500:
[----:B------:R-:W2:Y:S02]  /*4760*/  LDG.E.U8 R2, desc[UR36][R2.64] ;  /* 0x0000002402027981 */ /* 0x000ea4000c1e1100 */
[----:B--2---:R-:W-:-:S04]  /*4770*/  I2FP.F32.U32 R0, R2 ;  /* 0x0000000200007245 */ /* 0x004fc80000201000 */
[----:B------:R-:W-:Y:S01]  /*4780*/  F2FP.BF16.F32.PACK_AB R0, RZ, R0 ;  /* 0x00000000ff00723e */ /* 0x000fe200000010ff */
[----:B------:R-:W-:Y:S06]  /*4790*/  BRA `(.L_x_3502) ;  /* 0x0000000c00847947 */ /* 0x000fec0003800000 */
.L_x_3499:
        /* <DEDUP_REMOVED lines=10> */
.L_x_3504:
[----:B------:R-:W2:Y:S02]  /*4840*/  LDG.E R2, desc[UR36][R2.64] ;  /* 0x0000002402027981 */ /* 0x000ea4000c1e1900 */
[----:B--2---:R-:W-:-:S04]  /*4850*/  I2FP.F32.S32 R0, R2 ;  /* 0x0000000200007245 */ /* 0x004fc80000201400 */
[----:B------:R-:W-:Y:S01]  /*4860*/  F2FP.BF16.F32.PACK_AB R0, RZ, R0 ;  /* 0x00000000ff00723e */ /* 0x000fe200000010ff */
[----:B------:R-:W-:Y:S06]  /*4870*/  BRA `(.L_x_3502) ;  /* 0x0000000c004c7947 */ /* 0x000fec0003800000 */
.L_x_3503:
[----:B------:R-:W2:Y:S02]  /*4880*/  LDG.E.U16 R2, desc[UR36][R2.64] ;  /* 0x0000002402027981 */ /* 0x000ea4000c1e1500 */
[----:B--2---:R-:W0:Y:S02]  /*4890*/  I2F.S16 R0, R2 ;  /* 0x0000000200007306 */ /* 0x004e240000101400 */
[----:B0-----:R-:W-:Y:S01]  /*48a0*/  F2FP.BF16.F32.PACK_AB R0, RZ, R0 ;  /* 0x00000000ff00723e */ /* 0x001fe200000010ff */
[----:B------:R-:W-:Y:S06]  /*48b0*/  BRA `(.L_x_3502) ;  /* 0x0000000c003c7947 */ /* 0x000fec0003800000 */
.L_x_3498:
        /* <DEDUP_REMOVED lines=9> */
.L_x_3506:
[----:B------:R-:W2:Y:S02]  /*4950*/  LDG.E.U16 R0, desc[UR36][R2.64] ;  /* 0x0000002402007981 */ /* 0x000ea4000c1e1500 */
[----:B--2---:R-:W-:-:S05]  /*4960*/  HADD2.F32 R0, -RZ, R0.H0_H0 ;  /* 0x20000000ff007230 */ /* 0x004fca0000004100 */
[----:B------:R-:W-:Y:S01]  /*4970*/  F2FP.BF16.F32.PACK_AB R0, RZ, R0 ;  /* 0x00000000ff00723e */ /* 0x000fe200000010ff */
[----:B------:R-:W-:Y:S06]  /*4980*/  BRA `(.L_x_3502) ;  /* 0x0000000c00087947 */ /* 0x000fec0003800000 */
.L_x_3505:
        /* <DEDUP_REMOVED lines=9> */
.L_x_3508:
[----:B------:R-:W2:Y:S02]  /*4a20*/  LDG.E.U16 R2, desc[UR36][R2.64] ;  /* 0x0000002402027981 */ /* 0x000ea4000c1e1500 */
[----:B--2---:R-:W-:-:S05]  /*4a30*/  HADD2.F32 R0, -RZ, R2.H0_H0 ;  /* 0x20000002ff007230 */ /* 0x004fca0000004100 */
[----:B------:R-:W-:Y:S01]  /*4a40*/  F2FP.BF16.F32.PACK_AB R0, RZ, R0 ;  /* 0x00000000ff00723e */ /* 0x000fe200000010ff */
[----:B------:R-:W-:Y:S06]  /*4a50*/  BRA `(.L_x_3502) ;  /* 0x0000000800d47947 */ /* 0x000fec0003800000 */
.L_x_3507:
        /* <DEDUP_REMOVED lines=8> */
.L_x_3497:
        /* <DEDUP_REMOVED lines=13> */
.L_x_3511:
        /* <DEDUP_REMOVED lines=8> */
.L_x_3510:
        /* <DEDUP_REMOVED lines=27> */
.L_x_3513:
        /* <DEDUP_REMOVED lines=13> */
.L_x_3512:
[----:B------:R0:W5:Y:S01]  /*4eb0*/  LDG.E.U16 R0, desc[UR36][R2.64] ;  /* 0x0000002402007981 */ /* 0x000162000c1e1500 */
[----:B------:R-:W-:Y:S05]  /*4ec0*/  BRA `(.L_x_3502) ;  /* 0x0000000400b87947 */ /* 0x000fea0003800000 */
.L_x_3509:
        /* <DEDUP_REMOVED lines=12> */
.L_x_3516:
        /* <DEDUP_REMOVED lines=21> */
.L_x_3520:
[----:B------:R-:W-:Y:S05]  /*50e0*/  BSYNC.RECONVERGENT B1 ;  /* 0x0000000000017941 */ /* 0x000fea0003800200 */
.L_x_3519:
[----:B------:R-:W-:Y:S01]  /*50f0*/  IMAD.SHL.U32 R0, R0, 0x100000, RZ ;  /* 0x0010000000007824 */ /* 0x000fe200078e00ff */
[----:B------:R-:W-:-:S04]  /*5100*/  LEA R2, R2, 0x3b800000, 0x17 ;  /* 0x3b80000002027811 */ /* 0x000fc800078eb8ff */
[----:B------:R-:W-:-:S07]  /*5110*/  LOP3.LUT R0, R2, R0, R7, 0xfe, !PT ;  /* 0x0000000002007212 */ /* 0x000fce00078efe07 */
.L_x_3518:
[----:B------:R-:W-:Y:S05]  /*5120*/  BSYNC.RECONVERGENT B0 ;  /* 0x0000000000007941 */ /* 0x000fea0003800200 */
.L_x_3517:
[----:B------:R-:W-:Y:S01]  /*5130*/  F2FP.BF16.F32.PACK_AB R0, RZ, R0 ;  /* 0x00000000ff00723e */ /* 0x000fe200000010ff */
[----:B------:R-:W-:Y:S06]  /*5140*/  BRA `(.L_x_3502) ;  /* 0x0000000400187947 */ /* 0x000fec0003800000 */
.L_x_3515:
        /* <DEDUP_REMOVED lines=21> */
.L_x_3524:
[----:B------:R-:W-:Y:S05]  /*52a0*/  BSYNC.RECONVERGENT B1 ;  /* 0x0000000000017941 */ /* 0x000fea0003800200 */
.L_x_3523:
[----:B------:R-:W-:Y:S01]  /*52b0*/  IMAD.SHL.U32 R0, R0, 0x200000, RZ ;  /* 0x0020000000007824 */ /* 0x000fe200078e00ff */
[----:B------:R-:W-:-:S04]  /*52c0*/  LEA R2, R2, 0x37800000, 0x17 ;  /* 0x3780000002027811 */ /* 0x000fc800078eb8ff */
[----:B------:R-:W-:-:S07]  /*52d0*/  LOP3.LUT R0, R2, R0, R7, 0xfe, !PT ;  /* 0x0000000002007212 */ /* 0x000fce00078efe07 */
.L_x_3522:
[----:B------:R-:W-:Y:S05]  /*52e0*/  BSYNC.RECONVERGENT B0 ;  /* 0x0000000000007941 */ /* 0x000fea0003800200 */
.L_x_3521:
[----:B------:R-:W-:Y:S01]  /*52f0*/  F2FP.BF16.F32.PACK_AB R0, RZ, R0 ;  /* 0x00000000ff00723e */ /* 0x000fe200000010ff */
[----:B------:R-:W-:Y:S06]  /*5300*/  BRA `(.L_x_3502) ;  /* 0x0000000000a87947 */ /* 0x000fec0003800000 */
.L_x_3514:
        /* <DEDUP_REMOVED lines=14> */
.L_x_3528:
[----:B------:R-:W-:Y:S05]  /*53f0*/  BSYNC.RECONVERGENT B0 ;  /* 0x0000000000007941 */ /* 0x000fea0003800200 */
.L_x_3527:
[----:B------:R-:W-:Y:S01]  /*5400*/  F2FP.BF16.F32.PACK_AB R0, RZ, R0 ;  /* 0x00000000ff00723e */ /* 0x000fe200000010ff */
[----:B------:R-:W-:Y:S06]  /*5410*/  BRA `(.L_x_3502) ;  /* 0x0000000000647947 */ /* 0x000fec0003800000 */
.L_x_3501:
        /* <DEDUP_REMOVED lines=16> */
.L_x_3529:
[----:B------:R-:W-:Y:S01]  /*5520*/  PRMT R0, RZ, 0x7610, R0 ;  /* 0x00007610ff007816 */ /* 0x000fe20000000000 */
[----:B------:R-:W-:Y:S06]  /*5530*/  BRA `(.L_x_3502) ;  /* 0x00000000001c7947 */ /* 0x000fec0003800000 */
.L_x_3526:
[----:B------:R-:W2:Y:S02]  /*5540*/  LDG.E.64 R2, desc[UR36][R2.64] ;  /* 0x0000002402027981 */ /* 0x000ea4000c1e1b00 */
[----:B--2---:R-:W0:Y:S02]  /*5550*/  I2F.U64 R0, R2 ;  /* 0x0000000200007312 */ /* 0x004e240000301000 */
[----:B0-----:R-:W-:Y:S01]  /*5560*/  F2FP.BF16.F32.PACK_AB R0, RZ, R0 ;  /* 0x00000000ff00723e */ /* 0x001fe200000010ff */
[----:B------:R-:W-:Y:S06]  /*5570*/  BRA `(.L_x_3502) ;  /* 0x00000000000c7947 */ /* 0x000fec0003800000 */
.L_x_3525:
[----:B------:R-:W2:Y:S02]  /*5580*/  LDG.E R2, desc[UR36][R2.64] ;  /* 0x0000002402027981 */ /* 0x000ea4000c1e1900 */
[----:B--2---:R-:W-:-:S04]  /*5590*/  I2FP.F32.U32 R0, R2 ;  /* 0x0000000200007245 */ /* 0x004fc80000201000 */
[----:B------:R-:W-:-:S07]  /*55a0*/  F2FP.BF16.F32.PACK_AB R0, RZ, R0 ;  /* 0x00000000ff00723e */ /* 0x000fce00000010ff */
.L_x_3502:
[----:B-----5:R-:W-:Y:S01]  /*55b0*/  IMAD.U32 R0, R0, 0x10000, RZ ;  /* 0x0001000000007824 */ /* 0x020fe200078e00ff */
[----:B------:R-:W1:Y:S03]  /*55c0*/  LDCU.64 UR6, c[0x0][0x580] ;  /* 0x0000b000ff0677ac */ /* 0x000e660008000a00 */
[----:B------:R-:W-:Y:S01]  /*55d0*/  FADD.FTZ R4, -R0, 1 ;  /* 0x3f80000000047421 */ /* 0x000fe20000010100 */
[----:B------:R-:W-:-:S03]  /*55e0*/  UPRMT UR4, UR42, 0x9910, URZ ;  /* 0x000099102a047896 */ /* 0x000fc600080000ff */
[----:B0-----:R-:W0:Y:S01]  /*55f0*/  MUFU.RCP R3, R4 ;  /* 0x0000000400037308 */ /* 0x001e220000001000 */
[----:B------:R-:W-:Y:S01]  /*5600*/  UISETP.GT.AND UP0, UPT, UR4, 0x9, UPT ;  /* 0x000000090400788c */ /* 0x000fe2000bf04270 */
[----:B-1----:R-:W-:Y:S01]  /*5610*/  IADD3 R2, P0, PT, R16, UR6, RZ ;  /* 0x0000000610027c10 */ /* 0x002fe2000ff1e0ff */
[----:B0-----:R-:W-:-:S03]  /*5620*/  FMUL.FTZ R0, R0, R3 ;  /* 0x0000000300007220 */ /* 0x001fc60000410000 */
        /* <DEDUP_REMOVED lines=17> */
.L_x_3533:
[----:B0-----:R-:W-:-:S06]  /*5740*/  IMAD.U32 R5, R5, 0x10000, RZ ;  /* 0x0001000005057824 */ /* 0x001fcc00078e00ff */
[----:B------:R-:W0:Y:S02]  /*5750*/  F2I.S64.TRUNC R4, R5 ;  /* 0x0000000500047311 */ /* 0x000e24000020d900 */
[----:B0-----:R0:W-:Y:S01]  /*5760*/  STG.E.U8 desc[UR36][R2.64], R4 ;  /* 0x0000000402007986 */ /* 0x0011e2000c101124 */
[----:B------:R-:W-:Y:S05]  /*5770*/  BRA `(.L_x_3535) ;  /* 0x0000000c006c7947 */ /* 0x000fea0003800000 */
.L_x_3532:
        /* <DEDUP_REMOVED lines=10> */
.L_x_3537:
[----:B0-----:R-:W-:-:S06]  /*5820*/  IMAD.U32 R5, R5, 0x10000, RZ ;  /* 0x0001000005057824 */ /* 0x001fcc00078e00ff */
[----:B------:R-:W0:Y:S02]  /*5830*/  F2I.FTZ.TRUNC.NTZ R5, R5 ;  /* 0x0000000500057305 */ /* 0x000e24000021f100 */
[----:B0-----:R0:W-:Y:S01]  /*5840*/  STG.E desc[UR36][R2.64], R5 ;  /* 0x0000000502007986 */ /* 0x0011e2000c101924 */
[----:B------:R-:W-:Y:S05]  /*5850*/  BRA `(.L_x_3535) ;  /* 0x0000000c00347947 */ /* 0x000fea0003800000 */
.L_x_3536:
[----:B0-----:R-:W-:-:S06]  /*5860*/  IMAD.U32 R5, R5, 0x10000, RZ ;  /* 0x0001000005057824 */ /* 0x001fcc00078e00ff */
[----:B------:R-:W0:Y:S02]  /*5870*/  F2I.FTZ.TRUNC.NTZ R5, R5 ;  /* 0x0000000500057305 */ /* 0x000e24000021f100 */
[----:B0-----:R0:W-:Y:S01]  /*5880*/  STG.E.U16 desc[UR36][R2.64], R5 ;  /* 0x0000000502007986 */ /* 0x0011e2000c101524 */
[----:B------:R-:W-:Y:S05]  /*5890*/  BRA `(.L_x_3535) ;  /* 0x0000000c00247947 */ /* 0x000fea0003800000 */
.L_x_3531:
        /* <DEDUP_REMOVED lines=9> */
.L_x_3539:
[----:B0-----:R-:W-:-:S05]  /*5930*/  IMAD.U32 R0, R5, 0x10000, RZ ;  /* 0x0001000005007824 */ /* 0x001fca00078e00ff */
[----:B------:R-:W-:-:S05]  /*5940*/  F2FP.F16.F32.PACK_AB R0, RZ, R0 ;  /* 0x00000000ff00723e */ /* 0x000fca00000000ff */
[----:B------:R0:W-:Y:S01]  /*5950*/  STG.E.U16 desc[UR36][R2.64], R0 ;  /* 0x0000000002007986 */ /* 0x0001e2000c101524 */
[----:B------:R-:W-:Y:S05]  /*5960*/  BRA `(.L_x_3535) ;  /* 0x0000000800f07947 */ /* 0x000fea0003800000 */
.L_x_3538:
[----:B------:R-:W-:-:S09]  /*5970*/  UISETP.NE.AND UP0, UPT, UR4, 0x7, UPT ;  /* 0x000000070400788c */ /* 0x000fd2000bf05270 */
[----:B------:R-:W-:Y:S05]  /*5980*/  BRA.U !UP0, `(.L_x_3540) ;  /* 0x0000000108347547 */ /* 0x000fea000b800000 */
[----:B------:R-:W-:-:S09]  /*5990*/  UISETP.NE.AND UP0, UPT, UR4, 0x8, UPT ;  /* 0x000000080400788c */ /* 0x000fd2000bf05270 */
[----:B------:R-:W-:Y:S05]  /*59a0*/  BRA.U !UP0, `(.L_x_3541) ;  /* 0x0000000108187547 */ /* 0x000fea000b800000 */
[----:B------:R-:W-:-:S09]  /*59b0*/  UISETP.NE.AND UP0, UPT, UR4, 0x9, UPT ;  /* 0x000000090400788c */ /* 0x000fd2000bf05270 */
[----:B------:R-:W-:Y:S05]  /*59c0*/  BRA.U UP0, `(.L_x_3534) ;  /* 0x0000000500fc7547 */ /* 0x000fea000b800000 */
[----:B0-----:R-:W-:Y:S01]  /*59d0*/  IMAD.U32 R4, R5, 0x10000, RZ ;  /* 0x0001000005047824 */ /* 0x001fe200078e00ff */
[----:B------:R-:W-:-:S05]  /*59e0*/  MOV R5, RZ ;  /* 0x000000ff00057202 */ /* 0x000fca0000000f00 */
[----:B------:R0:W-:Y:S01]  /*59f0*/  STG.E.64 desc[UR36][R2.64], R4 ;  /* 0x0000000402007986 */ /* 0x0001e2000c101b24 */
[----:B------:R-:W-:Y:S05]  /*5a00*/  BRA `(.L_x_3535) ;  /* 0x0000000800c87947 */ /* 0x000fea0003800000 */
.L_x_3541:
[----:B0-----:R-:W-:-:S05]  /*5a10*/  IMAD.U32 R5, R5, 0x10000, RZ ;  /* 0x0001000005057824 */ /* 0x001fca00078e00ff */
[----:B------:R-:W-:-:S04]  /*5a20*/  F2FP.F16.F32.PACK_AB R5, RZ, R5 ;  /* 0x00000005ff05723e */ /* 0x000fc800000000ff */
[----:B------:R-:W-:-:S05]  /*5a30*/  PRMT R5, R5, 0x5410, RZ ;  /* 0x0000541005057816 */ /* 0x000fca00000000ff */
[----:B------:R0:W-:Y:S01]  /*5a40*/  STG.E desc[UR36][R2.64], R5 ;  /* 0x0000000502007986 */ /* 0x0001e2000c101924 */
[----:B------:R-:W-:Y:S05]  /*5a50*/  BRA `(.L_x_3535) ;  /* 0x0000000800b47947 */ /* 0x000fea0003800000 */
.L_x_3540:
[----:B0-----:R-:W-:-:S04]  /*5a60*/  IMAD.U32 R4, R5, 0x10000, RZ ;  /* 0x0001000005047824 */ /* 0x001fc800078e00ff */
[----:B------:R-:W-:-:S06]  /*5a70*/  FMUL.FTZ R4, R4, 1 ;  /* 0x3f80000004047820 */ /* 0x000fcc0000410000 */
[----:B------:R-:W0:Y:S02]  /*5a80*/  F2F.F64.F32 R4, R4 ;  /* 0x0000000400047310 */ /* 0x000e240000201800 */
[----:B0-----:R0:W-:Y:S01]  /*5a90*/  STG.E.64 desc[UR36][R2.64], R4 ;  /* 0x0000000402007986 */ /* 0x0011e2000c101b24 */
[----:B------:R-:W-:Y:S05]  /*5aa0*/  BRA `(.L_x_3535) ;  /* 0x0000000800a07947 */ /* 0x000fea0003800000 */
.L_x_3530:
        /* <DEDUP_REMOVED lines=14> */
.L_x_3545:
        /* <DEDUP_REMOVED lines=18> */
.L_x_3548:
[----:B------:R-:W-:-:S04]  /*5cb0*/  SHF.R.U32.HI R5, RZ, 0x18, R5 ;  /* 0x00000018ff057819 */ /* 0x000fc80000011605 */
[----:B------:R-:W-:-:S07]  /*5cc0*/  LOP3.LUT R0, R0, 0x80, R5, 0xf8, !PT ;  /* 0x0000008000007812 */ /* 0x000fce00078ef805 */
.L_x_3547:
[----:B------:R-:W-:Y:S05]  /*5cd0*/  BSYNC.RECONVERGENT B0 ;  /* 0x0000000000007941 */ /* 0x000fea0003800200 */
.L_x_3546:
[----:B------:R0:W-:Y:S01]  /*5ce0*/  STG.E.U8 desc[UR36][R2.64], R0 ;  /* 0x0000000002007986 */ /* 0x0001e2000c101124 */
[----:B------:R-:W-:Y:S05]  /*5cf0*/  BRA `(.L_x_3535) ;  /* 0x00000008000c7947 */ /* 0x000fea0003800000 */
.L_x_3544:
        /* <DEDUP_REMOVED lines=18> */
.L_x_3551:
[----:B------:R-:W-:-:S04]  /*5e20*/  SHF.R.U32.HI R5, RZ, 0x18, R5 ;  /* 0x00000018ff057819 */ /* 0x000fc80000011605 */
[----:B------:R-:W-:-:S07]  /*5e30*/  LOP3.LUT R0, R0, 0x80, R5, 0xf8, !PT ;  /* 0x0000008000007812 */ /* 0x000fce00078ef805 */
.L_x_3550:
[----:B------:R-:W-:Y:S05]  /*5e40*/  BSYNC.RECONVERGENT B0 ;  /* 0x0000000000007941 */ /* 0x000fea0003800200 */
.L_x_3549:
[----:B------:R0:W-:Y:S01]  /*5e50*/  STG.E.U8 desc[UR36][R2.64], R0 ;  /* 0x0000000002007986 */ /* 0x0001e2000c101124 */
[----:B------:R-:W-:Y:S05]  /*5e60*/  BRA `(.L_x_3535) ;  /* 0x0000000400b07947 */ /* 0x000fea0003800000 */
.L_x_3543:
        /* <DEDUP_REMOVED lines=22> */
.L_x_3553:
[----:B0-----:R-:W-:-:S06]  /*5fd0*/  SHF.L.U32 R5, R5, 0x10, RZ ;  /* 0x0000001005057819 */ /* 0x001fcc00000006ff */
[----:B------:R-:W0:Y:S02]  /*5fe0*/  F2I.U64.TRUNC R4, R5 ;  /* 0x0000000500047311 */ /* 0x000e24000020d800 */
[----:B0-----:R0:W-:Y:S01]  /*5ff0*/  STG.E.64 desc[UR36][R2.64], R4 ;  /* 0x0000000402007986 */ /* 0x0011e2000c101b24 */
[----:B------:R-:W-:Y:S05]  /*6000*/  BRA `(.L_x_3535) ;  /* 0x0000000400487947 */ /* 0x000fea0003800000 */
.L_x_3552:
[----:B0-----:R-:W-:-:S06]  /*6010*/  IMAD.U32 R5, R5, 0x10000, RZ ;  /* 0x0001000005057824 */ /* 0x001fcc00078e00ff */
[----:B------:R-:W0:Y:S02]  /*6020*/  F2I.FTZ.U32.TRUNC.NTZ R5, R5 ;  /* 0x0000000500057305 */ /* 0x000e24000021f000 */
[----:B0-----:R0:W-:Y:S01]  /*6030*/  STG.E desc[UR36][R2.64], R5 ;  /* 0x0000000502007986 */ /* 0x0011e2000c101924 */
[----:B------:R-:W-:Y:S05]  /*6040*/  BRA `(.L_x_3535) ;  /* 0x0000000400387947 */ /* 0x000fea0003800000 */
.L_x_3542:
        /* <DEDUP_REMOVED lines=11> */
.L_x_3555:
[----:B0-----:R-:W-:Y:S02]  /*6100*/  SHF.L.U32 R5, R5, 0x10, RZ ;  /* 0x0000001005057819 */ /* 0x001fe400000006ff */
[----:B------:R-:W-:-:S03]  /*6110*/  CS2R R6, SRZ ;  /* 0x0000000000067805 */ /* 0x000fc6000001ff00 */
[----:B------:R-:W-:-:S06]  /*6120*/  FMUL.FTZ R5, R5, 1 ;  /* 0x3f80000005057820 */ /* 0x000fcc0000410000 */
[----:B------:R-:W0:Y:S02]  /*6130*/  F2F.F64.F32 R4, R5 ;  /* 0x0000000500047310 */ /* 0x000e240000201800 */
[----:B0-----:R4:W-:Y:S01]  /*6140*/  STG.E.128 desc[UR36][R2.64], R4 ;  /* 0x0000000402007986 */ /* 0x0019e2000c101d24 */
[----:B------:R-:W-:Y:S05]  /*6150*/  BRA `(.L_x_3535) ;  /* 0x0000000000f47947 */ /* 0x000fea0003800000 */
.L_x_3554:
[----:B------:R-:W-:-:S09]  /*6160*/  UISETP.NE.AND UP0, UPT, UR4, 0xf, UPT ;  /* 0x0000000f0400788c */ /* 0x000fd2000bf05270 */
[----:B------:R-:W-:Y:S05]  /*6170*/  BRA.U !UP0, `(.L_x_3556) ;  /* 0x0000000108e87547 */ /* 0x000fea000b800000 */
[----:B------:R-:W-:-:S09]  /*6180*/  UISETP.NE.AND UP0, UPT, UR4, 0x17, UPT ;  /* 0x000000170400788c */ /* 0x000fd2000bf05270 */
[----:B------:R-:W-:Y:S05]  /*6190*/  BRA.U !UP0, `(.L_x_3557) ;  /* 0x0000000108907547 */ /* 0x000fea000b800000 */
[----:B------:R-:W-:-:S09]  /*61a0*/  UISETP.NE.AND UP0, UPT, UR4, 0x18, UPT ;  /* 0x000000180400788c */ /* 0x000fd2000bf05270 */
[----:B------:R-:W-:Y:S05]  /*61b0*/  BRA.U !UP0, `(.L_x_3558) ;  /* 0x0000000108447547 */ /* 0x000fea000b800000 */
.L_x_3534:
[----:B------:R-:W-:Y:S01]  /*61c0*/  MOV R0, 0x0 ;  /* 0x0000000000007802 */ /* 0x000fe20000000f00 */
[----:B------:R-:W1:Y:S01]  /*61d0*/  LDCU.64 UR4, c[0x4][0x128] ;  /* 0x01002500ff0477ac */ /* 0x000e620008000a00 */
[----:B------:R-:W-:Y:S02]  /*61e0*/  HFMA2 R13, -RZ, RZ, 0, 0 ;  /* 0x00000000ff0d7431 */ /* 0x000fe400000001ff */
[----:B------:R-:W-:Y:S01]  /*61f0*/  IMAD.MOV.U32 R8, RZ, RZ, 0x65 ;  /* 0x00000065ff087424 */ /* 0x000fe200078e00ff */
[----:B------:R2:W3:Y:S01]  /*6200*/  LDC.64 R2, c[0x4][R0] ;  /* 0x0100000000027b82 */ /* 0x0004e20000000a00 */
[----:B------:R-:W4:Y:S01]  /*6210*/  LDCU.64 UR6, c[0x4][0x130] ;  /* 0x01002600ff0677ac */ /* 0x000f220008000a00 */
[----:B------:R-:W-:Y:S01]  /*6220*/  IMAD.MOV.U32 R12, RZ, RZ, 0x1 ;  /* 0x00000001ff0c7424 */ /* 0x000fe200078e00ff */
[----:B------:R-:W5:Y:S01]  /*6230*/  LDCU.64 UR8, c[0x4][0x40] ;  /* 0x01000800ff0877ac */ /* 0x000f620008000a00 */
[----:B-1----:R-:W-:Y:S02]  /*6240*/  IMAD.U32 R4, RZ, RZ, UR4 ;  /* 0x00000004ff047e24 */ /* 0x002fe4000f8e00ff */
[----:B0-----:R-:W-:Y:S01]  /*6250*/  IMAD.U32 R5, RZ, RZ, UR5 ;  /* 0x00000005ff057e24 */ /* 0x001fe2000f8e00ff */
[----:B----4-:R-:W-:Y:S01]  /*6260*/  MOV R6, UR6 ;  /* 0x0000000600067c02 */ /* 0x010fe20008000f00 */
[----:B------:R-:W-:-:S02]  /*6270*/  IMAD.U32 R7, RZ, RZ, UR7 ;  /* 0x00000007ff077e24 */ /* 0x000fc4000f8e00ff */
[----:B-----5:R-:W-:Y:S01]  /*6280*/  IMAD.U32 R10, RZ, RZ, UR8 ;  /* 0x00000008ff0a7e24 */ /* 0x020fe2000f8e00ff */
[----:B--2---:R-:W-:-:S07]  /*6290*/  MOV R11, UR9 ;  /* 0x00000009000b7c02 */ /* 0x004fce0008000f00 */
[----:B------:R-:W-:-:S07]  /*62a0*/  LEPC R20, `(.L_x_3559) ;  /* 0x000000001014794e */ /* 0x000fce0000000000 */
[----:B---3--:R-:W-:Y:S05]  /*62b0*/  CALL.ABS.NOINC R2 ;  /* 0x0000000002007343 */ /* 0x008fea0003c00000 */
.L_x_3559:
[----:B------:R-:W-:Y:S05]  /*62c0*/  BRA `(.L_x_3535) ;  /* 0x0000000000987947 */ /* 0x000fea0003800000 */
.L_x_3558:
        /* <DEDUP_REMOVED lines=13> */
.L_x_3561:
[----:B------:R-:W-:Y:S05]  /*63a0*/  BSYNC.RECONVERGENT B0 ;  /* 0x0000000000007941 */ /* 0x000fea0003800200 */
.L_x_3560:
[----:B------:R-:W-:-:S05]  /*63b0*/  LOP3.LUT R5, R0, 0x80, R5, 0xf8, !PT ;  /* 0x0000008000057812 */ /* 0x000fca00078ef805 */
[----:B------:R2:W-:Y:S01]  /*63c0*/  STG.E.U8 desc[UR36][R2.64], R5 ;  /* 0x0000000502007986 */ /* 0x0005e2000c101124 */
[----:B------:R-:W-:Y:S05]  /*63d0*/  BRA `(.L_x_3535) ;  /* 0x0000000000547947 */ /* 0x000fea0003800000 */
.L_x_3557:
        /* <DEDUP_REMOVED lines=12> */
.L_x_3563:
[----:B------:R-:W-:Y:S01]  /*64a0*/  IMAD.MOV.U32 R0, RZ, RZ, 0x7f ;  /* 0x0000007fff007424 */ /* 0x000fe200078e00ff */
[----:B------:R-:W-:-:S04]  /*64b0*/  ISETP.GT.U32.AND P0, PT, R4, 0x7f800000, PT ;  /* 0x7f8000000400780c */ /* 0x000fc80003f04070 */
[----:B------:R-:W-:-:S09]  /*64c0*/  SEL R0, R0, 0x7c, P0 ;  /* 0x0000007c00007807 */ /* 0x000fd20000000000 */
.L_x_3564:
[----:B------:R-:W-:Y:S05]  /*64d0*/  BSYNC.RECONVERGENT B0 ;  /* 0x0000000000007941 */ /* 0x000fea0003800200 */
.L_x_3562:
[----:B------:R-:W-:-:S04]  /*64e0*/  SHF.R.U32.HI R5, RZ, 0x18, R5 ;  /* 0x00000018ff057819 */ /* 0x000fc80000011605 */
[----:B------:R-:W-:-:S05]  /*64f0*/  LOP3.LUT R5, R0, 0x80, R5, 0xf8, !PT ;  /* 0x0000008000057812 */ /* 0x000fca00078ef805 */
[----:B------:R1:W-:Y:S01]  /*6500*/  STG.E.U8 desc[UR36][R2.64], R5 ;  /* 0x0000000502007986 */ /* 0x0003e2000c101124 */
[----:B------:R-:W-:Y:S05]  /*6510*/  BRA `(.L_x_3535) ;  /* 0x0000000000047947 */ /* 0x000fea0003800000 */
.L_x_3556:
[----:B0-----:R0:W-:Y:S02]  /*6520*/  STG.E.U16 desc[UR36][R2.64], R5 ;  /* 0x0000000502007986 */ /* 0x0011e4000c101524 */
.L_x_3535:
[----:B------:R-:W-:-:S07]  /*6530*/  VIADD R17, R17, 0x80 ;  /* 0x0000008011117836 */ /* 0x000fce0000000000 */
.L_x_3495:
[----:B------:R-:W-:Y:S05]  /*6540*/  BSYNC.RECONVERGENT B6 ;  /* 0x0000000000067941 */ /* 0x000fea0003800200 */
.L_x_3494:
        /* <DEDUP_REMOVED lines=15> */
[----:B------:R-:W-:-:S04]  /*6640*/  SHF.R.U32.HI R3, RZ, UR5, R2 ;  /* 0x00000005ff037c19 */ /* 0x000fc80008011602 */
        /* <DEDUP_REMOVED lines=291> */
.L_x_3567:
[----:B------:R-:W1:Y:S01]  /*7880*/  LDCU.64 UR6, c[0x0][0x588] ;  /* 0x0000b100ff0677ac */ /* 0x000e620008000a00 */
        /* <DEDUP_REMOVED lines=17> */
.L_x_3571:
[----:B------:R-:W2:Y:S02]  /*79a0*/  LDG.E.U8 R2, desc[UR36][R2.64] ;  /* 0x0000002402027981 */ /* 0x000ea4000c1e1100 */
[----:B--2---:R-:W-:-:S04]  /*79b0*/  I2FP.F32.U32 R0, R2 ;  /* 0x0000000200007245 */ /* 0x004fc80000201000 */
[----:B------:R-:W-:Y:S01]  /*79c0*/  F2FP.BF16.F32.PACK_AB R0, RZ, R0 ;  /* 0x00000000ff00723e */ /* 0x000fe200000010ff */
[----:B------:R-:W-:Y:S06]  /*79d0*/  BRA `(.L_x_3573) ;  /* 0x0000000c00847947 */ /* 0x000fec0003800000 */
.L_x_3570:
        /* <DEDUP_REMOVED lines=10> */
.L_x_3575:
[----:B------:R-:W2:Y:S02]  /*7a80*/  LDG.E R2, desc[UR36][R2.64] ;  /* 0x0000002402027981 */ /* 0x000ea4000c1e1900 */
[----:B--2---:R-:W-:-:S04]  /*7a90*/  I2FP.F32.S32 R0, R2 ;  /* 0x0000000200007245 */ /* 0x004fc80000201400 */
[----:B------:R-:W-:Y:S01]  /*7aa0*/  F2FP.BF16.F32.PACK_AB R0, RZ, R0 ;  /* 0x00000000ff00723e */ /* 0x000fe200000010ff */
[----:B------:R-:W-:Y:S06]  /*7ab0*/  BRA `(.L_x_3573) ;  /* 0x0000000c004c7947 */ /* 0x000fec0003800000 */
.L_x_3574:
[----:B------:R-:W2:Y:S02]  /*7ac0*/  LDG.E.U16 R2, desc[UR36][R2.64] ;  /* 0x0000002402027981 */ /* 0x000ea4000c1e1500 */
[----:B--2---:R-:W0:Y:S02]  /*7ad0*/  I2F.S16 R0, R2 ;  /* 0x0000000200007306 */ /* 0x004e240000101400 */
[----:B0-----:R-:W-:Y:S01]  /*7ae0*/  F2FP.BF16.F32.PACK_AB R0, RZ, R0 ;  /* 0x00000000ff00723e */ /* 0x001fe200000010ff */
[----:B------:R-:W-:Y:S06]  /*7af0*/  BRA `(.L_x_3573) ;  /* 0x0000000c003c7947 */ /* 0x000fec0003800000 */
.L_x_3569:
        /* <DEDUP_REMOVED lines=9> */
.L_x_3577:
[----:B------:R-:W2:Y:S02]  /*7b90*/  LDG.E.U16 R0, desc[UR36][R2.64] ;  /* 0x0000002402007981 */ /* 0x000ea4000c1e1500 */
[----:B--2---:R-:W-:-:S05]  /*7ba0*/  HADD2.F32 R0, -RZ, R0.H0_H0 ;  /* 0x20000000ff007230 */ /* 0x004fca0000004100 */
[----:B------:R-:W-:Y:S01]  /*7bb0*/  F2FP.BF16.F32.PACK_AB R0, RZ, R0 ;  /* 0x00000000ff00723e */ /* 0x000fe200000010ff */
[----:B------:R-:W-:Y:S06]  /*7bc0*/  BRA `(.L_x_3573) ;  /* 0x0000000c00087947 */ /* 0x000fec0003800000 */
.L_x_3576:
        /* <DEDUP_REMOVED lines=9> */
.L_x_3579:
[----:B------:R-:W2:Y:S02]  /*7c60*/  LDG.E.U16 R2, desc[UR36][R2.64] ;  /* 0x0000002402027981 */ /* 0x000ea4000c1e1500 */
[----:B--2---:R-:W-:-:S05]  /*7c70*/  HADD2.F32 R0, -RZ, R2.H0_H0 ;  /* 0x20000002ff007230 */ /* 0x004fca0000004100 */
[----:B------:R-:W-:Y:S01]  /*7c80*/  F2FP.BF16.F32.PACK_AB R0, RZ, R0 ;  /* 0x00000000ff00723e */ /* 0x000fe200000010ff */
[----:B------:R-:W-:Y:S06]  /*7c90*/  BRA `(.L_x_3573) ;  /* 0x0000000800d47947 */ /* 0x000fec0003800000 */
.L_x_3578:
        /* <DEDUP_REMOVED lines=8> */
.L_x_3568:
        /* <DEDUP_REMOVED lines=13> */
.L_x_3582:
        /* <DEDUP_REMOVED lines=8> */
.L_x_3581:
        /* <DEDUP_REMOVED lines=27> */
.L_x_3584:
        /* <DEDUP_REMOVED lines=13> */
.L_x_3583:
[----:B------:R0:W5:Y:S01]  /*80f0*/  LDG.E.U16 R0, desc[UR36][R2.64] ;  /* 0x0000002402007981 */ /* 0x000162000c1e1500 */
[----:B------:R-:W-:Y:S05]  /*8100*/  BRA `(.L_x_3573) ;  /* 0x0000000400b87947 */ /* 0x000fea0003800000 */
.L_x_3580:
        /* <DEDUP_REMOVED lines=12> */
.L_x_3587:
        /* <DEDUP_REMOVED lines=21> */
.L_x_3591:
[----:B------:R-:W-:Y:S05]  /*8320*/  BSYNC.RECONVERGENT B1 ;  /* 0x0000000000017941 */ /* 0x000fea0003800200 */
.L_x_3590:
[----:B------:R-:W-:Y:S02]  /*8330*/  SHF.L.U32 R0, R0, 0x14, RZ ;  /* 0x0000001400007819 */ /* 0x000fe400000006ff */
[----:B------:R-:W-:-:S04]  /*8340*/  LEA R2, R2, 0x3b800000, 0x17 ;  /* 0x3b80000002027811 */ /* 0x000fc800078eb8ff */
[----:B------:R-:W-:-:S07]  /*8350*/  LOP3.LUT R0, R2, R0, R7, 0xfe, !PT ;  /* 0x0000000002007212 */ /* 0x000fce00078efe07 */
.L_x_3589:
[----:B------:R-:W-:Y:S05]  /*8360*/  BSYNC.RECONVERGENT B0 ;  /* 0x0000000000007941 */ /* 0x000fea0003800200 */
.L_x_3588:
[----:B------:R-:W-:Y:S01]  /*8370*/  F2FP.BF16.F32.PACK_AB R0, RZ, R0 ;  /* 0x00000000ff00723e */ /* 0x000fe200000010ff */
[----:B------:R-:W-:Y:S06]  /*8380*/  BRA `(.L_x_3573) ;  /* 0x0000000400187947 */ /* 0x000fec0003800000 */
.L_x_3586:
        /* <DEDUP_REMOVED lines=21> */
.L_x_3595:
[----:B------:R-:W-:Y:S05]  /*84e0*/  BSYNC.RECONVERGENT B1 ;  /* 0x0000000000017941 */ /* 0x000fea0003800200 */
.L_x_3594:
[----:B------:R-:W-:Y:S01]  /*84f0*/  IMAD.SHL.U32 R0, R0, 0x200000, RZ ;  /* 0x0020000000007824 */ /* 0x000fe200078e00ff */
[----:B------:R-:W-:-:S04]  /*8500*/  LEA R2, R2, 0x37800000, 0x17 ;  /* 0x3780000002027811 */ /* 0x000fc800078eb8ff */
[----:B------:R-:W-:-:S07]  /*8510*/  LOP3.LUT R0, R2, R0, R7, 0xfe, !PT ;  /* 0x0000000002007212 */ /* 0x000fce00078efe07 */
.L_x_3593:
[----:B------:R-:W-:Y:S05]  /*8520*/  BSYNC.RECONVERGENT B0 ;  /* 0x0000000000007941 */ /* 0x000fea0003800200 */
.L_x_3592:
[----:B------:R-:W-:Y:S01]  /*8530*/  F2FP.BF16.F32.PACK_AB R0, RZ, R0 ;  /* 0x00000000ff00723e */ /* 0x000fe200000010ff */
[----:B------:R-:W-:Y:S06]  /*8540*/  BRA `(.L_x_3573) ;  /* 0x0000000000a87947 */ /* 0x000fec0003800000 */
.L_x_3585:
        /* <DEDUP_REMOVED lines=14> */
.L_x_3599:
[----:B------:R-:W-:Y:S05]  /*8630*/  BSYNC.RECONVERGENT B0 ;  /* 0x0000000000007941 */ /* 0x000fea0003800200 */
.L_x_3598:
[----:B------:R-:W-:Y:S01]  /*8640*/  F2FP.BF16.F32.PACK_AB R0, RZ, R0 ;  /* 0x00000000ff00723e */ /* 0x000fe200000010ff */
[----:B------:R-:W-:Y:S06]  /*8650*/  BRA `(.L_x_3573) ;  /* 0x0000000000647947 */ /* 0x000fec0003800000 */
.L_x_3572:
        /* <DEDUP_REMOVED lines=16> */
.L_x_3600:
[----:B------:R-:W-:Y:S01]  /*8760*/  PRMT R0, RZ, 0x7610, R0 ;  /* 0x00007610ff007816 */ /* 0x000fe20000000000 */
[----:B------:R-:W-:Y:S06]  /*8770*/  BRA `(.L_x_3573) ;  /* 0x00000000001c7947 */ /* 0x000fec0003800000 */
.L_x_3597:
[----:B------:R-:W2:Y:S02]  /*8780*/  LDG.E.64 R2, desc[UR36][R2.64] ;  /* 0x0000002402027981 */ /* 0x000ea4000c1e1b00 */
[----:B--2---:R-:W0:Y:S02]  /*8790*/  I2F.U64 R0, R2 ;  /* 0x0000000200007312 */ /* 0x004e240000301000 */
[----:B0-----:R-:W-:Y:S01]  /*87a0*/  F2FP.BF16.F32.PACK_AB R0, RZ, R0 ;  /* 0x00000000ff00723e */ /* 0x001fe200000010ff */
[----:B------:R-:W-:Y:S06]  /*87b0*/  BRA `(.L_x_3573) ;  /* 0x00000000000c7947 */ /* 0x000fec0003800000 */
.L_x_3596:
[----:B------:R-:W2:Y:S02]  /*87c0*/  LDG.E R2, desc[UR36][R2.64] ;  /* 0x0000002402027981 */ /* 0x000ea4000c1e1900 */
[----:B--2---:R-:W-:-:S04]  /*87d0*/  I2FP.F32.U32 R0, R2 ;  /* 0x0000000200007245 */ /* 0x004fc80000201000 */
[----:B------:R-:W-:-:S07]  /*87e0*/  F2FP.BF16.F32.PACK_AB R0, RZ, R0 ;  /* 0x00000000ff00723e */ /* 0x000fce00000010ff */
.L_x_3573:
[----:B-----5:R-:W-:Y:S01]  /*87f0*/  SHF.L.U32 R0, R0, 0x10, RZ ;  /* 0x0000001000007819 */ /* 0x020fe200000006ff */
[----:B------:R-:W1:Y:S04]  /*8800*/  LDCU.64 UR6, c[0x0][0x580] ;  /* 0x0000b000ff0677ac */ /* 0x000e680008000a00 */
        /* <DEDUP_REMOVED lines=23> */
.L_x_3604:
[----:B0-----:R-:W-:-:S06]  /*8980*/  SHF.L.U32 R5, R5, 0x10, RZ ;  /* 0x0000001005057819 */ /* 0x001fcc00000006ff */
[----:B------:R-:W0:Y:S02]  /*8990*/  F2I.S64.TRUNC R4, R5 ;  /* 0x0000000500047311 */ /* 0x000e24000020d900 */
[----:B0-----:R4:W-:Y:S01]  /*89a0*/  STG.E.U8 desc[UR36][R2.64], R4 ;  /* 0x0000000402007986 */ /* 0x0019e2000c101124 */
[----:B------:R-:W-:Y:S05]  /*89b0*/  BRA `(.L_x_3606) ;  /* 0x0000000c006c7947 */ /* 0x000fea0003800000 */
.L_x_3603:
        /* <DEDUP_REMOVED lines=10> */
.L_x_3608:
[----:B0-----:R-:W-:-:S06]  /*8a60*/  IMAD.U32 R5, R5, 0x10000, RZ ;  /* 0x0001000005057824 */ /* 0x001fcc00078e00ff */
[----:B------:R-:W0:Y:S02]  /*8a70*/  F2I.FTZ.TRUNC.NTZ R5, R5 ;  /* 0x0000000500057305 */ /* 0x000e24000021f100 */
[----:B0-----:R2:W-:Y:S01]  /*8a80*/  STG.E desc[UR36][R2.64], R5 ;  /* 0x0000000502007986 */ /* 0x0015e2000c101924 */
[----:B------:R-:W-:Y:S05]  /*8a90*/  BRA `(.L_x_3606) ;  /* 0x0000000c00347947 */ /* 0x000fea0003800000 */
.L_x_3607:
[----:B0-----:R-:W-:-:S06]  /*8aa0*/  SHF.L.U32 R5, R5, 0x10, RZ ;  /* 0x0000001005057819 */ /* 0x001fcc00000006ff */
[----:B------:R-:W0:Y:S02]  /*8ab0*/  F2I.FTZ.TRUNC.NTZ R5, R5 ;  /* 0x0000000500057305 */ /* 0x000e24000021f100 */
[----:B0-----:R0:W-:Y:S01]  /*8ac0*/  STG.E.U16 desc[UR36][R2.64], R5 ;  /* 0x0000000502007986 */ /* 0x0011e2000c101524 */
[----:B------:R-:W-:Y:S05]  /*8ad0*/  BRA `(.L_x_3606) ;  /* 0x0000000c00247947 */ /* 0x000fea0003800000 */
.L_x_3602:
        /* <DEDUP_REMOVED lines=9> */
.L_x_3610:
[----:B0-----:R-:W-:-:S05]  /*8b70*/  IMAD.U32 R0, R5, 0x10000, RZ ;  /* 0x0001000005007824 */ /* 0x001fca00078e00ff */
[----:B------:R-:W-:-:S05]  /*8b80*/  F2FP.F16.F32.PACK_AB R0, RZ, R0 ;  /* 0x00000000ff00723e */ /* 0x000fca00000000ff */
[----:B------:R0:W-:Y:S01]  /*8b90*/  STG.E.U16 desc[UR36][R2.64], R0 ;  /* 0x0000000002007986 */ /* 0x0001e2000c101524 */
[----:B------:R-:W-:Y:S05]  /*8ba0*/  BRA `(.L_x_3606) ;  /* 0x0000000800f07947 */ /* 0x000fea0003800000 */
.L_x_3609:
        /* <DEDUP_REMOVED lines=10> */
.L_x_3612:
[----:B0-----:R-:W-:-:S05]  /*8c50*/  IMAD.U32 R5, R5, 0x10000, RZ ;  /* 0x0001000005057824 */ /* 0x001fca00078e00ff */
[----:B------:R-:W-:-:S04]  /*8c60*/  F2FP.F16.F32.PACK_AB R5, RZ, R5 ;  /* 0x00000005ff05723e */ /* 0x000fc800000000ff */
[----:B------:R-:W-:-:S05]  /*8c70*/  PRMT R5, R5, 0x5410, RZ ;  /* 0x0000541005057816 */ /* 0x000fca00000000ff */
[----:B------:R0:W-:Y:S01]  /*8c80*/  STG.E desc[UR36][R2.64], R5 ;  /* 0x0000000502007986 */ /* 0x0001e2000c101924 */
[----:B------:R-:W-:Y:S05]  /*8c90*/  BRA `(.L_x_3606) ;  /* 0x0000000800b47947 */ /* 0x000fea0003800000 */
.L_x_3611:
[----:B0-----:R-:W-:-:S05]  /*8ca0*/  SHF.L.U32 R4, R5, 0x10, RZ ;  /* 0x0000001005047819 */ /* 0x001fca00000006ff */
[----:B------:R-:W-:-:S06]  /*8cb0*/  FMUL.FTZ R4, R4, 1 ;  /* 0x3f80000004047820 */ /* 0x000fcc0000410000 */
[----:B------:R-:W0:Y:S02]  /*8cc0*/  F2F.F64.F32 R4, R4 ;  /* 0x0000000400047310 */ /* 0x000e240000201800 */
[----:B0-----:R0:W-:Y:S01]  /*8cd0*/  STG.E.64 desc[UR36][R2.64], R4 ;  /* 0x0000000402007986 */ /* 0x0011e2000c101b24 */
[----:B------:R-:W-:Y:S05]  /*8ce0*/  BRA `(.L_x_3606) ;  /* 0x0000000800a07947 */ /* 0x000fea0003800000 */
.L_x_3601:
        /* <DEDUP_REMOVED lines=14> */
.L_x_3616:
[----:B0-----:R-:W-:Y:S01]  /*8dd0*/  IMAD.U32 R5, R5, 0x10000, RZ ;  /* 0x0001000005057824 */ /* 0x001fe200078e00ff */
        /* <DEDUP_REMOVED lines=17> */
.L_x_3619:
[----:B------:R-:W-:-:S04]  /*8ef0*/  SHF.R.U32.HI R5, RZ, 0x18, R5 ;  /* 0x00000018ff057819 */ /* 0x000fc80000011605 */
[----:B------:R-:W-:-:S07]  /*8f00*/  LOP3.LUT R0, R0, 0x80, R5, 0xf8, !PT ;  /* 0x0000008000007812 */ /* 0x000fce00078ef805 */
.L_x_3618:
[----:B------:R-:W-:Y:S05]  /*8f10*/  BSYNC.RECONVERGENT B0 ;  /* 0x0000000000007941 */ /* 0x000fea0003800200 */
.L_x_3617:
[----:B------:R0:W-:Y:S01]  /*8f20*/  STG.E.U8 desc[UR36][R2.64], R0 ;  /* 0x0000000002007986 */ /* 0x0001e2000c101124 */
[----:B------:R-:W-:Y:S05]  /*8f30*/  BRA `(.L_x_3606) ;  /* 0x00000008000c7947 */ /* 0x000fea0003800000 */
.L_x_3615:
[----:B0-----:R-:W-:Y:S01]  /*8f40*/  IMAD.U32 R5, R5, 0x10000, RZ ;  /* 0x0001000005057824 */ /* 0x001fe200078e00ff */
        /* <DEDUP_REMOVED lines=17> */
.L_x_3622:
[----:B------:R-:W-:-:S04]  /*9060*/  SHF.R.U32.HI R5, RZ, 0x18, R5 ;  /* 0x00000018ff057819 */ /* 0x000fc80000011605 */
[----:B------:R-:W-:-:S07]  /*9070*/  LOP3.LUT R0, R0, 0x80, R5, 0xf8, !PT ;  /* 0x0000008000007812 */ /* 0x000fce00078ef805 */
.L_x_3621:
[----:B------:R-:W-:Y:S05]  /*9080*/  BSYNC.RECONVERGENT B0 ;  /* 0x0000000000007941 */ /* 0x000fea0003800200 */
.L_x_3620:
[----:B------:R0:W-:Y:S01]  /*9090*/  STG.E.U8 desc[UR36][R2.64], R0 ;  /* 0x0000000002007986 */ /* 0x0001e2000c101124 */
[----:B------:R-:W-:Y:S05]  /*90a0*/  BRA `(.L_x_3606) ;  /* 0x0000000400b07947 */ /* 0x000fea0003800000 */
.L_x_3614:
        /* <DEDUP_REMOVED lines=22> */
.L_x_3624:
[----:B0-----:R-:W-:-:S06]  /*9210*/  IMAD.U32 R5, R5, 0x10000, RZ ;  /* 0x0001000005057824 */ /* 0x001fcc00078e00ff */
[----:B------:R-:W0:Y:S02]  /*9220*/  F2I.U64.TRUNC R4, R5 ;  /* 0x0000000500047311 */ /* 0x000e24000020d800 */
[----:B0-----:R0:W-:Y:S01]  /*9230*/  STG.E.64 desc[UR36][R2.64], R4 ;  /* 0x0000000402007986 */ /* 0x0011e2000c101b24 */
[----:B------:R-:W-:Y:S05]  /*9240*/  BRA `(.L_x_3606) ;  /* 0x0000000400487947 */ /* 0x000fea0003800000 */
.L_x_3623:
[----:B0-----:R-:W-:-:S06]  /*9250*/  IMAD.U32 R5, R5, 0x10000, RZ ;  /* 0x0001000005057824 */ /* 0x001fcc00078e00ff */
[----:B------:R-:W0:Y:S02]  /*9260*/  F2I.FTZ.U32.TRUNC.NTZ R5, R5 ;  /* 0x0000000500057305 */ /* 0x000e24000021f000 */
[----:B0-----:R0:W-:Y:S01]  /*9270*/  STG.E desc[UR36][R2.64], R5 ;  /* 0x0000000502007986 */ /* 0x0011e2000c101924 */
[----:B------:R-:W-:Y:S05]  /*9280*/  BRA `(.L_x_3606) ;  /* 0x0000000400387947 */ /* 0x000fea0003800000 */
.L_x_3613:
[----:B------:R-:W-:-:S09]  /*9290*/  UISETP.GT.AND UP0, UPT, UR4, 0xe, UPT ;  /* 0x0000000e0400788c */ /* 0x000fd2000bf04270 */
[----:B------:R-:W-:Y:S05]  /*92a0*/  BRA.U UP0, `(.L_x_3625) ;  /* 0x00000001003c7547 */ /* 0x000fea000b800000 */
[----:B------:R-:W-:-:S09]  /*92b0*/  UISETP.NE.AND UP0, UPT, UR4, 0xa, UPT ;  /* 0x0000000a0400788c */ /* 0x000fd2000bf05270 */
[----:B------:R-:W-:Y:S05]  /*92c0*/  BRA.U !UP0, `(.L_x_3626) ;  /* 0x00000001081c7547 */ /* 0x000fea000b800000 */
[----:B------:R-:W-:-:S09]  /*92d0*/  UISETP.NE.AND UP0, UPT, UR4, 0xb, UPT ;  /* 0x0000000b0400788c */ /* 0x000fd2000bf05270 */
[----:B------:R-:W-:Y:S05]  /*92e0*/  BRA.U UP0, `(.L_x_3605) ;  /* 0x0000000100447547 */ /* 0x000fea000b800000 */
[----:B0-----:R-:W-:-:S04]  /*92f0*/  SHF.L.U32 R5, R5, 0x10, RZ ;  /* 0x0000001005057819 */ /* 0x001fc800000006ff */
[----:B------:R-:W-:-:S04]  /*9300*/  FSETP.NEU.FTZ.AND P0, PT, R5, RZ, PT ;  /* 0x000000ff0500720b */ /* 0x000fc80003f1d000 */
[----:B------:R-:W-:-:S05]  /*9310*/  SEL R5, RZ, 0x1, !P0 ;  /* 0x00000001ff057807 */ /* 0x000fca0004000000 */
[----:B------:R0:W-:Y:S01]  /*9320*/  STG.E.U8 desc[UR36][R2.64], R5 ;  /* 0x0000000502007986 */ /* 0x0001e2000c101124 */
[----:B------:R-:W-:Y:S05]  /*9330*/  BRA `(.L_x_3606) ;  /* 0x00000004000c7947 */ /* 0x000fea0003800000 */
.L_x_3626:
[----:B0-----:R-:W-:Y:S01]  /*9340*/  IMAD.U32 R5, R5, 0x10000, RZ ;  /* 0x0001000005057824 */ /* 0x001fe200078e00ff */
[----:B------:R-:W-:-:S03]  /*9350*/  CS2R R6, SRZ ;  /* 0x0000000000067805 */ /* 0x000fc6000001ff00 */
[----:B------:R-:W-:-:S06]  /*9360*/  FMUL.FTZ R5, R5, 1 ;  /* 0x3f80000005057820 */ /* 0x000fcc0000410000 */
[----:B------:R-:W0:Y:S02]  /*9370*/  F2F.F64.F32 R4, R5 ;  /* 0x0000000500047310 */ /* 0x000e240000201800 */
[----:B0-----:R0:W-:Y:S01]  /*9380*/  STG.E.128 desc[UR36][R2.64], R4 ;  /* 0x0000000402007986 */ /* 0x0011e2000c101d24 */
[----:B------:R-:W-:Y:S05]  /*9390*/  BRA `(.L_x_3606) ;  /* 0x0000000000f47947 */ /* 0x000fea0003800000 */
.L_x_3625:
[----:B------:R-:W-:-:S09]  /*93a0*/  UISETP.NE.AND UP0, UPT, UR4, 0xf, UPT ;  /* 0x0000000f0400788c */ /* 0x000fd2000bf05270 */
[----:B------:R-:W-:Y:S05]  /*93b0*/  BRA.U !UP0, `(.L_x_3627) ;  /* 0x0000000108e87547 */ /* 0x000fea000b800000 */
[----:B------:R-:W-:-:S09]  /*93c0*/  UISETP.NE.AND UP0, UPT, UR4, 0x17, UPT ;  /* 0x000000170400788c */ /* 0x000fd2000bf05270 */
[----:B------:R-:W-:Y:S05]  /*93d0*/  BRA.U !UP0, `(.L_x_3628) ;  /* 0x0000000108907547 */ /* 0x000fea000b800000 */
[----:B------:R-:W-:-:S09]  /*93e0*/  UISETP.NE.AND UP0, UPT, UR4, 0x18, UPT ;  /* 0x000000180400788c */ /* 0x000fd2000bf05270 */
[----:B------:R-:W-:Y:S05]  /*93f0*/  BRA.U !UP0, `(.L_x_3629) ;  /* 0x0000000108447547 */ /* 0x000fea000b800000 */
.L_x_3605:
[----:B------:R-:W-:Y:S01]  /*9400*/  MOV R0, 0x0 ;  /* 0x0000000000007802 */ /* 0x000fe20000000f00 */
[----:B------:R-:W1:Y:S01]  /*9410*/  LDCU.64 UR4, c[0x4][0x128] ;  /* 0x01002500ff0477ac */ /* 0x000e620008000a00 */
[----:B------:R-:W-:Y:S02]  /*9420*/  HFMA2 R12, -RZ, RZ, 0, 5.9604644775390625e-08 ;  /* 0x00000001ff0c7431 */ /* 0x000fe400000001ff */
[----:B------:R-:W-:Y:S01]  /*9430*/  IMAD.MOV.U32 R8, RZ, RZ, 0x65 ;  /* 0x00000065ff087424 */ /* 0x000fe200078e00ff */
[----:B------:R2:W3:Y:S01]  /*9440*/  LDC.64 R2, c[0x4][R0] ;  /* 0x0100000000027b82 */ /* 0x0004e20000000a00 */
[----:B------:R-:W4:Y:S01]  /*9450*/  LDCU.64 UR6, c[0x4][0x130] ;  /* 0x01002600ff0677ac */ /* 0x000f220008000a00 */
[----:B------:R-:W-:Y:S01]  /*9460*/  IMAD.MOV.U32 R13, RZ, RZ, RZ ;  /* 0x000000ffff0d7224 */ /* 0x000fe200078e00ff */
[----:B------:R-:W5:Y:S01]  /*9470*/  LDCU.64 UR8, c[0x4][0x40] ;  /* 0x01000800ff0877ac */ /* 0x000f620008000a00 */
[----:B-1----:R-:W-:Y:S01]  /*9480*/  IMAD.U32 R4, RZ, RZ, UR4 ;  /* 0x00000004ff047e24 */ /* 0x002fe2000f8e00ff */
[----:B0-----:R-:W-:Y:S01]  /*9490*/  MOV R5, UR5 ;  /* 0x0000000500057c02 */ /* 0x001fe20008000f00 */
[----:B----4-:R-:W-:-:S02]  /*94a0*/  IMAD.U32 R6, RZ, RZ, UR6 ;  /* 0x00000006ff067e24 */ /* 0x010fc4000f8e00ff */
[----:B------:R-:W-:Y:S01]  /*94b0*/  IMAD.U32 R7, RZ, RZ, UR7 ;  /* 0x00000007ff077e24 */ /* 0x000fe2000f8e00ff */
[----:B-----5:R-:W-:Y:S01]  /*94c0*/  MOV R10, UR8 ;  /* 0x00000008000a7c02 */ /* 0x020fe20008000f00 */
[----:B--2---:R-:W-:-:S07]  /*94d0*/  IMAD.U32 R11, RZ, RZ, UR9 ;  /* 0x00000009ff0b7e24 */ /* 0x004fce000f8e00ff */
[----:B------:R-:W-:-:S07]  /*94e0*/  LEPC R20, `(.L_x_3630) ;  /* 0x000000001014794e */ /* 0x000fce0000000000 */
[----:B---3--:R-:W-:Y:S05]  /*94f0*/  CALL.ABS.NOINC R2 ;  /* 0x0000000002007343 */ /* 0x008fea0003c00000 */
.L_x_3630:
[----:B------:R-:W-:Y:S05]  /*9500*/  BRA `(.L_x_3606) ;  /* 0x0000000000987947 */ /* 0x000fea0003800000 */
.L_x_3629:
[----:B0-----:R-:W-:Y:S01]  /*9510*/  IMAD.U32 R7, R5, 0x10000, RZ ;  /* 0x0001000005077824 */ /* 0x001fe200078e00ff */
[----:B------:R-:W-:Y:S01]  /*9520*/  BSSY.RECONVERGENT B0, `(.L_x_3631) ;  /* 0x000000c000007945 */ /* 0x000fe20003800200 */
[----:B------:R-:W-:-:S03]  /*9530*/  MOV R0, 0x7f ;  /* 0x0000007f00007802 */ /* 0x000fc60000000f00 */
        /* <DEDUP_REMOVED lines=10> */
.L_x_3632:
[----:B------:R-:W-:Y:S05]  /*95e0*/  BSYNC.RECONVERGENT B0 ;  /* 0x0000000000007941 */ /* 0x000fea0003800200 */
.L_x_3631:
[----:B------:R-:W-:-:S05]  /*95f0*/  LOP3.LUT R5, R0, 0x80, R5, 0xf8, !PT ;  /* 0x0000008000057812 */ /* 0x000fca00078ef805 */
[----:B------:R0:W-:Y:S01]  /*9600*/  STG.E.U8 desc[UR36][R2.64], R5 ;  /* 0x0000000502007986 */ /* 0x0001e2000c101124 */
[----:B------:R-:W-:Y:S05]  /*9610*/  BRA `(.L_x_3606) ;  /* 0x0000000000547947 */ /* 0x000fea0003800000 */
.L_x_3628:
[----:B0-----:R-:W-:Y:S01]  /*9620*/  IMAD.U32 R5, R5, 0x10000, RZ ;  /* 0x0001000005057824 */ /* 0x001fe200078e00ff */
        /* <DEDUP_REMOVED lines=11> */
.L_x_3634:
[----:B------:R-:W-:Y:S01]  /*96e0*/  IMAD.MOV.U32 R0, RZ, RZ, 0x7f ;  /* 0x0000007fff007424 */ /* 0x000fe200078e00ff */
[----:B------:R-:W-:-:S04]  /*96f0*/  ISETP.GT.U32.AND P0, PT, R4, 0x7f800000, PT ;  /* 0x7f8000000400780c */ /* 0x000fc80003f04070 */
[----:B------:R-:W-:-:S09]  /*9700*/  SEL R0, R0, 0x7c, P0 ;  /* 0x0000007c00007807 */ /* 0x000fd20000000000 */
.L_x_3635:
[----:B------:R-:W-:Y:S05]  /*9710*/  BSYNC.RECONVERGENT B0 ;  /* 0x0000000000007941 */ /* 0x000fea0003800200 */
.L_x_3633:
[----:B------:R-:W-:-:S04]  /*9720*/  SHF.R.U32.HI R5, RZ, 0x18, R5 ;  /* 0x00000018ff057819 */ /* 0x000fc80000011605 */
[----:B------:R-:W-:-:S05]  /*9730*/  LOP3.LUT R5, R0, 0x80, R5, 0xf8, !PT ;  /* 0x0000008000057812 */ /* 0x000fca00078ef805 */
[----:B------:R0:W-:Y:S01]  /*9740*/  STG.E.U8 desc[UR36][R2.64], R5 ;  /* 0x0000000502007986 */ /* 0x0001e2000c101124 */
[----:B------:R-:W-:Y:S05]  /*9750*/  BRA `(.L_x_3606) ;  /* 0x0000000000047947 */ /* 0x000fea0003800000 */
.L_x_3627:
[----:B0-----:R0:W-:Y:S02]  /*9760*/  STG.E.U16 desc[UR36][R2.64], R5 ;  /* 0x0000000502007986 */ /* 0x0011e4000c101524 */
.L_x_3606:
[----:B------:R-:W-:-:S07]  /*9770*/  IADD3 R17, PT, PT, R17, 0x80, RZ ;  /* 0x0000008011117810 */ /* 0x000fce0007ffe0ff */
.L_x_3566:
[----:B------:R-:W-:Y:S05]  /*9780*/  BSYNC.RECONVERGENT B6 ;  /* 0x0000000000067941 */ /* 0x000fea0003800200 */
.L_x_3565:
[----:B------:R-:W5:Y:S02]  /*9790*/  LDCU UR4, c[0x0][0x380] ;  /* 0x00007000ff0477ac */ /* 0x000f640008000800 */
[----:B-----5:R-:W-:-:S13]  /*97a0*/  ISETP.GE.AND P0, PT, R17, UR4, PT ;  /* 0x0000000411007c0c */ /* 0x020fda000bf06270 */
[----:B------:R-:W-:Y:S05]  /*97b0*/  @P0 EXIT ;  /* 0x000000000000094d */ /* 0x000fea0003800000 */
[----:B------:R-:W5:Y:S01]  /*97c0*/  LDCU UR4, c[0x0][0x388] ;  /* 0x00007100ff0477ac */ /* 0x000f620008000800 */
[----:B0-----:R-:W-:Y:S02]  /*97d0*/  IMAD.MOV.U32 R0, RZ, RZ, RZ ;  /* 0x000000ffff007224 */ /* 0x001fe400078e00ff */
[----:B------:R-:W-:Y:S01]  /*97e0*/  IMAD.MOV.U32 R16, RZ, RZ, RZ ;  /* 0x000000ffff107224 */ /* 0x000fe200078e00ff */
[----:B-----5:R-:W-:-:S09]  /*97f0*/  UISETP.NE.AND UP0, UPT, UR4, URZ, UPT ;  /* 0x000000ff0400728c */ /* 0x020fd2000bf05270 */
[----:B------:R-:W-:Y:S05]  /*9800*/  BRA.U !UP0, `(.L_x_3636) ;  /* 0x0000001108a87547 */ /* 0x000fea000b800000 */
[----:B------:R-:W1:Y:S01]  /*9810*/  LDCU.64 UR4, c[0x0][0x390] ;  /* 0x00007200ff0477ac */ /* 0x000e620008000a00 */
[----:B------:R-:W-:Y:S01]  /*9820*/  HFMA2 R16, -RZ, RZ, 0, 0 ;  /* 0x00000000ff107431 */ /* 0x000fe200000001ff */
[----:B------:R-:W0:Y:S01]  /*9830*/  LDCU UR6, c[0x0][0x38c] ;  /* 0x00007180ff0677ac */ /* 0x000e220008000800 */
[----:B------:R-:W5:Y:S01]  /*9840*/  LDCU.64 UR8, c[0x0][0x4b8] ;  /* 0x00009700ff0877ac */ /* 0x000f620008000a00 */
[----:B------:R-:W-:Y:S02]  /*9850*/  UISETP.NE.AND UP0, UPT, UR40, URZ, UPT ;  /* 0x000000ff2800728c */ /* 0x000fe4000bf05270 */
        /* <DEDUP_REMOVED lines=293> */
.L_x_3636:
[----:B------:R-:W0:Y:S01]  /*aab0*/  LDCU.128 UR8, c[0x0][0x580] ;  /* 0x0000b000ff0877ac */ /* 0x000e220008000c00 */
        /* <DEDUP_REMOVED lines=19> */
.L_x_3640:
[----:B------:R-:W2:Y:S02]  /*abf0*/  LDG.E.U8 R2, desc[UR36][R2.64] ;  /* 0x0000002402027981 */ /* 0x000ea4000c1e1100 */
[----:B--2---:R-:W-:-:S04]  /*ac00*/  I2FP.F32.U32 R0, R2 ;  /* 0x0000000200007245 */ /* 0x004fc80000201000 */
[----:B------:R-:W-:Y:S01]  /*ac10*/  F2FP.BF16.F32.PACK_AB R0, RZ, R0 ;  /* 0x00000000ff00723e */ /* 0x000fe200000010ff */
[----:B------:R-:W-:Y:S06]  /*ac20*/  BRA `(.L_x_3642) ;  /* 0x0000000c00847947 */ /* 0x000fec0003800000 */
.L_x_3639:
        /* <DEDUP_REMOVED lines=10> */
.L_x_3644:
[----:B------:R-:W2:Y:S02]  /*acd0*/  LDG.E R2, desc[UR36][R2.64] ;  /* 0x0000002402027981 */ /* 0x000ea4000c1e1900 */
[----:B--2---:R-:W-:-:S04]  /*ace0*/  I2FP.F32.S32 R0, R2 ;  /* 0x0000000200007245 */ /* 0x004fc80000201400 */
[----:B------:R-:W-:Y:S01]  /*acf0*/  F2FP.BF16.F32.PACK_AB R0, RZ, R0 ;  /* 0x00000000ff00723e */ /* 0x000fe200000010ff */
[----:B------:R-:W-:Y:S06]  /*ad00*/  BRA `(.L_x_3642) ;  /* 0x0000000c004c7947 */ /* 0x000fec0003800000 */
.L_x_3643:
[----:B------:R-:W2:Y:S02]  /*ad10*/  LDG.E.U16 R2, desc[UR36][R2.64] ;  /* 0x0000002402027981 */ /* 0x000ea4000c1e1500 */
[----:B--2---:R-:W0:Y:S02]  /*ad20*/  I2F.S16 R0, R2 ;  /* 0x0000000200007306 */ /* 0x004e240000101400 */
[----:B0-----:R-:W-:Y:S01]  /*ad30*/  F2FP.BF16.F32.PACK_AB R0, RZ, R0 ;  /* 0x00000000ff00723e */ /* 0x001fe200000010ff */
[----:B------:R-:W-:Y:S06]  /*ad40*/  BRA `(.L_x_3642) ;  /* 0x0000000c003c7947 */ /* 0x000fec0003800000 */
.L_x_3638:
        /* <DEDUP_REMOVED lines=9> */
.L_x_3646:
[----:B------:R-:W2:Y:S02]  /*ade0*/  LDG.E.U16 R0, desc[UR36][R2.64] ;  /* 0x0000002402007981 */ /* 0x000ea4000c1e1500 */
[----:B--2---:R-:W-:-:S05]  /*adf0*/  HADD2.F32 R0, -RZ, R0.H0_H0 ;  /* 0x20000000ff007230 */ /* 0x004fca0000004100 */
[----:B------:R-:W-:Y:S01]  /*ae00*/  F2FP.BF16.F32.PACK_AB R0, RZ, R0 ;  /* 0x00000000ff00723e */ /* 0x000fe200000010ff */
[----:B------:R-:W-:Y:S06]  /*ae10*/  BRA `(.L_x_3642) ;  /* 0x0000000c00087947 */ /* 0x000fec0003800000 */
.L_x_3645:
        /* <DEDUP_REMOVED lines=9> */
.L_x_3648:
[----:B------:R-:W2:Y:S02]  /*aeb0*/  LDG.E.U16 R2, desc[UR36][R2.64] ;  /* 0x0000002402027981 */ /* 0x000ea4000c1e1500 */
[----:B--2---:R-:W-:-:S05]  /*aec0*/  HADD2.F32 R0, -RZ, R2.H0_H0 ;  /* 0x20000002ff007230 */ /* 0x004fca0000004100 */
[----:B------:R-:W-:Y:S01]  /*aed0*/  F2FP.BF16.F32.PACK_AB R0, RZ, R0 ;  /* 0x00000000ff00723e */ /* 0x000fe200000010ff */
[----:B------:R-:W-:Y:S06]  /*aee0*/  BRA `(.L_x_3642) ;  /* 0x0000000800d47947 */ /* 0x000fec0003800000 */
.L_x_3647:
        /* <DEDUP_REMOVED lines=8> */
.L_x_3637:
        /* <DEDUP_REMOVED lines=13> */
.L_x_3651:
        /* <DEDUP_REMOVED lines=8> */
.L_x_3650:
        /* <DEDUP_REMOVED lines=27> */
.L_x_3653:
        /* <DEDUP_REMOVED lines=13> */
.L_x_3652:
[----:B------:R0:W5:Y:S01]  /*b340*/  LDG.E.U16 R0, desc[UR36][R2.64] ;  /* 0x0000002402007981 */ /* 0x000162000c1e1500 */
[----:B------:R-:W-:Y:S05]  /*b350*/  BRA `(.L_x_3642) ;  /* 0x0000000400b87947 */ /* 0x000fea0003800000 */
.L_x_3649:
        /* <DEDUP_REMOVED lines=12> */
.L_x_3656:
        /* <DEDUP_REMOVED lines=21> */
.L_x_3660:
[----:B------:R-:W-:Y:S05]  /*b570*/  BSYNC.RECONVERGENT B1 ;  /* 0x0000000000017941 */ /* 0x000fea0003800200 */
.L_x_3659:
[----:B------:R-:W-:Y:S01]  /*b580*/  IMAD.SHL.U32 R0, R0, 0x100000, RZ ;  /* 0x0010000000007824 */ /* 0x000fe200078e00ff */
[----:B------:R-:W-:-:S04]  /*b590*/  LEA R2, R2, 0x3b800000, 0x17 ;  /* 0x3b80000002027811 */ /* 0x000fc800078eb8ff */
[----:B------:R-:W-:-:S07]  /*b5a0*/  LOP3.LUT R0, R2, R0, R7, 0xfe, !PT ;  /* 0x0000000002007212 */ /* 0x000fce00078efe07 */
.L_x_3658:
[----:B------:R-:W-:Y:S05]  /*b5b0*/  BSYNC.RECONVERGENT B0 ;  /* 0x0000000000007941 */ /* 0x000fea0003800200 */
.L_x_3657:
[----:B------:R-:W-:Y:S01]  /*b5c0*/  F2FP.BF16.F32.PACK_AB R0, RZ, R0 ;  /* 0x00000000ff00723e */ /* 0x000fe200000010ff */
[----:B------:R-:W-:Y:S06]  /*b5d0*/  BRA `(.L_x_3642) ;  /* 0x0000000400187947 */ /* 0x000fec0003800000 */
.L_x_3655:
        /* <DEDUP_REMOVED lines=21> */
.L_x_3664:
[----:B------:R-:W-:Y:S05]  /*b730*/  BSYNC.RECONVERGENT B1 ;  /* 0x0000000000017941 */ /* 0x000fea0003800200 */
.L_x_3663:
[----:B------:R-:W-:Y:S01]  /*b740*/  IMAD.SHL.U32 R0, R0, 0x200000, RZ ;  /* 0x0020000000007824 */ /* 0x000fe200078e00ff */
[----:B------:R-:W-:-:S04]  /*b750*/  LEA R2, R2, 0x37800000, 0x17 ;  /* 0x3780000002027811 */ /* 0x000fc800078eb8ff */
[----:B------:R-:W-:-:S07]  /*b760*/  LOP3.LUT R0, R2, R0, R7, 0xfe, !PT ;  /* 0x0000000002007212 */ /* 0x000fce00078efe07 */
.L_x_3662:
[----:B------:R-:W-:Y:S05]  /*b770*/  BSYNC.RECONVERGENT B0 ;  /* 0x0000000000007941 */ /* 0x000fea0003800200 */
.L_x_3661:
[----:B------:R-:W-:Y:S01]  /*b780*/  F2FP.BF16.F32.PACK_AB R0, RZ, R0 ;  /* 0x00000000ff00723e */ /* 0x000fe200000010ff */
[----:B------:R-:W-:Y:S06]  /*b790*/  BRA `(.L_x_3642) ;  /* 0x0000000000a87947 */ /* 0x000fec0003800000 */
.L_x_3654:
        /* <DEDUP_REMOVED lines=14> */
.L_x_3668:
[----:B------:R-:W-:Y:S05]  /*b880*/  BSYNC.RECONVERGENT B0 ;  /* 0x0000000000007941 */ /* 0x000fea0003800200 */
.L_x_3667:
[----:B------:R-:W-:Y:S01]  /*b890*/  F2FP.BF16.F32.PACK_AB R0, RZ, R0 ;  /* 0x00000000ff00723e */ /* 0x000fe200000010ff */
[----:B------:R-:W-:Y:S06]  /*b8a0*/  BRA `(.L_x_3642) ;  /* 0x0000000000647947 */ /* 0x000fec0003800000 */
.L_x_3641:
        /* <DEDUP_REMOVED lines=16> */
.L_x_3669:
[----:B------:R-:W-:Y:S01]  /*b9b0*/  PRMT R0, RZ, 0x7610, R0 ;  /* 0x00007610ff007816 */ /* 0x000fe20000000000 */
[----:B------:R-:W-:Y:S06]  /*b9c0*/  BRA `(.L_x_3642) ;  /* 0x00000000001c7947 */ /* 0x000fec0003800000 */
.L_x_3666:
[----:B------:R-:W2:Y:S02]  /*b9d0*/  LDG.E.64 R2, desc[UR36][R2.64] ;  /* 0x0000002402027981 */ /* 0x000ea4000c1e1b00 */
[----:B--2---:R-:W0:Y:S02]  /*b9e0*/  I2F.U64 R0, R2 ;  /* 0x0000000200007312 */ /* 0x004e240000301000 */
[----:B0-----:R-:W-:Y:S01]  /*b9f0*/  F2FP.BF16.F32.PACK_AB R0, RZ, R0 ;  /* 0x00000000ff00723e */ /* 0x001fe200000010ff */
[----:B------:R-:W-:Y:S06]  /*ba00*/  BRA `(.L_x_3642) ;  /* 0x00000000000c7947 */ /* 0x000fec0003800000 */
.L_x_3665:
[----:B------:R-:W2:Y:S02]  /*ba10*/  LDG.E R2, desc[UR36][R2.64] ;  /* 0x0000002402027981 */ /* 0x000ea4000c1e1900 */
[----:B--2---:R-:W-:-:S04]  /*ba20*/  I2FP.F32.U32 R0, R2 ;  /* 0x0000000200007245 */ /* 0x004fc80000201000 */
[----:B------:R-:W-:-:S07]  /*ba30*/  F2FP.BF16.F32.PACK_AB R0, RZ, R0 ;  /* 0x00000000ff00723e */ /* 0x000fce00000010ff */
.L_x_3642:
[----:B-----5:R-:W-:Y:S01]  /*ba40*/  IMAD.U32 R0, R0, 0x10000, RZ ;  /* 0x0001000000007824 */ /* 0x020fe200078e00ff */
[----:B------:R-:W-:-:S03]  /*ba50*/  UPRMT UR4, UR42, 0x9910, URZ ;  /* 0x000099102a047896 */ /* 0x000fc600080000ff */
[----:B0-----:R-:W-:Y:S01]  /*ba60*/  FADD.FTZ R2, -R0, 1 ;  /* 0x3f80000000027421 */ /* 0x001fe20000010100 */
[----:B------:R-:W-:-:S03]  /*ba70*/  UISETP.GT.AND UP0, UPT, UR4, 0x9, UPT ;  /* 0x000000090400788c */ /* 0x000fc6000bf04270 */
[----:B------:R-:W0:Y:S02]  /*ba80*/  MUFU.RCP R3, R2 ;  /* 0x0000000200037308 */ /* 0x000e240000001000 */
[----:B0-----:R-:W-:-:S06]  /*ba90*/  FMUL.FTZ R0, R0, R3 ;  /* 0x0000000300007220 */ /* 0x001fcc0000410000 */
        /* <DEDUP_REMOVED lines=12> */
[----:B0-----:R-:W-:-:S04]  /*bb60*/  SHF.L.U32 R0, R3, 0x10, RZ ;  /* 0x0000001003007819 */ /* 0x001fc800000006ff */
[----:B------:R-:W0:Y:S02]  /*bb70*/  F2I.FTZ.TRUNC.NTZ R3, R0 ;  /* 0x0000000000037305 */ /* 0x000e24000021f100 */
[----:B0-----:R-:W-:Y:S01]  /*bb80*/  STG.E.U8 desc[UR36][R16.64], R3 ;  /* 0x0000000310007986 */ /* 0x001fe2000c101124 */
[----:B------:R-:W-:Y:S05]  /*bb90*/  EXIT ;  /* 0x000000000000794d */ /* 0x000fea0003800000 */
.L_x_3673:
[----:B0-----:R-:W-:-:S06]  /*bba0*/  IMAD.U32 R3, R3, 0x10000, RZ ;  /* 0x0001000003037824 */ /* 0x001fcc00078e00ff */
[----:B------:R-:W0:Y:S02]  /*bbb0*/  F2I.S64.TRUNC R2, R3 ;  /* 0x0000000300027311 */ /* 0x000e24000020d900 */
[----:B0-----:R-:W-:Y:S01]  /*bbc0*/  STG.E.U8 desc[UR36][R16.64], R2 ;  /* 0x0000000210007986 */ /* 0x001fe2000c101124 */
[----:B------:R-:W-:Y:S05]  /*bbd0*/  EXIT ;  /* 0x000000000000794d */ /* 0x000fea0003800000 */
.L_x_3672:
        /* <DEDUP_REMOVED lines=8> */
[----:B0-----:R-:W-:Y:S01]  /*bc60*/  STG.E.64 desc[UR36][R16.64], R2 ;  /* 0x0000000210007986 */ /* 0x001fe2000c101b24 */
[----:B------:R-:W-:Y:S05]  /*bc70*/  EXIT ;  /* 0x000000000000794d */ /* 0x000fea0003800000 */
.L_x_3676:
[----:B0-----:R-:W-:-:S06]  /*bc80*/  SHF.L.U32 R3, R3, 0x10, RZ ;  /* 0x0000001003037819 */ /* 0x001fcc00000006ff */
[----:B------:R-:W0:Y:S02]  /*bc90*/  F2I.FTZ.TRUNC.NTZ R3, R3 ;  /* 0x0000000300037305 */ /* 0x000e24000021f100 */
[----:B0-----:R-:W-:Y:S01]  /*bca0*/  STG.E desc[UR36][R16.64], R3 ;  /* 0x0000000310007986 */ /* 0x001fe2000c101924 */
[----:B------:R-:W-:Y:S05]  /*bcb0*/  EXIT ;  /* 0x000000000000794d */ /* 0x000fea0003800000 */
.L_x_3675:
[----:B0-----:R-:W-:-:S06]  /*bcc0*/  IMAD.U32 R3, R3, 0x10000, RZ ;  /* 0x0001000003037824 */ /* 0x001fcc00078e00ff */
[----:B------:R-:W0:Y:S02]  /*bcd0*/  F2I.FTZ.TRUNC.NTZ R3, R3 ;  /* 0x0000000300037305 */ /* 0x000e24000021f100 */
[----:B0-----:R-:W-:Y:S01]  /*bce0*/  STG.E.U16 desc[UR36][R16.64], R3 ;  /* 0x0000000310007986 */ /* 0x001fe2000c101524 */
[----:B------:R-:W-:Y:S05]  /*bcf0*/  EXIT ;  /* 0x000000000000794d */ /* 0x000fea0003800000 */
.L_x_3671:
[----:B------:R-:W-:-:S09]  /*bd00*/  UISETP.GT.AND UP0, UPT, UR4, 0x6, UPT ;  /* 0x000000060400788c */ /* 0x000fd2000bf04270 */
[----:B------:R-:W-:Y:S05]  /*bd10*/  BRA.U UP0, `(.L_x_3677) ;  /* 0x00000001002c7547 */ /* 0x000fea000b800000 */
[----:B------:R-:W-:-:S09]  /*bd20*/  UISETP.NE.AND UP0, UPT, UR4, 0x5, UPT ;  /* 0x000000050400788c */ /* 0x000fd2000bf05270 */
[----:B------:R-:W-:Y:S05]  /*bd30*/  BRA.U !UP0, `(.L_x_3678) ;  /* 0x0000000108147547 */ /* 0x000fea000b800000 */
[----:B------:R-:W-:-:S09]  /*bd40*/  UISETP.NE.AND UP0, UPT, UR4, 0x6, UPT ;  /* 0x000000060400788c */ /* 0x000fd2000bf05270 */
[----:B------:R-:W-:Y:S05]  /*bd50*/  BRA.U UP0, `(.L_x_3674) ;  /* 0x0000000900307547 */ /* 0x000fea000b800000 */
[----:B0-----:R-:W-:-:S05]  /*bd60*/  IMAD.U32 R3, R3, 0x10000, RZ ;  /* 0x0001000003037824 */ /* 0x001fca00078e00ff */
[----:B------:R-:W-:Y:S01]  /*bd70*/  STG.E desc[UR36][R16.64], R3 ;  /* 0x0000000310007986 */ /* 0x000fe2000c101924 */
[----:B------:R-:W-:Y:S05]  /*bd80*/  EXIT ;  /* 0x000000000000794d */ /* 0x000fea0003800000 */
.L_x_3678:
[----:B0-----:R-:W-:-:S04]  /*bd90*/  SHF.L.U32 R0, R3, 0x10, RZ ;  /* 0x0000001003007819 */ /* 0x001fc800000006ff */
[----:B------:R-:W-:-:S05]  /*bda0*/  F2FP.F16.F32.PACK_AB R0, RZ, R0 ;  /* 0x00000000ff00723e */ /* 0x000fca00000000ff */
[----:B------:R-:W-:Y:S01]  /*bdb0*/  STG.E.U16 desc[UR36][R16.64], R0 ;  /* 0x0000000010007986 */ /* 0x000fe2000c101524 */
[----:B------:R-:W-:Y:S05]  /*bdc0*/  EXIT ;  /* 0x000000000000794d */ /* 0x000fea0003800000 */
.L_x_3677:
        /* <DEDUP_REMOVED lines=8> */
[----:B------:R-:W-:Y:S01]  /*be50*/  STG.E.64 desc[UR36][R16.64], R2 ;  /* 0x0000000210007986 */ /* 0x000fe2000c101b24 */
[----:B------:R-:W-:Y:S05]  /*be60*/  EXIT ;  /* 0x000000000000794d */ /* 0x000fea0003800000 */
.L_x_3680:
[----:B0-----:R-:W-:-:S04]  /*be70*/  SHF.L.U32 R3, R3, 0x10, RZ ;  /* 0x0000001003037819 */ /* 0x001fc800000006ff */
[----:B------:R-:W-:-:S04]  /*be80*/  F2FP.F16.F32.PACK_AB R3, RZ, R3 ;  /* 0x00000003ff03723e */ /* 0x000fc800000000ff */
[----:B------:R-:W-:-:S05]  /*be90*/  PRMT R3, R3, 0x5410, RZ ;  /* 0x0000541003037816 */ /* 0x000fca00000000ff */
[----:B------:R-:W-:Y:S01]  /*bea0*/  STG.E desc[UR36][R16.64], R3 ;  /* 0x0000000310007986 */ /* 0x000fe2000c101924 */
[----:B------:R-:W-:Y:S05]  /*beb0*/  EXIT ;  /* 0x000000000000794d */ /* 0x000fea0003800000 */
.L_x_3679:
[----:B0-----:R-:W-:-:S04]  /*bec0*/  IMAD.U32 R2, R3, 0x10000, RZ ;  /* 0x0001000003027824 */ /* 0x001fc800078e00ff */
[----:B------:R-:W-:-:S06]  /*bed0*/  FMUL.FTZ R2, R2, 1 ;  /* 0x3f80000002027820 */ /* 0x000fcc0000410000 */
[----:B------:R-:W0:Y:S02]  /*bee0*/  F2F.F64.F32 R2, R2 ;  /* 0x0000000200027310 */ /* 0x000e240000201800 */
[----:B0-----:R-:W-:Y:S01]  /*bef0*/  STG.E.64 desc[UR36][R16.64], R2 ;  /* 0x0000000210007986 */ /* 0x001fe2000c101b24 */
[----:B------:R-:W-:Y:S05]  /*bf00*/  EXIT ;  /* 0x000000000000794d */ /* 0x000fea0003800000 */
.L_x_3670:
        /* <DEDUP_REMOVED lines=12> */
[----:B0-----:R-:W-:Y:S01]  /*bfd0*/  STG.E.U16 desc[UR36][R16.64], R3 ;  /* 0x0000000310007986 */ /* 0x001fe2000c101524 */
[----:B------:R-:W-:Y:S05]  /*bfe0*/  EXIT ;  /* 0x000000000000794d */ /* 0x000fea0003800000 */
.L_x_3684:
[----:B0-----:R-:W-:Y:S01]  /*bff0*/  SHF.L.U32 R3, R3, 0x10, RZ ;  /* 0x0000001003037819 */ /* 0x001fe200000006ff */
[----:B------:R-:W-:Y:S01]  /*c000*/  BSSY.RECONVERGENT B0, `(.L_x_3685) ;  /* 0x0000013000007945 */ /* 0x000fe20003800200 */
[----:B------:R-:W-:Y:S02]  /*c010*/  IMAD.MOV.U32 R8, RZ, RZ, 0x80 ;  /* 0x00000080ff087424 */ /* 0x000fe400078e00ff */
        /* <DEDUP_REMOVED lines=14> */
.L_x_3687:
[----:B------:R-:W-:-:S04]  /*c100*/  SHF.R.U32.HI R3, RZ, 0x18, R3 ;  /* 0x00000018ff037819 */ /* 0x000fc80000011603 */
[----:B------:R-:W-:-:S04]  /*c110*/  LOP3.LUT R0, R0, 0x80, R3, 0xf8, !PT ;  /* 0x0000008000007812 */ /* 0x000fc800078ef803 */
[----:B------:R-:W-:-:S07]  /*c120*/  PRMT R8, R0, 0x7610, R8 ;  /* 0x0000761000087816 */ /* 0x000fce0000000008 */
.L_x_3686:
[----:B------:R-:W-:Y:S05]  /*c130*/  BSYNC.RECONVERGENT B0 ;  /* 0x0000000000007941 */ /* 0x000fea0003800200 */
.L_x_3685:
[----:B------:R-:W-:Y:S01]  /*c140*/  STG.E.U8 desc[UR36][R16.64], R8 ;  /* 0x0000000810007986 */ /* 0x000fe2000c101124 */
[----:B------:R-:W-:Y:S05]  /*c150*/  EXIT ;  /* 0x000000000000794d */ /* 0x000fea0003800000 */
.L_x_3683:
        /* <DEDUP_REMOVED lines=17> */
.L_x_3690:
[----:B------:R-:W-:-:S04]  /*c270*/  SHF.R.U32.HI R3, RZ, 0x18, R3 ;  /* 0x00000018ff037819 */ /* 0x000fc80000011603 */
[----:B------:R-:W-:-:S04]  /*c280*/  LOP3.LUT R0, R0, 0x80, R3, 0xf8, !PT ;  /* 0x0000008000007812 */ /* 0x000fc800078ef803 */
[----:B------:R-:W-:-:S07]  /*c290*/  PRMT R8, R0, 0x7610, R8 ;  /* 0x0000761000087816 */ /* 0x000fce0000000008 */
.L_x_3689:
[----:B------:R-:W-:Y:S05]  /*c2a0*/  BSYNC.RECONVERGENT B0 ;  /* 0x0000000000007941 */ /* 0x000fea0003800200 */
.L_x_3688:
[----:B------:R-:W-:Y:S01]  /*c2b0*/  STG.E.U8 desc[UR36][R16.64], R8 ;  /* 0x0000000810007986 */ /* 0x000fe2000c101124 */
[----:B------:R-:W-:Y:S05]  /*c2c0*/  EXIT ;  /* 0x000000000000794d */ /* 0x000fea0003800000 */
.L_x_3682:
        /* <DEDUP_REMOVED lines=22> */
.L_x_3692:
[----:B0-----:R-:W-:-:S06]  /*c430*/  SHF.L.U32 R3, R3, 0x10, RZ ;  /* 0x0000001003037819 */ /* 0x001fcc00000006ff */
[----:B------:R-:W0:Y:S02]  /*c440*/  F2I.U64.TRUNC R2, R3 ;  /* 0x0000000300027311 */ /* 0x000e24000020d800 */
[----:B0-----:R-:W-:Y:S01]  /*c450*/  STG.E.64 desc[UR36][R16.64], R2 ;  /* 0x0000000210007986 */ /* 0x001fe2000c101b24 */
[----:B------:R-:W-:Y:S05]  /*c460*/  EXIT ;  /* 0x000000000000794d */ /* 0x000fea0003800000 */
.L_x_3691:
[----:B0-----:R-:W-:-:S06]  /*c470*/  IMAD.U32 R3, R3, 0x10000, RZ ;  /* 0x0001000003037824 */ /* 0x001fcc00078e00ff */
[----:B------:R-:W0:Y:S02]  /*c480*/  F2I.FTZ.U32.TRUNC.NTZ R3, R3 ;  /* 0x0000000300037305 */ /* 0x000e24000021f000 */
[----:B0-----:R-:W-:Y:S01]  /*c490*/  STG.E desc[UR36][R16.64], R3 ;  /* 0x0000000310007986 */ /* 0x001fe2000c101924 */
[----:B------:R-:W-:Y:S05]  /*c4a0*/  EXIT ;  /* 0x000000000000794d */ /* 0x000fea0003800000 */
.L_x_3681:
        /* <DEDUP_REMOVED lines=9> */
[----:B------:R-:W-:Y:S01]  /*c540*/  STG.E.U8 desc[UR36][R16.64], R3 ;  /* 0x0000000310007986 */ /* 0x000fe2000c101124 */
[----:B------:R-:W-:Y:S05]  /*c550*/  EXIT ;  /* 0x000000000000794d */ /* 0x000fea0003800000 */
.L_x_3694:
[----:B0-----:R-:W-:Y:S02]  /*c560*/  SHF.L.U32 R3, R3, 0x10, RZ ;  /* 0x0000001003037819 */ /* 0x001fe400000006ff */
[----:B------:R-:W-:-:S03]  /*c570*/  CS2R R6, SRZ ;  /* 0x0000000000067805 */ /* 0x000fc6000001ff00 */
[----:B------:R-:W-:-:S04]  /*c580*/  FMUL.FTZ R3, R3, 1 ;  /* 0x3f80000003037820 */ /* 0x000fc80000410000 */
[----:B------:R-:W0:Y:S02]  /*c590*/  F2F.F64.F32 R4, R3 ;  /* 0x0000000300047310 */ /* 0x000e240000201800 */
[----:B0-----:R-:W-:Y:S01]  /*c5a0*/  STG.E.128 desc[UR36][R16.64], R4 ;  /* 0x0000000410007986 */ /* 0x001fe2000c101d24 */
[----:B------:R-:W-:Y:S05]  /*c5b0*/  EXIT ;  /* 0x000000000000794d */ /* 0x000fea0003800000 */
.L_x_3693:
[----:B------:R-:W-:-:S09]  /*c5c0*/  UISETP.NE.AND UP0, UPT, UR4, 0xf, UPT ;  /* 0x0000000f0400788c */ /* 0x000fd2000bf05270 */
[----:B------:R-:W-:Y:S05]  /*c5d0*/  BRA.U !UP0, `(.L_x_3695) ;  /* 0x0000000108e87547 */ /* 0x000fea000b800000 */
[----:B------:R-:W-:-:S09]  /*c5e0*/  UISETP.NE.AND UP0, UPT, UR4, 0x17, UPT ;  /* 0x000000170400788c */ /* 0x000fd2000bf05270 */
[----:B------:R-:W-:Y:S05]  /*c5f0*/  BRA.U !UP0, `(.L_x_3696) ;  /* 0x0000000108907547 */ /* 0x000fea000b800000 */
[----:B------:R-:W-:-:S09]  /*c600*/  UISETP.NE.AND UP0, UPT, UR4, 0x18, UPT ;  /* 0x000000180400788c */ /* 0x000fd2000bf05270 */
[----:B------:R-:W-:Y:S05]  /*c610*/  BRA.U !UP0, `(.L_x_3697) ;  /* 0x0000000108447547 */ /* 0x000fea000b800000 */
.L_x_3674:
[----:B------:R-:W-:Y:S01]  /*c620*/  MOV R0, 0x0 ;  /* 0x0000000000007802 */ /* 0x000fe20000000f00 */
[----:B------:R-:W1:Y:S01]  /*c630*/  LDCU.64 UR4, c[0x4][0x128] ;  /* 0x01002500ff0477ac */ /* 0x000e620008000a00 */
[----:B------:R-:W-:Y:S02]  /*c640*/  HFMA2 R13, -RZ, RZ, 0, 0 ;  /* 0x00000000ff0d7431 */ /* 0x000fe400000001ff */
[----:B------:R-:W-:Y:S01]  /*c650*/  IMAD.MOV.U32 R8, RZ, RZ, 0x65 ;  /* 0x00000065ff087424 */ /* 0x000fe200078e00ff */
[----:B0-----:R0:W2:Y:S01]  /*c660*/  LDC.64 R2, c[0x4][R0] ;  /* 0x0100000000027b82 */ /* 0x0010a20000000a00 */
[----:B------:R-:W3:Y:S01]  /*c670*/  LDCU.64 UR6, c[0x4][0x130] ;  /* 0x01002600ff0677ac */ /* 0x000ee20008000a00 */
[----:B------:R-:W-:Y:S01]  /*c680*/  IMAD.MOV.U32 R12, RZ, RZ, 0x1 ;  /* 0x00000001ff0c7424 */ /* 0x000fe200078e00ff */
[----:B------:R-:W4:Y:S01]  /*c690*/  LDCU.64 UR8, c[0x4][0x40] ;  /* 0x01000800ff0877ac */ /* 0x000f220008000a00 */
[----:B-1----:R-:W-:Y:S02]  /*c6a0*/  IMAD.U32 R4, RZ, RZ, UR4 ;  /* 0x00000004ff047e24 */ /* 0x002fe4000f8e00ff */
[----:B------:R-:W-:Y:S01]  /*c6b0*/  IMAD.U32 R5, RZ, RZ, UR5 ;  /* 0x00000005ff057e24 */ /* 0x000fe2000f8e00ff */
[----:B---3--:R-:W-:Y:S01]  /*c6c0*/  MOV R6, UR6 ;  /* 0x0000000600067c02 */ /* 0x008fe20008000f00 */
[----:B------:R-:W-:-:S02]  /*c6d0*/  IMAD.U32 R7, RZ, RZ, UR7 ;  /* 0x00000007ff077e24 */ /* 0x000fc4000f8e00ff */
[----:B----4-:R-:W-:Y:S01]  /*c6e0*/  IMAD.U32 R10, RZ, RZ, UR8 ;  /* 0x00000008ff0a7e24 */ /* 0x010fe2000f8e00ff */
[----:B0-----:R-:W-:-:S07]  /*c6f0*/  MOV R11, UR9 ;  /* 0x00000009000b7c02 */ /* 0x001fce0008000f00 */
[----:B------:R-:W-:-:S07]  /*c700*/  LEPC R20, `(.L_x_3698) ;  /* 0x000000001014794e */ /* 0x000fce0000000000 */
[----:B--2---:R-:W-:Y:S05]  /*c710*/  CALL.ABS.NOINC R2 ;  /* 0x0000000002007343 */ /* 0x004fea0003c00000 */
.L_x_3698:
[----:B------:R-:W-:Y:S05]  /*c720*/  EXIT ;  /* 0x000000000000794d */ /* 0x000fea0003800000 */
.L_x_3697:
        /* <DEDUP_REMOVED lines=13> */
.L_x_3700:
[----:B------:R-:W-:Y:S05]  /*c800*/  BSYNC.RECONVERGENT B0 ;  /* 0x0000000000007941 */ /* 0x000fea0003800200 */
.L_x_3699:
[----:B------:R-:W-:-:S05]  /*c810*/  LOP3.LUT R3, R0, 0x80, R3, 0xf8, !PT ;  /* 0x0000008000037812 */ /* 0x000fca00078ef803 */
[----:B------:R-:W-:Y:S01]  /*c820*/  STG.E.U8 desc[UR36][R16.64], R3 ;  /* 0x0000000310007986 */ /* 0x000fe2000c101124 */
[----:B------:R-:W-:Y:S05]  /*c830*/  EXIT ;  /* 0x000000000000794d */ /* 0x000fea0003800000 */
.L_x_3696:
        /* <DEDUP_REMOVED lines=12> */
.L_x_3702:
[----:B------:R-:W-:Y:S01]  /*c900*/  IMAD.MOV.U32 R0, RZ, RZ, 0x7f ;  /* 0x0000007fff007424 */ /* 0x000fe200078e00ff */
[----:B------:R-:W-:-:S04]  /*c910*/  ISETP.GT.U32.AND P0, PT, R2, 0x7f800000, PT ;  /* 0x7f8000000200780c */ /* 0x000fc80003f04070 */
[----:B------:R-:W-:-:S09]  /*c920*/  SEL R0, R0, 0x7c, P0 ;  /* 0x0000007c00007807 */ /* 0x000fd20000000000 */
.L_x_3703:
[----:B------:R-:W-:Y:S05]  /*c930*/  BSYNC.RECONVERGENT B0 ;  /* 0x0000000000007941 */ /* 0x000fea0003800200 */
.L_x_3701:
[----:B------:R-:W-:-:S04]  /*c940*/  SHF.R.U32.HI R3, RZ, 0x18, R3 ;  /* 0x00000018ff037819 */ /* 0x000fc80000011603 */
[----:B------:R-:W-:-:S05]  /*c950*/  LOP3.LUT R3, R0, 0x80, R3, 0xf8, !PT ;  /* 0x0000008000037812 */ /* 0x000fca00078ef803 */
[----:B------:R-:W-:Y:S01]  /*c960*/  STG.E.U8 desc[UR36][R16.64], R3 ;  /* 0x0000000310007986 */ /* 0x000fe2000c101124 */
[----:B------:R-:W-:Y:S05]  /*c970*/  EXIT ;  /* 0x000000000000794d */ /* 0x000fea0003800000 */
.L_x_3695:
[----:B0-----:R-:W-:Y:S01]  /*c980*/  STG.E.U16 desc[UR36][R16.64], R3 ;  /* 0x0000000310007986 */ /* 0x001fe2000c101524 */
[----:B------:R-:W-:Y:S05]  /*c990*/  EXIT ;  /* 0x000000000000794d */ /* 0x000fea0003800000 */
.L_x_3704:
        /* <DEDUP_REMOVED lines=14> */
.L_x_11335:


//--------------------- .text._ZN2at6native27unrolled_elementwise_kernelIZZZNS0_17logit_kernel_cudaERNS_18TensorIteratorBaseERKN3c106ScalarEENKUlvE_clEvENKUlvE2_clEvEUlNS4_8BFloat16EE_St5arrayIPcLm2EELi4E23TrivialOffsetCalculatorILi1EjESG_NS0_6memory12LoadWithCastILi1EEENSH_13StoreWithCastILi1EEEEEviT_T0_T2_T3_T4_T5_ --------------------------
	.section	.text._ZN2at6native27unrolled_elementwise_kernelIZZZNS0_17logit_kernel_cudaERNS_18TensorIteratorBaseERKN3c106ScalarEENKUlvE_clEvENKUlvE2_clEvEUlNS4_8BFloat16EE_St5arrayIPcLm2EELi4E23TrivialOffsetCalculatorILi1EjESG_NS0_6memory12LoadWithCastILi1EEENSH_13StoreWithCastILi1EEEEEviT_T0_T2_T3_T4_T5_,"ax",@progbits
	.align	128
        .global         _ZN2at6native27unrolled_elementwise_kernelIZZZNS0_17logit_kernel_cudaERNS_18TensorIteratorBaseERKN3c106ScalarEENKUlvE_clEvENKUlvE2_clEvEUlNS4_8BFloat16EE_St5arrayIPcLm2EELi4E23TrivialOffsetCalculatorILi1EjESG_NS0_6memory12LoadWithCastILi1EEENSH_13StoreWithCastILi1EEEEEviT_T0_T2_T3_T4_T5_
        .type           _ZN2at6native27unrolled_elementwise_kernelIZZZNS0_17logit_kernel_cudaERNS_18TensorIteratorBaseERKN3c106ScalarEENKUlvE_clEvENKUlvE2_clEvEUlNS4_8BFloat16EE_St5arrayIPcLm2EELi4E23TrivialOffsetCalculatorILi1EjESG_NS0_6memory12LoadWithCastILi1EEENSH_13StoreWithCastILi1EEEEEviT_T0_T2_T3_T4_T5_,@function
        .size           _ZN2at6native27unrolled_elementwise_kernelIZZZNS0_17logit_kernel_cudaERNS_18TensorIteratorBaseERKN3c106ScalarEENKUlvE_clEvENKUlvE2_clEvEUlNS4_8BFloat16EE_St5arrayIPcLm2EELi4E23TrivialOffsetCalculatorILi1EjESG_NS0_6memory12LoadWithCastILi1EEENSH_13StoreWithCastILi1EEEEEviT_T0_T2_T3_T4_T5_,(.L_x_11336 - _ZN2at6native27unrolled_elementwise_kernelIZZZNS0_17logit_kernel_cudaERNS_18TensorIteratorBaseERKN3c106ScalarEENKUlvE_clEvENKUlvE2_clEvEUlNS4_8BFloat16EE_St5arrayIPcLm2EELi4E23TrivialOffsetCalculatorILi1EjESG_NS0_6memory12LoadWithCastILi1EEENSH_13StoreWithCastILi1EEEEEviT_T0_T2_T3_T4_T5_)
        .other          _ZN2at6native27unrolled_elementwise_kernelIZZZNS0_17logit_kernel_cudaERNS_18TensorIteratorBaseERKN3c106ScalarEENKUlvE_clEvENKUlvE2_clEvEUlNS4_8BFloat16EE_St5arrayIPcLm2EELi4E23TrivialOffsetCalculatorILi1EjESG_NS0_6memory12LoadWithCastILi1EEENSH_13StoreWithCastILi1EEEEEviT_T0_T2_T3_T4_T5_,@"STO_CUDA_ENTRY STV_DEFAULT"
_ZN2at6native27unrolled_elementwise_kernelIZZZNS0_17logit_kernel_cudaERNS_18TensorIteratorBaseERKN3c106ScalarEENKUlvE_clEvENKUlvE2_clEvEUlNS4_8BFloat16EE_St5arrayIPcLm2EELi4E23TrivialOffsetCalculatorILi1EjESG_NS0_6memory12LoadWithCastILi1EEENSH_13StoreWithCastILi1EEEEEviT_T0_T2_T3_T4_T5_:
.text._ZN2at6native27unrolled_elementwise_kernelIZZZNS0_17logit_kernel_cudaERNS_18TensorIteratorBaseERKN3c106ScalarEENKUlvE_clEvENKUlvE2_clEvEUlNS4_8BFloat16EE_St5arrayIPcLm2EELi4E23TrivialOffsetCalculatorILi1EjESG_NS0_6memory12LoadWithCastILi1EEENSH_13StoreWithCastILi1EEEEEviT_T0_T2_T3_T4_T5_:
        /* <DEDUP_REMOVED lines=34> */
.L_x_3710:
[----:B------:R-:W2:Y:S02]  /*0220*/  LDG.E.U8 R4, desc[UR36][R4.64] ;  /* 0x0000002404047981 */ /* 0x000ea4000c1e1100 */
[----:B--2---:R-:W-:-:S04]  /*0230*/  I2FP.F32.U32 R0, R4 ;  /* 0x0000000400007245 */ /* 0x004fc80000201000 */
[----:B------:R-:W-:-:S04]  /*0240*/  F2FP.BF16.F32.PACK_AB R0, RZ, R0 ;  /* 0x00000000ff00723e */ /* 0x000fc800000010ff */
[----:B------:R-:W-:Y:S01]  /*0250*/  PRMT R17, R0, 0x7610, R17 ;  /* 0x0000761000117816 */ /* 0x000fe20000000011 */
[----:B------:R-:W-:Y:S06]  /*0260*/  BRA `(.L_x_3712) ;  /* 0x0000000c00c47947 */ /* 0x000fec0003800000 */
.L_x_3709:
        /* <DEDUP_REMOVED lines=11> */
.L_x_3714:
[----:B------:R-:W2:Y:S02]  /*0320*/  LDG.E R4, desc[UR36][R4.64] ;  /* 0x0000002404047981 */ /* 0x000ea4000c1e1900 */
[----:B--2---:R-:W-:-:S04]  /*0330*/  I2FP.F32.S32 R0, R4 ;  /* 0x0000000400007245 */ /* 0x004fc80000201400 */
[----:B------:R-:W-:-:S04]  /*0340*/  F2FP.BF16.F32.PACK_AB R0, RZ, R0 ;  /* 0x00000000ff00723e */ /* 0x000fc800000010ff */
[----:B------:R-:W-:Y:S01]  /*0350*/  PRMT R17, R0, 0x7610, R17 ;  /* 0x0000761000117816 */ /* 0x000fe20000000011 */
[----:B------:R-:W-:Y:S06]  /*0360*/  BRA `(.L_x_3712) ;  /* 0x0000000c00847947 */ /* 0x000fec0003800000 */
.L_x_3713:
[----:B------:R-:W2:Y:S02]  /*0370*/  LDG.E.U16 R4, desc[UR36][R4.64] ;  /* 0x0000002404047981 */ /* 0x000ea4000c1e1500 */
[----:B--2---:R-:W0:Y:S02]  /*0380*/  I2F.S16 R0, R4 ;  /* 0x0000000400007306 */ /* 0x004e240000101400 */
[----:B0-----:R-:W-:-:S04]  /*0390*/  F2FP.BF16.F32.PACK_AB R0, RZ, R0 ;  /* 0x00000000ff00723e */ /* 0x001fc800000010ff */
[----:B------:R-:W-:Y:S01]  /*03a0*/  PRMT R17, R0, 0x7610, R17 ;  /* 0x0000761000117816 */ /* 0x000fe20000000011 */
[----:B------:R-:W-:Y:S06]  /*03b0*/  BRA `(.L_x_3712) ;  /* 0x0000000c00707947 */ /* 0x000fec0003800000 */
.L_x_3708:
        /* <DEDUP_REMOVED lines=9> */
.L_x_3716:
[----:B------:R-:W2:Y:S02]  /*0450*/  LDG.E.U16 R0, desc[UR36][R4.64] ;  /* 0x0000002404007981 */ /* 0x000ea4000c1e1500 */
[----:B--2---:R-:W-:-:S05]  /*0460*/  HADD2.F32 R0, -RZ, R0.H0_H0 ;  /* 0x20000000ff007230 */ /* 0x004fca0000004100 */
[----:B------:R-:W-:-:S04]  /*0470*/  F2FP.BF16.F32.PACK_AB R0, RZ, R0 ;  /* 0x00000000ff00723e */ /* 0x000fc800000010ff */
[----:B------:R-:W-:Y:S01]  /*0480*/  PRMT R17, R0, 0x7610, R17 ;  /* 0x0000761000117816 */ /* 0x000fe20000000011 */
[----:B------:R-:W-:Y:S06]  /*0490*/  BRA `(.L_x_3712) ;  /* 0x0000000c00387947 */ /* 0x000fec0003800000 */
.L_x_3715:
        /* <DEDUP_REMOVED lines=9> */
.L_x_3718:
[----:B------:R-:W2:Y:S02]  /*0530*/  LDG.E.U16 R4, desc[UR36][R4.64] ;  /* 0x0000002404047981 */ /* 0x000ea4000c1e1500 */
[----:B--2---:R-:W-:-:S05]  /*0540*/  HADD2.F32 R0, -RZ, R4.H0_H0 ;  /* 0x20000004ff007230 */ /* 0x004fca0000004100 */
[----:B------:R-:W-:-:S04]  /*0550*/  F2FP.BF16.F32.PACK_AB R0, RZ, R0 ;  /* 0x00000000ff00723e */ /* 0x000fc800000010ff */
[----:B------:R-:W-:Y:S01]  /*0560*/  PRMT R17, R0, 0x7610, R17 ;  /* 0x0000761000117816 */ /* 0x000fe20000000011 */
[----:B------:R-:W-:Y:S06]  /*0570*/  BRA `(.L_x_3712) ;  /* 0x0000000c00007947 */ /* 0x000fec0003800000 */
.L_x_3717:
        /* <DEDUP_REMOVED lines=9> */
.L_x_3707:
        /* <DEDUP_REMOVED lines=14> */
.L_x_3721:
        /* <DEDUP_REMOVED lines=9> */
.L_x_3720:
        /* <DEDUP_REMOVED lines=27> */
.L_x_3723:
        /* <DEDUP_REMOVED lines=15> */
.L_x_3722:
[----:B------:R0:W5:Y:S01]  /*0a20*/  LDG.E.U16 R17, desc[UR36][R4.64] ;  /* 0x0000002404117981 */ /* 0x000162000c1e1500 */
[----:B------:R-:W-:Y:S05]  /*0a30*/  BRA `(.L_x_3712) ;  /* 0x0000000400d07947 */ /* 0x000fea0003800000 */
.L_x_3719:
        /* <DEDUP_REMOVED lines=13> */
.L_x_3726:
        /* <DEDUP_REMOVED lines=21> */
.L_x_3730:
[----:B------:R-:W-:Y:S05]  /*0c60*/  BSYNC.RECONVERGENT B1 ;  /* 0x0000000000017941 */ /* 0x000fea0003800200 */
.L_x_3729:
[----:B------:R-:W-:Y:S01]  /*0c70*/  IMAD.SHL.U32 R0, R0, 0x100000, RZ ;  /* 0x0010000000007824 */ /* 0x000fe200078e00ff */
[----:B------:R-:W-:-:S04]  /*0c80*/  LEA R3, R3, 0x3b800000, 0x17 ;  /* 0x3b80000003037811 */ /* 0x000fc800078eb8ff */
[----:B------:R-:W-:-:S07]  /*0c90*/  LOP3.LUT R0, R3, R0, R7, 0xfe, !PT ;  /* 0x0000000003007212 */ /* 0x000fce00078efe07 */
.L_x_3728:
[----:B------:R-:W-:Y:S05]  /*0ca0*/  BSYNC.RECONVERGENT B0 ;  /* 0x0000000000007941 */ /* 0x000fea0003800200 */
.L_x_3727:
[----:B------:R-:W-:-:S04]  /*0cb0*/  F2FP.BF16.F32.PACK_AB R0, RZ, R0 ;  /* 0x00000000ff00723e */ /* 0x000fc800000010ff */
[----:B------:R-:W-:Y:S01]  /*0cc0*/  PRMT R17, R0, 0x7610, R17 ;  /* 0x0000761000117816 */ /* 0x000fe20000000011 */
[----:B------:R-:W-:Y:S06]  /*0cd0*/  BRA `(.L_x_3712) ;  /* 0x0000000400287947 */ /* 0x000fec0003800000 */
.L_x_3725:
        /* <DEDUP_REMOVED lines=21> */
.L_x_3734:
[----:B------:R-:W-:Y:S05]  /*0e30*/  BSYNC.RECONVERGENT B1 ;  /* 0x0000000000017941 */ /* 0x000fea0003800200 */
.L_x_3733:
[----:B------:R-:W-:Y:S01]  /*0e40*/  IMAD.SHL.U32 R0, R0, 0x200000, RZ ;  /* 0x0020000000007824 */ /* 0x000fe200078e00ff */
[----:B------:R-:W-:-:S04]  /*0e50*/  LEA R3, R3, 0x37800000, 0x17 ;  /* 0x3780000003037811 */ /* 0x000fc800078eb8ff */
[----:B------:R-:W-:-:S07]  /*0e60*/  LOP3.LUT R0, R3, R0, R7, 0xfe, !PT ;  /* 0x0000000003007212 */ /* 0x000fce00078efe07 */
.L_x_3732:
[----:B------:R-:W-:Y:S05]  /*0e70*/  BSYNC.RECONVERGENT B0 ;  /* 0x0000000000007941 */ /* 0x000fea0003800200 */
.L_x_3731:
[----:B------:R-:W-:-:S04]  /*0e80*/  F2FP.BF16.F32.PACK_AB R0, RZ, R0 ;  /* 0x00000000ff00723e */ /* 0x000fc800000010ff */
[----:B------:R-:W-:Y:S01]  /*0e90*/  PRMT R17, R0, 0x7610, R17 ;  /* 0x0000761000117816 */ /* 0x000fe20000000011 */
[----:B------:R-:W-:Y:S06]  /*0ea0*/  BRA `(.L_x_3712) ;  /* 0x0000000000b47947 */ /* 0x000fec0003800000 */
.L_x_3724:
[----:B------:R-:W-:-:S09]  /*0eb0*/  UISETP.NE.AND UP0, UPT, UR4, 0x1c, UPT ;  /* 0x0000001c0400788c */ /* 0x000fd2000bf05270 */
[----:B------:R-:W-:Y:S05]  /*0ec0*/  BRA.U !UP0, `(.L_x_3735) ;  /* 0x00000001089c7547 */ /* 0x000fea000b800000 */
[----:B------:R-:W-:-:S09]  /*0ed0*/  UISETP.NE.AND UP0, UPT, UR4, 0x1d, UPT ;  /* 0x0000001d0400788c */ /* 0x000fd2000bf05270 */
[----:B------:R-:W-:Y:S05]  /*0ee0*/  BRA.U !UP0, `(.L_x_3736) ;  /* 0x0000000108807547 */ /* 0x000fea000b800000 */
[----:B------:R-:W-:-:S09]  /*0ef0*/  UISETP.NE.AND UP0, UPT, UR4, 0x2c, UPT ;  /* 0x0000002c0400788c */ /* 0x000fd2000bf05270 */
[----:B------:R-:W-:Y:S05]  /*0f00*/  BRA.U !UP0, `(.L_x_3737) ;  /* 0x0000000108487547 */ /* 0x000fea000b800000 */
.L_x_3711:
        /* <DEDUP_REMOVED lines=16> */
.L_x_3738:
[----:B------:R-:W-:Y:S01]  /*1010*/  PRMT R17, RZ, 0x7610, R17 ;  /* 0x00007610ff117816 */ /* 0x000fe20000000011 */
[----:B------:R-:W-:Y:S06]  /*1020*/  BRA `(.L_x_3712) ;  /* 0x0000000000547947 */ /* 0x000fec0003800000 */
.L_x_3737:
        /* <DEDUP_REMOVED lines=8> */
.L_x_3740:
[----:B------:R-:W-:Y:S05]  /*10b0*/  BSYNC.RECONVERGENT B0 ;  /* 0x0000000000007941 */ /* 0x000fea0003800200 */
.L_x_3739:
[----:B------:R-:W-:-:S04]  /*10c0*/  F2FP.BF16.F32.PACK_AB R0, RZ, R0 ;  /* 0x00000000ff00723e */ /* 0x000fc800000010ff */
[----:B------:R-:W-:Y:S01]  /*10d0*/  PRMT R17, R0, 0x7610, R17 ;  /* 0x0000761000117816 */ /* 0x000fe20000000011 */
[----:B------:R-:W-:Y:S06]  /*10e0*/  BRA `(.L_x_3712) ;  /* 0x0000000000247947 */ /* 0x000fec0003800000 */
.L_x_3736:
[----:B------:R-:W2:Y:S02]  /*10f0*/  LDG.E.64 R4, desc[UR36][R4.64] ;  /* 0x0000002404047981 */ /* 0x000ea4000c1e1b00 */
[----:B--2---:R-:W0:Y:S02]  /*1100*/  I2F.U64 R0, R4 ;  /* 0x0000000400007312 */ /* 0x004e240000301000 */
[----:B0-----:R-:W-:-:S04]  /*1110*/  F2FP.BF16.F32.PACK_AB R0, RZ, R0 ;  /* 0x00000000ff00723e */ /* 0x001fc800000010ff */
[----:B------:R-:W-:Y:S01]  /*1120*/  PRMT R17, R0, 0x7610, R17 ;  /* 0x0000761000117816 */ /* 0x000fe20000000011 */
[----:B------:R-:W-:Y:S06]  /*1130*/  BRA `(.L_x_3712) ;  /* 0x0000000000107947 */ /* 0x000fec0003800000 */
.L_x_3735:
[----:B------:R-:W2:Y:S02]  /*1140*/  LDG.E R4, desc[UR36][R4.64] ;  /* 0x0000002404047981 */ /* 0x000ea4000c1e1900 */
[----:B--2---:R-:W-:-:S04]  /*1150*/  I2FP.F32.U32 R0, R4 ;  /* 0x0000000400007245 */ /* 0x004fc80000201000 */
[----:B------:R-:W-:-:S04]  /*1160*/  F2FP.BF16.F32.PACK_AB R0, RZ, R0 ;  /* 0x00000000ff00723e */ /* 0x000fc800000010ff */
[----:B------:R-:W-:-:S07]  /*1170*/  PRMT R17, R0, 0x7610, R17 ;  /* 0x0000761000117816 */ /* 0x000fce0000000011 */
.L_x_3712:
[----:B------:R-:W-:-:S07]  /*1180*/  VIADD R23, R25, 0x80 ;  /* 0x0000008019177836 */ /* 0x000fce0000000000 */
.L_x_3706:
[----:B------:R-:W-:Y:S05]  /*1190*/  BSYNC.RECONVERGENT B6 ;  /* 0x0000000000067941 */ /* 0x000fea0003800200 */
.L_x_3705:
        /* <DEDUP_REMOVED lines=26> */
.L_x_3746:
[----:B------:R-:W2:Y:S02]  /*1340*/  LDG.E.U8 R4, desc[UR36][R4.64] ;  /* 0x0000002404047981 */ /* 0x000ea4000c1e1100 */
[----:B--2---:R-:W-:-:S04]  /*1350*/  I2FP.F32.U32 R0, R4 ;  /* 0x0000000400007245 */ /* 0x004fc80000201000 */
[----:B------:R-:W-:-:S04]  /*1360*/  F2FP.BF16.F32.PACK_AB R0, RZ, R0 ;  /* 0x00000000ff00723e */ /* 0x000fc800000010ff */
[----:B------:R-:W-:Y:S01]  /*1370*/  PRMT R18, R0, 0x7610, R18 ;  /* 0x0000761000127816 */ /* 0x000fe20000000012 */
[----:B------:R-:W-:Y:S06]  /*1380*/  BRA `(.L_x_3748) ;  /* 0x0000000c00c47947 */ /* 0x000fec0003800000 */
.L_x_3745:
        /* <DEDUP_REMOVED lines=11> */
.L_x_3750:
[----:B------:R-:W2:Y:S02]  /*1440*/  LDG.E R4, desc[UR36][R4.64] ;  /* 0x0000002404047981 */ /* 0x000ea4000c1e1900 */
[----:B--2---:R-:W-:-:S04]  /*1450*/  I2FP.F32.S32 R0, R4 ;  /* 0x0000000400007245 */ /* 0x004fc80000201400 */
[----:B------:R-:W-:-:S04]  /*1460*/  F2FP.BF16.F32.PACK_AB R0, RZ, R0 ;  /* 0x00000000ff00723e */ /* 0x000fc800000010ff */
[----:B------:R-:W-:Y:S01]  /*1470*/  PRMT R18, R0, 0x7610, R18 ;  /* 0x0000761000127816 */ /* 0x000fe20000000012 */
[----:B------:R-:W-:Y:S06]  /*1480*/  BRA `(.L_x_3748) ;  /* 0x0000000c00847947 */ /* 0x000fec0003800000 */
.L_x_3749:
[----:B------:R-:W2:Y:S02]  /*1490*/  LDG.E.U16 R4, desc[UR36][R4.64] ;  /* 0x0000002404047981 */ /* 0x000ea4000c1e1500 */
[----:B--2---:R-:W0:Y:S02]  /*14a0*/  I2F.S16 R0, R4 ;  /* 0x0000000400007306 */ /* 0x004e240000101400 */
[----:B0-----:R-:W-:-:S04]  /*14b0*/  F2FP.BF16.F32.PACK_AB R0, RZ, R0 ;  /* 0x00000000ff00723e */ /* 0x001fc800000010ff */
[----:B------:R-:W-:Y:S01]  /*14c0*/  PRMT R18, R0, 0x7610, R18 ;  /* 0x0000761000127816 */ /* 0x000fe20000000012 */
[----:B------:R-:W-:Y:S06]  /*14d0*/  BRA `(.L_x_3748) ;  /* 0x0000000c00707947 */ /* 0x000fec0003800000 */
.L_x_3744:
        /* <DEDUP_REMOVED lines=9> */
.L_x_3752:
[----:B------:R-:W2:Y:S02]  /*1570*/  LDG.E.U16 R0, desc[UR36][R4.64] ;  /* 0x0000002404007981 */ /* 0x000ea4000c1e1500 */
[----:B--2---:R-:W-:-:S05]  /*1580*/  HADD2.F32 R0, -RZ, R0.H0_H0 ;  /* 0x20000000ff007230 */ /* 0x004fca0000004100 */
[----:B------:R-:W-:-:S04]  /*1590*/  F2FP.BF16.F32.PACK_AB R0, RZ, R0 ;  /* 0x00000000ff00723e */ /* 0x000fc800000010ff */
[----:B------:R-:W-:Y:S01]  /*15a0*/  PRMT R18, R0, 0x7610, R18 ;  /* 0x0000761000127816 */ /* 0x000fe20000000012 */
[----:B------:R-:W-:Y:S06]  /*15b0*/  BRA `(.L_x_3748) ;  /* 0x0000000c00387947 */ /* 0x000fec0003800000 */
.L_x_3751:
        /* <DEDUP_REMOVED lines=9> */
.L_x_3754:
[----:B------:R-:W2:Y:S02]  /*1650*/  LDG.E.U16 R4, desc[UR36][R4.64] ;  /* 0x0000002404047981 */ /* 0x000ea4000c1e1500 */
[----:B--2---:R-:W-:-:S05]  /*1660*/  HADD2.F32 R0, -RZ, R4.H0_H0 ;  /* 0x20000004ff007230 */ /* 0x004fca0000004100 */
[----:B------:R-:W-:-:S04]  /*1670*/  F2FP.BF16.F32.PACK_AB R0, RZ, R0 ;  /* 0x00000000ff00723e */ /* 0x000fc800000010ff */
[----:B------:R-:W-:Y:S01]  /*1680*/  PRMT R18, R0, 0x7610, R18 ;  /* 0x0000761000127816 */ /* 0x000fe20000000012 */
[----:B------:R-:W-:Y:S06]  /*1690*/  BRA `(.L_x_3748) ;  /* 0x0000000c00007947 */ /* 0x000fec0003800000 */
.L_x_3753:
        /* <DEDUP_REMOVED lines=9> */
.L_x_3743:
        /* <DEDUP_REMOVED lines=14> */
.L_x_3757:
        /* <DEDUP_REMOVED lines=9> */
.L_x_3756:
        /* <DEDUP_REMOVED lines=27> */
.L_x_3759:
        /* <DEDUP_REMOVED lines=15> */
.L_x_3758:
[----:B------:R0:W5:Y:S01]  /*1b40*/  LDG.E.U16 R18, desc[UR36][R4.64] ;  /* 0x0000002404127981 */ /* 0x000162000c1e1500 */
[----:B------:R-:W-:Y:S05]  /*1b50*/  BRA `(.L_x_3748) ;  /* 0x0000000400d07947 */ /* 0x000fea0003800000 */
.L_x_3755:
        /* <DEDUP_REMOVED lines=13> */
.L_x_3762:
        /* <DEDUP_REMOVED lines=21> */
.L_x_3766:
[----:B------:R-:W-:Y:S05]  /*1d80*/  BSYNC.RECONVERGENT B1 ;  /* 0x0000000000017941 */ /* 0x000fea0003800200 */
.L_x_3765:
[----:B------:R-:W-:Y:S01]  /*1d90*/  IMAD.SHL.U32 R0, R0, 0x100000, RZ ;  /* 0x0010000000007824 */ /* 0x000fe200078e00ff */
[----:B------:R-:W-:-:S04]  /*1da0*/  LEA R3, R3, 0x3b800000, 0x17 ;  /* 0x3b80000003037811 */ /* 0x000fc800078eb8ff */
[----:B------:R-:W-:-:S07]  /*1db0*/  LOP3.LUT R0, R3, R0, R7, 0xfe, !PT ;  /* 0x0000000003007212 */ /* 0x000fce00078efe07 */
.L_x_3764:
[----:B------:R-:W-:Y:S05]  /*1dc0*/  BSYNC.RECONVERGENT B0 ;  /* 0x0000000000007941 */ /* 0x000fea0003800200 */
.L_x_3763:
[----:B------:R-:W-:-:S04]  /*1dd0*/  F2FP.BF16.F32.PACK_AB R0, RZ, R0 ;  /* 0x00000000ff00723e */ /* 0x000fc800000010ff */
[----:B------:R-:W-:Y:S01]  /*1de0*/  PRMT R18, R0, 0x7610, R18 ;  /* 0x0000761000127816 */ /* 0x000fe20000000012 */
[----:B------:R-:W-:Y:S06]  /*1df0*/  BRA `(.L_x_3748) ;  /* 0x0000000400287947 */ /* 0x000fec0003800000 */
.L_x_3761:
        /* <DEDUP_REMOVED lines=21> */
.L_x_3770:
[----:B------:R-:W-:Y:S05]  /*1f50*/  BSYNC.RECONVERGENT B1 ;  /* 0x0000000000017941 */ /* 0x000fea0003800200 */
.L_x_3769:
[----:B------:R-:W-:Y:S01]  /*1f60*/  IMAD.SHL.U32 R0, R0, 0x200000, RZ ;  /* 0x0020000000007824 */ /* 0x000fe200078e00ff */
[----:B------:R-:W-:-:S04]  /*1f70*/  LEA R3, R3, 0x37800000, 0x17 ;  /* 0x3780000003037811 */ /* 0x000fc800078eb8ff */
[----:B------:R-:W-:-:S07]  /*1f80*/  LOP3.LUT R0, R3, R0, R7, 0xfe, !PT ;  /* 0x0000000003007212 */ /* 0x000fce00078efe07 */
.L_x_3768:
[----:B------:R-:W-:Y:S05]  /*1f90*/  BSYNC.RECONVERGENT B0 ;  /* 0x0000000000007941 */ /* 0x000fea0003800200 */
.L_x_3767:
[----:B------:R-:W-:-:S04]  /*1fa0*/  F2FP.BF16.F32.PACK_AB R0, RZ, R0 ;  /* 0x00000000ff00723e */ /* 0x000fc800000010ff */
[----:B------:R-:W-:Y:S01]  /*1fb0*/  PRMT R18, R0, 0x7610, R18 ;  /* 0x0000761000127816 */ /* 0x000fe20000000012 */
[----:B------:R-:W-:Y:S06]  /*1fc0*/  BRA `(.L_x_3748) ;  /* 0x0000000000b47947 */ /* 0x000fec0003800000 */
.L_x_3760:
        /* <DEDUP_REMOVED lines=14> */
.L_x_3774:
[----:B------:R-:W-:Y:S05]  /*20b0*/  BSYNC.RECONVERGENT B0 ;  /* 0x0000000000007941 */ /* 0x000fea0003800200 */
.L_x_3773:
[----:B------:R-:W-:-:S04]  /*20c0*/  F2FP.BF16.F32.PACK_AB R0, RZ, R0 ;  /* 0x00000000ff00723e */ /* 0x000fc800000010ff */
[----:B------:R-:W-:Y:S01]  /*20d0*/  PRMT R18, R0, 0x7610, R18 ;  /* 0x0000761000127816 */ /* 0x000fe20000000012 */
[----:B------:R-:W-:Y:S06]  /*20e0*/  BRA `(.L_x_3748) ;  /* 0x00000000006c7947 */ /* 0x000fec0003800000 */
.L_x_3747:
        /* <DEDUP_REMOVED lines=16> */
.L_x_3775:
[----:B------:R-:W-:Y:S01]  /*21f0*/  PRMT R18, RZ, 0x7610, R18 ;  /* 0x00007610ff127816 */ /* 0x000fe20000000012 */
[----:B------:R-:W-:Y:S06]  /*2200*/  BRA `(.L_x_3748) ;  /* 0x0000000000247947 */ /* 0x000fec0003800000 */
.L_x_3772:
[----:B------:R-:W2:Y:S02]  /*2210*/  LDG.E.64 R4, desc[UR36][R4.64] ;  /* 0x0000002404047981 */ /* 0x000ea4000c1e1b00 */
[----:B--2---:R-:W0:Y:S02]  /*2220*/  I2F.U64 R0, R4 ;  /* 0x0000000400007312 */ /* 0x004e240000301000 */
[----:B0-----:R-:W-:-:S04]  /*2230*/  F2FP.BF16.F32.PACK_AB R0, RZ, R0 ;  /* 0x00000000ff00723e */ /* 0x001fc800000010ff */
[----:B------:R-:W-:Y:S01]  /*2240*/  PRMT R18, R0, 0x7610, R18 ;  /* 0x0000761000127816 */ /* 0x000fe20000000012 */
[----:B------:R-:W-:Y:S06]  /*2250*/  BRA `(.L_x_3748) ;  /* 0x0000000000107947 */ /* 0x000fec0003800000 */
.L_x_3771:
[----:B------:R-:W2:Y:S02]  /*2260*/  LDG.E R4, desc[UR36][R4.64] ;  /* 0x0000002404047981 */ /* 0x000ea4000c1e1900 */
[----:B--2---:R-:W-:-:S04]  /*2270*/  I2FP.F32.U32 R0, R4 ;  /* 0x0000000400007245 */ /* 0x004fc80000201000 */
[----:B------:R-:W-:-:S04]  /*2280*/  F2FP.BF16.F32.PACK_AB R0, RZ, R0 ;  /* 0x00000000ff00723e */ /* 0x000fc800000010ff */
[----:B------:R-:W-:-:S07]  /*2290*/  PRMT R18, R0, 0x7610, R18 ;  /* 0x0000761000127816 */ /* 0x000fce0000000012 */
.L_x_3748:
[----:B------:R-:W-:-:S07]  /*22a0*/  VIADD R23, R23, 0x80 ;  /* 0x0000008017177836 */ /* 0x000fce0000000000 */
.L_x_3742:
[----:B------:R-:W-:Y:S05]  /*22b0*/  BSYNC.RECONVERGENT B6 ;  /* 0x0000000000067941 */ /* 0x000fea0003800200 */
.L_x_3741:
        /* <DEDUP_REMOVED lines=26> */
.L_x_3781:
[----:B------:R-:W2:Y:S02]  /*2460*/  LDG.E.U8 R4, desc[UR36][R4.64] ;  /* 0x0000002404047981 */ /* 0x000ea4000c1e1100 */
[----:B--2---:R-:W-:-:S04]  /*2470*/  I2FP.F32.U32 R0, R4 ;  /* 0x0000000400007245 */ /* 0x004fc80000201000 */
[----:B------:R-:W-:-:S04]  /*2480*/  F2FP.BF16.F32.PACK_AB R0, RZ, R0 ;  /* 0x00000000ff00723e */ /* 0x000fc800000010ff */
[----:B------:R-:W-:Y:S01]  /*2490*/  PRMT R19, R0, 0x7610, R19 ;  /* 0x0000761000137816 */ /* 0x000fe20000000013 */
[----:B------:R-:W-:Y:S06]  /*24a0*/  BRA `(.L_x_3783) ;  /* 0x0000000c00c47947 */ /* 0x000fec0003800000 */
.L_x_3780:
        /* <DEDUP_REMOVED lines=11> */
.L_x_3785:
[----:B------:R-:W2:Y:S02]  /*2560*/  LDG.E R4, desc[UR36][R4.64] ;  /* 0x0000002404047981 */ /* 0x000ea4000c1e1900 */
[----:B--2---:R-:W-:-:S04]  /*2570*/  I2FP.F32.S32 R0, R4 ;  /* 0x0000000400007245 */ /* 0x004fc80000201400 */
[----:B------:R-:W-:-:S04]  /*2580*/  F2FP.BF16.F32.PACK_AB R0, RZ, R0 ;  /* 0x00000000ff00723e */ /* 0x000fc800000010ff */
[----:B------:R-:W-:Y:S01]  /*2590*/  PRMT R19, R0, 0x7610, R19 ;  /* 0x0000761000137816 */ /* 0x000fe20000000013 */
[----:B------:R-:W-:Y:S06]  /*25a0*/  BRA `(.L_x_3783) ;  /* 0x0000000c00847947 */ /* 0x000fec0003800000 */
.L_x_3784:
[----:B------:R-:W2:Y:S02]  /*25b0*/  LDG.E.U16 R4, desc[UR36][R4.64] ;  /* 0x0000002404047981 */ /* 0x000ea4000c1e1500 */
[----:B--2---:R-:W0:Y:S02]  /*25c0*/  I2F.S16 R0, R4 ;  /* 0x0000000400007306 */ /* 0x004e240000101400 */
[----:B0-----:R-:W-:-:S04]  /*25d0*/  F2FP.BF16.F32.PACK_AB R0, RZ, R0 ;  /* 0x00000000ff00723e */ /* 0x001fc800000010ff */
[----:B------:R-:W-:Y:S01]  /*25e0*/  PRMT R19, R0, 0x7610, R19 ;  /* 0x0000761000137816 */ /* 0x000fe20000000013 */
[----:B------:R-:W-:Y:S06]  /*25f0*/  BRA `(.L_x_3783) ;  /* 0x0000000c00707947 */ /* 0x000fec0003800000 */
.L_x_3779:
        /* <DEDUP_REMOVED lines=9> */
.L_x_3787:
[----:B------:R-:W2:Y:S02]  /*2690*/  LDG.E.U16 R0, desc[UR36][R4.64] ;  /* 0x0000002404007981 */ /* 0x000ea4000c1e1500 */
[----:B--2---:R-:W-:-:S05]  /*26a0*/  HADD2.F32 R0, -RZ, R0.H0_H0 ;  /* 0x20000000ff007230 */ /* 0x004fca0000004100 */
[----:B------:R-:W-:-:S04]  /*26b0*/  F2FP.BF16.F32.PACK_AB R0, RZ, R0 ;  /* 0x00000000ff00723e */ /* 0x000fc800000010ff */
[----:B------:R-:W-:Y:S01]  /*26c0*/  PRMT R19, R0, 0x7610, R19 ;  /* 0x0000761000137816 */ /* 0x000fe20000000013 */
[----:B------:R-:W-:Y:S06]  /*26d0*/  BRA `(.L_x_3783) ;  /* 0x0000000c00387947 */ /* 0x000fec0003800000 */
.L_x_3786:
        /* <DEDUP_REMOVED lines=9> */
.L_x_3789:
[----:B------:R-:W2:Y:S02]  /*2770*/  LDG.E.U16 R4, desc[UR36][R4.64] ;  /* 0x0000002404047981 */ /* 0x000ea4000c1e1500 */
[----:B--2---:R-:W-:-:S05]  /*2780*/  HADD2.F32 R0, -RZ, R4.H0_H0 ;  /* 0x20000004ff007230 */ /* 0x004fca0000004100 */
[----:B------:R-:W-:-:S04]  /*2790*/  F2FP.BF16.F32.PACK_AB R0, RZ, R0 ;  /* 0x00000000ff00723e */ /* 0x000fc800000010ff */
[----:B------:R-:W-:Y:S01]  /*27a0*/  PRMT R19, R0, 0x7610, R19 ;  /* 0x0000761000137816 */ /* 0x000fe20000000013 */
[----:B------:R-:W-:Y:S06]  /*27b0*/  BRA `(.L_x_3783) ;  /* 0x0000000c00007947 */ /* 0x000fec0003800000 */
.L_x_3788:
        /* <DEDUP_REMOVED lines=9> */
.L_x_3778:
        /* <DEDUP_REMOVED lines=14> */
.L_x_3792:
        /* <DEDUP_REMOVED lines=9> */
.L_x_3791:
        /* <DEDUP_REMOVED lines=27> */
.L_x_3794:
        /* <DEDUP_REMOVED lines=15> */
.L_x_3793:
[----:B------:R0:W5:Y:S01]  /*2c60*/  LDG.E.U16 R19, desc[UR36][R4.64] ;  /* 0x0000002404137981 */ /* 0x000162000c1e1500 */
[----:B------:R-:W-:Y:S05]  /*2c70*/  BRA `(.L_x_3783) ;  /* 0x0000000400d07947 */ /* 0x000fea0003800000 */
.L_x_3790:
        /* <DEDUP_REMOVED lines=13> */
.L_x_3797:
        /* <DEDUP_REMOVED lines=21> */
.L_x_3801:
[----:B------:R-:W-:Y:S05]  /*2ea0*/  BSYNC.RECONVERGENT B1 ;  /* 0x0000000000017941 */ /* 0x000fea0003800200 */
.L_x_3800:
[----:B------:R-:W-:Y:S01]  /*2eb0*/  IMAD.SHL.U32 R0, R0, 0x100000, RZ ;  /* 0x0010000000007824 */ /* 0x000fe200078e00ff */
[----:B------:R-:W-:-:S04]  /*2ec0*/  LEA R3, R3, 0x3b800000, 0x17 ;  /* 0x3b80000003037811 */ /* 0x000fc800078eb8ff */
[----:B------:R-:W-:-:S07]  /*2ed0*/  LOP3.LUT R0, R3, R0, R7, 0xfe, !PT ;  /* 0x0000000003007212 */ /* 0x000fce00078efe07 */
.L_x_3799:
[----:B------:R-:W-:Y:S05]  /*2ee0*/  BSYNC.RECONVERGENT B0 ;  /* 0x0000000000007941 */ /* 0x000fea0003800200 */
.L_x_3798:
[----:B------:R-:W-:-:S04]  /*2ef0*/  F2FP.BF16.F32.PACK_AB R0, RZ, R0 ;  /* 0x00000000ff00723e */ /* 0x000fc800000010ff */
[----:B------:R-:W-:Y:S01]  /*2f00*/  PRMT R19, R0, 0x7610, R19 ;  /* 0x0000761000137816 */ /* 0x000fe20000000013 */
[----:B------:R-:W-:Y:S06]  /*2f10*/  BRA `(.L_x_3783) ;  /* 0x0000000400287947 */ /* 0x000fec0003800000 */
.L_x_3796:
        /* <DEDUP_REMOVED lines=21> */
.L_x_3805:
[----:B------:R-:W-:Y:S05]  /*3070*/  BSYNC.RECONVERGENT B1 ;  /* 0x0000000000017941 */ /* 0x000fea0003800200 */
.L_x_3804:
[----:B------:R-:W-:Y:S01]  /*3080*/  IMAD.SHL.U32 R0, R0, 0x200000, RZ ;  /* 0x0020000000007824 */ /* 0x000fe200078e00ff */
[----:B------:R-:W-:-:S04]  /*3090*/  LEA R3, R3, 0x37800000, 0x17 ;  /* 0x3780000003037811 */ /* 0x000fc800078eb8ff */
[----:B------:R-:W-:-:S07]  /*30a0*/  LOP3.LUT R0, R3, R0, R7, 0xfe, !PT ;  /* 0x0000000003007212 */ /* 0x000fce00078efe07 */
.L_x_3803:
[----:B------:R-:W-:Y:S05]  /*30b0*/  BSYNC.RECONVERGENT B0 ;  /* 0x0000000000007941 */ /* 0x000fea0003800200 */
.L_x_3802:
[----:B------:R-:W-:-:S04]  /*30c0*/  F2FP.BF16.F32.PACK_AB R0, RZ, R0 ;  /* 0x00000000ff00723e */ /* 0x000fc800000010ff */
[----:B------:R-:W-:Y:S01]  /*30d0*/  PRMT R19, R0, 0x7610, R19 ;  /* 0x0000761000137816 */ /* 0x000fe20000000013 */
[----:B------:R-:W-:Y:S06]  /*30e0*/  BRA `(.L_x_3783) ;  /* 0x0000000000b47947 */ /* 0x000fec0003800000 */
.L_x_3795:
        /* <DEDUP_REMOVED lines=14> */
.L_x_3809:
[----:B------:R-:W-:Y:S05]  /*31d0*/  BSYNC.RECONVERGENT B0 ;  /* 0x0000000000007941 */ /* 0x000fea0003800200 */
.L_x_3808:
[----:B------:R-:W-:-:S04]  /*31e0*/  F2FP.BF16.F32.PACK_AB R0, RZ, R0 ;  /* 0x00000000ff00723e */ /* 0x000fc800000010ff */
[----:B------:R-:W-:Y:S01]  /*31f0*/  PRMT R19, R0, 0x7610, R19 ;  /* 0x0000761000137816 */ /* 0x000fe20000000013 */
[----:B------:R-:W-:Y:S06]  /*3200*/  BRA `(.L_x_3783) ;  /* 0x00000000006c7947 */ /* 0x000fec0003800000 */
.L_x_3782:
        /* <DEDUP_REMOVED lines=16> */
.L_x_3810:
[----:B------:R-:W-:Y:S01]  /*3310*/  PRMT R19, RZ, 0x7610, R19 ;  /* 0x00007610ff137816 */ /* 0x000fe20000000013 */
[----:B------:R-:W-:Y:S06]  /*3320*/  BRA `(.L_x_3783) ;  /* 0x0000000000247947 */ /* 0x000fec0003800000 */
.L_x_3807:
[----:B------:R-:W2:Y:S02]  /*3330*/  LDG.E.64 R4, desc[UR36][R4.64] ;  /* 0x0000002404047981 */ /* 0x000ea4000c1e1b00 */
[----:B--2---:R-:W0:Y:S02]  /*3340*/  I2F.U64 R0, R4 ;  /* 0x0000000400007312 */ /* 0x004e240000301000 */
[----:B0-----:R-:W-:-:S04]  /*3350*/  F2FP.BF16.F32.PACK_AB R0, RZ, R0 ;  /* 0x00000000ff00723e */ /* 0x001fc800000010ff */
[----:B------:R-:W-:Y:S01]  /*3360*/  PRMT R19, R0, 0x7610, R19 ;  /* 0x0000761000137816 */ /* 0x000fe20000000013 */
[----:B------:R-:W-:Y:S06]  /*3370*/  BRA `(.L_x_3783) ;  /* 0x0000000000107947 */ /* 0x000fec0003800000 */
.L_x_3806:
[----:B------:R-:W2:Y:S02]  /*3380*/  LDG.E R4, desc[UR36][R4.64] ;  /* 0x0000002404047981 */ /* 0x000ea4000c1e1900 */
[----:B--2---:R-:W-:-:S04]  /*3390*/  I2FP.F32.U32 R0, R4 ;  /* 0x0000000400007245 */ /* 0x004fc80000201000 */
[----:B------:R-:W-:-:S04]  /*33a0*/  F2FP.BF16.F32.PACK_AB R0, RZ, R0 ;  /* 0x00000000ff00723e */ /* 0x000fc800000010ff */
[----:B------:R-:W-:-:S07]  /*33b0*/  PRMT R19, R0, 0x7610, R19 ;  /* 0x0000761000137816 */ /* 0x000fce0000000013 */
.L_x_3783:
[----:B------:R-:W-:-:S07]  /*33c0*/  VIADD R23, R23, 0x80 ;  /* 0x0000008017177836 */ /* 0x000fce0000000000 */
.L_x_3777:
[----:B------:R-:W-:Y:S05]  /*33d0*/  BSYNC.RECONVERGENT B6 ;  /* 0x0000000000067941 */ /* 0x000fea0003800200 */
.L_x_3776:
        /* <DEDUP_REMOVED lines=25> */
.L_x_3816:
[----:B------:R-:W2:Y:S02]  /*3570*/  LDG.E.U8 R4, desc[UR36][R4.64] ;  /* 0x0000002404047981 */ /* 0x000ea4000c1e1100 */
[----:B--2---:R-:W-:-:S04]  /*3580*/  I2FP.F32.U32 R0, R4 ;  /* 0x0000000400007245 */ /* 0x004fc80000201000 */
[----:B------:R-:W-:Y:S01]  /*3590*/  F2FP.BF16.F32.PACK_AB R0, RZ, R0 ;  /* 0x00000000ff00723e */ /* 0x000fe200000010ff */
[----:B------:R-:W-:Y:S06]  /*35a0*/  BRA `(.L_x_3812) ;  /* 0x0000000c00887947 */ /* 0x000fec0003800000 */
.L_x_3815:
        /* <DEDUP_REMOVED lines=10> */
.L_x_3819:
[----:B------:R-:W2:Y:S02]  /*3650*/  LDG.E R4, desc[UR36][R4.64] ;  /* 0x0000002404047981 */ /* 0x000ea4000c1e1900 */
[----:B--2---:R-:W-:-:S04]  /*3660*/  I2FP.F32.S32 R0, R4 ;  /* 0x0000000400007245 */ /* 0x004fc80000201400 */
[----:B------:R-:W-:Y:S01]  /*3670*/  F2FP.BF16.F32.PACK_AB R0, RZ, R0 ;  /* 0x00000000ff00723e */ /* 0x000fe200000010ff */
[----:B------:R-:W-:Y:S06]  /*3680*/  BRA `(.L_x_3812) ;  /* 0x0000000c00507947 */ /* 0x000fec0003800000 */
.L_x_3818:
[----:B------:R-:W2:Y:S02]  /*3690*/  LDG.E.U16 R4, desc[UR36][R4.64] ;  /* 0x0000002404047981 */ /* 0x000ea4000c1e1500 */
[----:B--2---:R-:W0:Y:S02]  /*36a0*/  I2F.S16 R0, R4 ;  /* 0x0000000400007306 */ /* 0x004e240000101400 */
[----:B0-----:R-:W-:Y:S01]  /*36b0*/  F2FP.BF16.F32.PACK_AB R0, RZ, R0 ;  /* 0x00000000ff00723e */ /* 0x001fe200000010ff */
[----:B------:R-:W-:Y:S06]  /*36c0*/  BRA `(.L_x_3812) ;  /* 0x0000000c00407947 */ /* 0x000fec0003800000 */
.L_x_3814:
        /* <DEDUP_REMOVED lines=9> */
.L_x_3821:
[----:B------:R-:W2:Y:S02]  /*3760*/  LDG.E.U16 R0, desc[UR36][R4.64] ;  /* 0x0000002404007981 */ /* 0x000ea4000c1e1500 */
[----:B--2---:R-:W-:-:S05]  /*3770*/  HADD2.F32 R0, -RZ, R0.H0_H0 ;  /* 0x20000000ff007230 */ /* 0x004fca0000004100 */
[----:B------:R-:W-:Y:S01]  /*3780*/  F2FP.BF16.F32.PACK_AB R0, RZ, R0 ;  /* 0x00000000ff00723e */ /* 0x000fe200000010ff */
[----:B------:R-:W-:Y:S06]  /*3790*/  BRA `(.L_x_3812) ;  /* 0x0000000c000c7947 */ /* 0x000fec0003800000 */
.L_x_3820:
        /* <DEDUP_REMOVED lines=9> */
.L_x_3823:
[----:B------:R-:W2:Y:S02]  /*3830*/  LDG.E.U16 R4, desc[UR36][R4.64] ;  /* 0x0000002404047981 */ /* 0x000ea4000c1e1500 */
[----:B--2---:R-:W-:-:S05]  /*3840*/  HADD2.F32 R0, -RZ, R4.H0_H0 ;  /* 0x20000004ff007230 */ /* 0x004fca0000004100 */
[----:B------:R-:W-:Y:S01]  /*3850*/  F2FP.BF16.F32.PACK_AB R0, RZ, R0 ;  /* 0x00000000ff00723e */ /* 0x000fe200000010ff */
[----:B------:R-:W-:Y:S06]  /*3860*/  BRA `(.L_x_3812) ;  /* 0x0000000800d87947 */ /* 0x000fec0003800000 */
.L_x_3822:
        /* <DEDUP_REMOVED lines=8> */
.L_x_3813:
        /* <DEDUP_REMOVED lines=13> */
.L_x_3826:
        /* <DEDUP_REMOVED lines=8> */
.L_x_3825:
        /* <DEDUP_REMOVED lines=27> */
.L_x_3828:
        /* <DEDUP_REMOVED lines=14> */
.L_x_3827:
[----:B------:R1:W5:Y:S01]  /*3cd0*/  LDG.E.U16 R0, desc[UR36][R4.64] ;  /* 0x0000002404007981 */ /* 0x000362000c1e1500 */
[----:B------:R-:W-:Y:S05]  /*3ce0*/  BRA `(.L_x_3812) ;  /* 0x0000000400b87947 */ /* 0x000fea0003800000 */
.L_x_3824:
        /* <DEDUP_REMOVED lines=12> */
.L_x_3831:
        /* <DEDUP_REMOVED lines=21> */
.L_x_3835:
[----:B------:R-:W-:Y:S05]  /*3f00*/  BSYNC.RECONVERGENT B1 ;  /* 0x0000000000017941 */ /* 0x000fea0003800200 */
.L_x_3834:
[----:B------:R-:W-:Y:S01]  /*3f10*/  IMAD.SHL.U32 R0, R0, 0x100000, RZ ;  /* 0x0010000000007824 */ /* 0x000fe200078e00ff */
[----:B------:R-:W-:-:S04]  /*3f20*/  LEA R3, R3, 0x3b800000, 0x17 ;  /* 0x3b80000003037811 */ /* 0x000fc800078eb8ff */
[----:B------:R-:W-:-:S07]  /*3f30*/  LOP3.LUT R0, R3, R0, R7, 0xfe, !PT ;  /* 0x0000000003007212 */ /* 0x000fce00078efe07 */
.L_x_3833:
[----:B------:R-:W-:Y:S05]  /*3f40*/  BSYNC.RECONVERGENT B0 ;  /* 0x0000000000007941 */ /* 0x000fea0003800200 */
.L_x_3832:
[----:B------:R-:W-:Y:S01]  /*3f50*/  F2FP.BF16.F32.PACK_AB R0, RZ, R0 ;  /* 0x00000000ff00723e */ /* 0x000fe200000010ff */
[----:B------:R-:W-:Y:S06]  /*3f60*/  BRA `(.L_x_3812) ;  /* 0x0000000400187947 */ /* 0x000fec0003800000 */
.L_x_3830:
        /* <DEDUP_REMOVED lines=21> */
.L_x_3839:
[----:B------:R-:W-:Y:S05]  /*40c0*/  BSYNC.RECONVERGENT B1 ;  /* 0x0000000000017941 */ /* 0x000fea0003800200 */
.L_x_3838:
[----:B------:R-:W-:Y:S01]  /*40d0*/  IMAD.SHL.U32 R0, R0, 0x200000, RZ ;  /* 0x0020000000007824 */ /* 0x000fe200078e00ff */
[----:B------:R-:W-:-:S04]  /*40e0*/  LEA R3, R3, 0x37800000, 0x17 ;  /* 0x3780000003037811 */ /* 0x000fc800078eb8ff */
[----:B------:R-:W-:-:S07]  /*40f0*/  LOP3.LUT R0, R3, R0, R7, 0xfe, !PT ;  /* 0x0000000003007212 */ /* 0x000fce00078efe07 */
.L_x_3837:
[----:B------:R-:W-:Y:S05]  /*4100*/  BSYNC.RECONVERGENT B0 ;  /* 0x0000000000007941 */ /* 0x000fea0003800200 */
.L_x_3836:
[----:B------:R-:W-:Y:S01]  /*4110*/  F2FP.BF16.F32.PACK_AB R0, RZ, R0 ;  /* 0x00000000ff00723e */ /* 0x000fe200000010ff */
[----:B------:R-:W-:Y:S06]  /*4120*/  BRA `(.L_x_3812) ;  /* 0x0000000000a87947 */ /* 0x000fec0003800000 */
.L_x_3829:
        /* <DEDUP_REMOVED lines=14> */
.L_x_3843:
[----:B------:R-:W-:Y:S05]  /*4210*/  BSYNC.RECONVERGENT B0 ;  /* 0x0000000000007941 */ /* 0x000fea0003800200 */
.L_x_3842:
[----:B------:R-:W-:Y:S01]  /*4220*/  F2FP.BF16.F32.PACK_AB R0, RZ, R0 ;  /* 0x00000000ff00723e */ /* 0x000fe200000010ff */
[----:B------:R-:W-:Y:S06]  /*4230*/  BRA `(.L_x_3812) ;  /* 0x0000000000647947 */ /* 0x000fec0003800000 */
.L_x_3817:
        /* <DEDUP_REMOVED lines=16> */
.L_x_3844:
[----:B------:R-:W-:Y:S01]  /*4340*/  PRMT R0, RZ, 0x7610, R0 ;  /* 0x00007610ff007816 */ /* 0x000fe20000000000 */
[----:B------:R-:W-:Y:S06]  /*4350*/  BRA `(.L_x_3812) ;  /* 0x00000000001c7947 */ /* 0x000fec0003800000 */
.L_x_3841:
[----:B------:R-:W2:Y:S02]  /*4360*/  LDG.E.64 R4, desc[UR36][R4.64] ;  /* 0x0000002404047981 */ /* 0x000ea4000c1e1b00 */
[----:B--2---:R-:W0:Y:S02]  /*4370*/  I2F.U64 R0, R4 ;  /* 0x0000000400007312 */ /* 0x004e240000301000 */
[----:B0-----:R-:W-:Y:S01]  /*4380*/  F2FP.BF16.F32.PACK_AB R0, RZ, R0 ;  /* 0x00000000ff00723e */ /* 0x001fe200000010ff */
[----:B------:R-:W-:Y:S06]  /*4390*/  BRA `(.L_x_3812) ;  /* 0x00000000000c7947 */ /* 0x000fec0003800000 */
.L_x_3840:
[----:B------:R-:W2:Y:S02]  /*43a0*/  LDG.E R4, desc[UR36][R4.64] ;  /* 0x0000002404047981 */ /* 0x000ea4000c1e1900 */
[----:B--2---:R-:W-:-:S04]  /*43b0*/  I2FP.F32.U32 R0, R4 ;  /* 0x0000000400007245 */ /* 0x004fc80000201000 */
[----:B------:R-:W-:-:S07]  /*43c0*/  F2FP.BF16.F32.PACK_AB R0, RZ, R0 ;  /* 0x00000000ff00723e */ /* 0x000fce00000010ff */
.L_x_3812:
[----:B------:R-:W-:Y:S05]  /*43d0*/  BSYNC.RECONVERGENT B6 ;  /* 0x0000000000067941 */ /* 0x000fea0003800200 */
.L_x_3811:
[C---:B01----:R-:W-:Y:S01]  /*43e0*/  VIADD R5, R25.reuse, 0x100 ;  /* 0x0000010019057836 */ /* 0x043fe20000000000 */
[CC--:B------:R-:W-:Y:S01]  /*43f0*/  ISETP.GE.AND P0, PT, R25.reuse, R16.reuse, PT ;  /* 0x000000101900720c */ /* 0x0c0fe20003f06270 */
[----:B------:R-:W-:Y:S01]  /*4400*/  VIADD R23, R25, 0x80 ;  /* 0x0000008019177836 */ /* 0x000fe20000000000 */
[----:B------:R-:W-:Y:S02]  /*4410*/  BSSY.RECONVERGENT B6, `(.L_x_3845) ;  /* 0x000012f000067945 */ /* 0x000fe40003800200 */
[-C--:B------:R-:W-:Y:S01]  /*4420*/  ISETP.GE.AND P2, PT, R5, R16.reuse, PT ;  /* 0x000000100500720c */ /* 0x080fe20003f46270 */
[----:B------:R-:W-:Y:S01]  /*4430*/  VIADD R5, R25, 0x180 ;  /* 0x0000018019057836 */ /* 0x000fe20000000000 */
[----:B------:R-:W-:-:S04]  /*4440*/  ISETP.GE.AND P1, PT, R23, R16, PT ;  /* 0x000000101700720c */ /* 0x000fc80003f26270 */
[----:B------:R-:W-:-:S03]  /*4450*/  ISETP.GE.AND P3, PT, R5, R16, PT ;  /* 0x000000100500720c */ /* 0x000fc60003f66270 */
[----:B-----5:R-:W-:-:S04]  /*4460*/  @!P0 IMAD.U32 R4, R17, 0x10000, RZ ;  /* 0x0001000011048824 */ /* 0x020fc800078e00ff */
[----:B------:R-:W-:Y:S02]  /*4470*/  @!P2 IMAD.U32 R7, R19, 0x10000, RZ ;  /* 0x000100001307a824 */ /* 0x000fe400078e00ff */
[----:B------:R-:W-:Y:S01]  /*4480*/  @!P0 FADD.FTZ R5, -R4, 1 ;  /* 0x3f80000004058421 */ /* 0x000fe20000010100 */
[----:B------:R-:W-:Y:S02]  /*4490*/  @!P1 IMAD.U32 R18, R18, 0x10000, RZ ;  /* 0x0001000012129824 */ /* 0x000fe400078e00ff */
[----:B------:R-:W-:Y:S01]  /*44a0*/  @!P2 FADD.FTZ R8, -R7, 1 ;  /* 0x3f8000000708a421 */ /* 0x000fe20000010100 */
[----:B------:R-:W-:Y:S02]  /*44b0*/  @!P3 IMAD.U32 R0, R0, 0x10000, RZ ;  /* 0x000100000000b824 */ /* 0x000fe400078e00ff */
[----:B------:R-:W-:Y:S01]  /*44c0*/  @!P1 FADD.FTZ R6, -R18, 1 ;  /* 0x3f80000012069421 */ /* 0x000fe20000010100 */
[----:B------:R-:W0:Y:S01]  /*44d0*/  @!P0 MUFU.RCP R5, R5 ;  /* 0x0000000500058308 */ /* 0x000e220000001000 */
[----:B------:R-:W-:-:S07]  /*44e0*/  @!P3 FADD.FTZ R9, -R0, 1 ;  /* 0x3f8000000009b421 */ /* 0x000fce0000010100 */
[----:B------:R-:W1:Y:S08]  /*44f0*/  @!P2 MUFU.RCP R8, R8 ;  /* 0x000000080008a308 */ /* 0x000e700000001000 */
[----:B------:R-:W2:Y:S01]  /*4500*/  @!P3 MUFU.RCP R9, R9 ;  /* 0x000000090009b308 */ /* 0x000ea20000001000 */
[----:B0-----:R-:W-:-:S07]  /*4510*/  @!P0 FMUL.FTZ R4, R4, R5 ;  /* 0x0000000504048220 */ /* 0x001fce0000410000 */
[----:B------:R-:W0:Y:S01]  /*4520*/  @!P1 MUFU.RCP R11, R6 ;  /* 0x00000006000b9308 */ /* 0x000e220000001000 */
[----:B-1----:R-:W-:-:S07]  /*4530*/  @!P2 FMUL.FTZ R7, R7, R8 ;  /* 0x000000080707a220 */ /* 0x002fce0000410000 */
[----:B------:R-:W1:Y:S01]  /*4540*/  @!P0 MUFU.LG2 R4, R4 ;  /* 0x0000000400048308 */ /* 0x000e620000000c00 */
[----:B--2---:R-:W-:-:S07]  /*4550*/  @!P3 FMUL.FTZ R10, R0, R9 ;  /* 0x00000009000ab220 */ /* 0x004fce0000410000 */
[----:B------:R-:W2:Y:S01]  /*4560*/  @!P2 MUFU.LG2 R7, R7 ;  /* 0x000000070007a308 */ /* 0x000ea20000000c00 */
[----:B0-----:R-:W-:Y:S02]  /*4570*/  @!P1 FMUL.FTZ R5, R18, R11 ;  /* 0x0000000b12059220 */ /* 0x001fe40000410000 */
[----:B------:R-:W0:Y:S05]  /*4580*/  LDC.U8 R18, c[0x0][0x3a4] ;  /* 0x0000e900ff127b82 */ /* 0x000e2a0000000000 */
[----:B------:R-:W3:Y:S01]  /*4590*/  @!P3 MUFU.LG2 R10, R10 ;  /* 0x0000000a000ab308 */ /* 0x000ee20000000c00 */
[----:B-1----:R-:W-:-:S07]  /*45a0*/  @!P0 FMUL.FTZ R0, R4, 0.69314718246459960938 ;  /* 0x3f31721804008820 */ /* 0x002fce0000410000 */
[----:B------:R-:W1:Y:S01]  /*45b0*/  @!P1 MUFU.LG2 R5, R5 ;  /* 0x0000000500059308 */ /* 0x000e620000000c00 */
[----:B--2---:R-:W-:-:S07]  /*45c0*/  @!P2 FMUL.FTZ R6, R7, 0.69314718246459960938 ;  /* 0x3f3172180706a820 */ /* 0x004fce0000410000 */
[----:B------:R2:W4:Y:S01]  /*45d0*/  @!P0 F2F.BF16.F32 R3, R0 ;  /* 0x0000000000038304 */ /* 0x0005220000202000 */
[----:B---3--:R-:W-:-:S07]  /*45e0*/  @!P3 FMUL.FTZ R8, R10, 0.69314718246459960938 ;  /* 0x3f3172180a08b820 */ /* 0x008fce0000410000 */
[----:B------:R2:W3:Y:S01]  /*45f0*/  @!P2 F2F.BF16.F32 R17, R6 ;  /* 0x000000060011a304 */ /* 0x0004e20000202000 */
[----:B-1----:R-:W-:-:S07]  /*4600*/  @!P1 FMUL.FTZ R4, R5, 0.69314718246459960938 ;  /* 0x3f31721805049820 */ /* 0x002fce0000410000 */
[----:B------:R2:W1:Y:S08]  /*4610*/  @!P3 F2F.BF16.F32 R19, R8 ;  /* 0x000000080013b304 */ /* 0x0004700000202000 */
[----:B------:R2:W0:Y:S01]  /*4620*/  @!P1 F2F.BF16.F32 R22, R4 ;  /* 0x0000000400169304 */ /* 0x0004220000202000 */
[----:B---34-:R-:W-:Y:S05]  /*4630*/  @P0 BRA `(.L_x_3846) ;  /* 0x0000001000300947 */ /* 0x018fea0003800000 */
[----:B------:R-:W3:Y:S01]  /*4640*/  LDCU UR4, c[0x0][0x3a8] ;  /* 0x00007500ff0477ac */ /* 0x000ee20008000800 */
[----:B--2---:R-:W2:Y:S01]  /*4650*/  LDC.64 R8, c[0x0][0x388] ;  /* 0x0000e200ff087b82 */ /* 0x004ea20000000a00 */
[----:B------:R-:W-:Y:S01]  /*4660*/  IMAD R0, R2, 0x200, R25 ;  /* 0x0000020002007824 */ /* 0x000fe200078e0219 */
[----:B0-----:R-:W-:-:S03]  /*4670*/  PRMT R4, R18, 0x9910, RZ ;  /* 0x0000991012047816 */ /* 0x001fc600000000ff */
[----:B---3--:R-:W-:Y:S02]  /*4680*/  IMAD R5, R0, UR4, RZ ;  /* 0x0000000400057c24 */ /* 0x008fe4000f8e02ff */
        /* <DEDUP_REMOVED lines=18> */
.L_x_3850:
[----:B------:R-:W-:Y:S02]  /*47b0*/  IMAD.U32 R5, R3, 0x10000, RZ ;  /* 0x0001000003057824 */ /* 0x000fe400078e00ff */
[----:B------:R-:W-:-:S04]  /*47c0*/  IMAD.MOV.U32 R25, RZ, RZ, R23 ;  /* 0x000000ffff197224 */ /* 0x000fc800078e0017 */
[----:B------:R-:W0:Y:S02]  /*47d0*/  F2I.S64.TRUNC R4, R5 ;  /* 0x0000000500047311 */ /* 0x000e24000020d900 */
[----:B0-----:R0:W-:Y:S01]  /*47e0*/  STG.E.U8 desc[UR36][R8.64], R4 ;  /* 0x0000000408007986 */ /* 0x0011e2000c101124 */
[----:B------:R-:W-:Y:S05]  /*47f0*/  BRA `(.L_x_3846) ;  /* 0x0000000c00c07947 */ /* 0x000fea0003800000 */
.L_x_3849:
        /* <DEDUP_REMOVED lines=11> */
.L_x_3853:
[----:B------:R-:W-:Y:S02]  /*48b0*/  IMAD.U32 R3, R3, 0x10000, RZ ;  /* 0x0001000003037824 */ /* 0x000fe400078e00ff */
[----:B------:R-:W-:-:S04]  /*48c0*/  IMAD.MOV.U32 R25, RZ, RZ, R23 ;  /* 0x000000ffff197224 */ /* 0x000fc800078e0017 */
[----:B------:R-:W0:Y:S02]  /*48d0*/  F2I.FTZ.TRUNC.NTZ R3, R3 ;  /* 0x0000000300037305 */ /* 0x000e24000021f100 */
[----:B0-----:R0:W-:Y:S01]  /*48e0*/  STG.E desc[UR36][R8.64], R3 ;  /* 0x0000000308007986 */ /* 0x0011e2000c101924 */
[----:B------:R-:W-:Y:S05]  /*48f0*/  BRA `(.L_x_3846) ;  /* 0x0000000c00807947 */ /* 0x000fea0003800000 */
.L_x_3852:
[----:B------:R-:W-:Y:S02]  /*4900*/  IMAD.U32 R3, R3, 0x10000, RZ ;  /* 0x0001000003037824 */ /* 0x000fe400078e00ff */
[----:B------:R-:W-:-:S04]  /*4910*/  IMAD.MOV.U32 R25, RZ, RZ, R23 ;  /* 0x000000ffff197224 */ /* 0x000fc800078e0017 */
[----:B------:R-:W0:Y:S02]  /*4920*/  F2I.FTZ.TRUNC.NTZ R3, R3 ;  /* 0x0000000300037305 */ /* 0x000e24000021f100 */
[----:B0-----:R0:W-:Y:S01]  /*4930*/  STG.E.U16 desc[UR36][R8.64], R3 ;  /* 0x0000000308007986 */ /* 0x0011e2000c101524 */
[----:B------:R-:W-:Y:S05]  /*4940*/  BRA `(.L_x_3846) ;  /* 0x0000000c006c7947 */ /* 0x000fea0003800000 */
.L_x_3848:
        /* <DEDUP_REMOVED lines=10> */
.L_x_3855:
[----:B------:R-:W-:Y:S02]  /*49f0*/  IMAD.U32 R0, R3, 0x10000, RZ ;  /* 0x0001000003007824 */ /* 0x000fe400078e00ff */
[----:B------:R-:W-:-:S03]  /*4a00*/  IMAD.MOV.U32 R25, RZ, RZ, R23 ;  /* 0x000000ffff197224 */ /* 0x000fc600078e0017 */
[----:B------:R-:W-:-:S05]  /*4a10*/  F2FP.F16.F32.PACK_AB R0, RZ, R0 ;  /* 0x00000000ff00723e */ /* 0x000fca00000000ff */
[----:B------:R0:W-:Y:S01]  /*4a20*/  STG.E.U16 desc[UR36][R8.64], R0 ;  /* 0x0000000008007986 */ /* 0x0001e2000c101524 */
[----:B------:R-:W-:Y:S05]  /*4a30*/  BRA `(.L_x_3846) ;  /* 0x0000000c00307947 */ /* 0x000fea0003800000 */
.L_x_3854:
        /* <DEDUP_REMOVED lines=11> */
.L_x_3857:
[----:B------:R-:W-:Y:S02]  /*4af0*/  IMAD.U32 R3, R3, 0x10000, RZ ;  /* 0x0001000003037824 */ /* 0x000fe400078e00ff */
[----:B------:R-:W-:-:S03]  /*4b00*/  IMAD.MOV.U32 R25, RZ, RZ, R23 ;  /* 0x000000ffff197224 */ /* 0x000fc600078e0017 */
[----:B------:R-:W-:-:S04]  /*4b10*/  F2FP.F16.F32.PACK_AB R3, RZ, R3 ;  /* 0x00000003ff03723e */ /* 0x000fc800000000ff */
[----:B------:R-:W-:-:S05]  /*4b20*/  PRMT R3, R3, 0x5410, RZ ;  /* 0x0000541003037816 */ /* 0x000fca00000000ff */
[----:B------:R0:W-:Y:S01]  /*4b30*/  STG.E desc[UR36][R8.64], R3 ;  /* 0x0000000308007986 */ /* 0x0001e2000c101924 */
[----:B------:R-:W-:Y:S05]  /*4b40*/  BRA `(.L_x_3846) ;  /* 0x0000000800ec7947 */ /* 0x000fea0003800000 */
.L_x_3856:
[----:B------:R-:W-:Y:S02]  /*4b50*/  IMAD.U32 R4, R3, 0x10000, RZ ;  /* 0x0001000003047824 */ /* 0x000fe400078e00ff */
[----:B------:R-:W-:Y:S02]  /*4b60*/  IMAD.MOV.U32 R25, RZ, RZ, R23 ;  /* 0x000000ffff197224 */ /* 0x000fe400078e0017 */
[----:B------:R-:W-:-:S06]  /*4b70*/  FMUL.FTZ R4, R4, 1 ;  /* 0x3f80000004047820 */ /* 0x000fcc0000410000 */
[----:B------:R-:W0:Y:S02]  /*4b80*/  F2F.F64.F32 R4, R4 ;  /* 0x0000000400047310 */ /* 0x000e240000201800 */
[----:B0-----:R0:W-:Y:S01]  /*4b90*/  STG.E.64 desc[UR36][R8.64], R4 ;  /* 0x0000000408007986 */ /* 0x0011e2000c101b24 */
[----:B------:R-:W-:Y:S05]  /*4ba0*/  BRA `(.L_x_3846) ;  /* 0x0000000800d47947 */ /* 0x000fea0003800000 */
.L_x_3847:
        /* <DEDUP_REMOVED lines=14> */
.L_x_3860:
[----:B------:R-:W-:Y:S01]  /*4c90*/  IMAD.U32 R3, R3, 0x10000, RZ ;  /* 0x0001000003037824 */ /* 0x000fe200078e00ff */
[----:B------:R-:W-:Y:S01]  /*4ca0*/  CS2R R6, SRZ ;  /* 0x0000000000067805 */ /* 0x000fe2000001ff00 */
[----:B------:R-:W-:Y:S02]  /*4cb0*/  IMAD.MOV.U32 R25, RZ, RZ, R23 ;  /* 0x000000ffff197224 */ /* 0x000fe400078e0017 */
[----:B------:R-:W-:-:S04]  /*4cc0*/  FMUL.FTZ R3, R3, 1 ;  /* 0x3f80000003037820 */ /* 0x000fc80000410000 */
[----:B------:R-:W0:Y:S02]  /*4cd0*/  F2F.F64.F32 R4, R3 ;  /* 0x0000000300047310 */ /* 0x000e240000201800 */
[----:B0-----:R0:W-:Y:S01]  /*4ce0*/  STG.E.128 desc[UR36][R8.64], R4 ;  /* 0x0000000408007986 */ /* 0x0011e2000c101d24 */
[----:B------:R-:W-:Y:S05]  /*4cf0*/  BRA `(.L_x_3846) ;  /* 0x0000000800807947 */ /* 0x000fea0003800000 */
.L_x_3859:
        /* <DEDUP_REMOVED lines=19> */
.L_x_3864:
[----:B------:R-:W-:Y:S05]  /*4e30*/  BSYNC.RECONVERGENT B0 ;  /* 0x0000000000007941 */ /* 0x000fea0003800200 */
.L_x_3863:
[----:B------:R-:W-:Y:S01]  /*4e40*/  LOP3.LUT R5, R0, 0x80, R5, 0xf8, !PT ;  /* 0x0000008000057812 */ /* 0x000fe200078ef805 */
[----:B------:R-:W-:-:S04]  /*4e50*/  IMAD.MOV.U32 R25, RZ, RZ, R23 ;  /* 0x000000ffff197224 */ /* 0x000fc800078e0017 */
[----:B------:R0:W-:Y:S01]  /*4e60*/  STG.E.U8 desc[UR36][R8.64], R5 ;  /* 0x0000000508007986 */ /* 0x0001e2000c101124 */
[----:B------:R-:W-:Y:S05]  /*4e70*/  BRA `(.L_x_3846) ;  /* 0x0000000800207947 */ /* 0x000fea0003800000 */
.L_x_3862:
        /* <DEDUP_REMOVED lines=15> */
.L_x_3866:
[----:B------:R-:W-:Y:S05]  /*4f70*/  BSYNC.RECONVERGENT B0 ;  /* 0x0000000000007941 */ /* 0x000fea0003800200 */
.L_x_3865:
[----:B------:R-:W-:Y:S01]  /*4f80*/  LOP3.LUT R5, R0, 0x80, R5, 0xf8, !PT ;  /* 0x0000008000057812 */ /* 0x000fe200078ef805 */
[----:B------:R-:W-:-:S04]  /*4f90*/  IMAD.MOV.U32 R25, RZ, RZ, R23 ;  /* 0x000000ffff197224 */ /* 0x000fc800078e0017 */
[----:B------:R4:W-:Y:S01]  /*4fa0*/  STG.E.U8 desc[UR36][R8.64], R5 ;  /* 0x0000000508007986 */ /* 0x0009e2000c101124 */
[----:B------:R-:W-:Y:S05]  /*4fb0*/  BRA `(.L_x_3846) ;  /* 0x0000000400d07947 */ /* 0x000fea0003800000 */
.L_x_3861:
[----:B------:R3:W-:Y:S01]  /*4fc0*/  STG.E.U16 desc[UR36][R8.64], R3 ;  /* 0x0000000308007986 */ /* 0x0007e2000c101524 */
[----:B------:R-:W-:Y:S01]  /*4fd0*/  IMAD.MOV.U32 R25, RZ, RZ, R23 ;  /* 0x000000ffff197224 */ /* 0x000fe200078e0017 */
[----:B------:R-:W-:Y:S06]  /*4fe0*/  BRA `(.L_x_3846) ;  /* 0x0000000400c47947 */ /* 0x000fec0003800000 */
.L_x_3858:
        /* <DEDUP_REMOVED lines=13> */
.L_x_3869:
        /* <DEDUP_REMOVED lines=13> */
.L_x_3872:
[----:B------:R-:W-:-:S04]  /*5190*/  SHF.R.U32.HI R0, RZ, 0x14, R3 ;  /* 0x00000014ff007819 */ /* 0x000fc80000011603 */
[----:B------:R-:W-:-:S04]  /*51a0*/  LOP3.LUT R0, R0, 0x1, RZ, 0xc0, !PT ;  /* 0x0000000100007812 */ /* 0x000fc800078ec0ff */
[----:B------:R-:W-:-:S04]  /*51b0*/  IADD3 R0, PT, PT, R3, 0x487ffff, R0 ;  /* 0x0487ffff03007810 */ /* 0x000fc80007ffe000 */
[----:B------:R-:W-:-:S04]  /*51c0*/  SHF.R.U32.HI R0, RZ, 0x14, R0 ;  /* 0x00000014ff007819 */ /* 0x000fc80000011600 */
[----:B------:R-:W-:-:S07]  /*51d0*/  LOP3.LUT R0, R0, 0xff, RZ, 0xc0, !PT ;  /* 0x000000ff00007812 */ /* 0x000fce00078ec0ff */
.L_x_3873:
[----:B------:R-:W-:-:S04]  /*51e0*/  SHF.R.U32.HI R3, RZ, 0x18, R3 ;  /* 0x00000018ff037819 */ /* 0x000fc80000011603 */
[----:B------:R-:W-:-:S04]  /*51f0*/  LOP3.LUT R0, R0, 0x80, R3, 0xf8, !PT ;  /* 0x0000008000007812 */ /* 0x000fc800078ef803 */
[----:B------:R-:W-:-:S07]  /*5200*/  PRMT R4, R0, 0x7610, R4 ;  /* 0x0000761000047816 */ /* 0x000fce0000000004 */
.L_x_3871:
[----:B------:R-:W-:Y:S05]  /*5210*/  BSYNC.RECONVERGENT B0 ;  /* 0x0000000000007941 */ /* 0x000fea0003800200 */
.L_x_3870:
[----:B------:R0:W-:Y:S01]  /*5220*/  STG.E.U8 desc[UR36][R8.64], R4 ;  /* 0x0000000408007986 */ /* 0x0001e2000c101124 */
[----:B------:R-:W-:Y:S01]  /*5230*/  IMAD.MOV.U32 R25, RZ, RZ, R23 ;  /* 0x000000ffff197224 */ /* 0x000fe200078e0017 */
[----:B------:R-:W-:Y:S06]  /*5240*/  BRA `(.L_x_3846) ;  /* 0x00000004002c7947 */ /* 0x000fec0003800000 */
.L_x_3868:
        /* <DEDUP_REMOVED lines=13> */
.L_x_3876:
[----:B------:R-:W-:-:S04]  /*5320*/  SHF.R.U32.HI R0, RZ, 0x15, R3 ;  /* 0x00000015ff007819 */ /* 0x000fc80000011603 */
[----:B------:R-:W-:-:S04]  /*5330*/  LOP3.LUT R0, R0, 0x1, RZ, 0xc0, !PT ;  /* 0x0000000100007812 */ /* 0x000fc800078ec0ff */
[----:B------:R-:W-:-:S04]  /*5340*/  IADD3 R0, PT, PT, R3, 0x88fffff, R0 ;  /* 0x088fffff03007810 */ /* 0x000fc80007ffe000 */
[----:B------:R-:W-:-:S04]  /*5350*/  SHF.R.U32.HI R0, RZ, 0x15, R0 ;  /* 0x00000015ff007819 */ /* 0x000fc80000011600 */
[----:B------:R-:W-:-:S07]  /*5360*/  LOP3.LUT R0, R0, 0xff, RZ, 0xc0, !PT ;  /* 0x000000ff00007812 */ /* 0x000fce00078ec0ff */
.L_x_3877:
[----:B------:R-:W-:-:S04]  /*5370*/  SHF.R.U32.HI R3, RZ, 0x18, R3 ;  /* 0x00000018ff037819 */ /* 0x000fc80000011603 */
[----:B------:R-:W-:-:S04]  /*5380*/  LOP3.LUT R0, R0, 0x80, R3, 0xf8, !PT ;  /* 0x0000008000007812 */ /* 0x000fc800078ef803 */
[----:B------:R-:W-:-:S07]  /*5390*/  PRMT R4, R0, 0x7610, R4 ;  /* 0x0000761000047816 */ /* 0x000fce0000000004 */
.L_x_3875:
[----:B------:R-:W-:Y:S05]  /*53a0*/  BSYNC.RECONVERGENT B0 ;  /* 0x0000000000007941 */ /* 0x000fea0003800200 */
.L_x_3874:
[----:B------:R0:W-:Y:S01]  /*53b0*/  STG.E.U8 desc[UR36][R8.64], R4 ;  /* 0x0000000408007986 */ /* 0x0001e2000c101124 */
[----:B------:R-:W-:Y:S01]  /*53c0*/  IMAD.MOV.U32 R25, RZ, RZ, R23 ;  /* 0x000000ffff197224 */ /* 0x000fe200078e0017 */
[----:B------:R-:W-:Y:S06]  /*53d0*/  BRA `(.L_x_3846) ;  /* 0x0000000000c87947 */ /* 0x000fec0003800000 */
.L_x_3867:
[----:B------:R-:W-:-:S13]  /*53e0*/  ISETP.NE.AND P0, PT, R0, 0x1c, PT ;  /* 0x0000001c0000780c */ /* 0x000fda0003f05270 */
[----:B------:R-:W-:Y:S05]  /*53f0*/  @!P0 BRA `(.L_x_3878) ;  /* 0x0000000000b08947 */ /* 0x000fea0003800000 */
[----:B------:R-:W-:-:S13]  /*5400*/  ISETP.NE.AND P0, PT, R0, 0x1d, PT ;  /* 0x0000001d0000780c */ /* 0x000fda0003f05270 */
[----:B------:R-:W-:Y:S05]  /*5410*/  @!P0 BRA `(.L_x_3879) ;  /* 0x0000000000948947 */ /* 0x000fea0003800000 */
[----:B------:R-:W-:-:S13]  /*5420*/  ISETP.NE.AND P0, PT, R0, 0x2c, PT ;  /* 0x0000002c0000780c */ /* 0x000fda0003f05270 */
[----:B------:R-:W-:Y:S05]  /*5430*/  @!P0 BRA `(.L_x_3880) ;  /* 0x0000000000488947 */ /* 0x000fea0003800000 */
.L_x_3851:
        /* <DEDUP_REMOVED lines=16> */
.L_x_3881:
[----:B------:R-:W-:Y:S01]  /*5540*/  IMAD.MOV.U32 R25, RZ, RZ, R23 ;  /* 0x000000ffff197224 */ /* 0x000fe200078e0017 */
[----:B------:R-:W-:Y:S06]  /*5550*/  BRA `(.L_x_3846) ;  /* 0x0000000000687947 */ /* 0x000fec0003800000 */
.L_x_3880:
        /* <DEDUP_REMOVED lines=17> */
.L_x_3879:
[----:B------:R-:W-:Y:S02]  /*5670*/  IMAD.U32 R4, R3, 0x10000, RZ ;  /* 0x0001000003047824 */ /* 0x000fe400078e00ff */
[----:B------:R-:W-:-:S04]  /*5680*/  IMAD.MOV.U32 R25, RZ, RZ, R23 ;  /* 0x000000ffff197224 */ /* 0x000fc800078e0017 */
[----:B------:R-:W0:Y:S02]  /*5690*/  F2I.U64.TRUNC R4, R4 ;  /* 0x0000000400047311 */ /* 0x000e24000020d800 */
[----:B0-----:R0:W-:Y:S01]  /*56a0*/  STG.E.64 desc[UR36][R8.64], R4 ;  /* 0x0000000408007986 */ /* 0x0011e2000c101b24 */
[----:B------:R-:W-:Y:S05]  /*56b0*/  BRA `(.L_x_3846) ;  /* 0x0000000000107947 */ /* 0x000fea0003800000 */
.L_x_3878:
[----:B------:R-:W-:Y:S02]  /*56c0*/  IMAD.U32 R3, R3, 0x10000, RZ ;  /* 0x0001000003037824 */ /* 0x000fe400078e00ff */
[----:B------:R-:W-:-:S04]  /*56d0*/  IMAD.MOV.U32 R25, RZ, RZ, R23 ;  /* 0x000000ffff197224 */ /* 0x000fc800078e0017 */
[----:B------:R-:W0:Y:S02]  /*56e0*/  F2I.FTZ.U32.TRUNC.NTZ R3, R3 ;  /* 0x0000000300037305 */ /* 0x000e24000021f000 */
[----:B0-----:R0:W-:Y:S02]  /*56f0*/  STG.E desc[UR36][R8.64], R3 ;  /* 0x0000000308007986 */ /* 0x0011e4000c101924 */
.L_x_3846:
[----:B------:R-:W-:Y:S05]  /*5700*/  BSYNC.RECONVERGENT B6 ;  /* 0x0000000000067941 */ /* 0x000fea0003800200 */
.L_x_3845:
[----:B------:R-:W-:Y:S01]  /*5710*/  ISETP.GE.AND P0, PT, R25, R16, PT ;  /* 0x000000101900720c */ /* 0x000fe20003f06270 */
[----:B------:R-:W-:-:S12]  /*5720*/  BSSY.RECONVERGENT B6, `(.L_x_3882) ;  /* 0x00001f0000067945 */ /* 0x000fd80003800200 */
        /* <DEDUP_REMOVED lines=19> */
[----:B------:R-:W-:-:S04]  /*5860*/  IMAD.U32 R22, R22, 0x10000, RZ ;  /* 0x0001000016167824 */ /* 0x000fc800078e00ff */
[----:B------:R-:W0:Y:S02]  /*5870*/  F2I.FTZ.TRUNC.NTZ R3, R22 ;  /* 0x0000001600037305 */ /* 0x000e24000021f100 */
[----:B0-----:R0:W-:Y:S01]  /*5880*/  STG.E.U8 desc[UR36][R8.64], R3 ;  /* 0x0000000308007986 */ /* 0x0011e2000c101124 */
[----:B------:R-:W-:Y:S05]  /*5890*/  BRA `(.L_x_3889) ;  /* 0x0000000c007c7947 */ /* 0x000fea0003800000 */
.L_x_3887:
[----:B------:R-:W-:-:S06]  /*58a0*/  IMAD.U32 R5, R22, 0x10000, RZ ;  /* 0x0001000016057824 */ /* 0x000fcc00078e00ff */
[----:B------:R-:W0:Y:S02]  /*58b0*/  F2I.S64.TRUNC R4, R5 ;  /* 0x0000000500047311 */ /* 0x000e24000020d900 */
[----:B0-----:R0:W-:Y:S01]  /*58c0*/  STG.E.U8 desc[UR36][R8.64], R4 ;  /* 0x0000000408007986 */ /* 0x0011e2000c101124 */
[----:B------:R-:W-:Y:S05]  /*58d0*/  BRA `(.L_x_3889) ;  /* 0x0000000c006c7947 */ /* 0x000fea0003800000 */
.L_x_3886:
        /* <DEDUP_REMOVED lines=10> */
.L_x_3891:
[----:B------:R-:W-:-:S04]  /*5980*/  IMAD.U32 R22, R22, 0x10000, RZ ;  /* 0x0001000016167824 */ /* 0x000fc800078e00ff */
[----:B------:R-:W0:Y:S02]  /*5990*/  F2I.FTZ.TRUNC.NTZ R3, R22 ;  /* 0x0000001600037305 */ /* 0x000e24000021f100 */
[----:B0-----:R0:W-:Y:S01]  /*59a0*/  STG.E desc[UR36][R8.64], R3 ;  /* 0x0000000308007986 */ /* 0x0011e2000c101924 */
[----:B------:R-:W-:Y:S05]  /*59b0*/  BRA `(.L_x_3889) ;  /* 0x0000000c00347947 */ /* 0x000fea0003800000 */
.L_x_3890:
[----:B------:R-:W-:-:S04]  /*59c0*/  IMAD.U32 R22, R22, 0x10000, RZ ;  /* 0x0001000016167824 */ /* 0x000fc800078e00ff */
[----:B------:R-:W0:Y:S02]  /*59d0*/  F2I.FTZ.TRUNC.NTZ R3, R22 ;  /* 0x0000001600037305 */ /* 0x000e24000021f100 */
[----:B0-----:R0:W-:Y:S01]  /*59e0*/  STG.E.U16 desc[UR36][R8.64], R3 ;  /* 0x0000000308007986 */ /* 0x0011e2000c101524 */
[----:B------:R-:W-:Y:S05]  /*59f0*/  BRA `(.L_x_3889) ;  /* 0x0000000c00247947 */ /* 0x000fea0003800000 */
.L_x_3885:
        /* <DEDUP_REMOVED lines=9> */
.L_x_3893:
[----:B------:R-:W-:-:S05]  /*5a90*/  IMAD.U32 R0, R22, 0x10000, RZ ;  /* 0x0001000016007824 */ /* 0x000fca00078e00ff */
[----:B------:R-:W-:-:S05]  /*5aa0*/  F2FP.F16.F32.PACK_AB R0, RZ, R0 ;  /* 0x00000000ff00723e */ /* 0x000fca00000000ff */
[----:B------:R0:W-:Y:S01]  /*5ab0*/  STG.E.U16 desc[UR36][R8.64], R0 ;  /* 0x0000000008007986 */ /* 0x0001e2000c101524 */
[----:B------:R-:W-:Y:S05]  /*5ac0*/  BRA `(.L_x_3889) ;  /* 0x0000000800f07947 */ /* 0x000fea0003800000 */
.L_x_3892:
        /* <DEDUP_REMOVED lines=10> */
.L_x_3895:
[----:B------:R-:W-:-:S05]  /*5b70*/  IMAD.U32 R22, R22, 0x10000, RZ ;  /* 0x0001000016167824 */ /* 0x000fca00078e00ff */
[----:B------:R-:W-:-:S04]  /*5b80*/  F2FP.F16.F32.PACK_AB R3, RZ, R22 ;  /* 0x00000016ff03723e */ /* 0x000fc800000000ff */
[----:B------:R-:W-:-:S05]  /*5b90*/  PRMT R3, R3, 0x5410, RZ ;  /* 0x0000541003037816 */ /* 0x000fca00000000ff */
[----:B------:R0:W-:Y:S01]  /*5ba0*/  STG.E desc[UR36][R8.64], R3 ;  /* 0x0000000308007986 */ /* 0x0001e2000c101924 */
[----:B------:R-:W-:Y:S05]  /*5bb0*/  BRA `(.L_x_3889) ;  /* 0x0000000800b47947 */ /* 0x000fea0003800000 */
.L_x_3894:
[----:B------:R-:W-:-:S04]  /*5bc0*/  IMAD.U32 R4, R22, 0x10000, RZ ;  /* 0x0001000016047824 */ /* 0x000fc800078e00ff */
[----:B------:R-:W-:-:S06]  /*5bd0*/  FMUL.FTZ R4, R4, 1 ;  /* 0x3f80000004047820 */ /* 0x000fcc0000410000 */
[----:B------:R-:W0:Y:S02]  /*5be0*/  F2F.F64.F32 R4, R4 ;  /* 0x0000000400047310 */ /* 0x000e240000201800 */
[----:B0-----:R0:W-:Y:S01]  /*5bf0*/  STG.E.64 desc[UR36][R8.64], R4 ;  /* 0x0000000408007986 */ /* 0x0011e2000c101b24 */
[----:B------:R-:W-:Y:S05]  /*5c00*/  BRA `(.L_x_3889) ;  /* 0x0000000800a07947 */ /* 0x000fea0003800000 */
.L_x_3884:
        /* <DEDUP_REMOVED lines=14> */
.L_x_3899:
        /* <DEDUP_REMOVED lines=17> */
.L_x_3902:
[----:B------:R-:W-:-:S04]  /*5e00*/  SHF.R.U32.HI R3, RZ, 0x18, R5 ;  /* 0x00000018ff037819 */ /* 0x000fc80000011605 */
[----:B------:R-:W-:-:S04]  /*5e10*/  LOP3.LUT R0, R0, 0x80, R3, 0xf8, !PT ;  /* 0x0000008000007812 */ /* 0x000fc800078ef803 */
[----:B------:R-:W-:-:S07]  /*5e20*/  PRMT R4, R0, 0x7610, R4 ;  /* 0x0000761000047816 */ /* 0x000fce0000000004 */
.L_x_3901:
[----:B------:R-:W-:Y:S05]  /*5e30*/  BSYNC.RECONVERGENT B0 ;  /* 0x0000000000007941 */ /* 0x000fea0003800200 */
.L_x_3900:
[----:B------:R0:W-:Y:S01]  /*5e40*/  STG.E.U8 desc[UR36][R8.64], R4 ;  /* 0x0000000408007986 */ /* 0x0001e2000c101124 */
[----:B------:R-:W-:Y:S05]  /*5e50*/  BRA `(.L_x_3889) ;  /* 0x00000008000c7947 */ /* 0x000fea0003800000 */
.L_x_3898:
        /* <DEDUP_REMOVED lines=17> */
.L_x_3905:
[----:B------:R-:W-:-:S04]  /*5f70*/  SHF.R.U32.HI R3, RZ, 0x18, R5 ;  /* 0x00000018ff037819 */ /* 0x000fc80000011605 */
[----:B------:R-:W-:-:S04]  /*5f80*/  LOP3.LUT R0, R0, 0x80, R3, 0xf8, !PT ;  /* 0x0000008000007812 */ /* 0x000fc800078ef803 */
[----:B------:R-:W-:-:S07]  /*5f90*/  PRMT R4, R0, 0x7610, R4 ;  /* 0x0000761000047816 */ /* 0x000fce0000000004 */
.L_x_3904:
[----:B------:R-:W-:Y:S05]  /*5fa0*/  BSYNC.RECONVERGENT B0 ;  /* 0x0000000000007941 */ /* 0x000fea0003800200 */
.L_x_3903:
[----:B------:R0:W-:Y:S01]  /*5fb0*/  STG.E.U8 desc[UR36][R8.64], R4 ;  /* 0x0000000408007986 */ /* 0x0001e2000c101124 */
[----:B------:R-:W-:Y:S05]  /*5fc0*/  BRA `(.L_x_3889) ;  /* 0x0000000400b07947 */ /* 0x000fea0003800000 */
.L_x_3897:
        /* <DEDUP_REMOVED lines=22> */
.L_x_3907:
[----:B------:R-:W-:-:S06]  /*6130*/  IMAD.U32 R4, R22, 0x10000, RZ ;  /* 0x0001000016047824 */ /* 0x000fcc00078e00ff */
[----:B------:R-:W0:Y:S02]  /*6140*/  F2I.U64.TRUNC R4, R4 ;  /* 0x0000000400047311 */ /* 0x000e24000020d800 */
[----:B0-----:R0:W-:Y:S01]  /*6150*/  STG.E.64 desc[UR36][R8.64], R4 ;  /* 0x0000000408007986 */ /* 0x0011e2000c101b24 */
[----:B------:R-:W-:Y:S05]  /*6160*/  BRA `(.L_x_3889) ;  /* 0x0000000400487947 */ /* 0x000fea0003800000 */
.L_x_3906:
[----:B------:R-:W-:-:S04]  /*6170*/  IMAD.U32 R22, R22, 0x10000, RZ ;  /* 0x0001000016167824 */ /* 0x000fc800078e00ff */
[----:B------:R-:W0:Y:S02]  /*6180*/  F2I.FTZ.U32.TRUNC.NTZ R3, R22 ;  /* 0x0000001600037305 */ /* 0x000e24000021f000 */
[----:B0-----:R0:W-:Y:S01]  /*6190*/  STG.E desc[UR36][R8.64], R3 ;  /* 0x0000000308007986 */ /* 0x0011e2000c101924 */
[----:B------:R-:W-:Y:S05]  /*61a0*/  BRA `(.L_x_3889) ;  /* 0x0000000400387947 */ /* 0x000fea0003800000 */
.L_x_3896:
        /* <DEDUP_REMOVED lines=11> */
.L_x_3909:
[----:B------:R-:W-:Y:S01]  /*6260*/  IMAD.U32 R22, R22, 0x10000, RZ ;  /* 0x0001000016167824 */ /* 0x000fe200078e00ff */
[----:B------:R-:W-:-:S03]  /*6270*/  CS2R R6, SRZ ;  /* 0x0000000000067805 */ /* 0x000fc6000001ff00 */
[----:B------:R-:W-:-:S06]  /*6280*/  FMUL.FTZ R4, R22, 1 ;  /* 0x3f80000016047820 */ /* 0x000fcc0000410000 */
[----:B------:R-:W0:Y:S02]  /*6290*/  F2F.F64.F32 R4, R4 ;  /* 0x0000000400047310 */ /* 0x000e240000201800 */
[----:B0-----:R0:W-:Y:S01]  /*62a0*/  STG.E.128 desc[UR36][R8.64], R4 ;  /* 0x0000000408007986 */ /* 0x0011e2000c101d24 */
[----:B------:R-:W-:Y:S05]  /*62b0*/  BRA `(.L_x_3889) ;  /* 0x0000000000f47947 */ /* 0x000fea0003800000 */
.L_x_3908:
[----:B------:R-:W-:-:S13]  /*62c0*/  ISETP.NE.AND P0, PT, R0, 0xf, PT ;  /* 0x0000000f0000780c */ /* 0x000fda0003f05270 */
[----:B------:R-:W-:Y:S05]  /*62d0*/  @!P0 BRA `(.L_x_3910) ;  /* 0x0000000000e88947 */ /* 0x000fea0003800000 */
[----:B------:R-:W-:-:S13]  /*62e0*/  ISETP.NE.AND P0, PT, R0, 0x17, PT ;  /* 0x000000170000780c */ /* 0x000fda0003f05270 */
[----:B------:R-:W-:Y:S05]  /*62f0*/  @!P0 BRA `(.L_x_3911) ;  /* 0x0000000000908947 */ /* 0x000fea0003800000 */
[----:B------:R-:W-:-:S13]  /*6300*/  ISETP.NE.AND P0, PT, R0, 0x18, PT ;  /* 0x000000180000780c */ /* 0x000fda0003f05270 */
[----:B------:R-:W-:Y:S05]  /*6310*/  @!P0 BRA `(.L_x_3912) ;  /* 0x0000000000448947 */ /* 0x000fea0003800000 */
.L_x_3888:
        /* <DEDUP_REMOVED lines=16> */
.L_x_3913:
[----:B------:R-:W-:Y:S05]  /*6420*/  BRA `(.L_x_3889) ;  /* 0x0000000000987947 */ /* 0x000fea0003800000 */
.L_x_3912:
        /* <DEDUP_REMOVED lines=13> */
.L_x_3915:
[----:B------:R-:W-:Y:S05]  /*6500*/  BSYNC.RECONVERGENT B0 ;  /* 0x0000000000007941 */ /* 0x000fea0003800200 */
.L_x_3914:
[----:B------:R-:W-:-:S05]  /*6510*/  LOP3.LUT R3, R0, 0x80, R3, 0xf8, !PT ;  /* 0x0000008000037812 */ /* 0x000fca00078ef803 */
[----:B------:R3:W-:Y:S01]  /*6520*/  STG.E.U8 desc[UR36][R8.64], R3 ;  /* 0x0000000308007986 */ /* 0x0007e2000c101124 */
[----:B------:R-:W-:Y:S05]  /*6530*/  BRA `(.L_x_3889) ;  /* 0x0000000000547947 */ /* 0x000fea0003800000 */
.L_x_3911:
        /* <DEDUP_REMOVED lines=12> */
.L_x_3917:
[----:B------:R-:W-:Y:S01]  /*6600*/  IMAD.MOV.U32 R0, RZ, RZ, 0x7f ;  /* 0x0000007fff007424 */ /* 0x000fe200078e00ff */
[----:B------:R-:W-:-:S04]  /*6610*/  ISETP.GT.U32.AND P0, PT, R4, 0x7f800000, PT ;  /* 0x7f8000000400780c */ /* 0x000fc80003f04070 */
[----:B------:R-:W-:-:S09]  /*6620*/  SEL R0, R0, 0x7c, P0 ;  /* 0x0000007c00007807 */ /* 0x000fd20000000000 */
.L_x_3918:
[----:B------:R-:W-:Y:S05]  /*6630*/  BSYNC.RECONVERGENT B0 ;  /* 0x0000000000007941 */ /* 0x000fea0003800200 */
.L_x_3916:
[----:B------:R-:W-:-:S04]  /*6640*/  SHF.R.U32.HI R3, RZ, 0x18, R3 ;  /* 0x00000018ff037819 */ /* 0x000fc80000011603 */
[----:B------:R-:W-:-:S05]  /*6650*/  LOP3.LUT R3, R0, 0x80, R3, 0xf8, !PT ;  /* 0x0000008000037812 */ /* 0x000fca00078ef803 */
[----:B------:R2:W-:Y:S01]  /*6660*/  STG.E.U8 desc[UR36][R8.64], R3 ;  /* 0x0000000308007986 */ /* 0x0005e2000c101124 */
[----:B------:R-:W-:Y:S05]  /*6670*/  BRA `(.L_x_3889) ;  /* 0x0000000000047947 */ /* 0x000fea0003800000 */
.L_x_3910:
[----:B------:R0:W-:Y:S02]  /*6680*/  STG.E.U16 desc[UR36][R8.64], R22 ;  /* 0x0000001608007986 */ /* 0x0001e4000c101524 */
.L_x_3889:
        /* <DEDUP_REMOVED lines=25> */
.L_x_3922:
[----:B------:R-:W-:-:S06]  /*6820*/  IMAD.U32 R5, R17, 0x10000, RZ ;  /* 0x0001000011057824 */ /* 0x000fcc00078e00ff */
[----:B------:R-:W0:Y:S02]  /*6830*/  F2I.S64.TRUNC R4, R5 ;  /* 0x0000000500047311 */ /* 0x000e24000020d900 */
[----:B0-----:R0:W-:Y:S01]  /*6840*/  STG.E.U8 desc[UR36][R8.64], R4 ;  /* 0x0000000408007986 */ /* 0x0011e2000c101124 */
[----:B------:R-:W-:Y:S05]  /*6850*/  BRA `(.L_x_3924) ;  /* 0x0000000c006c7947 */ /* 0x000fea0003800000 */
.L_x_3921:
        /* <DEDUP_REMOVED lines=10> */
.L_x_3926:
[----:B------:R-:W-:-:S06]  /*6900*/  IMAD.U32 R17, R17, 0x10000, RZ ;  /* 0x0001000011117824 */ /* 0x000fcc00078e00ff */
[----:B------:R-:W0:Y:S02]  /*6910*/  F2I.FTZ.TRUNC.NTZ R17, R17 ;  /* 0x0000001100117305 */ /* 0x000e24000021f100 */
[----:B0-----:R4:W-:Y:S01]  /*6920*/  STG.E desc[UR36][R8.64], R17 ;  /* 0x0000001108007986 */ /* 0x0019e2000c101924 */
[----:B------:R-:W-:Y:S05]  /*6930*/  BRA `(.L_x_3924) ;  /* 0x0000000c00347947 */ /* 0x000fea0003800000 */
.L_x_3925:
[----:B------:R-:W-:-:S06]  /*6940*/  IMAD.U32 R17, R17, 0x10000, RZ ;  /* 0x0001000011117824 */ /* 0x000fcc00078e00ff */
[----:B------:R-:W0:Y:S02]  /*6950*/  F2I.FTZ.TRUNC.NTZ R17, R17 ;  /* 0x0000001100117305 */ /* 0x000e24000021f100 */
[----:B0-----:R3:W-:Y:S01]  /*6960*/  STG.E.U16 desc[UR36][R8.64], R17 ;  /* 0x0000001108007986 */ /* 0x0017e2000c101524 */
[----:B------:R-:W-:Y:S05]  /*6970*/  BRA `(.L_x_3924) ;  /* 0x0000000c00247947 */ /* 0x000fea0003800000 */
.L_x_3920:
        /* <DEDUP_REMOVED lines=9> */
.L_x_3928:
[----:B------:R-:W-:-:S05]  /*6a10*/  IMAD.U32 R0, R17, 0x10000, RZ ;  /* 0x0001000011007824 */ /* 0x000fca00078e00ff */
[----:B------:R-:W-:-:S05]  /*6a20*/  F2FP.F16.F32.PACK_AB R0, RZ, R0 ;  /* 0x00000000ff00723e */ /* 0x000fca00000000ff */
[----:B------:R0:W-:Y:S01]  /*6a30*/  STG.E.U16 desc[UR36][R8.64], R0 ;  /* 0x0000000008007986 */ /* 0x0001e2000c101524 */
[----:B------:R-:W-:Y:S05]  /*6a40*/  BRA `(.L_x_3924) ;  /* 0x0000000800f07947 */ /* 0x000fea0003800000 */
.L_x_3927:
        /* <DEDUP_REMOVED lines=10> */
.L_x_3930:
[----:B------:R-:W-:-:S05]  /*6af0*/  IMAD.U32 R17, R17, 0x10000, RZ ;  /* 0x0001000011117824 */ /* 0x000fca00078e00ff */
[----:B------:R-:W-:-:S04]  /*6b00*/  F2FP.F16.F32.PACK_AB R3, RZ, R17 ;  /* 0x00000011ff03723e */ /* 0x000fc800000000ff */
[----:B------:R-:W-:-:S05]  /*6b10*/  PRMT R3, R3, 0x5410, RZ ;  /* 0x0000541003037816 */ /* 0x000fca00000000ff */
[----:B------:R0:W-:Y:S01]  /*6b20*/  STG.E desc[UR36][R8.64], R3 ;  /* 0x0000000308007986 */ /* 0x0001e2000c101924 */
[----:B------:R-:W-:Y:S05]  /*6b30*/  BRA `(.L_x_3924) ;  /* 0x0000000800b47947 */ /* 0x000fea0003800000 */
.L_x_3929:
[----:B------:R-:W-:-:S04]  /*6b40*/  IMAD.U32 R4, R17, 0x10000, RZ ;  /* 0x0001000011047824 */ /* 0x000fc800078e00ff */
[----:B------:R-:W-:-:S06]  /*6b50*/  FMUL.FTZ R4, R4, 1 ;  /* 0x3f80000004047820 */ /* 0x000fcc0000410000 */
[----:B------:R-:W0:Y:S02]  /*6b60*/  F2F.F64.F32 R4, R4 ;  /* 0x0000000400047310 */ /* 0x000e240000201800 */
[----:B0-----:R0:W-:Y:S01]  /*6b70*/  STG.E.64 desc[UR36][R8.64], R4 ;  /* 0x0000000408007986 */ /* 0x0011e2000c101b24 */
[----:B------:R-:W-:Y:S05]  /*6b80*/  BRA `(.L_x_3924) ;  /* 0x0000000800a07947 */ /* 0x000fea0003800000 */
.L_x_3919:
        /* <DEDUP_REMOVED lines=14> */
.L_x_3934:
        /* <DEDUP_REMOVED lines=17> */
.L_x_3937:
[----:B------:R-:W-:-:S04]  /*6d80*/  SHF.R.U32.HI R3, RZ, 0x18, R17 ;  /* 0x00000018ff037819 */ /* 0x000fc80000011611 */
[----:B------:R-:W-:-:S04]  /*6d90*/  LOP3.LUT R0, R0, 0x80, R3, 0xf8, !PT ;  /* 0x0000008000007812 */ /* 0x000fc800078ef803 */
[----:B------:R-:W-:-:S07]  /*6da0*/  PRMT R4, R0, 0x7610, R4 ;  /* 0x0000761000047816 */ /* 0x000fce0000000004 */
.L_x_3936:
[----:B------:R-:W-:Y:S05]  /*6db0*/  BSYNC.RECONVERGENT B0 ;  /* 0x0000000000007941 */ /* 0x000fea0003800200 */
.L_x_3935:
[----:B------:R0:W-:Y:S01]  /*6dc0*/  STG.E.U8 desc[UR36][R8.64], R4 ;  /* 0x0000000408007986 */ /* 0x0001e2000c101124 */
[----:B------:R-:W-:Y:S05]  /*6dd0*/  BRA `(.L_x_3924) ;  /* 0x00000008000c7947 */ /* 0x000fea0003800000 */
.L_x_3933:
        /* <DEDUP_REMOVED lines=17> */
.L_x_3940:
[----:B------:R-:W-:-:S04]  /*6ef0*/  SHF.R.U32.HI R3, RZ, 0x18, R17 ;  /* 0x00000018ff037819 */ /* 0x000fc80000011611 */
[----:B------:R-:W-:-:S04]  /*6f00*/  LOP3.LUT R0, R0, 0x80, R3, 0xf8, !PT ;  /* 0x0000008000007812 */ /* 0x000fc800078ef803 */
[----:B------:R-:W-:-:S07]  /*6f10*/  PRMT R4, R0, 0x7610, R4 ;  /* 0x0000761000047816 */ /* 0x000fce0000000004 */
.L_x_3939:
[----:B------:R-:W-:Y:S05]  /*6f20*/  BSYNC.RECONVERGENT B0 ;  /* 0x0000000000007941 */ /* 0x000fea0003800200 */
.L_x_3938:
[----:B------:R0:W-:Y:S01]  /*6f30*/  STG.E.U8 desc[UR36][R8.64], R4 ;  /* 0x0000000408007986 */ /* 0x0001e2000c101124 */
[----:B------:R-:W-:Y:S05]  /*6f40*/  BRA `(.L_x_3924) ;  /* 0x0000000400b07947 */ /* 0x000fea0003800000 */
.L_x_3932:
        /* <DEDUP_REMOVED lines=22> */
.L_x_3942:
[----:B------:R-:W-:-:S06]  /*70b0*/  IMAD.U32 R4, R17, 0x10000, RZ ;  /* 0x0001000011047824 */ /* 0x000fcc00078e00ff */
[----:B------:R-:W0:Y:S02]  /*70c0*/  F2I.U64.TRUNC R4, R4 ;  /* 0x0000000400047311 */ /* 0x000e24000020d800 */
[----:B0-----:R0:W-:Y:S01]  /*70d0*/  STG.E.64 desc[UR36][R8.64], R4 ;  /* 0x0000000408007986 */ /* 0x0011e2000c101b24 */
[----:B------:R-:W-:Y:S05]  /*70e0*/  BRA `(.L_x_3924) ;  /* 0x0000000400487947 */ /* 0x000fea0003800000 */
.L_x_3941:
[----:B------:R-:W-:-:S06]  /*70f0*/  IMAD.U32 R17, R17, 0x10000, RZ ;  /* 0x0001000011117824 */ /* 0x000fcc00078e00ff */
[----:B------:R-:W0:Y:S02]  /*7100*/  F2I.FTZ.U32.TRUNC.NTZ R17, R17 ;  /* 0x0000001100117305 */ /* 0x000e24000021f000 */
[----:B0-----:R0:W-:Y:S01]  /*7110*/  STG.E desc[UR36][R8.64], R17 ;  /* 0x0000001108007986 */ /* 0x0011e2000c101924 */
[----:B------:R-:W-:Y:S05]  /*7120*/  BRA `(.L_x_3924) ;  /* 0x0000000400387947 */ /* 0x000fea0003800000 */
.L_x_3931:
        /* <DEDUP_REMOVED lines=11> */
.L_x_3944:
[----:B------:R-:W-:Y:S01]  /*71e0*/  IMAD.U32 R17, R17, 0x10000, RZ ;  /* 0x0001000011117824 */ /* 0x000fe200078e00ff */
[----:B------:R-:W-:-:S03]  /*71f0*/  CS2R R6, SRZ ;  /* 0x0000000000067805 */ /* 0x000fc6000001ff00 */
[----:B------:R-:W-:-:S06]  /*7200*/  FMUL.FTZ R4, R17, 1 ;  /* 0x3f80000011047820 */ /* 0x000fcc0000410000 */
[----:B------:R-:W0:Y:S02]  /*7210*/  F2F.F64.F32 R4, R4 ;  /* 0x0000000400047310 */ /* 0x000e240000201800 */
[----:B0-----:R0:W-:Y:S01]  /*7220*/  STG.E.128 desc[UR36][R8.64], R4 ;  /* 0x0000000408007986 */ /* 0x0011e2000c101d24 */
[----:B------:R-:W-:Y:S05]  /*7230*/  BRA `(.L_x_3924) ;  /* 0x0000000000f47947 */ /* 0x000fea0003800000 */
.L_x_3943:
[----:B------:R-:W-:-:S13]  /*7240*/  ISETP.NE.AND P0, PT, R0, 0xf, PT ;  /* 0x0000000f0000780c */ /* 0x000fda0003f05270 */
[----:B------:R-:W-:Y:S05]  /*7250*/  @!P0 BRA `(.L_x_3945) ;  /* 0x0000000000e88947 */ /* 0x000fea0003800000 */
[----:B------:R-:W-:-:S13]  /*7260*/  ISETP.NE.AND P0, PT, R0, 0x17, PT ;  /* 0x000000170000780c */ /* 0x000fda0003f05270 */
[----:B------:R-:W-:Y:S05]  /*7270*/  @!P0 BRA `(.L_x_3946) ;  /* 0x0000000000908947 */ /* 0x000fea0003800000 */
[----:B------:R-:W-:-:S13]  /*7280*/  ISETP.NE.AND P0, PT, R0, 0x18, PT ;  /* 0x000000180000780c */ /* 0x000fda0003f05270 */
[----:B------:R-:W-:Y:S05]  /*7290*/  @!P0 BRA `(.L_x_3947) ;  /* 0x0000000000448947 */ /* 0x000fea0003800000 */
.L_x_3923:
        /* <DEDUP_REMOVED lines=16> */
.L_x_3948:
[----:B------:R-:W-:Y:S05]  /*73a0*/  BRA `(.L_x_3924) ;  /* 0x0000000000987947 */ /* 0x000fea0003800000 */
.L_x_3947:
        /* <DEDUP_REMOVED lines=13> */
.L_x_3950:
[----:B------:R-:W-:Y:S05]  /*7480*/  BSYNC.RECONVERGENT B0 ;  /* 0x0000000000007941 */ /* 0x000fea0003800200 */
.L_x_3949:
[----:B------:R-:W-:-:S05]  /*7490*/  LOP3.LUT R3, R0, 0x80, R3, 0xf8, !PT ;  /* 0x0000008000037812 */ /* 0x000fca00078ef803 */
[----:B------:R0:W-:Y:S01]  /*74a0*/  STG.E.U8 desc[UR36][R8.64], R3 ;  /* 0x0000000308007986 */ /* 0x0001e2000c101124 */
[----:B------:R-:W-:Y:S05]  /*74b0*/  BRA `(.L_x_3924) ;  /* 0x0000000000547947 */ /* 0x000fea0003800000 */
.L_x_3946:
        /* <DEDUP_REMOVED lines=12> */
.L_x_3952:
[----:B------:R-:W-:Y:S01]  /*7580*/  IMAD.MOV.U32 R0, RZ, RZ, 0x7f ;  /* 0x0000007fff007424 */ /* 0x000fe200078e00ff */
[----:B------:R-:W-:-:S04]  /*7590*/  ISETP.GT.U32.AND P0, PT, R4, 0x7f800000, PT ;  /* 0x7f8000000400780c */ /* 0x000fc80003f04070 */
[----:B------:R-:W-:-:S09]  /*75a0*/  SEL R0, R0, 0x7c, P0 ;  /* 0x0000007c00007807 */ /* 0x000fd20000000000 */
.L_x_3953:
[----:B------:R-:W-:Y:S05]  /*75b0*/  BSYNC.RECONVERGENT B0 ;  /* 0x0000000000007941 */ /* 0x000fea0003800200 */
.L_x_3951:
[----:B------:R-:W-:-:S04]  /*75c0*/  SHF.R.U32.HI R3, RZ, 0x18, R3 ;  /* 0x00000018ff037819 */ /* 0x000fc80000011603 */
[----:B------:R-:W-:-:S05]  /*75d0*/  LOP3.LUT R3, R0, 0x80, R3, 0xf8, !PT ;  /* 0x0000008000037812 */ /* 0x000fca00078ef803 */
[----:B------:R0:W-:Y:S01]  /*75e0*/  STG.E.U8 desc[UR36][R8.64], R3 ;  /* 0x0000000308007986 */ /* 0x0001e2000c101124 */
[----:B------:R-:W-:Y:S05]  /*75f0*/  BRA `(.L_x_3924) ;  /* 0x0000000000047947 */ /* 0x000fea0003800000 */
.L_x_3945:
[----:B------:R0:W-:Y:S02]  /*7600*/  STG.E.U16 desc[UR36][R8.64], R17 ;  /* 0x0000001108007986 */ /* 0x0001e4000c101524 */
.L_x_3924:
[----:B------:R-:W-:-:S07]  /*7610*/  VIADD R25, R25, 0x80 ;  /* 0x0000008019197836 */ /* 0x000fce0000000000 */
.L_x_3883:
[----:B------:R-:W-:Y:S05]  /*7620*/  BSYNC.RECONVERGENT B6 ;  /* 0x0000000000067941 */ /* 0x000fea0003800200 */
.L_x_3882:
[----:B------:R-:W-:-:S13]  /*7630*/  ISETP.GE.AND P0, PT, R25, R16, PT ;  /* 0x000000101900720c */ /* 0x000fda0003f06270 */
[----:B------:R-:W-:Y:S05]  /*7640*/  @P0 EXIT ;  /* 0x000000000000094d */ /* 0x000fea0003800000 */
[----:B0-2-4-:R-:W0:Y:S01]  /*7650*/  LDC.64 R4, c[0x0][0x388] ;  /* 0x0000e200ff047b82 */ /* 0x015e220000000a00 */
[----:B------:R-:W3:Y:S01]  /*7660*/  LDCU UR4, c[0x0][0x3a8] ;  /* 0x00007500ff0477ac */ /* 0x000ee20008000800 */
[----:B------:R-:W-:Y:S01]  /*7670*/  PRMT R0, R18, 0x9910, RZ ;  /* 0x0000991012007816 */ /* 0x000fe200000000ff */
[----:B------:R-:W-:-:S03]  /*7680*/  IMAD R2, R2, 0x200, R25 ;  /* 0x0000020002027824 */ /* 0x000fc600078e0219 */
[----:B------:R-:W-:Y:S01]  /*7690*/  ISETP.GT.AND P1, PT, R0, 0x9, PT ;  /* 0x000000090000780c */ /* 0x000fe20003f24270 */
[----:B---3--:R-:W-:-:S05]  /*76a0*/  IMAD R3, R2, UR4, RZ ;  /* 0x0000000402037c24 */ /* 0x008fca000f8e02ff */
        /* <DEDUP_REMOVED lines=11> */
[----:B-1----:R-:W-:-:S06]  /*7760*/  IMAD.U32 R19, R19, 0x10000, RZ ;  /* 0x0001000013137824 */ /* 0x002fcc00078e00ff */
[----:B------:R-:W0:Y:S02]  /*7770*/  F2I.FTZ.TRUNC.NTZ R19, R19 ;  /* 0x0000001300137305 */ /* 0x000e24000021f100 */
[----:B0-----:R-:W-:Y:S01]  /*7780*/  STG.E.U8 desc[UR36][R2.64], R19 ;  /* 0x0000001302007986 */ /* 0x001fe2000c101124 */
[----:B------:R-:W-:Y:S05]  /*7790*/  EXIT ;  /* 0x000000000000794d */ /* 0x000fea0003800000 */
.L_x_3957:
[----:B-1----:R-:W-:-:S06]  /*77a0*/  IMAD.U32 R5, R19, 0x10000, RZ ;  /* 0x0001000013057824 */ /* 0x002fcc00078e00ff */
[----:B------:R-:W0:Y:S02]  /*77b0*/  F2I.S64.TRUNC R4, R5 ;  /* 0x0000000500047311 */ /* 0x000e24000020d900 */
[----:B0-----:R-:W-:Y:S01]  /*77c0*/  STG.E.U8 desc[UR36][R2.64], R4 ;  /* 0x0000000402007986 */ /* 0x001fe2000c101124 */
[----:B------:R-:W-:Y:S05]  /*77d0*/  EXIT ;  /* 0x000000000000794d */ /* 0x000fea0003800000 */
.L_x_3956:
        /* <DEDUP_REMOVED lines=10> */
.L_x_3960:
[----:B-1----:R-:W-:-:S06]  /*7880*/  IMAD.U32 R19, R19, 0x10000, RZ ;  /* 0x0001000013137824 */ /* 0x002fcc00078e00ff */
[----:B------:R-:W0:Y:S02]  /*7890*/  F2I.FTZ.TRUNC.NTZ R19, R19 ;  /* 0x0000001300137305 */ /* 0x000e24000021f100 */
[----:B0-----:R-:W-:Y:S01]  /*78a0*/  STG.E desc[UR36][R2.64], R19 ;  /* 0x0000001302007986 */ /* 0x001fe2000c101924 */
[----:B------:R-:W-:Y:S05]  /*78b0*/  EXIT ;  /* 0x000000000000794d */ /* 0x000fea0003800000 */
.L_x_3959:
[----:B-1----:R-:W-:-:S06]  /*78c0*/  IMAD.U32 R19, R19, 0x10000, RZ ;  /* 0x0001000013137824 */ /* 0x002fcc00078e00ff */
[----:B------:R-:W0:Y:S02]  /*78d0*/  F2I.FTZ.TRUNC.NTZ R19, R19 ;  /* 0x0000001300137305 */ /* 0x000e24000021f100 */
[----:B0-----:R-:W-:Y:S01]  /*78e0*/  STG.E.U16 desc[UR36][R2.64], R19 ;  /* 0x0000001302007986 */ /* 0x001fe2000c101524 */
[----:B------:R-:W-:Y:S05]  /*78f0*/  EXIT ;  /* 0x000000000000794d */ /* 0x000fea0003800000 */
.L_x_3955:
        /* <DEDUP_REMOVED lines=9> */
.L_x_3962:
[----:B-1----:R-:W-:-:S05]  /*7990*/  IMAD.U32 R0, R19, 0x10000, RZ ;  /* 0x0001000013007824 */ /* 0x002fca00078e00ff */
[----:B------:R-:W-:-:S05]  /*79a0*/  F2FP.F16.F32.PACK_AB R0, RZ, R0 ;  /* 0x00000000ff00723e */ /* 0x000fca00000000ff */
[----:B------:R-:W-:Y:S01]  /*79b0*/  STG.E.U16 desc[UR36][R2.64], R0 ;  /* 0x0000000002007986 */ /* 0x000fe2000c101524 */
[----:B------:R-:W-:Y:S05]  /*79c0*/  EXIT ;  /* 0x000000000000794d */ /* 0x000fea0003800000 */
.L_x_3961:
        /* <DEDUP_REMOVED lines=10> */
.L_x_3964:
[----:B-1----:R-:W-:-:S05]  /*7a70*/  IMAD.U32 R19, R19, 0x10000, RZ ;  /* 0x0001000013137824 */ /* 0x002fca00078e00ff */
[----:B------:R-:W-:-:S04]  /*7a80*/  F2FP.F16.F32.PACK_AB R5, RZ, R19 ;  /* 0x00000013ff05723e */ /* 0x000fc800000000ff */
[----:B------:R-:W-:-:S05]  /*7a90*/  PRMT R5, R5, 0x5410, RZ ;  /* 0x0000541005057816 */ /* 0x000fca00000000ff */
[----:B------:R-:W-:Y:S01]  /*7aa0*/  STG.E desc[UR36][R2.64], R5 ;  /* 0x0000000502007986 */ /* 0x000fe2000c101924 */
[----:B------:R-:W-:Y:S05]  /*7ab0*/  EXIT ;  /* 0x000000000000794d */ /* 0x000fea0003800000 */
.L_x_3963:
[----:B-1----:R-:W-:-:S04]  /*7ac0*/  IMAD.U32 R4, R19, 0x10000, RZ ;  /* 0x0001000013047824 */ /* 0x002fc800078e00ff */
[----:B------:R-:W-:-:S06]  /*7ad0*/  FMUL.FTZ R4, R4, 1 ;  /* 0x3f80000004047820 */ /* 0x000fcc0000410000 */
[----:B------:R-:W0:Y:S02]  /*7ae0*/  F2F.F64.F32 R4, R4 ;  /* 0x0000000400047310 */ /* 0x000e240000201800 */
[----:B0-----:R-:W-:Y:S01]  /*7af0*/  STG.E.64 desc[UR36][R2.64], R4 ;  /* 0x0000000402007986 */ /* 0x001fe2000c101b24 */
[----:B------:R-:W-:Y:S05]  /*7b00*/  EXIT ;  /* 0x000000000000794d */ /* 0x000fea0003800000 */
.L_x_3954:
        /* <DEDUP_REMOVED lines=14> */
.L_x_3968:
        /* <DEDUP_REMOVED lines=18> */
.L_x_3971:
[----:B------:R-:W-:-:S04]  /*7d10*/  SHF.R.U32.HI R5, RZ, 0x18, R5 ;  /* 0x00000018ff057819 */ /* 0x000fc80000011605 */
[----:B------:R-:W-:-:S07]  /*7d20*/  LOP3.LUT R0, R0, 0x80, R5, 0xf8, !PT ;  /* 0x0000008000007812 */ /* 0x000fce00078ef805 */
.L_x_3970:
[----:B------:R-:W-:Y:S05]  /*7d30*/  BSYNC.RECONVERGENT B0 ;  /* 0x0000000000007941 */ /* 0x000fea0003800200 */
.L_x_3969:
[----:B------:R-:W-:Y:S01]  /*7d40*/  STG.E.U8 desc[UR36][R2.64], R0 ;  /* 0x0000000002007986 */ /* 0x000fe2000c101124 */
[----:B------:R-:W-:Y:S05]  /*7d50*/  EXIT ;  /* 0x000000000000794d */ /* 0x000fea0003800000 */
.L_x_3967:
        /* <DEDUP_REMOVED lines=18> */
.L_x_3974:
[----:B------:R-:W-:-:S04]  /*7e80*/  SHF.R.U32.HI R5, RZ, 0x18, R5 ;  /* 0x00000018ff057819 */ /* 0x000fc80000011605 */
[----:B------:R-:W-:-:S07]  /*7e90*/  LOP3.LUT R0, R0, 0x80, R5, 0xf8, !PT ;  /* 0x0000008000007812 */ /* 0x000fce00078ef805 */
.L_x_3973:
[----:B------:R-:W-:Y:S05]  /*7ea0*/  BSYNC.RECONVERGENT B0 ;  /* 0x0000000000007941 */ /* 0x000fea0003800200 */
.L_x_3972:
[----:B------:R-:W-:Y:S01]  /*7eb0*/  STG.E.U8 desc[UR36][R2.64], R0 ;  /* 0x0000000002007986 */ /* 0x000fe2000c101124 */
[----:B------:R-:W-:Y:S05]  /*7ec0*/  EXIT ;  /* 0x000000000000794d */ /* 0x000fea0003800000 */
.L_x_3966:
[----:B------:R-:W-:-:S13]  /*7ed0*/  ISETP.NE.AND P0, PT, R0, 0x1c, PT ;  /* 0x0000001c0000780c */ /* 0x000fda0003f05270 */
[----:B------:R-:W-:Y:S05]  /*7ee0*/  @!P0 BRA `(.L_x_3975) ;  /* 0x0000000000608947 */ /* 0x000fea0003800000 */
[----:B------:R-:W-:-:S13]  /*7ef0*/  ISETP.NE.AND P0, PT, R0, 0x1d, PT ;  /* 0x0000001d0000780c */ /* 0x000fda0003f05270 */
[----:B------:R-:W-:Y:S05]  /*7f00*/  @!P0 BRA `(.L_x_3976) ;  /* 0x0000000000488947 */ /* 0x000fea0003800000 */
[----:B------:R-:W-:-:S13]  /*7f10*/  ISETP.NE.AND P0, PT, R0, 0x2c, PT ;  /* 0x0000002c0000780c */ /* 0x000fda0003f05270 */
[----:B------:R-:W-:Y:S05]  /*7f20*/  @P0 BRA `(.L_x_3958) ;  /* 0x0000000000bc0947 */ /* 0x000fea0003800000 */
[----:B-1----:R-:W-:Y:S02]  /*7f30*/  IMAD.U32 R19, R19, 0x10000, RZ ;  /* 0x0001000013137824 */ /* 0x002fe400078e00ff */
        /* <DEDUP_REMOVED lines=15> */
.L_x_3976:
[----:B-1----:R-:W-:-:S06]  /*8030*/  IMAD.U32 R4, R19, 0x10000, RZ ;  /* 0x0001000013047824 */ /* 0x002fcc00078e00ff */
[----:B------:R-:W0:Y:S02]  /*8040*/  F2I.U64.TRUNC R4, R4 ;  /* 0x0000000400047311 */ /* 0x000e24000020d800 */
[----:B0-----:R-:W-:Y:S01]  /*8050*/  STG.E.64 desc[UR36][R2.64], R4 ;  /* 0x0000000402007986 */ /* 0x001fe2000c101b24 */
[----:B------:R-:W-:Y:S05]  /*8060*/  EXIT ;  /* 0x000000000000794d */ /* 0x000fea0003800000 */
.L_x_3975:
[----:B-1----:R-:W-:-:S06]  /*8070*/  IMAD.U32 R19, R19, 0x10000, RZ ;  /* 0x0001000013137824 */ /* 0x002fcc00078e00ff */
[----:B------:R-:W0:Y:S02]  /*8080*/  F2I.FTZ.U32.TRUNC.NTZ R19, R19 ;  /* 0x0000001300137305 */ /* 0x000e24000021f000 */
[----:B0-----:R-:W-:Y:S01]  /*8090*/  STG.E desc[UR36][R2.64], R19 ;  /* 0x0000001302007986 */ /* 0x001fe2000c101924 */
[----:B------:R-:W-:Y:S05]  /*80a0*/  EXIT ;  /* 0x000000000000794d */ /* 0x000fea0003800000 */
.L_x_3965:
        /* <DEDUP_REMOVED lines=11> */
.L_x_3978:
[----:B-1----:R-:W-:Y:S01]  /*8160*/  IMAD.U32 R19, R19, 0x10000, RZ ;  /* 0x0001000013137824 */ /* 0x002fe200078e00ff */
[----:B------:R-:W-:-:S03]  /*8170*/  CS2R R6, SRZ ;  /* 0x0000000000067805 */ /* 0x000fc6000001ff00 */
[----:B------:R-:W-:-:S06]  /*8180*/  FMUL.FTZ R4, R19, 1 ;  /* 0x3f80000013047820 */ /* 0x000fcc0000410000 */
[----:B------:R-:W0:Y:S02]  /*8190*/  F2F.F64.F32 R4, R4 ;  /* 0x0000000400047310 */ /* 0x000e240000201800 */
[----:B0-----:R-:W-:Y:S01]  /*81a0*/  STG.E.128 desc[UR36][R2.64], R4 ;  /* 0x0000000402007986 */ /* 0x001fe2000c101d24 */
[----:B------:R-:W-:Y:S05]  /*81b0*/  EXIT ;  /* 0x000000000000794d */ /* 0x000fea0003800000 */
.L_x_3977:
[----:B------:R-:W-:-:S13]  /*81c0*/  ISETP.NE.AND P0, PT, R0, 0xf, PT ;  /* 0x0000000f0000780c */ /* 0x000fda0003f05270 */
[----:B------:R-:W-:Y:S05]  /*81d0*/  @!P0 BRA `(.L_x_3979) ;  /* 0x0000000000e88947 */ /* 0x000fea0003800000 */
[----:B------:R-:W-:-:S13]  /*81e0*/  ISETP.NE.AND P0, PT, R0, 0x17, PT ;  /* 0x000000170000780c */ /* 0x000fda0003f05270 */
[----:B------:R-:W-:Y:S05]  /*81f0*/  @!P0 BRA `(.L_x_3980) ;  /* 0x0000000000908947 */ /* 0x000fea0003800000 */
[----:B------:R-:W-:-:S13]  /*8200*/  ISETP.NE.AND P0, PT, R0, 0x18, PT ;  /* 0x000000180000780c */ /* 0x000fda0003f05270 */
[----:B------:R-:W-:Y:S05]  /*8210*/  @!P0 BRA `(.L_x_3981) ;  /* 0x0000000000448947 */ /* 0x000fea0003800000 */
.L_x_3958:
        /* <DEDUP_REMOVED lines=16> */
.L_x_3982:
[----:B------:R-:W-:Y:S05]  /*8320*/  EXIT ;  /* 0x000000000000794d */ /* 0x000fea0003800000 */
.L_x_3981:
        /* <DEDUP_REMOVED lines=13> */
.L_x_3984:
[----:B------:R-:W-:Y:S05]  /*8400*/  BSYNC.RECONVERGENT B0 ;  /* 0x0000000000007941 */ /* 0x000fea0003800200 */
.L_x_3983:
[----:B------:R-:W-:-:S05]  /*8410*/  LOP3.LUT R5, R0, 0x80, R5, 0xf8, !PT ;  /* 0x0000008000057812 */ /* 0x000fca00078ef805 */
[----:B------:R-:W-:Y:S01]  /*8420*/  STG.E.U8 desc[UR36][R2.64], R5 ;  /* 0x0000000502007986 */ /* 0x000fe2000c101124 */
[----:B------:R-:W-:Y:S05]  /*8430*/  EXIT ;  /* 0x000000000000794d */ /* 0x000fea0003800000 */
.L_x_3980:
        /* <DEDUP_REMOVED lines=12> */
.L_x_3986:
[----:B------:R-:W-:Y:S01]  /*8500*/  IMAD.MOV.U32 R0, RZ, RZ, 0x7f ;  /* 0x0000007fff007424 */ /* 0x000fe200078e00ff */
[----:B------:R-:W-:-:S04]  /*8510*/  ISETP.GT.U32.AND P0, PT, R4, 0x7f800000, PT ;  /* 0x7f8000000400780c */ /* 0x000fc80003f04070 */
[----:B------:R-:W-:-:S09]  /*8520*/  SEL R0, R0, 0x7c, P0 ;  /* 0x0000007c00007807 */ /* 0x000fd20000000000 */
.L_x_3987:
[----:B------:R-:W-:Y:S05]  /*8530*/  BSYNC.RECONVERGENT B0 ;  /* 0x0000000000007941 */ /* 0x000fea0003800200 */
.L_x_3985:
[----:B------:R-:W-:-:S04]  /*8540*/  SHF.R.U32.HI R5, RZ, 0x18, R5 ;  /* 0x00000018ff057819 */ /* 0x000fc80000011605 */
[----:B------:R-:W-:-:S05]  /*8550*/  LOP3.LUT R5, R0, 0x80, R5, 0xf8, !PT ;  /* 0x0000008000057812 */ /* 0x000fca00078ef805 */
[----:B------:R-:W-:Y:S01]  /*8560*/  STG.E.U8 desc[UR36][R2.64], R5 ;  /* 0x0000000502007986 */ /* 0x000fe2000c101124 */
[----:B------:R-:W-:Y:S05]  /*8570*/  EXIT ;  /* 0x000000000000794d */ /* 0x000fea0003800000 */
.L_x_3979:
[----:B-1----:R-:W-:Y:S01]  /*8580*/  STG.E.U16 desc[UR36][R2.64], R19 ;  /* 0x0000001302007986 */ /* 0x002fe2000c101524 */
[----:B------:R-:W-:Y:S05]  /*8590*/  EXIT ;  /* 0x000000000000794d */ /* 0x000fea0003800000 */
.L_x_3988:
        /* <DEDUP_REMOVED lines=14> */
.L_x_11336:


//--------------------- .text._ZN2at6native18elementwise_kernelILi128ELi4EZNS0_22gpu_kernel_impl_nocastIZZZNS0_17logit_kernel_cudaERNS_18TensorIteratorBaseERKN3c106ScalarEENKUlvE_clEvENKUlvE2_clEvEUlNS5_8BFloat16EE_EEvS4_RKT_EUliE_EEviT1_ --------------------------
	.section	.text._ZN2at6native18elementwise_kernelILi128ELi4EZNS0_22gpu_kernel_impl_nocastIZZZNS0_17logit_kernel_cudaERNS_18TensorIteratorBaseERKN3c106ScalarEENKUlvE_clEvENKUlvE2_clEvEUlNS5_8BFloat16EE_EEvS4_RKT_EUliE_EEviT1_,"ax",@progbits
	.align	128
        .global         _ZN2at6native18elementwise_kernelILi128ELi4EZNS0_22gpu_kernel_impl_nocastIZZZNS0_17logit_kernel_cudaERNS_18TensorIteratorBaseERKN3c106ScalarEENKUlvE_clEvENKUlvE2_clEvEUlNS5_8BFloat16EE_EEvS4_RKT_EUliE_EEviT1_
        .type           _ZN2at6native18elementwise_kernelILi128ELi4EZNS0_22gpu_kernel_impl_nocastIZZZNS0_17logit_kernel_cudaERNS_18TensorIteratorBaseERKN3c106ScalarEENKUlvE_clEvENKUlvE2_clEvEUlNS5_8BFloat16EE_EEvS4_RKT_EUliE_EEviT1_,@function
        .size           _ZN2at6native18elementwise_kernelILi128ELi4EZNS0_22gpu_kernel_impl_nocastIZZZNS0_17logit_kernel_cudaERNS_18TensorIteratorBaseERKN3c106ScalarEENKUlvE_clEvENKUlvE2_clEvEUlNS5_8BFloat16EE_EEvS4_RKT_EUliE_EEviT1_,(.L_x_11337 - _ZN2at6native18elementwise_kernelILi128ELi4EZNS0_22gpu_kernel_impl_nocastIZZZNS0_17logit_kernel_cudaERNS_18TensorIteratorBaseERKN3c106ScalarEENKUlvE_clEvENKUlvE2_clEvEUlNS5_8BFloat16EE_EEvS4_RKT_EUliE_EEviT1_)
        .other          _ZN2at6native18elementwise_kernelILi128ELi4EZNS0_22gpu_kernel_impl_nocastIZZZNS0_17logit_kernel_cudaERNS_18TensorIteratorBaseERKN3c106ScalarEENKUlvE_clEvENKUlvE2_clEvEUlNS5_8BFloat16EE_EEvS4_RKT_EUliE_EEviT1_,@"STO_CUDA_ENTRY STV_DEFAULT"
_ZN2at6native18elementwise_kernelILi128ELi4EZNS0_22gpu_kernel_impl_nocastIZZZNS0_17logit_kernel_cudaERNS_18TensorIteratorBaseERKN3c106ScalarEENKUlvE_clEvENKUlvE2_clEvEUlNS5_8BFloat16EE_EEvS4_RKT_EUliE_EEviT1_:
.text._ZN2at6native18elementwise_kernelILi128ELi4EZNS0_22gpu_kernel_impl_nocastIZZZNS0_17logit_kernel_cudaERNS_18TensorIteratorBaseERKN3c106ScalarEENKUlvE_clEvENKUlvE2_clEvEUlNS5_8BFloat16EE_EEvS4_RKT_EUliE_EEviT1_:
        /* <DEDUP_REMOVED lines=15> */
[----:B0-----:R-:W2:Y:S01]  /*00f0*/  LDG.E.U16 R4, desc[UR6][R4.64] ;  /* 0x0000000604047981 */ /* 0x001ea2000c1e1500 */
[----:B------:R-:W-:-:S04]  /*0100*/  IADD3 R3, PT, PT, R3, 0x80, RZ ;  /* 0x0000008003037810 */ /* 0x000fc80007ffe0ff */
[----:B------:R-:W-:-:S13]  /*0110*/  ISETP.GE.AND P0, PT, R3, UR4, PT ;  /* 0x0000000403007c0c */ /* 0x000fda000bf06270 */
[----:B------:R-:W-:Y:S05]  /*0120*/  @P0 BREAK.RELIABLE B1 ;  /* 0x0000000000010942 */ /* 0x000fea0003800100 */
[----:B--2---:R-:W-:-:S05]  /*0130*/  SHF.L.U32 R0, R4, 0x10, RZ ;  /* 0x0000001004007819 */ /* 0x004fca00000006ff */
[----:B------:R-:W-:-:S04]  /*0140*/  FADD.FTZ R2, -R0, 1 ;  /* 0x3f80000000027421 */ /* 0x000fc80000010100 */
[----:B------:R-:W0:Y:S02]  /*0150*/  MUFU.RCP R7, R2 ;  /* 0x0000000200077308 */ /* 0x000e240000001000 */
[----:B0-----:R-:W-:Y:S02]  /*0160*/  FMUL.FTZ R0, R0, R7 ;  /* 0x0000000700007220 */ /* 0x001fe40000410000 */
[----:B------:R-:W0:Y:S04]  /*0170*/  LDC.64 R6, c[0x0][0x580] ;  /* 0x00016000ff067b82 */ /* 0x000e280000000a00 */
[----:B------:R-:W1:Y:S02]  /*0180*/  MUFU.LG2 R0, R0 ;  /* 0x0000000000007308 */ /* 0x000e640000000c00 */
[----:B-1----:R-:W-:-:S05]  /*0190*/  FMUL.FTZ R8, R0, 0.69314718246459960938 ;  /* 0x3f31721800087820 */ /* 0x002fca0000410000 */
[----:B------:R-:W-:-:S05]  /*01a0*/  F2FP.BF16.F32.PACK_AB R8, RZ, R8 ;  /* 0x00000008ff08723e */ /* 0x000fca00000010ff */
[----:B0-----:R0:W-:Y:S01]  /*01b0*/  STG.E.U16 desc[UR6][R6.64], R8 ;  /* 0x0000000806007986 */ /* 0x0011e2000c101506 */
[----:B------:R-:W-:Y:S05]  /*01c0*/  @P0 BRA `(.L_x_3993) ;  /* 0x0000000000700947 */ /* 0x000fea0003800000 */
[----:B------:R-:W1:Y:S02]  /*01d0*/  LDC.64 R4, c[0x0][0x588] ;  /* 0x00016200ff047b82 */ /* 0x000e640000000a00 */
[----:B-1----:R-:W2:Y:S01]  /*01e0*/  LDG.E.U16 R4, desc[UR6][R4.64] ;  /* 0x0000000604047981 */ /* 0x002ea2000c1e1500 */
[----:B------:R-:W-:Y:S02]  /*01f0*/  IADD3 R3, PT, PT, R3, 0x80, RZ ;  /* 0x0000008003037810 */ /* 0x000fe40007ffe0ff */
[----:B--2---:R-:W-:-:S05]  /*0200*/  SHF.L.U32 R0, R4, 0x10, RZ ;  /* 0x0000001004007819 */ /* 0x004fca00000006ff */
[----:B------:R-:W-:-:S04]  /*0210*/  FADD.FTZ R2, -R0, 1 ;  /* 0x3f80000000027421 */ /* 0x000fc80000010100 */
[----:B0-----:R-:W0:Y:S02]  /*0220*/  MUFU.RCP R7, R2 ;  /* 0x0000000200077308 */ /* 0x001e240000001000 */
[----:B0-----:R-:W-:Y:S02]  /*0230*/  FMUL.FTZ R0, R0, R7 ;  /* 0x0000000700007220 */ /* 0x001fe40000410000 */
[----:B------:R-:W0:Y:S04]  /*0240*/  LDC.64 R6, c[0x0][0x580] ;  /* 0x00016000ff067b82 */ /* 0x000e280000000a00 */
[----:B------:R-:W1:Y:S02]  /*0250*/  MUFU.LG2 R0, R0 ;  /* 0x0000000000007308 */ /* 0x000e640000000c00 */
[----:B-1----:R-:W-:-:S05]  /*0260*/  FMUL.FTZ R8, R0, 0.69314718246459960938 ;  /* 0x3f31721800087820 */ /* 0x002fca0000410000 */
[----:B------:R-:W-:-:S05]  /*0270*/  F2FP.BF16.F32.PACK_AB R8, RZ, R8 ;  /* 0x00000008ff08723e */ /* 0x000fca00000010ff */
[----:B0-----:R0:W-:Y:S02]  /*0280*/  STG.E.U16 desc[UR6][R6.64], R8 ;  /* 0x0000000806007986 */ /* 0x0011e4000c101506 */
.L_x_3992:
[----:B------:R-:W-:-:S13]  /*0290*/  ISETP.GE.AND P0, PT, R3, UR4, PT ;  /* 0x0000000403007c0c */ /* 0x000fda000bf06270 */
[----:B------:R-:W-:Y:S05]  /*02a0*/  @P0 BREAK.RELIABLE B1 ;  /* 0x0000000000010942 */ /* 0x000fea0003800100 */
[----:B------:R-:W-:Y:S05]  /*02b0*/  @P0 BRA `(.L_x_3993) ;  /* 0x0000000000340947 */ /* 0x000fea0003800000 */
[----:B------:R-:W-:Y:S05]  /*02c0*/  BSYNC.RELIABLE B1 ;  /* 0x0000000000017941 */ /* 0x000fea0003800100 */
.L_x_3991:
        /* <DEDUP_REMOVED lines=12> */
.L_x_3993:
[----:B------:R-:W-:Y:S05]  /*0390*/  BSYNC.RECONVERGENT B0 ;  /* 0x0000000000007941 */ /* 0x000fea0003800200 */
.L_x_3990:
[----:B------:R-:W-:Y:S05]  /*03a0*/  WARPSYNC.ALL ;  /* 0x0000000000007948 */ /* 0x000fea0003800000 */
[----:B------:R-:W-:-:S13]  /*03b0*/  ISETP.GE.AND P0, PT, R3, UR4, PT ;  /* 0x0000000403007c0c */ /* 0x000fda000bf06270 */
[----:B------:R-:W-:Y:S05]  /*03c0*/  @P0 EXIT ;  /* 0x000000000000094d */ /* 0x000fea0003800000 */
[----:B------:R-:W2:Y:S02]  /*03d0*/  LDC.64 R2, c[0x0][0x588] ;  /* 0x00016200ff027b82 */ /* 0x000ea40000000a00 */
[----:B--2---:R-:W2:Y:S02]  /*03e0*/  LDG.E.U16 R2, desc[UR6][R2.64] ;  /* 0x0000000602027981 */ /* 0x004ea4000c1e1500 */
[----:B--2---:R-:W-:-:S05]  /*03f0*/  SHF.L.U32 R0, R2, 0x10, RZ ;  /* 0x0000001002007819 */ /* 0x004fca00000006ff */
[----:B01----:R-:W-:-:S04]  /*0400*/  FADD.FTZ R6, -R0, 1 ;  /* 0x3f80000000067421 */ /* 0x003fc80000010100 */
        /* <DEDUP_REMOVED lines=8> */
.L_x_3989:
        /* <DEDUP_REMOVED lines=306> */
.L_x_3997:
[----:B------:R-:W0:Y:S02]  /*17b0*/  LDCU.128 UR8, c[0x0][0x580] ;  /* 0x0000b000ff0877ac */ /* 0x000e240008000c00 */
[----:B0-----:R-:W-:-:S04]  /*17c0*/  IADD3 R6, P0, PT, R4, UR10, RZ ;  /* 0x0000000a04067c10 */ /* 0x001fc8000ff1e0ff */
[----:B------:R-:W-:-:S05]  /*17d0*/  IADD3.X R7, PT, PT, RZ, UR11, RZ, P0, !PT ;  /* 0x0000000bff077c10 */ /* 0x000fca00087fe4ff */
[----:B------:R-:W2:Y:S01]  /*17e0*/  LDG.E.U16 R6, desc[UR6][R6.64] ;  /* 0x0000000606067981 */ /* 0x000ea2000c1e1500 */
[----:B------:R-:W-:Y:S02]  /*17f0*/  IADD3 R3, PT, PT, R3, 0x80, RZ ;  /* 0x0000008003037810 */ /* 0x000fe40007ffe0ff */
[----:B--2---:R-:W-:-:S05]  /*1800*/  SHF.L.U32 R4, R6, 0x10, RZ ;  /* 0x0000001006047819 */ /* 0x004fca00000006ff */
[----:B------:R-:W-:-:S04]  /*1810*/  FADD.FTZ R8, -R4, 1 ;  /* 0x3f80000004087421 */ /* 0x000fc80000010100 */
[----:B------:R-:W0:Y:S02]  /*1820*/  MUFU.RCP R9, R8 ;  /* 0x0000000800097308 */ /* 0x000e240000001000 */
[----:B0-----:R-:W-:Y:S01]  /*1830*/  FMUL.FTZ R9, R4, R9 ;  /* 0x0000000904097220 */ /* 0x001fe20000410000 */
[----:B------:R-:W-:-:S04]  /*1840*/  IADD3 R4, P0, PT, R5, UR8, RZ ;  /* 0x0000000805047c10 */ /* 0x000fc8000ff1e0ff */
[----:B------:R-:W-:Y:S01]  /*1850*/  IADD3.X R5, PT, PT, RZ, UR9, RZ, P0, !PT ;  /* 0x00000009ff057c10 */ /* 0x000fe200087fe4ff */
[----:B------:R-:W0:Y:S01]  /*1860*/  MUFU.LG2 R9, R9 ;  /* 0x0000000900097308 */ /* 0x000e220000000c00 */
[----:B------:R-:W-:-:S13]  /*1870*/  ISETP.GE.AND P0, PT, R3, UR4, PT ;  /* 0x0000000403007c0c */ /* 0x000fda000bf06270 */
[----:B------:R-:W-:Y:S05]  /*1880*/  @P0 BREAK.RELIABLE B1 ;  /* 0x0000000000010942 */ /* 0x000fea0003800100 */
[----:B0-----:R-:W-:-:S05]  /*1890*/  FMUL.FTZ R10, R9, 0.69314718246459960938 ;  /* 0x3f317218090a7820 */ /* 0x001fca0000410000 */
[----:B------:R-:W-:-:S05]  /*18a0*/  F2FP.BF16.F32.PACK_AB R10, RZ, R10 ;  /* 0x0000000aff0a723e */ /* 0x000fca00000010ff */
[----:B------:R0:W-:Y:S01]  /*18b0*/  STG.E.U16 desc[UR6][R4.64], R10 ;  /* 0x0000000a04007986 */ /* 0x0001e2000c101506 */
[----:B------:R-:W-:Y:S05]  /*18c0*/  @P0 BRA `(.L_x_3998) ;  /* 0x0000002400d80947 */ /* 0x000fea0003800000 */
[----:B------:R-:W1:Y:S01]  /*18d0*/  LDCU.64 UR8, c[0x0][0x390] ;  /* 0x00007200ff0877ac */ /* 0x000e620008000a00 */
[----:B0-----:R-:W-:Y:S01]  /*18e0*/  MOV R5, R3 ;  /* 0x0000000300057202 */ /* 0x001fe20000000f00 */
[----:B------:R-:W-:Y:S01]  /*18f0*/  IMAD.MOV.U32 R4, RZ, RZ, RZ ;  /* 0x000000ffff047224 */ /* 0x000fe200078e00ff */
        /* <DEDUP_REMOVED lines=295> */
.L_x_3999:
        /* <DEDUP_REMOVED lines=11> */
[----:B------:R-:W0:Y:S02]  /*2c20*/  MUFU.LG2 R9, R9 ;  /* 0x0000000900097308 */ /* 0x000e240000000c00 */
[----:B0-----:R-:W-:-:S05]  /*2c30*/  FMUL.FTZ R10, R9, 0.69314718246459960938 ;  /* 0x3f317218090a7820 */ /* 0x001fca0000410000 */
[----:B------:R-:W-:-:S05]  /*2c40*/  F2FP.BF16.F32.PACK_AB R10, RZ, R10 ;  /* 0x0000000aff0a723e */ /* 0x000fca00000010ff */
[----:B------:R0:W-:Y:S02]  /*2c50*/  STG.E.U16 desc[UR6][R4.64], R10 ;  /* 0x0000000a04007986 */ /* 0x0001e4000c101506 */
.L_x_3996:
[----:B------:R-:W-:-:S13]  /*2c60*/  ISETP.GE.AND P0, PT, R3, UR4, PT ;  /* 0x0000000403007c0c */ /* 0x000fda000bf06270 */
[----:B------:R-:W-:Y:S05]  /*2c70*/  @P0 BREAK.RELIABLE B1 ;  /* 0x0000000000010942 */ /* 0x000fea0003800100 */
[----:B------:R-:W-:Y:S05]  /*2c80*/  @P0 BRA `(.L_x_3998) ;  /* 0x0000001000e80947 */ /* 0x000fea0003800000 */
[----:B------:R-:W-:Y:S05]  /*2c90*/  BSYNC.RELIABLE B1 ;  /* 0x0000000000017941 */ /* 0x000fea0003800100 */
.L_x_3995:
        /* <DEDUP_REMOVED lines=298> */
.L_x_4000:
        /* <DEDUP_REMOVED lines=15> */
.L_x_3998:
[----:B------:R-:W-:Y:S05]  /*4030*/  BSYNC.RECONVERGENT B0 ;  /* 0x0000000000007941 */ /* 0x000fea0003800200 */
.L_x_3994:
        /* <DEDUP_REMOVED lines=301> */
.L_x_4001:
[----:B------:R-:W0:Y:S02]  /*5310*/  LDCU.128 UR8, c[0x0][0x580] ;  /* 0x0000b000ff0877ac */ /* 0x000e240008000c00 */
[----:B0-----:R-:W-:-:S04]  /*5320*/  IADD3 R4, P0, PT, R2, UR10, RZ ;  /* 0x0000000a02047c10 */ /* 0x001fc8000ff1e0ff */
[----:B------:R-:W-:-:S05]  /*5330*/  IADD3.X R5, PT, PT, RZ, UR11, RZ, P0, !PT ;  /* 0x0000000bff057c10 */ /* 0x000fca00087fe4ff */
[----:B------:R-:W2:Y:S01]  /*5340*/  LDG.E.U16 R4, desc[UR6][R4.64] ;  /* 0x0000000604047981 */ /* 0x000ea2000c1e1500 */
[----:B------:R-:W-:-:S04]  /*5350*/  IADD3 R2, P0, PT, R3, UR8, RZ ;  /* 0x0000000803027c10 */ /* 0x000fc8000ff1e0ff */
[----:B------:R-:W-:Y:S02]  /*5360*/  IADD3.X R3, PT, PT, RZ, UR9, RZ, P0, !PT ;  /* 0x00000009ff037c10 */ /* 0x000fe400087fe4ff */
[----:B--2---:R-:W-:-:S05]  /*5370*/  SHF.L.U32 R0, R4, 0x10, RZ ;  /* 0x0000001004007819 */ /* 0x004fca00000006ff */
[----:B------:R-:W-:-:S04]  /*5380*/  FADD.FTZ R6, -R0, 1 ;  /* 0x3f80000000067421 */ /* 0x000fc80000010100 */
[----:B------:R-:W0:Y:S02]  /*5390*/  MUFU.RCP R7, R6 ;  /* 0x0000000600077308 */ /* 0x000e240000001000 */
[----:B0-----:R-:W-:-:S06]  /*53a0*/  FMUL.FTZ R0, R0, R7 ;  /* 0x0000000700007220 */ /* 0x001fcc0000410000 */
[----:B------:R-:W0:Y:S02]  /*53b0*/  MUFU.LG2 R0, R0 ;  /* 0x0000000000007308 */ /* 0x000e240000000c00 */
[----:B0-----:R-:W-:-:S05]  /*53c0*/  FMUL.FTZ R7, R0, 0.69314718246459960938 ;  /* 0x3f31721800077820 */ /* 0x001fca0000410000 */
[----:B------:R-:W-:-:S05]  /*53d0*/  F2FP.BF16.F32.PACK_AB R7, RZ, R7 ;  /* 0x00000007ff07723e */ /* 0x000fca00000010ff */
[----:B------:R-:W-:Y:S01]  /*53e0*/  STG.E.U16 desc[UR6][R2.64], R7 ;  /* 0x0000000702007986 */ /* 0x000fe2000c101506 */
[----:B------:R-:W-:Y:S05]  /*53f0*/  EXIT ;  /* 0x000000000000794d */ /* 0x000fea0003800000 */
.L_x_4002:
        /* <DEDUP_REMOVED lines=16> */
.L_x_11337:


//--------------------- .text._ZN2at6native27unrolled_elementwise_kernelIZZZNS0_17logit_kernel_cudaERNS_18TensorIteratorBaseERKN3c106ScalarEENKUlvE_clEvENKUlvE2_clEvEUlNS4_8BFloat16EE_St5arrayIPcLm2EELi4E23TrivialOffsetCalculatorILi1EjESG_NS0_6memory15LoadWithoutCastENSH_16StoreWithoutCastEEEviT_T0_T2_T3_T4_T5_ --------------------------
	.section	.text._ZN2at6native27unrolled_elementwise_kernelIZZZNS0_17logit_kernel_cudaERNS_18TensorIteratorBaseERKN3c106ScalarEENKUlvE_clEvENKUlvE2_clEvEUlNS4_8BFloat16EE_St5arrayIPcLm2EELi4E23TrivialOffsetCalculatorILi1EjESG_NS0_6memory15LoadWithoutCastENSH_16StoreWithoutCastEEEviT_T0_T2_T3_T4_T5_,"ax",@progbits
	.align	128
        .global         _ZN2at6native27unrolled_elementwise_kernelIZZZNS0_17logit_kernel_cudaERNS_18TensorIteratorBaseERKN3c106ScalarEENKUlvE_clEvENKUlvE2_clEvEUlNS4_8BFloat16EE_St5arrayIPcLm2EELi4E23TrivialOffsetCalculatorILi1EjESG_NS0_6memory15LoadWithoutCastENSH_16StoreWithoutCastEEEviT_T0_T2_T3_T4_T5_
        .type           _ZN2at6native27unrolled_elementwise_kernelIZZZNS0_17logit_kernel_cudaERNS_18TensorIteratorBaseERKN3c106ScalarEENKUlvE_clEvENKUlvE2_clEvEUlNS4_8BFloat16EE_St5arrayIPcLm2EELi4E23TrivialOffsetCalculatorILi1EjESG_NS0_6memory15LoadWithoutCastENSH_16StoreWithoutCastEEEviT_T0_T2_T3_T4_T5_,@function
        .size           _ZN2at6native27unrolled_elementwise_kernelIZZZNS0_17logit_kernel_cudaERNS_18TensorIteratorBaseERKN3c106ScalarEENKUlvE_clEvENKUlvE2_clEvEUlNS4_8BFloat16EE_St5arrayIPcLm2EELi4E23TrivialOffsetCalculatorILi1EjESG_NS0_6memory15LoadWithoutCastENSH_16StoreWithoutCastEEEviT_T0_T2_T3_T4_T5_,(.L_x_11338 - _ZN2at6native27unrolled_elementwise_kernelIZZZNS0_17logit_kernel_cudaERNS_18TensorIteratorBaseERKN3c106ScalarEENKUlvE_clEvENKUlvE2_clEvEUlNS4_8BFloat16EE_St5arrayIPcLm2EELi4E23TrivialOffsetCalculatorILi1EjESG_NS0_6memory15LoadWithoutCastENSH_16StoreWithoutCastEEEviT_T0_T2_T3_T4_T5_)
        .other          _ZN2at6native27unrolled_elementwise_kernelIZZZNS0_17logit_kernel_cudaERNS_18TensorIteratorBaseERKN3c106ScalarEENKUlvE_clEvENKUlvE2_clEvEUlNS4_8BFloat16EE_St5arrayIPcLm2EELi4E23TrivialOffsetCalculatorILi1EjESG_NS0_6memory15LoadWithoutCastENSH_16StoreWithoutCastEEEviT_T0_T2_T3_T4_T5_,@"STO_CUDA_ENTRY STV_DEFAULT"
_ZN2at6native27unrolled_elementwise_kernelIZZZNS0_17logit_kernel_cudaERNS_18TensorIteratorBaseERKN3c106ScalarEENKUlvE_clEvENKUlvE2_clEvEUlNS4_8BFloat16EE_St5arrayIPcLm2EELi4E23TrivialOffsetCalculatorILi1EjESG_NS0_6memory15LoadWithoutCastENSH_16StoreWithoutCastEEEviT_T0_T2_T3_T4_T5_:
.text._ZN2at6native27unrolled_elementwise_kernelIZZZNS0_17logit_kernel_cudaERNS_18TensorIteratorBaseERKN3c106ScalarEENKUlvE_clEvENKUlvE2_clEvEUlNS4_8BFloat16EE_St5arrayIPcLm2EELi4E23TrivialOffsetCalculatorILi1EjESG_NS0_6memory15LoadWithoutCastENSH_16StoreWithoutCastEEEviT_T0_T2_T3_T4_T5_:
[----:B------:R-:W-:Y:S01]  /*0000*/  LDC R1, c[0x0][0x37c] ;  /* 0x0000df00ff017b82 */ /* 0x000fe20000000800 */
[----:B------:R-:W0:Y:S07]  /*0010*/  S2R R0, SR_CTAID.X ;  /* 0x0000000000007919 */ /* 0x000e2e0000002500 */
[----:B------:R-:W0:Y:S01]  /*0020*/  LDC R3, c[0x0][0x380] ;  /* 0x0000e000ff037b82 */ /* 0x000e220000000800 */
[----:B------:R-:W1:Y:S01]  /*0030*/  LDCU.64 UR4, c[0x0][0x358] ;  /* 0x00006b00ff0477ac */ /* 0x000e620008000a00 */
[----:B------:R-:W2:Y:S01]  /*0040*/  S2R R7, SR_TID.X ;  /* 0x0000000000077919 */ /* 0x000ea20000002100 */
[----:B0-----:R-:W-:Y:S01]  /*0050*/  IMAD R2, R0, -0x200, R3 ;  /* 0xfffffe0000027824 */ /* 0x001fe200078e0203 */
[----:B--2---:R-:W-:-:S04]  /*0060*/  MOV R3, R7 ;  /* 0x0000000700037202 */ /* 0x004fc80000000f00 */
[----:B------:R-:W-:-:S13]  /*0070*/  ISETP.GE.AND P0, PT, R7, R2, PT ;  /* 0x000000020700720c */ /* 0x000fda0003f06270 */
[----:B------:R-:W-:Y:S01]  /*0080*/  @!P0 VIADD R7, R3, 0x80 ;  /* 0x0000008003078836 */ /* 0x000fe20000000000 */
[----:B------:R-:W0:Y:S01]  /*0090*/  @!P0 LDC.64 R14, c[0x0][0x390] ;  /* 0x0000e400ff0e8b82 */ /* 0x000e220000000a00 */
[----:B------:R-:W-:-:S03]  /*00a0*/  @!P0 LEA R11, R0, R3, 0x9 ;  /* 0x00000003000b8211 */ /* 0x000fc600078e48ff */
[----:B------:R-:W-:-:S13]  /*00b0*/  ISETP.GE.AND P1, PT, R7, R2, PT ;  /* 0x000000020700720c */ /* 0x000fda0003f26270 */
[----:B------:R-:W-:Y:S01]  /*00c0*/  @!P1 LEA R17, R0, R7, 0x9 ;  /* 0x0000000700119211 */ /* 0x000fe200078e48ff */
[----:B------:R-:W-:Y:S01]  /*00d0*/  @!P1 VIADD R7, R7, 0x80 ;  /* 0x0000008007079836 */ /* 0x000fe20000000000 */
[----:B------:R-:W2:Y:S04]  /*00e0*/  @!P1 LDC.64 R12, c[0x0][0x390] ;  /* 0x0000e400ff0c9b82 */ /* 0x000ea80000000a00 */
[----:B------:R-:W-:Y:S01]  /*00f0*/  ISETP.GE.AND P2, PT, R7, R2, PT ;  /* 0x000000020700720c */ /* 0x000fe20003f46270 */
[----:B0-----:R-:W-:Y:S01]  /*0100*/  @!P0 IMAD.WIDE.U32 R14, R11, 0x2, R14 ;  /* 0x000000020b0e8825 */ /* 0x001fe200078e000e */
[----:B------:R-:W-:-:S06]  /*0110*/  PRMT R11, RZ, 0x7610, R11 ;  /* 0x00007610ff0b7816 */ /* 0x000fcc000000000b */
[----:B-1----:R-:W3:Y:S05]  /*0120*/  @!P0 LDG.E.U16 R11, desc[UR4][R14.64] ;  /* 0x000000040e0b8981 */ /* 0x002eea000c1e1500 */
[----:B------:R-:W0:Y:S01]  /*0130*/  @!P2 LDC.64 R8, c[0x0][0x390] ;  /* 0x0000e400ff08ab82 */ /* 0x000e220000000a00 */
[----:B------:R-:W-:Y:S01]  /*0140*/  @!P2 IMAD R19, R0, 0x200, R7 ;  /* 0x000002000013a824 */ /* 0x000fe200078e0207 */
[----:B------:R-:W-:-:S04]  /*0150*/  @!P2 IADD3 R7, PT, PT, R7, 0x80, RZ ;  /* 0x000000800707a810 */ /* 0x000fc80007ffe0ff */
[----:B------:R-:W-:Y:S01]  /*0160*/  ISETP.GE.AND P0, PT, R7, R2, PT ;  /* 0x000000020700720c */ /* 0x000fe20003f06270 */
[----:B--2---:R-:W-:Y:S01]  /*0170*/  @!P1 IMAD.WIDE.U32 R12, R17, 0x2, R12 ;  /* 0x00000002110c9825 */ /* 0x004fe200078e000c */
[----:B------:R-:W-:-:S06]  /*0180*/  PRMT R18, RZ, 0x7610, R18 ;  /* 0x00007610ff127816 */ /* 0x000fcc0000000012 */
[----:B------:R1:W2:Y:S01]  /*0190*/  @!P1 LDG.E.U16 R18, desc[UR4][R12.64] ;  /* 0x000000040c129981 */ /* 0x0002a2000c1e1500 */
[----:B0-----:R-:W-:Y:S01]  /*01a0*/  @!P2 IMAD.WIDE.U32 R16, R19, 0x2, R8 ;  /* 0x000000021310a825 */ /* 0x001fe200078e0008 */
[----:B------:R-:W-:-:S03]  /*01b0*/  PRMT R19, RZ, 0x7610, R19 ;  /* 0x00007610ff137816 */ /* 0x000fc60000000013 */
[----:B------:R-:W0:Y:S03]  /*01c0*/  @!P0 LDC.64 R8, c[0x0][0x390] ;  /* 0x0000e400ff088b82 */ /* 0x000e260000000a00 */
[----:B------:R-:W4:Y:S01]  /*01d0*/  @!P2 LDG.E.U16 R19, desc[UR4][R16.64] ;  /* 0x000000041013a981 */ /* 0x000f22000c1e1500 */
[----:B------:R-:W-:Y:S01]  /*01e0*/  @!P0 IMAD R7, R0, 0x200, R7 ;  /* 0x0000020000078824 */ /* 0x000fe200078e0207 */
[----:B------:R-:W-:-:S03]  /*01f0*/  PRMT R10, RZ, 0x7610, R10 ;  /* 0x00007610ff0a7816 */ /* 0x000fc6000000000a */
[----:B0-----:R-:W-:-:S05]  /*0200*/  @!P0 IMAD.WIDE.U32 R8, R7, 0x2, R8 ;  /* 0x0000000207088825 */ /* 0x001fca00078e0008 */
[----:B------:R0:W5:Y:S01]  /*0210*/  @!P0 LDG.E.U16 R10, desc[UR4][R8.64] ;  /* 0x00000004080a8981 */ /* 0x000162000c1e1500 */
[C---:B------:R-:W-:Y:S01]  /*0220*/  ISETP.GE.AND P1, PT, R3.reuse, R2, PT ;  /* 0x000000020300720c */ /* 0x040fe20003f26270 */
[C---:B-1----:R-:W-:Y:S01]  /*0230*/  VIADD R13, R3.reuse, 0x100 ;  /* 0x00000100030d7836 */ /* 0x042fe20000000000 */
[----:B------:R-:W-:-:S04]  /*0240*/  IADD3 R7, PT, PT, R3, 0x80, RZ ;  /* 0x0000008003077810 */ /* 0x000fc80007ffe0ff */
[-C--:B------:R-:W-:Y:S02]  /*0250*/  ISETP.GE.AND P3, PT, R13, R2.reuse, PT ;  /* 0x000000020d00720c */ /* 0x080fe40003f66270 */
[----:B------:R-:W-:Y:S01]  /*0260*/  ISETP.GE.AND P2, PT, R7, R2, PT ;  /* 0x000000020700720c */ /* 0x000fe20003f46270 */
[----:B0-----:R-:W-:-:S05]  /*0270*/  VIADD R9, R3, 0x180 ;  /* 0x0000018003097836 */ /* 0x001fca0000000000 */
[----:B------:R-:W-:Y:S02]  /*0280*/  ISETP.GE.AND P0, PT, R9, R2, PT ;  /* 0x000000020900720c */ /* 0x000fe40003f06270 */
[----:B------:R-:W0:Y:S01]  /*0290*/  @!P1 LDC.64 R8, c[0x0][0x388] ;  /* 0x0000e200ff089b82 */ /* 0x000e220000000a00 */
[----:B------:R-:W-:Y:S01]  /*02a0*/  @!P1 IMAD R15, R0, 0x200, R3 ;  /* 0x00000200000f9824 */ /* 0x000fe200078e0203 */
[----:B------:R-:W-:-:S04]  /*02b0*/  @!P1 MOV R3, R7 ;  /* 0x0000000700039202 */ /* 0x000fc80000000f00 */
[----:B------:R-:W-:Y:S01]  /*02c0*/  ISETP.GE.AND P4, PT, R3, R2, PT ;  /* 0x000000020300720c */ /* 0x000fe20003f86270 */
[----:B0-----:R-:W-:Y:S01]  /*02d0*/  @!P1 IMAD.WIDE.U32 R8, R15, 0x2, R8 ;  /* 0x000000020f089825 */ /* 0x001fe200078e0008 */
[----:B------:R-:W-:Y:S01]  /*02e0*/  BSSY.RECONVERGENT B0, `(.L_x_4003) ;  /* 0x0000025000007945 */ /* 0x000fe20003800200 */
[----:B---3--:R-:W-:-:S05]  /*02f0*/  @!P1 SHF.L.U32 R11, R11, 0x10, RZ ;  /* 0x000000100b0b9819 */ /* 0x008fca00000006ff */
[----:B------:R-:W-:-:S06]  /*0300*/  @!P1 FADD.FTZ R12, -R11, 1 ;  /* 0x3f8000000b0c9421 */ /* 0x000fcc0000010100 */
[----:B------:R-:W0:Y:S01]  /*0310*/  @!P1 MUFU.RCP R12, R12 ;  /* 0x0000000c000c9308 */ /* 0x000e220000001000 */
[----:B--2---:R-:W-:-:S04]  /*0320*/  @!P2 IMAD.U32 R18, R18, 0x10000, RZ ;  /* 0x000100001212a824 */ /* 0x004fc800078e00ff */
[----:B------:R-:W-:Y:S01]  /*0330*/  @!P2 FADD.FTZ R13, -R18, 1 ;  /* 0x3f800000120da421 */ /* 0x000fe20000010100 */
[----:B0-----:R-:W-:Y:S01]  /*0340*/  @!P1 FMUL.FTZ R11, R11, R12 ;  /* 0x0000000c0b0b9220 */ /* 0x001fe20000410000 */
[----:B----4-:R-:W-:-:S05]  /*0350*/  @!P3 SHF.L.U32 R19, R19, 0x10, RZ ;  /* 0x000000101313b819 */ /* 0x010fca00000006ff */
[----:B------:R-:W0:Y:S01]  /*0360*/  @!P1 MUFU.LG2 R11, R11 ;  /* 0x0000000b000b9308 */ /* 0x000e220000000c00 */
[----:B------:R-:W-:-:S07]  /*0370*/  @!P3 FADD.FTZ R14, -R19, 1 ;  /* 0x3f800000130eb421 */ /* 0x000fce0000010100 */
[----:B------:R-:W1:Y:S08]  /*0380*/  @!P2 MUFU.RCP R13, R13 ;  /* 0x0000000d000da308 */ /* 0x000e700000001000 */
[----:B------:R-:W2:Y:S01]  /*0390*/  @!P3 MUFU.RCP R14, R14 ;  /* 0x0000000e000eb308 */ /* 0x000ea20000001000 */
[----:B0-----:R-:W-:-:S05]  /*03a0*/  @!P1 FMUL.FTZ R12, R11, 0.69314718246459960938 ;  /* 0x3f3172180b0c9820 */ /* 0x001fca0000410000 */
[----:B------:R-:W-:Y:S01]  /*03b0*/  @!P1 F2FP.BF16.F32.PACK_AB R6, RZ, R12 ;  /* 0x0000000cff06923e */ /* 0x000fe200000010ff */
[----:B-1----:R-:W-:Y:S01]  /*03c0*/  @!P2 FMUL.FTZ R18, R18, R13 ;  /* 0x0000000d1212a220 */ /* 0x002fe20000410000 */
[----:B-----5:R-:W-:Y:S01]  /*03d0*/  @!P0 SHF.L.U32 R10, R10, 0x10, RZ ;  /* 0x000000100a0a8819 */ /* 0x020fe200000006ff */
[----:B--2---:R-:W-:-:S04]  /*03e0*/  @!P3 FMUL.FTZ R19, R19, R14 ;  /* 0x0000000e1313b220 */ /* 0x004fc80000410000 */
[----:B------:R-:W0:Y:S01]  /*03f0*/  @!P2 MUFU.LG2 R18, R18 ;  /* 0x000000120012a308 */ /* 0x000e220000000c00 */
[----:B------:R1:W-:Y:S01]  /*0400*/  @!P1 STG.E.U16 desc[UR4][R8.64], R6 ;  /* 0x0000000608009986 */ /* 0x0003e2000c101504 */
[----:B------:R-:W-:-:S06]  /*0410*/  @!P0 FADD.FTZ R13, -R10, 1 ;  /* 0x3f8000000a0d8421 */ /* 0x000fcc0000010100 */
[----:B------:R-:W2:Y:S08]  /*0420*/  @!P3 MUFU.LG2 R19, R19 ;  /* 0x000000130013b308 */ /* 0x000eb00000000c00 */
[----:B------:R-:W3:Y:S01]  /*0430*/  @!P0 MUFU.RCP R13, R13 ;  /* 0x0000000d000d8308 */ /* 0x000ee20000001000 */
[----:B0-----:R-:W-:Y:S01]  /*0440*/  @!P2 FMUL.FTZ R18, R18, 0.69314718246459960938 ;  /* 0x3f3172181212a820 */ /* 0x001fe20000410000 */
[----:B--2---:R-:W-:-:S04]  /*0450*/  @!P3 FMUL.FTZ R19, R19, 0.69314718246459960938 ;  /* 0x3f3172181313b820 */ /* 0x004fc80000410000 */
[----:B------:R-:W-:Y:S02]  /*0460*/  @!P2 F2FP.BF16.F32.PACK_AB R4, RZ, R18 ;  /* 0x00000012ff04a23e */ /* 0x000fe400000010ff */
[----:B------:R-:W-:Y:S01]  /*0470*/  @!P3 F2FP.BF16.F32.PACK_AB R5, RZ, R19 ;  /* 0x00000013ff05b23e */ /* 0x000fe200000010ff */
[----:B-1----:R-:W-:Y:S06]  /*0480*/  @P4 BRA `(.L_x_4004) ;  /* 0x0000000000284947 */ /* 0x002fec0003800000 */
[----:B------:R-:W0:Y:S01]  /*0490*/  LDC.64 R6, c[0x0][0x388] ;  /* 0x0000e200ff067b82 */ /* 0x000e220000000a00 */
[----:B------:R-:W-:Y:S01]  /*04a0*/  IMAD R9, R0, 0x200, R3 ;  /* 0x0000020000097824 */ /* 0x000fe200078e0203 */
[----:B------:R-:W-:-:S04]  /*04b0*/  IADD3 R3, PT, PT, R3, 0x80, RZ ;  /* 0x0000008003037810 */ /* 0x000fc80007ffe0ff */
[----:B------:R-:W-:-:S13]  /*04c0*/  ISETP.GE.AND P1, PT, R3, R2, PT ;  /* 0x000000020300720c */ /* 0x000fda0003f26270 */
[----:B------:R-:W-:Y:S01]  /*04d0*/  @!P1 IMAD R11, R0, 0x200, R3 ;  /* 0x00000200000b9824 */ /* 0x000fe200078e0203 */
[----:B------:R-:W-:Y:S01]  /*04e0*/  @!P1 IADD3 R3, PT, PT, R3, 0x80, RZ ;  /* 0x0000008003039810 */ /* 0x000fe20007ffe0ff */
[----:B0-----:R-:W-:-:S04]  /*04f0*/  IMAD.WIDE.U32 R8, R9, 0x2, R6 ;  /* 0x0000000209087825 */ /* 0x001fc800078e0006 */
[----:B------:R-:W-:Y:S01]  /*0500*/  @!P1 IMAD.WIDE.U32 R6, R11, 0x2, R6 ;  /* 0x000000020b069825 */ /* 0x000fe200078e0006 */
[----:B------:R0:W-:Y:S04]  /*0510*/  STG.E.U16 desc[UR4][R8.64], R4 ;  /* 0x0000000408007986 */ /* 0x0001e8000c101504 */
[----:B------:R0:W-:Y:S02]  /*0520*/  @!P1 STG.E.U16 desc[UR4][R6.64], R5 ;  /* 0x0000000506009986 */ /* 0x0001e4000c101504 */
.L_x_4004:
[----:B------:R-:W-:Y:S05]  /*0530*/  BSYNC.RECONVERGENT B0 ;  /* 0x0000000000007941 */ /* 0x000fea0003800200 */
.L_x_4003:
[----:B---3--:R-:W-:Y:S01]  /*0540*/  @!P0 FMUL.FTZ R10, R10, R13 ;  /* 0x0000000d0a0a8220 */ /* 0x008fe20000410000 */
[----:B------:R-:W-:-:S05]  /*0550*/  ISETP.GE.AND P1, PT, R3, R2, PT ;  /* 0x000000020300720c */ /* 0x000fca0003f26270 */
[----:B------:R-:W1:Y:S08]  /*0560*/  @!P0 MUFU.LG2 R10, R10 ;  /* 0x0000000a000a8308 */ /* 0x000e700000000c00 */
[----:B------:R-:W-:Y:S05]  /*0570*/  @P1 EXIT ;  /* 0x000000000000194d */ /* 0x000fea0003800000 */
[----:B0-----:R-:W0:Y:S01]  /*0580*/  LDC.64 R4, c[0x0][0x388] ;  /* 0x0000e200ff047b82 */ /* 0x001e220000000a00 */
[----:B-1----:R-:W-:Y:S01]  /*0590*/  @!P0 FMUL.FTZ R10, R10, 0.69314718246459960938 ;  /* 0x3f3172180a0a8820 */ /* 0x002fe20000410000 */
[----:B------:R-:W-:-:S04]  /*05a0*/  LEA R3, R0, R3, 0x9 ;  /* 0x0000000300037211 */ /* 0x000fc800078e48ff */
[----:B------:R-:W-:-:S04]  /*05b0*/  @!P0 F2FP.BF16.F32.PACK_AB R2, RZ, R10 ;  /* 0x0000000aff02823e */ /* 0x000fc800000010ff */
[----:B------:R-:W-:Y:S01]  /*05c0*/  PRMT R0, R2, 0x7610, R0 ;  /* 0x0000761002007816 */ /* 0x000fe20000000000 */
[----:B0-----:R-:W-:-:S05]  /*05d0*/  IMAD.WIDE.U32 R2, R3, 0x2, R4 ;  /* 0x0000000203027825 */ /* 0x001fca00078e0004 */
[----:B------:R-:W-:Y:S01]  /*05e0*/  STG.E.U16 desc[UR4][R2.64], R0 ;  /* 0x0000000002007986 */ /* 0x000fe2000c101504 */
[----:B------:R-:W-:Y:S05]  /*05f0*/  EXIT ;  /* 0x000000000000794d */ /* 0x000fea0003800000 */
.L_x_4005:
        /* <DEDUP_REMOVED lines=16> */
.L_x_11338:


//--------------------- .text._ZN2at6native29vectorized_elementwise_kernelILi2EZZZNS0_17logit_kernel_cudaERNS_18TensorIteratorBaseERKN3c106ScalarEENKUlvE_clEvENKUlvE2_clEvEUlNS4_8BFloat16EE_St5arrayIPcLm2EEEEviT0_T1_ --------------------------
	.section	.text._ZN2at6native29vectorized_elementwise_kernelILi2EZZZNS0_17logit_kernel_cudaERNS_18TensorIteratorBaseERKN3c106ScalarEENKUlvE_clEvENKUlvE2_clEvEUlNS4_8BFloat16EE_St5arrayIPcLm2EEEEviT0_T1_,"ax",@progbits
	.align	128
        .global         _ZN2at6native29vectorized_elementwise_kernelILi2EZZZNS0_17logit_kernel_cudaERNS_18TensorIteratorBaseERKN3c106ScalarEENKUlvE_clEvENKUlvE2_clEvEUlNS4_8BFloat16EE_St5arrayIPcLm2EEEEviT0_T1_
        .type           _ZN2at6native29vectorized_elementwise_kernelILi2EZZZNS0_17logit_kernel_cudaERNS_18TensorIteratorBaseERKN3c106ScalarEENKUlvE_clEvENKUlvE2_clEvEUlNS4_8BFloat16EE_St5arrayIPcLm2EEEEviT0_T1_,@function
        .size           _ZN2at6native29vectorized_elementwise_kernelILi2EZZZNS0_17logit_kernel_cudaERNS_18TensorIteratorBaseERKN3c106ScalarEENKUlvE_clEvENKUlvE2_clEvEUlNS4_8BFloat16EE_St5arrayIPcLm2EEEEviT0_T1_,(.L_x_11339 - _ZN2at6native29vectorized_elementwise_kernelILi2EZZZNS0_17logit_kernel_cudaERNS_18TensorIteratorBaseERKN3c106ScalarEENKUlvE_clEvENKUlvE2_clEvEUlNS4_8BFloat16EE_St5arrayIPcLm2EEEEviT0_T1_)
        .other          _ZN2at6native29vectorized_elementwise_kernelILi2EZZZNS0_17logit_kernel_cudaERNS_18TensorIteratorBaseERKN3c106ScalarEENKUlvE_clEvENKUlvE2_clEvEUlNS4_8BFloat16EE_St5arrayIPcLm2EEEEviT0_T1_,@"STO_CUDA_ENTRY STV_DEFAULT"
_ZN2at6native29vectorized_elementwise_kernelILi2EZZZNS0_17logit_kernel_cudaERNS_18TensorIteratorBaseERKN3c106ScalarEENKUlvE_clEvENKUlvE2_clEvEUlNS4_8BFloat16EE_St5arrayIPcLm2EEEEviT0_T1_:
.text._ZN2at6native29vectorized_elementwise_kernelILi2EZZZNS0_17logit_kernel_cudaERNS_18TensorIteratorBaseERKN3c106ScalarEENKUlvE_clEvENKUlvE2_clEvEUlNS4_8BFloat16EE_St5arrayIPcLm2EEEEviT0_T1_:
        /* <DEDUP_REMOVED lines=10> */
[----:B0-----:R-:W-:Y:S02]  /*00a0*/  ISETP.GE.U32.AND P1, PT, R0, R5, PT ;  /* 0x000000050000720c */ /* 0x001fe40003f26070 */
[----:B------:R-:W-:-:S11]  /*00b0*/  MOV R2, R0 ;  /* 0x0000000000027202 */ /* 0x000fd60000000f00 */
[----:B------:R-:W-:Y:S01]  /*00c0*/  @!P1 VIADD R0, R2, 0x80 ;  /* 0x0000008002009836 */ /* 0x000fe20000000000 */
[----:B------:R-:W0:Y:S01]  /*00d0*/  @!P1 LDC.64 R12, c[0x0][0x390] ;  /* 0x0000e400ff0c9b82 */ /* 0x000e220000000a00 */
[----:B------:R-:W-:Y:S01]  /*00e0*/  PRMT R18, RZ, 0x7610, R18 ;  /* 0x00007610ff127816 */ /* 0x000fe20000000012 */
[----:B------:R-:W-:Y:S02]  /*00f0*/  @!P1 IMAD.IADD R21, R3, 0x1, R2 ;  /* 0x0000000103159824 */ /* 0x000fe400078e0202 */
[----:B------:R-:W-:-:S13]  /*0100*/  ISETP.GE.U32.AND P2, PT, R0, R5, PT ;  /* 0x000000050000720c */ /* 0x000fda0003f46070 */
[----:B------:R-:W-:Y:S01]  /*0110*/  @!P2 IADD3 R25, PT, PT, R3, R0, RZ ;  /* 0x000000000319a210 */ /* 0x000fe20007ffe0ff */
[----:B------:R-:W-:Y:S01]  /*0120*/  @!P2 VIADD R0, R0, 0x80 ;  /* 0x000000800000a836 */ /* 0x000fe20000000000 */
[----:B------:R-:W1:Y:S04]  /*0130*/  @!P2 LDC.64 R14, c[0x0][0x390] ;  /* 0x0000e400ff0eab82 */ /* 0x000e680000000a00 */
[----:B------:R-:W-:Y:S01]  /*0140*/  ISETP.GE.U32.AND P3, PT, R0, R5, PT ;  /* 0x000000050000720c */ /* 0x000fe20003f66070 */
[----:B0-----:R-:W-:-:S05]  /*0150*/  @!P1 IMAD.WIDE.U32 R12, R21, 0x2, R12 ;  /* 0x00000002150c9825 */ /* 0x001fca00078e000c */
[----:B------:R0:W2:Y:S07]  /*0160*/  @!P1 LDG.E.U16 R22, desc[UR4][R12.64] ;  /* 0x000000040c169981 */ /* 0x0000ae000c1e1500 */
[----:B------:R-:W-:Y:S02]  /*0170*/  @!P3 IADD3 R23, PT, PT, R3, R0, RZ ;  /* 0x000000000317b210 */ /* 0x000fe40007ffe0ff */
[----:B------:R-:W-:Y:S01]  /*0180*/  @!P3 IADD3 R0, PT, PT, R0, 0x80, RZ ;  /* 0x000000800000b810 */ /* 0x000fe20007ffe0ff */
[----:B0-----:R-:W0:Y:S03]  /*0190*/  @!P3 LDC.64 R12, c[0x0][0x390] ;  /* 0x0000e400ff0cbb82 */ /* 0x001e260000000a00 */
[----:B------:R-:W-:-:S13]  /*01a0*/  ISETP.GE.U32.AND P4, PT, R0, R5, PT ;  /* 0x000000050000720c */ /* 0x000fda0003f86070 */
[----:B------:R-:W-:Y:S01]  /*01b0*/  @!P4 IADD3 R17, PT, PT, R3, R0, RZ ;  /* 0x000000000311c210 */ /* 0x000fe20007ffe0ff */
[----:B-1----:R-:W-:Y:S01]  /*01c0*/  @!P2 IMAD.WIDE.U32 R14, R25, 0x2, R14 ;  /* 0x00000002190ea825 */ /* 0x002fe200078e000e */
[----:B------:R-:W-:Y:S01]  /*01d0*/  @!P4 IADD3 R0, PT, PT, R0, 0x80, RZ ;  /* 0x000000800000c810 */ /* 0x000fe20007ffe0ff */
[----:B------:R-:W1:Y:S03]  /*01e0*/  @!P4 LDC.64 R28, c[0x0][0x390] ;  /* 0x0000e400ff1ccb82 */ /* 0x000e660000000a00 */
[----:B------:R-:W-:Y:S01]  /*01f0*/  ISETP.GE.U32.AND P0, PT, R0, R5, PT ;  /* 0x000000050000720c */ /* 0x000fe20003f06070 */
[----:B------:R3:W4:-:S12]  /*0200*/  @!P2 LDG.E.U16 R18, desc[UR4][R14.64] ;  /* 0x000000040e12a981 */ /* 0x000718000c1e1500 */
[----:B------:R-:W-:Y:S01]  /*0210*/  @!P0 IMAD.IADD R25, R3, 0x1, R0 ;  /* 0x0000000103198824 */ /* 0x000fe200078e0200 */
[----:B------:R-:W-:Y:S01]  /*0220*/  @!P0 IADD3 R0, PT, PT, R0, 0x80, RZ ;  /* 0x0000008000008810 */ /* 0x000fe20007ffe0ff */
[----:B------:R-:W5:Y:S03]  /*0230*/  @!P0 LDC.64 R20, c[0x0][0x390] ;  /* 0x0000e400ff148b82 */ /* 0x000f660000000a00 */
[----:B------:R-:W-:-:S13]  /*0240*/  ISETP.GE.U32.AND P2, PT, R0, R5, PT ;  /* 0x000000050000720c */ /* 0x000fda0003f46070 */
[----:B------:R-:W-:Y:S01]  /*0250*/  @!P2 IADD3 R27, PT, PT, R3, R0, RZ ;  /* 0x00000000031ba210 */ /* 0x000fe20007ffe0ff */
[----:B------:R-:W-:-:S05]  /*0260*/  @!P2 VIADD R0, R0, 0x80 ;  /* 0x000000800000a836 */ /* 0x000fca0000000000 */
[----:B------:R-:W-:Y:S01]  /*0270*/  ISETP.GE.U32.AND P5, PT, R0, R5, PT ;  /* 0x000000050000720c */ /* 0x000fe20003fa6070 */
[----:B0-----:R-:W-:Y:S01]  /*0280*/  @!P3 IMAD.WIDE.U32 R12, R23, 0x2, R12 ;  /* 0x00000002170cb825 */ /* 0x001fe200078e000c */
[----:B------:R-:W-:-:S03]  /*0290*/  PRMT R23, RZ, 0x7610, R23 ;  /* 0x00007610ff177816 */ /* 0x000fc60000000017 */
[----:B-1----:R-:W-:Y:S02]  /*02a0*/  @!P4 IMAD.WIDE.U32 R28, R17, 0x2, R28 ;  /* 0x00000002111cc825 */ /* 0x002fe400078e001c */
[----:B------:R-:W0:Y:S01]  /*02b0*/  @!P2 LDC.64 R16, c[0x0][0x390] ;  /* 0x0000e400ff10ab82 */ /* 0x000e220000000a00 */
[----:B------:R1:W4:Y:S05]  /*02c0*/  @!P3 LDG.E.U16 R23, desc[UR4][R12.64] ;  /* 0x000000040c17b981 */ /* 0x00032a000c1e1500 */
[----:B------:R-:W-:Y:S02]  /*02d0*/  @!P5 IADD3 R26, PT, PT, R3, R0, RZ ;  /* 0x00000000031ad210 */ /* 0x000fe40007ffe0ff */
[----:B------:R-:W-:Y:S01]  /*02e0*/  @!P5 IADD3 R0, PT, PT, R0, 0x80, RZ ;  /* 0x000000800000d810 */ /* 0x000fe20007ffe0ff */
[----:B---3--:R-:W3:Y:S03]  /*02f0*/  @!P5 LDC.64 R14, c[0x0][0x390] ;  /* 0x0000e400ff0edb82 */ /* 0x008ee60000000a00 */
[----:B------:R-:W-:Y:S01]  /*0300*/  ISETP.GE.U32.AND P1, PT, R0, R5, PT ;  /* 0x000000050000720c */ /* 0x000fe20003f26070 */
[----:B-----5:R-:W-:Y:S01]  /*0310*/  @!P0 IMAD.WIDE.U32 R20, R25, 0x2, R20 ;  /* 0x0000000219148825 */ /* 0x020fe200078e0014 */
[----:B------:R-:W-:-:S02]  /*0320*/  PRMT R24, RZ, 0x7610, R24 ;  /* 0x00007610ff187816 */ /* 0x000fc40000000018 */
[----:B------:R-:W-:-:S04]  /*0330*/  PRMT R25, RZ, 0x7610, R25 ;  /* 0x00007610ff197816 */ /* 0x000fc80000000019 */
[----:B------:R5:W4:Y:S04]  /*0340*/  @!P4 LDG.E.U16 R24, desc[UR4][R28.64] ;  /* 0x000000041c18c981 */ /* 0x000b28000c1e1500 */
[----:B------:R3:W4:Y:S01]  /*0350*/  @!P0 LDG.E.U16 R25, desc[UR4][R20.64] ;  /* 0x0000000414198981 */ /* 0x000722000c1e1500 */
[----:B-1----:R-:W1:Y:S01]  /*0360*/  @!P1 LDC.64 R12, c[0x0][0x390] ;  /* 0x0000e400ff0c9b82 */ /* 0x002e620000000a00 */
[----:B0-----:R-:W-:-:S04]  /*0370*/  @!P2 IMAD.WIDE.U32 R16, R27, 0x2, R16 ;  /* 0x000000021b10a825 */ /* 0x001fc800078e0010 */
[----:B-----5:R-:W-:Y:S01]  /*0380*/  @!P1 IMAD.IADD R29, R3, 0x1, R0 ;  /* 0x00000001031d9824 */ /* 0x020fe200078e0200 */
[----:B------:R-:W-:Y:S01]  /*0390*/  PRMT R27, RZ, 0x7610, R27 ;  /* 0x00007610ff1b7816 */ /* 0x000fe2000000001b */
[----:B---3--:R-:W-:Y:S01]  /*03a0*/  @!P5 IMAD.WIDE.U32 R14, R26, 0x2, R14 ;  /* 0x000000021a0ed825 */ /* 0x008fe200078e000e */
[----:B------:R-:W-:Y:S02]  /*03b0*/  PRMT R20, RZ, 0x7610, R20 ;  /* 0x00007610ff147816 */ /* 0x000fe40000000014 */
[----:B------:R-:W-:Y:S02]  /*03c0*/  PRMT R26, RZ, 0x7610, R26 ;  /* 0x00007610ff1a7816 */ /* 0x000fe4000000001a */
[----:B------:R-:W3:Y:S04]  /*03d0*/  @!P2 LDG.E.U16 R27, desc[UR4][R16.64] ;  /* 0x00000004101ba981 */ /* 0x000ee8000c1e1500 */
[----:B------:R0:W5:Y:S01]  /*03e0*/  @!P5 LDG.E.U16 R26, desc[UR4][R14.64] ;  /* 0x000000040e1ad981 */ /* 0x000162000c1e1500 */
[----:B-1----:R-:W-:-:S05]  /*03f0*/  @!P1 IMAD.WIDE.U32 R12, R29, 0x2, R12 ;  /* 0x000000021d0c9825 */ /* 0x002fca00078e000c */
[----:B------:R1:W5:Y:S01]  /*0400*/  @!P1 LDG.E.U16 R20, desc[UR4][R12.64] ;  /* 0x000000040c149981 */ /* 0x000362000c1e1500 */
[C---:B------:R-:W-:Y:S02]  /*0410*/  IADD3 R0, PT, PT, R2.reuse, 0x80, RZ ;  /* 0x0000008002007810 */ /* 0x040fe40007ffe0ff */
[-C--:B------:R-:W-:Y:S02]  /*0420*/  ISETP.GE.U32.AND P0, PT, R2, R5.reuse, PT ;  /* 0x000000050200720c */ /* 0x080fe40003f06070 */
[-C--:B------:R-:W-:Y:S02]  /*0430*/  ISETP.GE.U32.AND P6, PT, R0, R5.reuse, PT ;  /* 0x000000050000720c */ /* 0x080fe40003fc6070 */
[C---:B0-----:R-:W-:Y:S02]  /*0440*/  IADD3 R14, PT, PT, R2.reuse, 0x100, RZ ;  /* 0x00000100020e7810 */ /* 0x041fe40007ffe0ff */
[----:B-1----:R-:W-:Y:S02]  /*0450*/  IADD3 R12, PT, PT, R2, 0x180, RZ ;  /* 0x00000180020c7810 */ /* 0x002fe40007ffe0ff */
[----:B------:R-:W-:-:S02]  /*0460*/  ISETP.GE.U32.AND P1, PT, R14, R5, PT ;  /* 0x000000050e00720c */ /* 0x000fc40003f26070 */
[----:B------:R-:W-:Y:S01]  /*0470*/  ISETP.GE.U32.AND P2, PT, R12, R5, PT ;  /* 0x000000050c00720c */ /* 0x000fe20003f46070 */
[----:B------:R-:W-:Y:S04]  /*0480*/  BSSY.RECONVERGENT B0, `(.L_x_4007) ;  /* 0x0000072000007945 */ /* 0x000fe80003800200 */
[----:B------:R-:W-:Y:S01]  /*0490*/  BSSY.RELIABLE B1, `(.L_x_4008) ;  /* 0x000006a000017945 */ /* 0x000fe20003800100 */
[----:B--2---:R-:W-:-:S05]  /*04a0*/  @!P0 SHF.L.U32 R22, R22, 0x10, RZ ;  /* 0x0000001016168819 */ /* 0x004fca00000006ff */
[----:B------:R-:W-:-:S04]  /*04b0*/  @!P0 FADD.FTZ R16, -R22, 1 ;  /* 0x3f80000016108421 */ /* 0x000fc80000010100 */
[----:B------:R-:W0:Y:S01]  /*04c0*/  @!P0 MUFU.RCP R17, R16 ;  /* 0x0000001000118308 */ /* 0x000e220000001000 */
[----:B----4-:R-:W-:-:S04]  /*04d0*/  @!P6 IMAD.U32 R18, R18, 0x10000, RZ ;  /* 0x000100001212e824 */ /* 0x010fc800078e00ff */
[----:B------:R-:W-:-:S06]  /*04e0*/  @!P6 FADD.FTZ R15, -R18, 1 ;  /* 0x3f800000120fe421 */ /* 0x000fcc0000010100 */
[----:B------:R-:W1:Y:S01]  /*04f0*/  @!P6 MUFU.RCP R15, R15 ;  /* 0x0000000f000fe308 */ /* 0x000e620000001000 */
[----:B0-----:R-:W-:Y:S01]  /*0500*/  @!P0 FMUL.FTZ R14, R22, R17 ;  /* 0x00000011160e8220 */ /* 0x001fe20000410000 */
[----:B------:R-:W-:-:S05]  /*0510*/  VIADD R22, R2, 0x200 ;  /* 0x0000020002167836 */ /* 0x000fca0000000000 */
[----:B------:R-:W-:Y:S01]  /*0520*/  ISETP.GE.U32.AND P3, PT, R22, R5, PT ;  /* 0x000000051600720c */ /* 0x000fe20003f66070 */
[----:B-1----:R-:W-:-:S06]  /*0530*/  @!P6 FMUL.FTZ R12, R18, R15 ;  /* 0x0000000f120ce220 */ /* 0x002fcc0000410000 */
[----:B------:R-:W0:Y:S01]  /*0540*/  @!P6 MUFU.LG2 R12, R12 ;  /* 0x0000000c000ce308 */ /* 0x000e220000000c00 */
[----:B------:R-:W-:-:S04]  /*0550*/  IADD3 R22, PT, PT, R2, 0x280, RZ ;  /* 0x0000028002167810 */ /* 0x000fc80007ffe0ff */
[-C--:B------:R-:W-:Y:S02]  /*0560*/  ISETP.GE.U32.AND P4, PT, R22, R5.reuse, PT ;  /* 0x000000051600720c */ /* 0x080fe40003f86070 */
[----:B------:R-:W-:Y:S02]  /*0570*/  IADD3 R22, PT, PT, R2, 0x300, RZ ;  /* 0x0000030002167810 */ /* 0x000fe40007ffe0ff */
[----:B------:R-:W-:Y:S02]  /*0580*/  @!P1 SHF.L.U32 R23, R23, 0x10, RZ ;  /* 0x0000001017179819 */ /* 0x000fe400000006ff */
[----:B------:R-:W-:Y:S01]  /*0590*/  ISETP.GE.U32.AND P5, PT, R22, R5, PT ;  /* 0x000000051600720c */ /* 0x000fe20003fa6070 */
[----:B------:R-:W-:Y:S02]  /*05a0*/  VIADD R22, R2, 0x380 ;  /* 0x0000038002167836 */ /* 0x000fe40000000000 */
[----:B0-----:R-:W-:Y:S01]  /*05b0*/  @!P6 FMUL.FTZ R12, R12, 0.69314718246459960938 ;  /* 0x3f3172180c0ce820 */ /* 0x001fe20000410000 */
[----:B------:R-:W-:-:S04]  /*05c0*/  @!P1 FADD.FTZ R13, -R23, 1 ;  /* 0x3f800000170d9421 */ /* 0x000fc80000010100 */
[----:B------:R-:W-:Y:S02]  /*05d0*/  @!P6 F2FP.BF16.F32.PACK_AB R4, RZ, R12 ;  /* 0x0000000cff04e23e */ /* 0x000fe400000010ff */
[----:B------:R-:W-:Y:S01]  /*05e0*/  @!P2 SHF.L.U32 R24, R24, 0x10, RZ ;  /* 0x000000101818a819 */ /* 0x000fe200000006ff */
[----:B------:R-:W-:-:S04]  /*05f0*/  @!P3 IMAD.U32 R25, R25, 0x10000, RZ ;  /* 0x000100001919b824 */ /* 0x000fc800078e00ff */
[----:B------:R-:W-:Y:S01]  /*0600*/  @!P2 FADD.FTZ R16, -R24, 1 ;  /* 0x3f8000001810a421 */ /* 0x000fe20000010100 */
[----:B------:R-:W-:-:S03]  /*0610*/  @!P3 FADD.FTZ R18, -R25, 1 ;  /* 0x3f8000001912b421 */ /* 0x000fc60000010100 */
[----:B------:R-:W0:Y:S01]  /*0620*/  @!P2 MUFU.RCP R17, R16 ;  /* 0x000000100011a308 */ /* 0x000e220000001000 */
[----:B------:R-:W-:-:S07]  /*0630*/  ISETP.GE.U32.AND P6, PT, R22, R5, PT ;  /* 0x000000051600720c */ /* 0x000fce0003fc6070 */
[----:B------:R1:W2:Y:S08]  /*0640*/  @!P1 MUFU.RCP R28, R13 ;  /* 0x0000000d001c9308 */ /* 0x0002b00000001000 */
[----:B------:R-:W4:Y:S01]  /*0650*/  @!P3 MUFU.RCP R18, R18 ;  /* 0x000000120012b308 */ /* 0x000f220000001000 */
[----:B---3--:R-:W-:Y:S02]  /*0660*/  @!P4 SHF.L.U32 R27, R27, 0x10, RZ ;  /* 0x000000101b1bc819 */ /* 0x008fe400000006ff */
[----:B-----5:R-:W-:Y:S01]  /*0670*/  @!P5 SHF.L.U32 R26, R26, 0x10, RZ ;  /* 0x000000101a1ad819 */ /* 0x020fe200000006ff */
[----:B0-----:R-:W-:Y:S01]  /*0680*/  @!P2 FMUL.FTZ R24, R24, R17 ;  /* 0x000000111818a220 */ /* 0x001fe20000410000 */
[----:B-1----:R-:W0:Y:S01]  /*0690*/  @!P0 LDC.64 R12, c[0x0][0x388] ;  /* 0x0000e200ff0c8b82 */ /* 0x002e220000000a00 */
[----:B------:R-:W-:-:S02]  /*06a0*/  @!P6 IMAD.U32 R20, R20, 0x10000, RZ ;  /* 0x000100001414e824 */ /* 0x000fc400078e00ff */
[----:B--2---:R-:W-:Y:S01]  /*06b0*/  @!P1 FMUL.FTZ R15, R23, R28 ;  /* 0x0000001c170f9220 */ /* 0x004fe20000410000 */
[----:B------:R-:W-:Y:S01]  /*06c0*/  @!P4 FADD.FTZ R23, -R27, 1 ;  /* 0x3f8000001b17c421 */ /* 0x000fe20000010100 */
[----:B------:R-:W-:Y:S01]  /*06d0*/  @!P6 FADD.FTZ R21, -R20, 1 ;  /* 0x3f8000001415e421 */ /* 0x000fe20000010100 */
[----:B----4-:R-:W-:Y:S01]  /*06e0*/  @!P3 FMUL.FTZ R17, R25, R18 ;  /* 0x000000121911b220 */ /* 0x010fe20000410000 */
[----:B------:R-:W-:Y:S01]  /*06f0*/  @!P5 FADD.FTZ R25, -R26, 1 ;  /* 0x3f8000001a19d421 */ /* 0x000fe20000010100 */
[----:B------:R-:W1:Y:S08]  /*0700*/  @!P4 MUFU.RCP R18, R23 ;  /* 0x000000170012c308 */ /* 0x000e700000001000 */
[----:B------:R-:W2:Y:S08]  /*0710*/  @!P6 MUFU.RCP R21, R21 ;  /* 0x000000150015e308 */ /* 0x000eb00000001000 */
[----:B------:R-:W3:Y:S08]  /*0720*/  @!P0 MUFU.LG2 R14, R14 ;  /* 0x0000000e000e8308 */ /* 0x000ef00000000c00 */
[----:B------:R-:W4:Y:S01]  /*0730*/  @!P5 MUFU.RCP R25, R25 ;  /* 0x000000190019d308 */ /* 0x000f220000001000 */
[----:B-1----:R-:W-:Y:S01]  /*0740*/  @!P4 FMUL.FTZ R18, R27, R18 ;  /* 0x000000121b12c220 */ /* 0x002fe20000410000 */
[----:B--2---:R-:W-:Y:S01]  /*0750*/  @!P6 FMUL.FTZ R20, R20, R21 ;  /* 0x000000151414e220 */ /* 0x004fe20000410000 */
[----:B------:R-:W-:Y:S01]  /*0760*/  @!P0 IADD3 R23, PT, PT, R3, R2, RZ ;  /* 0x0000000203178210 */ /* 0x000fe20007ffe0ff */
[----:B---3--:R-:W-:-:S04]  /*0770*/  @!P0 FMUL.FTZ R22, R14, 0.69314718246459960938 ;  /* 0x3f3172180e168820 */ /* 0x008fc80000410000 */
[----:B------:R-:W1:Y:S01]  /*0780*/  @!P1 MUFU.LG2 R15, R15 ;  /* 0x0000000f000f9308 */ /* 0x000e620000000c00 */
[----:B0-----:R-:W-:-:S04]  /*0790*/  @!P0 IMAD.WIDE.U32 R12, R23, 0x2, R12 ;  /* 0x00000002170c8825 */ /* 0x001fc800078e000c */
[----:B----4-:R-:W-:-:S03]  /*07a0*/  @!P5 FMUL.FTZ R26, R26, R25 ;  /* 0x000000191a1ad220 */ /* 0x010fc60000410000 */
[----:B------:R-:W0:Y:S01]  /*07b0*/  @!P2 MUFU.LG2 R16, R24 ;  /* 0x000000180010a308 */ /* 0x000e220000000c00 */
[----:B------:R-:W-:Y:S02]  /*07c0*/  @!P0 F2FP.BF16.F32.PACK_AB R19, RZ, R22 ;  /* 0x00000016ff13823e */ /* 0x000fe400000010ff */
[----:B------:R-:W-:-:S05]  /*07d0*/  @!P0 MOV R2, R0 ;  /* 0x0000000000028202 */ /* 0x000fca0000000f00 */
[----:B------:R-:W2:Y:S01]  /*07e0*/  @!P3 MUFU.LG2 R17, R17 ;  /* 0x000000110011b308 */ /* 0x000ea20000000c00 */
[----:B------:R3:W-:Y:S07]  /*07f0*/  @!P0 STG.E.U16 desc[UR4][R12.64], R19 ;  /* 0x000000130c008986 */ /* 0x0007ee000c101504 */
[----:B------:R-:W4:Y:S01]  /*0800*/  @!P4 MUFU.LG2 R18, R18 ;  /* 0x000000120012c308 */ /* 0x000f220000000c00 */
[----:B------:R-:W-:-:S07]  /*0810*/  ISETP.GE.U32.AND P0, PT, R2, R5, PT ;  /* 0x000000050200720c */ /* 0x000fce0003f06070 */
[----:B------:R-:W5:Y:S08]  /*0820*/  @!P5 MUFU.LG2 R14, R26 ;  /* 0x0000001a000ed308 */ /* 0x000f700000000c00 */
[----:B------:R-:W3:Y:S01]  /*0830*/  @!P6 MUFU.LG2 R20, R20 ;  /* 0x000000140014e308 */ /* 0x000ee20000000c00 */
[----:B-1----:R-:W-:Y:S01]  /*0840*/  @!P1 FMUL.FTZ R15, R15, 0.69314718246459960938 ;  /* 0x3f3172180f0f9820 */ /* 0x002fe20000410000 */
[----:B0-----:R-:W-:Y:S01]  /*0850*/  @!P2 FMUL.FTZ R16, R16, 0.69314718246459960938 ;  /* 0x3f3172181010a820 */ /* 0x001fe20000410000 */
[----:B--2---:R-:W-:Y:S01]  /*0860*/  @!P3 FMUL.FTZ R17, R17, 0.69314718246459960938 ;  /* 0x3f3172181111b820 */ /* 0x004fe20000410000 */
[----:B----4-:R-:W-:Y:S01]  /*0870*/  @!P4 FMUL.FTZ R18, R18, 0.69314718246459960938 ;  /* 0x3f3172181212c820 */ /* 0x010fe20000410000 */
[----:B-----5:R-:W-:Y:S01]  /*0880*/  @!P5 FMUL.FTZ R14, R14, 0.69314718246459960938 ;  /* 0x3f3172180e0ed820 */ /* 0x020fe20000410000 */
[----:B------:R-:W-:-:S02]  /*0890*/  @!P1 F2FP.BF16.F32.PACK_AB R6, RZ, R15 ;  /* 0x0000000fff06923e */ /* 0x000fc400000010ff */
[----:B------:R-:W-:Y:S01]  /*08a0*/  @!P2 F2FP.BF16.F32.PACK_AB R7, RZ, R16 ;  /* 0x00000010ff07a23e */ /* 0x000fe200000010ff */
[----:B---3--:R-:W-:Y:S01]  /*08b0*/  @!P6 FMUL.FTZ R0, R20, 0.69314718246459960938 ;  /* 0x3f3172181400e820 */ /* 0x008fe20000410000 */
[----:B------:R-:W-:Y:S02]  /*08c0*/  @!P3 F2FP.BF16.F32.PACK_AB R8, RZ, R17 ;  /* 0x00000011ff08b23e */ /* 0x000fe400000010ff */
[----:B------:R-:W-:Y:S02]  /*08d0*/  @!P4 F2FP.BF16.F32.PACK_AB R9, RZ, R18 ;  /* 0x00000012ff09c23e */ /* 0x000fe400000010ff */
[----:B------:R-:W-:Y:S02]  /*08e0*/  @!P5 F2FP.BF16.F32.PACK_AB R10, RZ, R14 ;  /* 0x0000000eff0ad23e */ /* 0x000fe400000010ff */
[----:B------:R-:W-:Y:S01]  /*08f0*/  @!P6 F2FP.BF16.F32.PACK_AB R11, RZ, R0 ;  /* 0x00000000ff0be23e */ /* 0x000fe200000010ff */
[----:B------:R-:W-:Y:S06]  /*0900*/  @P0 BRA `(.L_x_4009) ;  /* 0x0000000000300947 */ /* 0x000fec0003800000 */
        /* <DEDUP_REMOVED lines=8> */
[----:B------:R-:W-:Y:S01]  /*0990*/  IADD3 R15, PT, PT, R3, R2, RZ ;  /* 0x00000002030f7210 */ /* 0x000fe20007ffe0ff */
[----:B------:R-:W-:-:S04]  /*09a0*/  VIADD R2, R2, 0x80 ;  /* 0x0000008002027836 */ /* 0x000fc80000000000 */
[----:B0-----:R-:W-:-:S05]  /*09b0*/  IMAD.WIDE.U32 R12, R15, 0x2, R12 ;  /* 0x000000020f0c7825 */ /* 0x001fca00078e000c */
[----:B------:R0:W-:Y:S02]  /*09c0*/  STG.E.U16 desc[UR4][R12.64], R6 ;  /* 0x000000060c007986 */ /* 0x0001e4000c101504 */
.L_x_4009:
[----:B------:R-:W-:-:S13]  /*09d0*/  ISETP.GE.U32.AND P0, PT, R2, R5, PT ;  /* 0x000000050200720c */ /* 0x000fda0003f06070 */
[----:B------:R-:W-:Y:S05]  /*09e0*/  @P0 BRA `(.L_x_4011) ;  /* 0x0000000000300947 */ /* 0x000fea0003800000 */
[----:B0-----:R-:W0:Y:S01]  /*09f0*/  LDC.64 R12, c[0x0][0x388] ;  /* 0x0000e200ff0c7b82 */ /* 0x001e220000000a00 */
[----:B------:R-:W-:Y:S02]  /*0a00*/  IADD3 R15, PT, PT, R3, R2, RZ ;  /* 0x00000002030f7210 */ /* 0x000fe40007ffe0ff */
[----:B------:R-:W-:-:S03]  /*0a10*/  IADD3 R2, PT, PT, R2, 0x80, RZ ;  /* 0x0000008002027810 */ /* 0x000fc60007ffe0ff */
[----:B0-----:R-:W-:-:S05]  /*0a20*/  IMAD.WIDE.U32 R12, R15, 0x2, R12 ;  /* 0x000000020f0c7825 */ /* 0x001fca00078e000c */
[----:B------:R1:W-:Y:S02]  /*0a30*/  STG.E.U16 desc[UR4][R12.64], R7 ;  /* 0x000000070c007986 */ /* 0x0003e4000c101504 */
.L_x_4010:
[----:B------:R-:W-:-:S13]  /*0a40*/  ISETP.GE.U32.AND P0, PT, R2, R5, PT ;  /* 0x000000050200720c */ /* 0x000fda0003f06070 */
[----:B------:R-:W-:Y:S05]  /*0a50*/  @P0 BRA `(.L_x_4012) ;  /* 0x0000000000340947 */ /* 0x000fea0003800000 */
[----:B-1----:R-:W1:Y:S01]  /*0a60*/  LDC.64 R6, c[0x0][0x388] ;  /* 0x0000e200ff067b82 */ /* 0x002e620000000a00 */
[----:B0-----:R-:W-:Y:S01]  /*0a70*/  IMAD.IADD R13, R3, 0x1, R2 ;  /* 0x00000001030d7824 */ /* 0x001fe200078e0202 */
[----:B------:R-:W-:-:S03]  /*0a80*/  IADD3 R2, PT, PT, R2, 0x80, RZ ;  /* 0x0000008002027810 */ /* 0x000fc60007ffe0ff */
[----:B-1----:R-:W-:-:S05]  /*0a90*/  IMAD.WIDE.U32 R6, R13, 0x2, R6 ;  /* 0x000000020d067825 */ /* 0x002fca00078e0006 */
[----:B------:R1:W-:Y:S02]  /*0aa0*/  STG.E.U16 desc[UR4][R6.64], R8 ;  /* 0x0000000806007986 */ /* 0x0003e4000c101504 */
.L_x_4011:
[----:B------:R-:W-:-:S13]  /*0ab0*/  ISETP.GE.U32.AND P0, PT, R2, R5, PT ;  /* 0x000000050200720c */ /* 0x000fda0003f06070 */
[----:B------:R-:W-:Y:S05]  /*0ac0*/  @P0 BREAK.RELIABLE B1 ;  /* 0x0000000000010942 */ /* 0x000fea0003800100 */
[----:B------:R-:W-:Y:S05]  /*0ad0*/  @P0 BRA `(.L_x_4013) ;  /* 0x0000000000300947 */ /* 0x000fea0003800000 */
[----:B01----:R-:W0:Y:S01]  /*0ae0*/  LDC.64 R6, c[0x0][0x388] ;  /* 0x0000e200ff067b82 */ /* 0x003e220000000a00 */
[----:B------:R-:W-:Y:S01]  /*0af0*/  IADD3 R13, PT, PT, R3, R2, RZ ;  /* 0x00000002030d7210 */ /* 0x000fe20007ffe0ff */
[----:B------:R-:W-:-:S04]  /*0b00*/  VIADD R2, R2, 0x80 ;  /* 0x0000008002027836 */ /* 0x000fc80000000000 */
[----:B0-----:R-:W-:-:S05]  /*0b10*/  IMAD.WIDE.U32 R6, R13, 0x2, R6 ;  /* 0x000000020d067825 */ /* 0x001fca00078e0006 */
[----:B------:R2:W-:Y:S02]  /*0b20*/  STG.E.U16 desc[UR4][R6.64], R9 ;  /* 0x0000000906007986 */ /* 0x0005e4000c101504 */
.L_x_4012:
[----:B------:R-:W-:Y:S05]  /*0b30*/  BSYNC.RELIABLE B1 ;  /* 0x0000000000017941 */ /* 0x000fea0003800100 */
.L_x_4008:
[----:B------:R-:W-:-:S13]  /*0b40*/  ISETP.GE.U32.AND P0, PT, R2, R5, PT ;  /* 0x000000050200720c */ /* 0x000fda0003f06070 */
[----:B-12---:R-:W1:Y:S01]  /*0b50*/  @!P0 LDC.64 R6, c[0x0][0x388] ;  /* 0x0000e200ff068b82 */ /* 0x006e620000000a00 */
[----:B------:R-:W-:Y:S02]  /*0b60*/  @!P0 IADD3 R9, PT, PT, R3, R2, RZ ;  /* 0x0000000203098210 */ /* 0x000fe40007ffe0ff */
[----:B------:R-:W-:-:S03]  /*0b70*/  @!P0 IADD3 R2, PT, PT, R2, 0x80, RZ ;  /* 0x0000008002028810 */ /* 0x000fc60007ffe0ff */
[----:B-1----:R-:W-:-:S05]  /*0b80*/  @!P0 IMAD.WIDE.U32 R6, R9, 0x2, R6 ;  /* 0x0000000209068825 */ /* 0x002fca00078e0006 */
[----:B------:R2:W-:Y:S02]  /*0b90*/  @!P0 STG.E.U16 desc[UR4][R6.64], R10 ;  /* 0x0000000a06008986 */ /* 0x0005e4000c101504 */
.L_x_4013:
[----:B------:R-:W-:Y:S05]  /*0ba0*/  BSYNC.RECONVERGENT B0 ;  /* 0x0000000000007941 */ /* 0x000fea0003800200 */
.L_x_4007:
[----:B------:R-:W-:Y:S05]  /*0bb0*/  WARPSYNC.ALL ;  /* 0x0000000000007948 */ /* 0x000fea0003800000 */
[----:B------:R-:W-:-:S13]  /*0bc0*/  ISETP.GE.U32.AND P0, PT, R2, R5, PT ;  /* 0x000000050200720c */ /* 0x000fda0003f06070 */
[----:B------:R-:W-:Y:S05]  /*0bd0*/  @P0 EXIT ;  /* 0x000000000000094d */ /* 0x000fea0003800000 */
[----:B0-----:R-:W0:Y:S01]  /*0be0*/  LDC.64 R4, c[0x0][0x388] ;  /* 0x0000e200ff047b82 */ /* 0x001e220000000a00 */
[----:B------:R-:W-:-:S04]  /*0bf0*/  IMAD.IADD R3, R3, 0x1, R2 ;  /* 0x0000000103037824 */ /* 0x000fc800078e0202 */
[----:B0-----:R-:W-:-:S05]  /*0c00*/  IMAD.WIDE.U32 R2, R3, 0x2, R4 ;  /* 0x0000000203027825 */ /* 0x001fca00078e0004 */
[----:B------:R-:W-:Y:S01]  /*0c10*/  STG.E.U16 desc[UR4][R2.64], R11 ;  /* 0x0000000b02007986 */ /* 0x000fe2000c101504 */
[----:B------:R-:W-:Y:S05]  /*0c20*/  EXIT ;  /* 0x000000000000794d */ /* 0x000fea0003800000 */
.L_x_4006:
        /* <DEDUP_REMOVED lines=8> */
[----:B--2---:R-:W-:-:S02]  /*0cb0*/  SHF.L.U32 R10, R7, 0x10, RZ ;  /* 0x00000010070a7819 */ /* 0x004fc400000006ff */
[----:B------:R-:W-:Y:S02]  /*0cc0*/  PRMT R7, R7, 0x7632, R7 ;  /* 0x0000763207077816 */ /* 0x000fe40000000007 */
[C---:B---3--:R-:W-:Y:S02]  /*0cd0*/  SHF.L.U32 R6, R12.reuse, 0x10, RZ ;  /* 0x000000100c067819 */ /* 0x048fe400000006ff */
[----:B0-----:R-:W-:Y:S02]  /*0ce0*/  PRMT R8, R12, 0x7632, R8 ;  /* 0x000076320c087816 */ /* 0x001fe40000000008 */
[C---:B----4-:R-:W-:Y:S02]  /*0cf0*/  SHF.L.U32 R2, R14.reuse, 0x10, RZ ;  /* 0x000000100e027819 */ /* 0x050fe400000006ff */
[----:B------:R-:W-:Y:S02]  /*0d00*/  PRMT R14, R14, 0x7632, R14 ;  /* 0x000076320e0e7816 */ /* 0x000fe4000000000e */
[C---:B-----5:R-:W-:Y:S01]  /*0d10*/  PRMT R12, R13.reuse, 0x7632, R12 ;  /* 0x000076320d0c7816 */ /* 0x060fe2000000000c */
[----:B------:R-:W-:Y:S01]  /*0d20*/  IMAD.U32 R4, R13, 0x10000, RZ ;  /* 0x000100000d047824 */ /* 0x000fe200078e00ff */
[----:B------:R-:W-:Y:S01]  /*0d30*/  SHF.L.U32 R7, R7, 0x10, RZ ;  /* 0x0000001007077819 */ /* 0x000fe200000006ff */
[----:B------:R-:W-:Y:S01]  /*0d40*/  FADD.FTZ R11, -R6, 1 ;  /* 0x3f800000060b7421 */ /* 0x000fe20000010100 */
[----:B------:R-:W-:Y:S01]  /*0d50*/  SHF.L.U32 R12, R12, 0x10, RZ ;  /* 0x000000100c0c7819 */ /* 0x000fe200000006ff */
[----:B------:R-:W-:Y:S01]  /*0d60*/  IMAD.U32 R8, R8, 0x10000, RZ ;  /* 0x0001000008087824 */ /* 0x000fe200078e00ff */
[----:B------:R-:W-:Y:S01]  /*0d70*/  SHF.L.U32 R14, R14, 0x10, RZ ;  /* 0x000000100e0e7819 */ /* 0x000fe200000006ff */
[----:B------:R-:W-:Y:S01]  /*0d80*/  FADD.FTZ R5, -R4, 1 ;  /* 0x3f80000004057421 */ /* 0x000fe20000010100 */
[----:B------:R-:W-:Y:S01]  /*0d90*/  FADD.FTZ R9, -R2, 1 ;  /* 0x3f80000002097421 */ /* 0x000fe20000010100 */
[----:B------:R-:W-:Y:S01]  /*0da0*/  FADD.FTZ R17, -R10, 1 ;  /* 0x3f8000000a117421 */ /* 0x000fe20000010100 */
[C---:B------:R-:W-:Y:S01]  /*0db0*/  FADD.FTZ R16, -R7.reuse, 1 ;  /* 0x3f80000007107421 */ /* 0x040fe20000010100 */
[----:B------:R-:W-:Y:S01]  /*0dc0*/  FADD.FTZ R19, -R8, 1 ;  /* 0x3f80000008137421 */ /* 0x000fe20000010100 */
[----:B------:R-:W-:Y:S01]  /*0dd0*/  FADD.FTZ R15, -R12, 1 ;  /* 0x3f8000000c0f7421 */ /* 0x000fe20000010100 */
[----:B------:R-:W-:Y:S01]  /*0de0*/  FADD.FTZ R13, -R14, 1 ;  /* 0x3f8000000e0d7421 */ /* 0x000fe20000010100 */
[----:B------:R-:W0:Y:S08]  /*0df0*/  MUFU.RCP R11, R11 ;  /* 0x0000000b000b7308 */ /* 0x000e300000001000 */
[----:B------:R-:W1:Y:S08]  /*0e00*/  MUFU.RCP R5, R5 ;  /* 0x0000000500057308 */ /* 0x000e700000001000 */
[----:B------:R-:W2:Y:S08]  /*0e10*/  MUFU.RCP R9, R9 ;  /* 0x0000000900097308 */ /* 0x000eb00000001000 */
[----:B------:R-:W3:Y:S08]  /*0e20*/  MUFU.RCP R17, R17 ;  /* 0x0000001100117308 */ /* 0x000ef00000001000 */
[----:B------:R-:W4:Y:S08]  /*0e30*/  MUFU.RCP R16, R16 ;  /* 0x0000001000107308 */ /* 0x000f300000001000 */
[----:B------:R-:W5:Y:S08]  /*0e40*/  MUFU.RCP R19, R19 ;  /* 0x0000001300137308 */ /* 0x000f700000001000 */
[----:B------:R-:W5:Y:S08]  /*0e50*/  MUFU.RCP R15, R15 ;  /* 0x0000000f000f7308 */ /* 0x000f700000001000 */
[----:B------:R-:W5:Y:S01]  /*0e60*/  MUFU.RCP R13, R13 ;  /* 0x0000000d000d7308 */ /* 0x000f620000001000 */
[----:B0-----:R-:W-:Y:S01]  /*0e70*/  FMUL.FTZ R6, R6, R11 ;  /* 0x0000000b06067220 */ /* 0x001fe20000410000 */
[----:B-1----:R-:W-:Y:S01]  /*0e80*/  FMUL.FTZ R11, R4, R5 ;  /* 0x00000005040b7220 */ /* 0x002fe20000410000 */
[----:B--2---:R-:W-:Y:S01]  /*0e90*/  FMUL.FTZ R2, R2, R9 ;  /* 0x0000000902027220 */ /* 0x004fe20000410000 */
[----:B------:R-:W0:Y:S01]  /*0ea0*/  LDC.64 R4, c[0x0][0x388] ;  /* 0x0000e200ff047b82 */ /* 0x000e220000000a00 */
[----:B---3--:R-:W-:Y:S01]  /*0eb0*/  FMUL.FTZ R10, R10, R17 ;  /* 0x000000110a0a7220 */ /* 0x008fe20000410000 */
[----:B----4-:R-:W-:Y:S01]  /*0ec0*/  FMUL.FTZ R16, R7, R16 ;  /* 0x0000001007107220 */ /* 0x010fe20000410000 */
[----:B-----5:R-:W-:Y:S01]  /*0ed0*/  FMUL.FTZ R19, R8, R19 ;  /* 0x0000001308137220 */ /* 0x020fe20000410000 */
[----:B------:R-:W-:Y:S01]  /*0ee0*/  FMUL.FTZ R15, R12, R15 ;  /* 0x0000000f0c0f7220 */ /* 0x000fe20000410000 */
[----:B------:R-:W1:Y:S01]  /*0ef0*/  MUFU.LG2 R2, R2 ;  /* 0x0000000200027308 */ /* 0x000e620000000c00 */
[----:B------:R-:W-:-:S07]  /*0f00*/  FMUL.FTZ R13, R14, R13 ;  /* 0x0000000d0e0d7220 */ /* 0x000fce0000410000 */
[----:B------:R-:W2:Y:S08]  /*0f10*/  MUFU.LG2 R10, R10 ;  /* 0x0000000a000a7308 */ /* 0x000eb00000000c00 */
[----:B------:R-:W3:Y:S08]  /*0f20*/  MUFU.LG2 R6, R6 ;  /* 0x0000000600067308 */ /* 0x000ef00000000c00 */
[----:B------:R-:W4:Y:S08]  /*0f30*/  MUFU.LG2 R11, R11 ;  /* 0x0000000b000b7308 */ /* 0x000f300000000c00 */
[----:B------:R-:W5:Y:S08]  /*0f40*/  MUFU.LG2 R16, R16 ;  /* 0x0000001000107308 */ /* 0x000f700000000c00 */
[----:B------:R-:W5:Y:S08]  /*0f50*/  MUFU.LG2 R19, R19 ;  /* 0x0000001300137308 */ /* 0x000f700000000c00 */
[----:B------:R-:W5:Y:S08]  /*0f60*/  MUFU.LG2 R15, R15 ;  /* 0x0000000f000f7308 */ /* 0x000f700000000c00 */
[----:B------:R-:W5:Y:S01]  /*0f70*/  MUFU.LG2 R13, R13 ;  /* 0x0000000d000d7308 */ /* 0x000f620000000c00 */
[----:B0-----:R-:W-:-:S04]  /*0f80*/  IMAD.WIDE.U32 R4, R3, 0x2, R4 ;  /* 0x0000000203047825 */ /* 0x001fc800078e0004 */
[----:B-1----:R-:W-:Y:S01]  /*0f90*/  FMUL.FTZ R7, R2, 0.69314718246459960938 ;  /* 0x3f31721802077820 */ /* 0x002fe20000410000 */
[----:B--2---:R-:W-:Y:S01]  /*0fa0*/  FMUL.FTZ R10, R10, 0.69314718246459960938 ;  /* 0x3f3172180a0a7820 */ /* 0x004fe20000410000 */
[----:B---3--:R-:W-:Y:S01]  /*0fb0*/  FMUL.FTZ R6, R6, 0.69314718246459960938 ;  /* 0x3f31721806067820 */ /* 0x008fe20000410000 */
[----:B----4-:R-:W-:Y:S01]  /*0fc0*/  FMUL.FTZ R11, R11, 0.69314718246459960938 ;  /* 0x3f3172180b0b7820 */ /* 0x010fe20000410000 */
[----:B-----5:R-:W-:Y:S01]  /*0fd0*/  FMUL.FTZ R3, R16, 0.69314718246459960938 ;  /* 0x3f31721810037820 */ /* 0x020fe20000410000 */
[----:B------:R-:W-:Y:S01]  /*0fe0*/  FMUL.FTZ R19, R19, 0.69314718246459960938 ;  /* 0x3f31721813137820 */ /* 0x000fe20000410000 */
[----:B------:R-:W-:Y:S01]  /*0ff0*/  FMUL.FTZ R2, R15, 0.69314718246459960938 ;  /* 0x3f3172180f027820 */ /* 0x000fe20000410000 */
[----:B------:R-:W-:Y:S02]  /*1000*/  IMAD.WIDE.U32 R4, R0, 0x4, R4 ;  /* 0x0000000400047825 */ /* 0x000fe400078e0004 */
[----:B------:R-:W-:Y:S02]  /*1010*/  F2FP.BF16.F32.PACK_AB R3, R3, R10 ;  /* 0x0000000a0303723e */ /* 0x000fe400000010ff */
[----:B------:R-:W-:Y:S01]  /*1020*/  FMUL.FTZ R8, R13, 0.69314718246459960938 ;  /* 0x3f3172180d087820 */ /* 0x000fe20000410000 */
[----:B------:R-:W-:-:S02]  /*1030*/  F2FP.BF16.F32.PACK_AB R19, R19, R6 ;  /* 0x000000061313723e */ /* 0x000fc400000010ff */
[----:B------:R-:W-:Y:S02]  /*1040*/  F2FP.BF16.F32.PACK_AB R11, R2, R11 ;  /* 0x0000000b020b723e */ /* 0x000fe400000010ff */
[----:B------:R-:W-:Y:S01]  /*1050*/  F2FP.BF16.F32.PACK_AB R7, R8, R7 ;  /* 0x000000070807723e */ /* 0x000fe200000010ff */
[----:B------:R-:W-:Y:S04]  /*1060*/  STG.E desc[UR4][R4.64], R3 ;  /* 0x0000000304007986 */ /* 0x000fe8000c101904 */
[----:B------:R-:W-:Y:S04]  /*1070*/  STG.E desc[UR4][R4.64+0x200], R19 ;  /* 0x0002001304007986 */ /* 0x000fe8000c101904 */
[----:B------:R-:W-:Y:S04]  /*1080*/  STG.E desc[UR4][R4.64+0x400], R11 ;  /* 0x0004000b04007986 */ /* 0x000fe8000c101904 */
[----:B------:R-:W-:Y:S01]  /*1090*/  STG.E desc[UR4][R4.64+0x600], R7 ;  /* 0x0006000704007986 */ /* 0x000fe2000c101904 */
[----:B------:R-:W-:Y:S05]  /*10a0*/  EXIT ;  /* 0x000000000000794d */ /* 0x000fea0003800000 */
.L_x_4014:
        /* <DEDUP_REMOVED lines=13> */
.L_x_11339:


//--------------------- .text._ZN2at6native29vectorized_elementwise_kernelILi4EZZZNS0_17logit_kernel_cudaERNS_18TensorIteratorBaseERKN3c106ScalarEENKUlvE_clEvENKUlvE2_clEvEUlNS4_8BFloat16EE_St5arrayIPcLm2EEEEviT0_T1_ --------------------------
	.section	.text._ZN2at6native29vectorized_elementwise_kernelILi4EZZZNS0_17logit_kernel_cudaERNS_18TensorIteratorBaseERKN3c106ScalarEENKUlvE_clEvENKUlvE2_clEvEUlNS4_8BFloat16EE_St5arrayIPcLm2EEEEviT0_T1_,"ax",@progbits
	.align	128
        .global         _ZN2at6native29vectorized_elementwise_kernelILi4EZZZNS0_17logit_kernel_cudaERNS_18TensorIteratorBaseERKN3c106ScalarEENKUlvE_clEvENKUlvE2_clEvEUlNS4_8BFloat16EE_St5arrayIPcLm2EEEEviT0_T1_
        .type           _ZN2at6native29vectorized_elementwise_kernelILi4EZZZNS0_17logit_kernel_cudaERNS_18TensorIteratorBaseERKN3c106ScalarEENKUlvE_clEvENKUlvE2_clEvEUlNS4_8BFloat16EE_St5arrayIPcLm2EEEEviT0_T1_,@function
        .size           _ZN2at6native29vectorized_elementwise_kernelILi4EZZZNS0_17logit_kernel_cudaERNS_18TensorIteratorBaseERKN3c106ScalarEENKUlvE_clEvENKUlvE2_clEvEUlNS4_8BFloat16EE_St5arrayIPcLm2EEEEviT0_T1_,(.L_x_11340 - _ZN2at6native29vectorized_elementwise_kernelILi4EZZZNS0_17logit_kernel_cudaERNS_18TensorIteratorBaseERKN3c106ScalarEENKUlvE_clEvENKUlvE2_clEvEUlNS4_8BFloat16EE_St5arrayIPcLm2EEEEviT0_T1_)
        .other          _ZN2at6native29vectorized_elementwise_kernelILi4EZZZNS0_17logit_kernel_cudaERNS_18TensorIteratorBaseERKN3c106ScalarEENKUlvE_clEvENKUlvE2_clEvEUlNS4_8BFloat16EE_St5arrayIPcLm2EEEEviT0_T1_,@"STO_CUDA_ENTRY STV_DEFAULT"
_ZN2at6native29vectorized_elementwise_kernelILi4EZZZNS0_17logit_kernel_cudaERNS_18TensorIteratorBaseERKN3c106ScalarEENKUlvE_clEvENKUlvE2_clEvEUlNS4_8BFloat16EE_St5arrayIPcLm2EEEEviT0_T1_:
.text._ZN2at6native29vectorized_elementwise_kernelILi4EZZZNS0_17logit_kernel_cudaERNS_18TensorIteratorBaseERKN3c106ScalarEENKUlvE_clEvENKUlvE2_clEvEUlNS4_8BFloat16EE_St5arrayIPcLm2EEEEviT0_T1_:
        /* <DEDUP_REMOVED lines=157> */
.L_x_4018:
[----:B------:R-:W-:-:S13]  /*09d0*/  ISETP.GE.U32.AND P0, PT, R2, R5, PT ;  /* 0x000000050200720c */ /* 0x000fda0003f06070 */
[----:B------:R-:W-:Y:S05]  /*09e0*/  @P0 BRA `(.L_x_4020) ;  /* 0x0000000000300947 */ /* 0x000fea0003800000 */
[----:B0-----:R-:W0:Y:S01]  /*09f0*/  LDC.64 R12, c[0x0][0x388] ;  /* 0x0000e200ff0c7b82 */ /* 0x001e220000000a00 */
[----:B------:R-:W-:Y:S02]  /*0a00*/  IADD3 R15, PT, PT, R3, R2, RZ ;  /* 0x00000002030f7210 */ /* 0x000fe40007ffe0ff */
[----:B------:R-:W-:-:S03]  /*0a10*/  IADD3 R2, PT, PT, R2, 0x80, RZ ;  /* 0x0000008002027810 */ /* 0x000fc60007ffe0ff */
[----:B0-----:R-:W-:-:S05]  /*0a20*/  IMAD.WIDE.U32 R12, R15, 0x2, R12 ;  /* 0x000000020f0c7825 */ /* 0x001fca00078e000c */
[----:B------:R1:W-:Y:S02]  /*0a30*/  STG.E.U16 desc[UR4][R12.64], R7 ;  /* 0x000000070c007986 */ /* 0x0003e4000c101504 */
.L_x_4019:
[----:B------:R-:W-:-:S13]  /*0a40*/  ISETP.GE.U32.AND P0, PT, R2, R5, PT ;  /* 0x000000050200720c */ /* 0x000fda0003f06070 */
[----:B------:R-:W-:Y:S05]  /*0a50*/  @P0 BRA `(.L_x_4021) ;  /* 0x0000000000340947 */ /* 0x000fea0003800000 */
[----:B-1----:R-:W1:Y:S01]  /*0a60*/  LDC.64 R6, c[0x0][0x388] ;  /* 0x0000e200ff067b82 */ /* 0x002e620000000a00 */
[----:B0-----:R-:W-:Y:S01]  /*0a70*/  IMAD.IADD R13, R3, 0x1, R2 ;  /* 0x00000001030d7824 */ /* 0x001fe200078e0202 */
[----:B------:R-:W-:-:S03]  /*0a80*/  IADD3 R2, PT, PT, R2, 0x80, RZ ;  /* 0x0000008002027810 */ /* 0x000fc60007ffe0ff */
[----:B-1----:R-:W-:-:S05]  /*0a90*/  IMAD.WIDE.U32 R6, R13, 0x2, R6 ;  /* 0x000000020d067825 */ /* 0x002fca00078e0006 */
[----:B------:R1:W-:Y:S02]  /*0aa0*/  STG.E.U16 desc[UR4][R6.64], R8 ;  /* 0x0000000806007986 */ /* 0x0003e4000c101504 */
.L_x_4020:
        /* <DEDUP_REMOVED lines=8> */
.L_x_4021:
[----:B------:R-:W-:Y:S05]  /*0b30*/  BSYNC.RELIABLE B1 ;  /* 0x0000000000017941 */ /* 0x000fea0003800100 */
.L_x_4017:
[----:B------:R-:W-:-:S13]  /*0b40*/  ISETP.GE.U32.AND P0, PT, R2, R5, PT ;  /* 0x000000050200720c */ /* 0x000fda0003f06070 */
[----:B-12---:R-:W1:Y:S01]  /*0b50*/  @!P0 LDC.64 R6, c[0x0][0x388] ;  /* 0x0000e200ff068b82 */ /* 0x006e620000000a00 */
[----:B------:R-:W-:Y:S02]  /*0b60*/  @!P0 IADD3 R9, PT, PT, R3, R2, RZ ;  /* 0x0000000203098210 */ /* 0x000fe40007ffe0ff */
[----:B------:R-:W-:-:S03]  /*0b70*/  @!P0 IADD3 R2, PT, PT, R2, 0x80, RZ ;  /* 0x0000008002028810 */ /* 0x000fc60007ffe0ff */
[----:B-1----:R-:W-:-:S05]  /*0b80*/  @!P0 IMAD.WIDE.U32 R6, R9, 0x2, R6 ;  /* 0x0000000209068825 */ /* 0x002fca00078e0006 */
[----:B------:R2:W-:Y:S02]  /*0b90*/  @!P0 STG.E.U16 desc[UR4][R6.64], R10 ;  /* 0x0000000a06008986 */ /* 0x0005e4000c101504 */
.L_x_4022:
[----:B------:R-:W-:Y:S05]  /*0ba0*/  BSYNC.RECONVERGENT B0 ;  /* 0x0000000000007941 */ /* 0x000fea0003800200 */
.L_x_4016:
        /* <DEDUP_REMOVED lines=8> */
.L_x_4015:
[----:B------:R-:W0:Y:S01]  /*0c30*/  S2R R0, SR_TID.X ;  /* 0x0000000000007919 */ /* 0x000e220000002100 */
[----:B------:R-:W1:Y:S02]  /*0c40*/  LDC.64 R4, c[0x0][0x390] ;  /* 0x0000e400ff047b82 */ /* 0x000e640000000a00 */
[----:B-1----:R-:W-:-:S04]  /*0c50*/  IMAD.WIDE.U32 R4, R3, 0x2, R4 ;  /* 0x0000000203047825 */ /* 0x002fc800078e0004 */
[----:B0-----:R-:W-:-:S05]  /*0c60*/  IMAD.WIDE.U32 R16, R0, 0x8, R4 ;  /* 0x0000000800107825 */ /* 0x001fca00078e0004 */
[----:B------:R-:W2:Y:S04]  /*0c70*/  LDG.E.64 R6, desc[UR4][R16.64] ;  /* 0x0000000410067981 */ /* 0x000ea8000c1e1b00 */
[----:B------:R-:W3:Y:S01]  /*0c80*/  LDG.E.64 R4, desc[UR4][R16.64+0x400] ;  /* 0x0004000410047981 */ /* 0x000ee2000c1e1b00 */
[C---:B--2---:R-:W-:Y:S02]  /*0c90*/  SHF.L.U32 R14, R6.reuse, 0x10, RZ ;  /* 0x00000010060e7819 */ /* 0x044fe400000006ff */
[----:B------:R-:W-:Y:S01]  /*0ca0*/  PRMT R12, R6, 0x7632, R12 ;  /* 0x00007632060c7816 */ /* 0x000fe2000000000c */
[----:B---3--:R-:W-:Y:S01]  /*0cb0*/  IMAD.U32 R8, R4, 0x10000, RZ ;  /* 0x0001000004087824 */ /* 0x008fe200078e00ff */
[C---:B------:R-:W-:Y:S01]  /*0cc0*/  SHF.L.U32 R10, R7.reuse, 0x10, RZ ;  /* 0x00000010070a7819 */ /* 0x040fe200000006ff */
[----:B------:R-:W-:Y:S01]  /*0cd0*/  FADD.FTZ R15, -R14, 1 ;  /* 0x3f8000000e0f7421 */ /* 0x000fe20000010100 */
[----:B------:R-:W-:Y:S01]  /*0ce0*/  PRMT R6, R7, 0x7632, R6 ;  /* 0x0000763207067816 */ /* 0x000fe20000000006 */
[----:B------:R-:W-:Y:S01]  /*0cf0*/  FADD.FTZ R9, -R8, 1 ;  /* 0x3f80000008097421 */ /* 0x000fe20000010100 */
[----:B------:R-:W-:Y:S01]  /*0d00*/  PRMT R4, R4, 0x7632, R4 ;  /* 0x0000763204047816 */ /* 0x000fe20000000004 */
[----:B------:R-:W-:Y:S01]  /*0d10*/  FADD.FTZ R13, -R10, 1 ;  /* 0x3f8000000a0d7421 */ /* 0x000fe20000010100 */
[C---:B------:R-:W-:Y:S01]  /*0d20*/  PRMT R16, R5.reuse, 0x7632, R16 ;  /* 0x0000763205107816 */ /* 0x040fe20000000010 */
[----:B------:R-:W-:Y:S01]  /*0d30*/  IMAD.U32 R6, R6, 0x10000, RZ ;  /* 0x0001000006067824 */ /* 0x000fe200078e00ff */
[----:B------:R-:W-:Y:S01]  /*0d40*/  SHF.L.U32 R2, R5, 0x10, RZ ;  /* 0x0000001005027819 */ /* 0x000fe200000006ff */
[----:B------:R-:W-:Y:S01]  /*0d50*/  MUFU.RCP R9, R9 ;  /* 0x0000000900097308 */ /* 0x000fe20000001000 */
[----:B------:R-:W-:Y:S01]  /*0d60*/  SHF.L.U32 R12, R12, 0x10, RZ ;  /* 0x000000100c0c7819 */ /* 0x000fe200000006ff */
[----:B------:R-:W-:Y:S01]  /*0d70*/  FADD.FTZ R17, -R6, 1 ;  /* 0x3f80000006117421 */ /* 0x000fe20000010100 */
[----:B------:R-:W-:Y:S01]  /*0d80*/  SHF.L.U32 R4, R4, 0x10, RZ ;  /* 0x0000001004047819 */ /* 0x000fe200000006ff */
[----:B------:R-:W-:Y:S01]  /*0d90*/  FADD.FTZ R11, -R2, 1 ;  /* 0x3f800000020b7421 */ /* 0x000fe20000010100 */
[----:B------:R-:W-:Y:S01]  /*0da0*/  SHF.L.U32 R16, R16, 0x10, RZ ;  /* 0x0000001010107819 */ /* 0x000fe200000006ff */
[----:B------:R-:W-:-:S02]  /*0db0*/  FADD.FTZ R19, -R12, 1 ;  /* 0x3f8000000c137421 */ /* 0x000fc40000010100 */
[----:B------:R-:W-:Y:S01]  /*0dc0*/  FADD.FTZ R5, -R4, 1 ;  /* 0x3f80000004057421 */ /* 0x000fe20000010100 */
[----:B------:R-:W0:Y:S01]  /*0dd0*/  MUFU.RCP R13, R13 ;  /* 0x0000000d000d7308 */ /* 0x000e220000001000 */
[----:B------:R-:W-:-:S07]  /*0de0*/  FADD.FTZ R7, -R16, 1 ;  /* 0x3f80000010077421 */ /* 0x000fce0000010100 */
[----:B------:R-:W1:Y:S08]  /*0df0*/  MUFU.RCP R15, R15 ;  /* 0x0000000f000f7308 */ /* 0x000e700000001000 */
[----:B------:R-:W2:Y:S01]  /*0e00*/  MUFU.RCP R11, R11 ;  /* 0x0000000b000b7308 */ /* 0x000ea20000001000 */
[----:B0-----:R-:W-:Y:S01]  /*0e10*/  FMUL.FTZ R10, R10, R13 ;  /* 0x0000000d0a0a7220 */ /* 0x001fe20000410000 */
[----:B------:R-:W-:-:S02]  /*0e20*/  FMUL.FTZ R13, R8, R9 ;  /* 0x00000009080d7220 */ /* 0x000fc40000410000 */
[----:B------:R-:W0:Y:S04]  /*0e30*/  LDC.64 R8, c[0x0][0x388] ;  /* 0x0000e200ff087b82 */ /* 0x000e280000000a00 */
[----:B------:R-:W3:Y:S01]  /*0e40*/  MUFU.RCP R19, R19 ;  /* 0x0000001300137308 */ /* 0x000ee20000001000 */
[----:B-1----:R-:W-:-:S07]  /*0e50*/  FMUL.FTZ R14, R14, R15 ;  /* 0x0000000f0e0e7220 */ /* 0x002fce0000410000 */
[----:B------:R-:W1:Y:S01]  /*0e60*/  MUFU.RCP R17, R17 ;  /* 0x0000001100117308 */ /* 0x000e620000001000 */
[----:B--2---:R-:W-:-:S07]  /*0e70*/  FMUL.FTZ R11, R2, R11 ;  /* 0x0000000b020b7220 */ /* 0x004fce0000410000 */
[----:B------:R-:W2:Y:S01]  /*0e80*/  MUFU.RCP R5, R5 ;  /* 0x0000000500057308 */ /* 0x000ea20000001000 */
[----:B---3--:R-:W-:Y:S01]  /*0e90*/  FMUL.FTZ R19, R12, R19 ;  /* 0x000000130c137220 */ /* 0x008fe20000410000 */
[----:B0-----:R-:W-:-:S06]  /*0ea0*/  IMAD.WIDE.U32 R8, R3, 0x2, R8 ;  /* 0x0000000203087825 */ /* 0x001fcc00078e0008 */
[----:B------:R-:W0:Y:S01]  /*0eb0*/  MUFU.RCP R7, R7 ;  /* 0x0000000700077308 */ /* 0x000e220000001000 */
[----:B-1----:R-:W-:Y:S01]  /*0ec0*/  FMUL.FTZ R17, R6, R17 ;  /* 0x0000001106117220 */ /* 0x002fe20000410000 */
[----:B------:R-:W-:-:S06]  /*0ed0*/  IMAD.WIDE.U32 R8, R0, 0x8, R8 ;  /* 0x0000000800087825 */ /* 0x000fcc00078e0008 */
[----:B------:R-:W1:Y:S01]  /*0ee0*/  MUFU.LG2 R14, R14 ;  /* 0x0000000e000e7308 */ /* 0x000e620000000c00 */
[----:B--2---:R-:W-:-:S07]  /*0ef0*/  FMUL.FTZ R5, R4, R5 ;  /* 0x0000000504057220 */ /* 0x004fce0000410000 */
[----:B------:R-:W2:Y:S01]  /*0f00*/  MUFU.LG2 R10, R10 ;  /* 0x0000000a000a7308 */ /* 0x000ea20000000c00 */
[----:B0-----:R-:W-:-:S07]  /*0f10*/  FMUL.FTZ R7, R16, R7 ;  /* 0x0000000710077220 */ /* 0x001fce0000410000 */
[----:B------:R-:W0:Y:S01]  /*0f20*/  MUFU.LG2 R13, R13 ;  /* 0x0000000d000d7308 */ /* 0x000e220000000c00 */
[----:B-1----:R-:W-:-:S07]  /*0f30*/  FMUL.FTZ R14, R14, 0.69314718246459960938 ;  /* 0x3f3172180e0e7820 */ /* 0x002fce0000410000 */
[----:B------:R-:W1:Y:S01]  /*0f40*/  MUFU.LG2 R11, R11 ;  /* 0x0000000b000b7308 */ /* 0x000e620000000c00 */
[----:B--2---:R-:W-:-:S07]  /*0f50*/  FMUL.FTZ R10, R10, 0.69314718246459960938 ;  /* 0x3f3172180a0a7820 */ /* 0x004fce0000410000 */
[----:B------:R-:W2:Y:S01]  /*0f60*/  MUFU.LG2 R19, R19 ;  /* 0x0000001300137308 */ /* 0x000ea20000000c00 */
[----:B0-----:R-:W-:-:S07]  /*0f70*/  FMUL.FTZ R13, R13, 0.69314718246459960938 ;  /* 0x3f3172180d0d7820 */ /* 0x001fce0000410000 */
[----:B------:R-:W0:Y:S01]  /*0f80*/  MUFU.LG2 R17, R17 ;  /* 0x0000001100117308 */ /* 0x000e220000000c00 */
[----:B-1----:R-:W-:-:S07]  /*0f90*/  FMUL.FTZ R11, R11, 0.69314718246459960938 ;  /* 0x3f3172180b0b7820 */ /* 0x002fce0000410000 */
[----:B------:R-:W1:Y:S01]  /*0fa0*/  MUFU.LG2 R5, R5 ;  /* 0x0000000500057308 */ /* 0x000e620000000c00 */
[----:B--2---:R-:W-:-:S05]  /*0fb0*/  FMUL.FTZ R19, R19, 0.69314718246459960938 ;  /* 0x3f31721813137820 */ /* 0x004fca0000410000 */
[----:B------:R-:W-:Y:S02]  /*0fc0*/  F2FP.BF16.F32.PACK_AB R14, R19, R14 ;  /* 0x0000000e130e723e */ /* 0x000fe400000010ff */
[----:B------:R-:W2:Y:S01]  /*0fd0*/  MUFU.LG2 R7, R7 ;  /* 0x0000000700077308 */ /* 0x000ea20000000c00 */
[----:B0-----:R-:W-:-:S05]  /*0fe0*/  FMUL.FTZ R17, R17, 0.69314718246459960938 ;  /* 0x3f31721811117820 */ /* 0x001fca0000410000 */
[----:B------:R-:W-:Y:S01]  /*0ff0*/  F2FP.BF16.F32.PACK_AB R15, R17, R10 ;  /* 0x0000000a110f723e */ /* 0x000fe200000010ff */
[----:B-1----:R-:W-:-:S04]  /*1000*/  FMUL.FTZ R2, R5, 0.69314718246459960938 ;  /* 0x3f31721805027820 */ /* 0x002fc80000410000 */
[----:B------:R-:W-:Y:S01]  /*1010*/  STG.E.64 desc[UR4][R8.64], R14 ;  /* 0x0000000e08007986 */ /* 0x000fe2000c101b04 */
[----:B------:R-:W-:Y:S01]  /*1020*/  F2FP.BF16.F32.PACK_AB R2, R2, R13 ;  /* 0x0000000d0202723e */ /* 0x000fe200000010ff */
[----:B--2---:R-:W-:-:S05]  /*1030*/  FMUL.FTZ R4, R7, 0.69314718246459960938 ;  /* 0x3f31721807047820 */ /* 0x004fca0000410000 */
[----:B------:R-:W-:-:S05]  /*1040*/  F2FP.BF16.F32.PACK_AB R3, R4, R11 ;  /* 0x0000000b0403723e */ /* 0x000fca00000010ff */
[----:B------:R-:W-:Y:S01]  /*1050*/  STG.E.64 desc[UR4][R8.64+0x400], R2 ;  /* 0x0004000208007986 */ /* 0x000fe2000c101b04 */
[----:B------:R-:W-:Y:S05]  /*1060*/  EXIT ;  /* 0x000000000000794d */ /* 0x000fea0003800000 */
.L_x_4023:
        /* <DEDUP_REMOVED lines=9> */
.L_x_11340:


//--------------------- .text._ZN2at6native29vectorized_elementwise_kernelILi8EZZZNS0_17logit_kernel_cudaERNS_18TensorIteratorBaseERKN3c106ScalarEENKUlvE_clEvENKUlvE2_clEvEUlNS4_8BFloat16EE_St5arrayIPcLm2EEEEviT0_T1_ --------------------------
	.section	.text._ZN2at6native29vectorized_elementwise_kernelILi8EZZZNS0_17logit_kernel_cudaERNS_18TensorIteratorBaseERKN3c106ScalarEENKUlvE_clEvENKUlvE2_clEvEUlNS4_8BFloat16EE_St5arrayIPcLm2EEEEviT0_T1_,"ax",@progbits
	.align	128
        .global         _ZN2at6native29vectorized_elementwise_kernelILi8EZZZNS0_17logit_kernel_cudaERNS_18TensorIteratorBaseERKN3c106ScalarEENKUlvE_clEvENKUlvE2_clEvEUlNS4_8BFloat16EE_St5arrayIPcLm2EEEEviT0_T1_
        .type           _ZN2at6native29vectorized_elementwise_kernelILi8EZZZNS0_17logit_kernel_cudaERNS_18TensorIteratorBaseERKN3c106ScalarEENKUlvE_clEvENKUlvE2_clEvEUlNS4_8BFloat16EE_St5arrayIPcLm2EEEEviT0_T1_,@function
        .size           _ZN2at6native29vectorized_elementwise_kernelILi8EZZZNS0_17logit_kernel_cudaERNS_18TensorIteratorBaseERKN3c106ScalarEENKUlvE_clEvENKUlvE2_clEvEUlNS4_8BFloat16EE_St5arrayIPcLm2EEEEviT0_T1_,(.L_x_11341 - _ZN2at6native29vectorized_elementwise_kernelILi8EZZZNS0_17logit_kernel_cudaERNS_18TensorIteratorBaseERKN3c106ScalarEENKUlvE_clEvENKUlvE2_clEvEUlNS4_8BFloat16EE_St5arrayIPcLm2EEEEviT0_T1_)
        .other          _ZN2at6native29vectorized_elementwise_kernelILi8EZZZNS0_17logit_kernel_cudaERNS_18TensorIteratorBaseERKN3c106ScalarEENKUlvE_clEvENKUlvE2_clEvEUlNS4_8BFloat16EE_St5arrayIPcLm2EEEEviT0_T1_,@"STO_CUDA_ENTRY STV_DEFAULT"
_ZN2at6native29vectorized_elementwise_kernelILi8EZZZNS0_17logit_kernel_cudaERNS_18TensorIteratorBaseERKN3c106ScalarEENKUlvE_clEvENKUlvE2_clEvEUlNS4_8BFloat16EE_St5arrayIPcLm2EEEEviT0_T1_:
.text._ZN2at6native29vectorized_elementwise_kernelILi8EZZZNS0_17logit_kernel_cudaERNS_18TensorIteratorBaseERKN3c106ScalarEENKUlvE_clEvENKUlvE2_clEvEUlNS4_8BFloat16EE_St5arrayIPcLm2EEEEviT0_T1_:
        /* <DEDUP_REMOVED lines=157> */
.L_x_4027:
[----:B------:R-:W-:-:S13]  /*09d0*/  ISETP.GE.U32.AND P0, PT, R2, R5, PT ;  /* 0x000000050200720c */ /* 0x000fda0003f06070 */
[----:B------:R-:W-:Y:S05]  /*09e0*/  @P0 BRA `(.L_x_4029) ;  /* 0x0000000000300947 */ /* 0x000fea0003800000 */
[----:B0-----:R-:W0:Y:S01]  /*09f0*/  LDC.64 R12, c[0x0][0x388] ;  /* 0x0000e200ff0c7b82 */ /* 0x001e220000000a00 */
[----:B------:R-:W-:Y:S02]  /*0a00*/  IADD3 R15, PT, PT, R3, R2, RZ ;  /* 0x00000002030f7210 */ /* 0x000fe40007ffe0ff */
[----:B------:R-:W-:-:S03]  /*0a10*/  IADD3 R2, PT, PT, R2, 0x80, RZ ;  /* 0x0000008002027810 */ /* 0x000fc60007ffe0ff */
[----:B0-----:R-:W-:-:S05]  /*0a20*/  IMAD.WIDE.U32 R12, R15, 0x2, R12 ;  /* 0x000000020f0c7825 */ /* 0x001fca00078e000c */
[----:B------:R1:W-:Y:S02]  /*0a30*/  STG.E.U16 desc[UR4][R12.64], R7 ;  /* 0x000000070c007986 */ /* 0x0003e4000c101504 */
.L_x_4028:
[----:B------:R-:W-:-:S13]  /*0a40*/  ISETP.GE.U32.AND P0, PT, R2, R5, PT ;  /* 0x000000050200720c */ /* 0x000fda0003f06070 */
[----:B------:R-:W-:Y:S05]  /*0a50*/  @P0 BRA `(.L_x_4030) ;  /* 0x0000000000340947 */ /* 0x000fea0003800000 */
[----:B-1----:R-:W1:Y:S01]  /*0a60*/  LDC.64 R6, c[0x0][0x388] ;  /* 0x0000e200ff067b82 */ /* 0x002e620000000a00 */
[----:B0-----:R-:W-:Y:S01]  /*0a70*/  IMAD.IADD R13, R3, 0x1, R2 ;  /* 0x00000001030d7824 */ /* 0x001fe200078e0202 */
[----:B------:R-:W-:-:S03]  /*0a80*/  IADD3 R2, PT, PT, R2, 0x80, RZ ;  /* 0x0000008002027810 */ /* 0x000fc60007ffe0ff */
[----:B-1----:R-:W-:-:S05]  /*0a90*/  IMAD.WIDE.U32 R6, R13, 0x2, R6 ;  /* 0x000000020d067825 */ /* 0x002fca00078e0006 */
[----:B------:R1:W-:Y:S02]  /*0aa0*/  STG.E.U16 desc[UR4][R6.64], R8 ;  /* 0x0000000806007986 */ /* 0x0003e4000c101504 */
.L_x_4029:
        /* <DEDUP_REMOVED lines=8> */
.L_x_4030:
[----:B------:R-:W-:Y:S05]  /*0b30*/  BSYNC.RELIABLE B1 ;  /* 0x0000000000017941 */ /* 0x000fea0003800100 */
.L_x_4026:
[----:B------:R-:W-:-:S13]  /*0b40*/  ISETP.GE.U32.AND P0, PT, R2, R5, PT ;  /* 0x000000050200720c */ /* 0x000fda0003f06070 */
[----:B-12---:R-:W1:Y:S01]  /*0b50*/  @!P0 LDC.64 R6, c[0x0][0x388] ;  /* 0x0000e200ff068b82 */ /* 0x006e620000000a00 */
[----:B------:R-:W-:Y:S02]  /*0b60*/  @!P0 IADD3 R9, PT, PT, R3, R2, RZ ;  /* 0x0000000203098210 */ /* 0x000fe40007ffe0ff */
[----:B------:R-:W-:-:S03]  /*0b70*/  @!P0 IADD3 R2, PT, PT, R2, 0x80, RZ ;  /* 0x0000008002028810 */ /* 0x000fc60007ffe0ff */
[----:B-1----:R-:W-:-:S05]  /*0b80*/  @!P0 IMAD.WIDE.U32 R6, R9, 0x2, R6 ;  /* 0x0000000209068825 */ /* 0x002fca00078e0006 */
[----:B------:R2:W-:Y:S02]  /*0b90*/  @!P0 STG.E.U16 desc[UR4][R6.64], R10 ;  /* 0x0000000a06008986 */ /* 0x0005e4000c101504 */
.L_x_4031:
[----:B------:R-:W-:Y:S05]  /*0ba0*/  BSYNC.RECONVERGENT B0 ;  /* 0x0000000000007941 */ /* 0x000fea0003800200 */
.L_x_4025:
        /* <DEDUP_REMOVED lines=8> */
.L_x_4024:
[----:B------:R-:W0:Y:S01]  /*0c30*/  S2R R0, SR_TID.X ;  /* 0x0000000000007919 */ /* 0x000e220000002100 */
[----:B------:R-:W1:Y:S02]  /*0c40*/  LDC.64 R4, c[0x0][0x390] ;  /* 0x0000e400ff047b82 */ /* 0x000e640000000a00 */
[----:B-1----:R-:W-:-:S04]  /*0c50*/  IMAD.WIDE.U32 R4, R3, 0x2, R4 ;  /* 0x0000000203047825 */ /* 0x002fc800078e0004 */
[----:B0-----:R-:W-:-:S06]  /*0c60*/  IMAD.WIDE.U32 R4, R0, 0x10, R4 ;  /* 0x0000001000047825 */ /* 0x001fcc00078e0004 */
[----:B------:R-:W2:Y:S02]  /*0c70*/  LDG.E.128 R4, desc[UR4][R4.64] ;  /* 0x0000000404047981 */ /* 0x000ea4000c1e1d00 */
[----:B--2---:R-:W-:Y:S01]  /*0c80*/  SHF.L.U32 R12, R7, 0x10, RZ ;  /* 0x00000010070c7819 */ /* 0x004fe200000006ff */
[----:B------:R-:W-:Y:S01]  /*0c90*/  IMAD.U32 R9, R5, 0x10000, RZ ;  /* 0x0001000005097824 */ /* 0x000fe200078e00ff */
[C---:B------:R-:W-:Y:S02]  /*0ca0*/  SHF.L.U32 R11, R6.reuse, 0x10, RZ ;  /* 0x00000010060b7819 */ /* 0x040fe400000006ff */
[----:B------:R-:W-:Y:S01]  /*0cb0*/  PRMT R7, R7, 0x7632, R7 ;  /* 0x0000763207077816 */ /* 0x000fe20000000007 */
[----:B------:R-:W-:Y:S01]  /*0cc0*/  FADD.FTZ R8, -R9, 1 ;  /* 0x3f80000009087421 */ /* 0x000fe20000010100 */
[----:B------:R-:W-:Y:S01]  /*0cd0*/  PRMT R6, R6, 0x7632, R6 ;  /* 0x0000763206067816 */ /* 0x000fe20000000006 */
[----:B------:R-:W-:Y:S01]  /*0ce0*/  FADD.FTZ R10, -R11, 1 ;  /* 0x3f8000000b0a7421 */ /* 0x000fe20000010100 */
[----:B------:R-:W-:Y:S01]  /*0cf0*/  PRMT R18, R5, 0x7632, R18 ;  /* 0x0000763205127816 */ /* 0x000fe20000000012 */
[----:B------:R-:W-:Y:S01]  /*0d00*/  FADD.FTZ R13, -R12, 1 ;  /* 0x3f8000000c0d7421 */ /* 0x000fe20000010100 */
[----:B------:R-:W-:Y:S01]  /*0d10*/  PRMT R16, R4, 0x7632, R16 ;  /* 0x0000763204107816 */ /* 0x000fe20000000010 */
[----:B------:R-:W-:Y:S01]  /*0d20*/  IMAD.U32 R6, R6, 0x10000, RZ ;  /* 0x0001000006067824 */ /* 0x000fe200078e00ff */
[----:B------:R-:W-:Y:S01]  /*0d30*/  SHF.L.U32 R2, R4, 0x10, RZ ;  /* 0x0000001004027819 */ /* 0x000fe200000006ff */
[----:B------:R-:W0:Y:S01]  /*0d40*/  MUFU.RCP R10, R10 ;  /* 0x0000000a000a7308 */ /* 0x000e220000001000 */
[----:B------:R-:W-:Y:S01]  /*0d50*/  SHF.L.U32 R7, R7, 0x10, RZ ;  /* 0x0000001007077819 */ /* 0x000fe200000006ff */
[----:B------:R-:W-:Y:S01]  /*0d60*/  FADD.FTZ R17, -R6, 1 ;  /* 0x3f80000006117421 */ /* 0x000fe20000010100 */
[----:B------:R-:W-:Y:S01]  /*0d70*/  SHF.L.U32 R18, R18, 0x10, RZ ;  /* 0x0000001012127819 */ /* 0x000fe200000006ff */
[----:B------:R-:W-:Y:S01]  /*0d80*/  FADD.FTZ R15, -R2, 1 ;  /* 0x3f800000020f7421 */ /* 0x000fe20000010100 */
[----:B------:R-:W-:Y:S01]  /*0d90*/  SHF.L.U32 R16, R16, 0x10, RZ ;  /* 0x0000001010107819 */ /* 0x000fe200000006ff */
[----:B------:R-:W-:Y:S01]  /*0da0*/  FADD.FTZ R14, -R7, 1 ;  /* 0x3f800000070e7421 */ /* 0x000fe20000010100 */
[----:B------:R-:W1:Y:S01]  /*0db0*/  LDC.64 R4, c[0x0][0x388] ;  /* 0x0000e200ff047b82 */ /* 0x000e620000000a00 */
[----:B------:R-:W-:Y:S01]  /*0dc0*/  FADD.FTZ R21, -R18, 1 ;  /* 0x3f80000012157421 */ /* 0x000fe20000010100 */
[----:B------:R-:W2:Y:S01]  /*0dd0*/  MUFU.RCP R8, R8 ;  /* 0x0000000800087308 */ /* 0x000ea20000001000 */
[----:B------:R-:W-:-:S07]  /*0de0*/  FADD.FTZ R19, -R16, 1 ;  /* 0x3f80000010137421 */ /* 0x000fce0000010100 */
[----:B------:R-:W3:Y:S01]  /*0df0*/  MUFU.RCP R13, R13 ;  /* 0x0000000d000d7308 */ /* 0x000ee20000001000 */
[----:B0-----:R-:W-:-:S07]  /*0e00*/  FMUL.FTZ R10, R11, R10 ;  /* 0x0000000a0b0a7220 */ /* 0x001fce0000410000 */
[----:B------:R-:W0:Y:S01]  /*0e10*/  MUFU.RCP R15, R15 ;  /* 0x0000000f000f7308 */ /* 0x000e220000001000 */
[----:B--2---:R-:W-:Y:S01]  /*0e20*/  FMUL.FTZ R8, R9, R8 ;  /* 0x0000000809087220 */ /* 0x004fe20000410000 */
[----:B-1----:R-:W-:-:S06]  /*0e30*/  IMAD.WIDE.U32 R4, R3, 0x2, R4 ;  /* 0x0000000203047825 */ /* 0x002fcc00078e0004 */
[----:B------:R-:W1:Y:S01]  /*0e40*/  MUFU.RCP R14, R14 ;  /* 0x0000000e000e7308 */ /* 0x000e620000001000 */
[----:B---3--:R-:W-:-:S07]  /*0e50*/  FMUL.FTZ R12, R12, R13 ;  /* 0x0000000d0c0c7220 */ /* 0x008fce0000410000 */
[----:B------:R-:W2:Y:S01]  /*0e60*/  MUFU.RCP R17, R17 ;  /* 0x0000001100117308 */ /* 0x000ea20000001000 */
[----:B0-----:R-:W-:Y:S01]  /*0e70*/  FMUL.FTZ R15, R2, R15 ;  /* 0x0000000f020f7220 */ /* 0x001fe20000410000 */
[----:B------:R-:W-:-:S06]  /*0e80*/  IMAD.WIDE.U32 R2, R0, 0x10, R4 ;  /* 0x0000001000027825 */ /* 0x000fcc00078e0004 */
[----:B------:R-:W0:Y:S01]  /*0e90*/  MUFU.RCP R21, R21 ;  /* 0x0000001500157308 */ /* 0x000e220000001000 */
[----:B-1----:R-:W-:-:S07]  /*0ea0*/  FMUL.FTZ R14, R7, R14 ;  /* 0x0000000e070e7220 */ /* 0x002fce0000410000 */
[----:B------:R-:W1:Y:S01]  /*0eb0*/  MUFU.RCP R19, R19 ;  /* 0x0000001300137308 */ /* 0x000e620000001000 */
[----:B--2---:R-:W-:-:S07]  /*0ec0*/  FMUL.FTZ R17, R6, R17 ;  /* 0x0000001106117220 */ /* 0x004fce0000410000 */
[----:B------:R-:W2:Y:S01]  /*0ed0*/  MUFU.LG2 R10, R10 ;  /* 0x0000000a000a7308 */ /* 0x000ea20000000c00 */
[----:B0-----:R-:W-:-:S07]  /*0ee0*/  FMUL.FTZ R21, R18, R21 ;  /* 0x0000001512157220 */ /* 0x001fce0000410000 */
[----:B------:R-:W0:Y:S01]  /*0ef0*/  MUFU.LG2 R8, R8 ;  /* 0x0000000800087308 */ /* 0x000e220000000c00 */
[----:B-1----:R-:W-:-:S07]  /*0f00*/  FMUL.FTZ R19, R16, R19 ;  /* 0x0000001310137220 */ /* 0x002fce0000410000 */
[----:B------:R-:W1:Y:S01]  /*0f10*/  MUFU.LG2 R12, R12 ;  /* 0x0000000c000c7308 */ /* 0x000e620000000c00 */
[----:B--2---:R-:W-:-:S07]  /*0f20*/  FMUL.FTZ R6, R10, 0.69314718246459960938 ;  /* 0x3f3172180a067820 */ /* 0x004fce0000410000 */
[----:B------:R-:W2:Y:S01]  /*0f30*/  MUFU.LG2 R15, R15 ;  /* 0x0000000f000f7308 */ /* 0x000ea20000000c00 */
[----:B0-----:R-:W-:-:S07]  /*0f40*/  FMUL.FTZ R9, R8, 0.69314718246459960938 ;  /* 0x3f31721808097820 */ /* 0x001fce0000410000 */
[----:B------:R-:W0:Y:S01]  /*0f50*/  MUFU.LG2 R14, R14 ;  /* 0x0000000e000e7308 */ /* 0x000e220000000c00 */
[----:B-1----:R-:W-:-:S07]  /*0f60*/  FMUL.FTZ R7, R12, 0.69314718246459960938 ;  /* 0x3f3172180c077820 */ /* 0x002fce0000410000 */
[----:B------:R-:W1:Y:S01]  /*0f70*/  MUFU.LG2 R17, R17 ;  /* 0x0000001100117308 */ /* 0x000e620000000c00 */
[----:B--2---:R-:W-:-:S07]  /*0f80*/  FMUL.FTZ R15, R15, 0.69314718246459960938 ;  /* 0x3f3172180f0f7820 */ /* 0x004fce0000410000 */
[----:B------:R-:W2:Y:S01]  /*0f90*/  MUFU.LG2 R21, R21 ;  /* 0x0000001500157308 */ /* 0x000ea20000000c00 */
[----:B0-----:R-:W-:-:S05]  /*0fa0*/  FMUL.FTZ R14, R14, 0.69314718246459960938 ;  /* 0x3f3172180e0e7820 */ /* 0x001fca0000410000 */
[----:B------:R-:W-:Y:S02]  /*0fb0*/  F2FP.BF16.F32.PACK_AB R7, R14, R7 ;  /* 0x000000070e07723e */ /* 0x000fe400000010ff */
[----:B------:R-:W0:Y:S01]  /*0fc0*/  MUFU.LG2 R19, R19 ;  /* 0x0000001300137308 */ /* 0x000e220000000c00 */
[----:B-1----:R-:W-:-:S05]  /*0fd0*/  FMUL.FTZ R17, R17, 0.69314718246459960938 ;  /* 0x3f31721811117820 */ /* 0x002fca0000410000 */
[----:B------:R-:W-:Y:S01]  /*0fe0*/  F2FP.BF16.F32.PACK_AB R6, R17, R6 ;  /* 0x000000061106723e */ /* 0x000fe200000010ff */
[----:B--2---:R-:W-:-:S05]  /*0ff0*/  FMUL.FTZ R10, R21, 0.69314718246459960938 ;  /* 0x3f317218150a7820 */ /* 0x004fca0000410000 */
[----:B------:R-:W-:Y:S01]  /*1000*/  F2FP.BF16.F32.PACK_AB R5, R10, R9 ;  /* 0x000000090a05723e */ /* 0x000fe200000010ff */
[----:B0-----:R-:W-:-:S05]  /*1010*/  FMUL.FTZ R8, R19, 0.69314718246459960938 ;  /* 0x3f31721813087820 */ /* 0x001fca0000410000 */
[----:B------:R-:W-:-:S05]  /*1020*/  F2FP.BF16.F32.PACK_AB R4, R8, R15 ;  /* 0x0000000f0804723e */ /* 0x000fca00000010ff */
[----:B------:R-:W-:Y:S01]  /*1030*/  STG.E.128 desc[UR4][R2.64], R4 ;  /* 0x0000000402007986 */ /* 0x000fe2000c101d04 */
[----:B------:R-:W-:Y:S05]  /*1040*/  EXIT ;  /* 0x000000000000794d */ /* 0x000fea0003800000 */
.L_x_4032:
        /* <DEDUP_REMOVED lines=11> */
.L_x_11341:


//--------------------- .text._ZN2at6native18elementwise_kernelILi128ELi4EZNS0_15gpu_kernel_implIZZZNS0_17logit_kernel_cudaERNS_18TensorIteratorBaseERKN3c106ScalarEENKUlvE_clEvENKUlvE1_clEvEUlNS5_4HalfEE0_EEvS4_RKT_EUliE_EEviT1_ --------------------------
	.section	.text._ZN2at6native18elementwise_kernelILi128ELi4EZNS0_15gpu_kernel_implIZZZNS0_17logit_kernel_cudaERNS_18TensorIteratorBaseERKN3c106ScalarEENKUlvE_clEvENKUlvE1_clEvEUlNS5_4HalfEE0_EEvS4_RKT_EUliE_EEviT1_,"ax",@progbits
	.align	128
        .global         _ZN2at6native18elementwise_kernelILi128ELi4EZNS0_15gpu_kernel_implIZZZNS0_17logit_kernel_cudaERNS_18TensorIteratorBaseERKN3c106ScalarEENKUlvE_clEvENKUlvE1_clEvEUlNS5_4HalfEE0_EEvS4_RKT_EUliE_EEviT1_
        .type           _ZN2at6native18elementwise_kernelILi128ELi4EZNS0_15gpu_kernel_implIZZZNS0_17logit_kernel_cudaERNS_18TensorIteratorBaseERKN3c106ScalarEENKUlvE_clEvENKUlvE1_clEvEUlNS5_4HalfEE0_EEvS4_RKT_EUliE_EEviT1_,@function
        .size           _ZN2at6native18elementwise_kernelILi128ELi4EZNS0_15gpu_kernel_implIZZZNS0_17logit_kernel_cudaERNS_18TensorIteratorBaseERKN3c106ScalarEENKUlvE_clEvENKUlvE1_clEvEUlNS5_4HalfEE0_EEvS4_RKT_EUliE_EEviT1_,(.L_x_11342 - _ZN2at6native18elementwise_kernelILi128ELi4EZNS0_15gpu_kernel_implIZZZNS0_17logit_kernel_cudaERNS_18TensorIteratorBaseERKN3c106ScalarEENKUlvE_clEvENKUlvE1_clEvEUlNS5_4HalfEE0_EEvS4_RKT_EUliE_EEviT1_)
        .other          _ZN2at6native18elementwise_kernelILi128ELi4EZNS0_15gpu_kernel_implIZZZNS0_17logit_kernel_cudaERNS_18TensorIteratorBaseERKN3c106ScalarEENKUlvE_clEvENKUlvE1_clEvEUlNS5_4HalfEE0_EEvS4_RKT_EUliE_EEviT1_,@"STO_CUDA_ENTRY STV_DEFAULT"
_ZN2at6native18elementwise_kernelILi128ELi4EZNS0_15gpu_kernel_implIZZZNS0_17logit_kernel_cudaERNS_18TensorIteratorBaseERKN3c106ScalarEENKUlvE_clEvENKUlvE1_clEvEUlNS5_4HalfEE0_EEvS4_RKT_EUliE_EEviT1_:
.text._ZN2at6native18elementwise_kernelILi128ELi4EZNS0_15gpu_kernel_implIZZZNS0_17logit_kernel_cudaERNS_18TensorIteratorBaseERKN3c106ScalarEENKUlvE_clEvENKUlvE1_clEvEUlNS5_4HalfEE0_EEvS4_RKT_EUliE_EEviT1_:
        /* <DEDUP_REMOVED lines=20> */
[----:B------:R-:W-:Y:S02]  /*0140*/  HFMA2 R16, -RZ, RZ, 0, 0 ;  /* 0x00000000ff107431 */ /* 0x000fe400000001ff */
        /* <DEDUP_REMOVED lines=300> */
.L_x_4035:
[----:B------:R-:W0:Y:S01]  /*1410*/  LDCU.64 UR6, c[0x0][0x588] ;  /* 0x0000b100ff0677ac */ /* 0x000e220008000a00 */
[----:B------:R-:W-:-:S04]  /*1420*/  UPRMT UR4, UR42, 0x9910, URZ ;  /* 0x000099102a047896 */ /* 0x000fc800080000ff */
[----:B------:R-:W-:Y:S01]  /*1430*/  UISETP.GT.AND UP0, UPT, UR4, 0x9, UPT ;  /* 0x000000090400788c */ /* 0x000fe2000bf04270 */
[----:B0-----:R-:W-:-:S04]  /*1440*/  IADD3 R2, P0, PT, R0, UR6, RZ ;  /* 0x0000000600027c10 */ /* 0x001fc8000ff1e0ff */
        /* <DEDUP_REMOVED lines=14> */
.L_x_4039:
[----:B------:R-:W2:Y:S02]  /*1530*/  LDG.E.U8 R2, desc[UR36][R2.64] ;  /* 0x0000002402027981 */ /* 0x000ea4000c1e1100 */
[----:B--2---:R-:W-:-:S04]  /*1540*/  I2FP.F32.U32 R0, R2 ;  /* 0x0000000200007245 */ /* 0x004fc80000201000 */
[----:B------:R-:W-:Y:S01]  /*1550*/  F2FP.F16.F32.PACK_AB R0, RZ, R0 ;  /* 0x00000000ff00723e */ /* 0x000fe200000000ff */
[----:B------:R-:W-:Y:S06]  /*1560*/  BRA `(.L_x_4041) ;  /* 0x0000000c007c7947 */ /* 0x000fec0003800000 */
.L_x_4038:
        /* <DEDUP_REMOVED lines=10> */
.L_x_4043:
[----:B------:R-:W2:Y:S02]  /*1610*/  LDG.E R2, desc[UR36][R2.64] ;  /* 0x0000002402027981 */ /* 0x000ea4000c1e1900 */
[----:B--2---:R-:W-:-:S04]  /*1620*/  I2FP.F32.S32 R0, R2 ;  /* 0x0000000200007245 */ /* 0x004fc80000201400 */
[----:B------:R-:W-:Y:S01]  /*1630*/  F2FP.F16.F32.PACK_AB R0, RZ, R0 ;  /* 0x00000000ff00723e */ /* 0x000fe200000000ff */
[----:B------:R-:W-:Y:S06]  /*1640*/  BRA `(.L_x_4041) ;  /* 0x0000000c00447947 */ /* 0x000fec0003800000 */
.L_x_4042:
[----:B------:R-:W2:Y:S02]  /*1650*/  LDG.E.U16 R2, desc[UR36][R2.64] ;  /* 0x0000002402027981 */ /* 0x000ea4000c1e1500 */
[----:B--2---:R-:W0:Y:S02]  /*1660*/  I2F.S16 R0, R2 ;  /* 0x0000000200007306 */ /* 0x004e240000101400 */
[----:B0-----:R-:W-:Y:S01]  /*1670*/  F2FP.F16.F32.PACK_AB R0, RZ, R0 ;  /* 0x00000000ff00723e */ /* 0x001fe200000000ff */
[----:B------:R-:W-:Y:S06]  /*1680*/  BRA `(.L_x_4041) ;  /* 0x0000000c00347947 */ /* 0x000fec0003800000 */
.L_x_4037:
        /* <DEDUP_REMOVED lines=9> */
.L_x_4045:
[----:B------:R0:W5:Y:S01]  /*1720*/  LDG.E.U16 R0, desc[UR36][R2.64] ;  /* 0x0000002402007981 */ /* 0x000162000c1e1500 */
[----:B------:R-:W-:Y:S05]  /*1730*/  BRA `(.L_x_4041) ;  /* 0x0000000c00087947 */ /* 0x000fea0003800000 */
.L_x_4044:
        /* <DEDUP_REMOVED lines=9> */
.L_x_4047:
[----:B------:R1:W5:Y:S01]  /*17d0*/  LDG.E.U16 R0, desc[UR36][R2.64] ;  /* 0x0000002402007981 */ /* 0x000362000c1e1500 */
[----:B------:R-:W-:Y:S05]  /*17e0*/  BRA `(.L_x_4041) ;  /* 0x0000000800dc7947 */ /* 0x000fea0003800000 */
.L_x_4046:
        /* <DEDUP_REMOVED lines=8> */
.L_x_4036:
        /* <DEDUP_REMOVED lines=13> */
.L_x_4050:
        /* <DEDUP_REMOVED lines=8> */
.L_x_4049:
        /* <DEDUP_REMOVED lines=27> */
.L_x_4052:
        /* <DEDUP_REMOVED lines=13> */
.L_x_4051:
[----:B------:R-:W2:Y:S02]  /*1c40*/  LDG.E.U16 R0, desc[UR36][R2.64] ;  /* 0x0000002402007981 */ /* 0x000ea4000c1e1500 */
[----:B--2---:R-:W-:-:S05]  /*1c50*/  IMAD.U32 R0, R0, 0x10000, RZ ;  /* 0x0001000000007824 */ /* 0x004fca00078e00ff */
[----:B------:R-:W-:Y:S01]  /*1c60*/  F2FP.F16.F32.PACK_AB R0, RZ, R0 ;  /* 0x00000000ff00723e */ /* 0x000fe200000000ff */
[----:B------:R-:W-:Y:S06]  /*1c70*/  BRA `(.L_x_4041) ;  /* 0x0000000400b87947 */ /* 0x000fec0003800000 */
.L_x_4048:
        /* <DEDUP_REMOVED lines=12> */
.L_x_4055:
        /* <DEDUP_REMOVED lines=21> */
.L_x_4059:
[----:B------:R-:W-:Y:S05]  /*1e90*/  BSYNC.RECONVERGENT B1 ;  /* 0x0000000000017941 */ /* 0x000fea0003800200 */
.L_x_4058:
[----:B------:R-:W-:Y:S02]  /*1ea0*/  SHF.L.U32 R0, R0, 0x14, RZ ;  /* 0x0000001400007819 */ /* 0x000fe400000006ff */
[----:B------:R-:W-:-:S04]  /*1eb0*/  LEA R2, R2, 0x3b800000, 0x17 ;  /* 0x3b80000002027811 */ /* 0x000fc800078eb8ff */
[----:B------:R-:W-:-:S07]  /*1ec0*/  LOP3.LUT R0, R2, R0, R7, 0xfe, !PT ;  /* 0x0000000002007212 */ /* 0x000fce00078efe07 */
.L_x_4057:
[----:B------:R-:W-:Y:S05]  /*1ed0*/  BSYNC.RECONVERGENT B0 ;  /* 0x0000000000007941 */ /* 0x000fea0003800200 */
.L_x_4056:
[----:B------:R-:W-:Y:S01]  /*1ee0*/  F2FP.F16.F32.PACK_AB R0, RZ, R0 ;  /* 0x00000000ff00723e */ /* 0x000fe200000000ff */
[----:B------:R-:W-:Y:S06]  /*1ef0*/  BRA `(.L_x_4041) ;  /* 0x0000000400187947 */ /* 0x000fec0003800000 */
.L_x_4054:
        /* <DEDUP_REMOVED lines=21> */
.L_x_4063:
[----:B------:R-:W-:Y:S05]  /*2050*/  BSYNC.RECONVERGENT B1 ;  /* 0x0000000000017941 */ /* 0x000fea0003800200 */
.L_x_4062:
[----:B------:R-:W-:Y:S01]  /*2060*/  IMAD.SHL.U32 R0, R0, 0x200000, RZ ;  /* 0x0020000000007824 */ /* 0x000fe200078e00ff */
[----:B------:R-:W-:-:S04]  /*2070*/  LEA R2, R2, 0x37800000, 0x17 ;  /* 0x3780000002027811 */ /* 0x000fc800078eb8ff */
[----:B------:R-:W-:-:S07]  /*2080*/  LOP3.LUT R0, R2, R0, R7, 0xfe, !PT ;  /* 0x0000000002007212 */ /* 0x000fce00078efe07 */
.L_x_4061:
[----:B------:R-:W-:Y:S05]  /*2090*/  BSYNC.RECONVERGENT B0 ;  /* 0x0000000000007941 */ /* 0x000fea0003800200 */
.L_x_4060:
[----:B------:R-:W-:Y:S01]  /*20a0*/  F2FP.F16.F32.PACK_AB R0, RZ, R0 ;  /* 0x00000000ff00723e */ /* 0x000fe200000000ff */
[----:B------:R-:W-:Y:S06]  /*20b0*/  BRA `(.L_x_4041) ;  /* 0x0000000000a87947 */ /* 0x000fec0003800000 */
.L_x_4053:
[----:B------:R-:W-:-:S09]  /*20c0*/  UISETP.NE.AND UP0, UPT, UR4, 0x1c, UPT ;  /* 0x0000001c0400788c */ /* 0x000fd2000bf05270 */
[----:B------:R-:W-:Y:S05]  /*20d0*/  BRA.U !UP0, `(.L_x_4064) ;  /* 0x0000000108947547 */ /* 0x000fea000b800000 */
[----:B------:R-:W-:-:S09]  /*20e0*/  UISETP.NE.AND UP0, UPT, UR4, 0x1d, UPT ;  /* 0x0000001d0400788c */ /* 0x000fd2000bf05270 */
[----:B------:R-:W-:Y:S05]  /*20f0*/  BRA.U !UP0, `(.L_x_4065) ;  /* 0x00000001087c7547 */ /* 0x000fea000b800000 */
[----:B------:R-:W-:-:S09]  /*2100*/  UISETP.NE.AND UP0, UPT, UR4, 0x2c, UPT ;  /* 0x0000002c0400788c */ /* 0x000fd2000bf05270 */
[----:B------:R-:W-:Y:S05]  /*2110*/  BRA.U !UP0, `(.L_x_4066) ;  /* 0x0000000108487547 */ /* 0x000fea000b800000 */
.L_x_4040:
        /* <DEDUP_REMOVED lines=16> */
.L_x_4067:
[----:B------:R-:W-:Y:S01]  /*2220*/  PRMT R0, RZ, 0x7610, R0 ;  /* 0x00007610ff007816 */ /* 0x000fe20000000000 */
[----:B------:R-:W-:Y:S06]  /*2230*/  BRA `(.L_x_4041) ;  /* 0x0000000000487947 */ /* 0x000fec0003800000 */
.L_x_4066:
[----:B------:R-:W2:Y:S01]  /*2240*/  LDG.E.U8 R2, desc[UR36][R2.64] ;  /* 0x0000002402027981 */ /* 0x000ea2000c1e1100 */
[----:B------:R-:W-:Y:S01]  /*2250*/  BSSY.RECONVERGENT B0, `(.L_x_4068) ;  /* 0x0000007000007945 */ /* 0x000fe20003800200 */
[----:B------:R-:W-:Y:S02]  /*2260*/  MOV R0, 0x400000 ;  /* 0x0040000000007802 */ /* 0x000fe40000000f00 */
[----:B--2---:R-:W-:-:S13]  /*2270*/  ISETP.NE.AND P0, PT, R2, RZ, PT ;  /* 0x000000ff0200720c */ /* 0x004fda0003f05270 */
[----:B------:R-:W-:Y:S05]  /*2280*/  @!P0 BRA `(.L_x_4069) ;  /* 0x00000000000c8947 */ /* 0x000fea0003800000 */
[----:B------:R-:W-:-:S13]  /*2290*/  ISETP.NE.AND P0, PT, R2, 0xff, PT ;  /* 0x000000ff0200780c */ /* 0x000fda0003f05270 */
[----:B------:R-:W-:Y:S02]  /*22a0*/  @!P0 IMAD.MOV.U32 R0, RZ, RZ, 0x7f800001 ;  /* 0x7f800001ff008424 */ /* 0x000fe400078e00ff */
[----:B------:R-:W-:-:S07]  /*22b0*/  @P0 IMAD.SHL.U32 R0, R2, 0x800000, RZ ;  /* 0x0080000002000824 */ /* 0x000fce00078e00ff */
.L_x_4069:
[----:B------:R-:W-:Y:S05]  /*22c0*/  BSYNC.RECONVERGENT B0 ;  /* 0x0000000000007941 */ /* 0x000fea0003800200 */
.L_x_4068:
[----:B------:R-:W-:Y:S01]  /*22d0*/  F2FP.F16.F32.PACK_AB R0, RZ, R0 ;  /* 0x00000000ff00723e */ /* 0x000fe200000000ff */
[----:B------:R-:W-:Y:S06]  /*22e0*/  BRA `(.L_x_4041) ;  /* 0x00000000001c7947 */ /* 0x000fec0003800000 */
.L_x_4065:
[----:B------:R-:W2:Y:S02]  /*22f0*/  LDG.E.64 R2, desc[UR36][R2.64] ;  /* 0x0000002402027981 */ /* 0x000ea4000c1e1b00 */
[----:B--2---:R-:W0:Y:S02]  /*2300*/  I2F.U64 R0, R2 ;  /* 0x0000000200007312 */ /* 0x004e240000301000 */
[----:B0-----:R-:W-:Y:S01]  /*2310*/  F2FP.F16.F32.PACK_AB R0, RZ, R0 ;  /* 0x00000000ff00723e */ /* 0x001fe200000000ff */
[----:B------:R-:W-:Y:S06]  /*2320*/  BRA `(.L_x_4041) ;  /* 0x00000000000c7947 */ /* 0x000fec0003800000 */
.L_x_4064:
[----:B------:R-:W2:Y:S02]  /*2330*/  LDG.E R2, desc[UR36][R2.64] ;  /* 0x0000002402027981 */ /* 0x000ea4000c1e1900 */
[----:B--2---:R-:W-:-:S04]  /*2340*/  I2FP.F32.U32 R0, R2 ;  /* 0x0000000200007245 */ /* 0x004fc80000201000 */
[----:B------:R-:W-:-:S07]  /*2350*/  F2FP.F16.F32.PACK_AB R0, RZ, R0 ;  /* 0x00000000ff00723e */ /* 0x000fce00000000ff */
.L_x_4041:
[----:B------:R-:W2:Y:S01]  /*2360*/  LDCU UR4, c[0x0][0x590] ;  /* 0x0000b200ff0477ac */ /* 0x000ea20008000800 */
[----:B01---5:R-:W-:Y:S01]  /*2370*/  HADD2.F32 R2, -RZ, R0.H0_H0 ;  /* 0x20000000ff027230 */ /* 0x023fe20000004100 */
[----:B------:R-:W-:Y:S01]  /*2380*/  BSSY.RECONVERGENT B0, `(.L_x_4070) ;  /* 0x0000009000007945 */ /* 0x000fe20003800200 */
[----:B------:R-:W0:Y:S03]  /*2390*/  LDCU UR5, c[0x0][0x590] ;  /* 0x0000b200ff0577ac */ /* 0x000e260008000800 */
[----:B--2---:R-:W-:Y:S02]  /*23a0*/  FSETP.GEU.FTZ.AND P0, PT, R2, UR4, PT ;  /* 0x0000000402007c0b */ /* 0x004fe4000bf1e000 */
[----:B0-----:R-:W-:-:S11]  /*23b0*/  MOV R0, UR5 ;  /* 0x0000000500007c02 */ /* 0x001fd60008000f00 */
[----:B------:R-:W-:Y:S05]  /*23c0*/  @!P0 BRA `(.L_x_4071) ;  /* 0x0000000000108947 */ /* 0x000fea0003800000 */
[----:B------:R-:W0:Y:S01]  /*23d0*/  LDCU UR4, c[0x0][0x594] ;  /* 0x0000b280ff0477ac */ /* 0x000e220008000800 */
[----:B------:R-:W-:Y:S01]  /*23e0*/  IMAD.MOV.U32 R0, RZ, RZ, R2 ;  /* 0x000000ffff007224 */ /* 0x000fe200078e0002 */
[----:B0-----:R-:W-:-:S13]  /*23f0*/  FSETP.GT.FTZ.AND P0, PT, R2, UR4, PT ;  /* 0x0000000402007c0b */ /* 0x001fda000bf14000 */
[----:B------:R-:W0:Y:S02]  /*2400*/  @P0 LDC R0, c[0x0][0x594] ;  /* 0x00016500ff000b82 */ /* 0x000e240000000800 */
.L_x_4071:
[----:B------:R-:W-:Y:S05]  /*2410*/  BSYNC.RECONVERGENT B0 ;  /* 0x0000000000007941 */ /* 0x000fea0003800200 */
.L_x_4070:
        /* <DEDUP_REMOVED lines=9> */
[----:B0-----:R-:W-:-:S05]  /*24b0*/  FMUL.FTZ R5, R0, 0.69314718246459960938 ;  /* 0x3f31721800057820 */ /* 0x001fca0000410000 */
        /* <DEDUP_REMOVED lines=14> */
.L_x_4075:
[----:B------:R-:W-:-:S06]  /*25a0*/  HADD2.F32 R5, -RZ, R5.H0_H0 ;  /* 0x20000005ff057230 */ /* 0x000fcc0000004100 */
[----:B------:R-:W0:Y:S02]  /*25b0*/  F2I.S64.TRUNC R4, R5 ;  /* 0x0000000500047311 */ /* 0x000e24000020d900 */
[----:B0-----:R0:W-:Y:S01]  /*25c0*/  STG.E.U8 desc[UR36][R2.64], R4 ;  /* 0x0000000402007986 */ /* 0x0011e2000c101124 */
[----:B------:R-:W-:Y:S05]  /*25d0*/  BRA `(.L_x_4077) ;  /* 0x0000000c00707947 */ /* 0x000fea0003800000 */
.L_x_4074:
        /* <DEDUP_REMOVED lines=10> */
.L_x_4079:
[----:B------:R-:W-:-:S06]  /*2680*/  HADD2.F32 R5, -RZ, R5.H0_H0 ;  /* 0x20000005ff057230 */ /* 0x000fcc0000004100 */
[----:B------:R-:W0:Y:S02]  /*2690*/  F2I.FTZ.TRUNC.NTZ R5, R5 ;  /* 0x0000000500057305 */ /* 0x000e24000021f100 */
[----:B0-----:R0:W-:Y:S01]  /*26a0*/  STG.E desc[UR36][R2.64], R5 ;  /* 0x0000000502007986 */ /* 0x0011e2000c101924 */
[----:B------:R-:W-:Y:S05]  /*26b0*/  BRA `(.L_x_4077) ;  /* 0x0000000c00387947 */ /* 0x000fea0003800000 */
.L_x_4078:
[----:B------:R-:W-:-:S06]  /*26c0*/  HADD2.F32 R5, -RZ, R5.H0_H0 ;  /* 0x20000005ff057230 */ /* 0x000fcc0000004100 */
[----:B------:R-:W0:Y:S02]  /*26d0*/  F2I.FTZ.TRUNC.NTZ R5, R5 ;  /* 0x0000000500057305 */ /* 0x000e24000021f100 */
[----:B0-----:R0:W-:Y:S01]  /*26e0*/  STG.E.U16 desc[UR36][R2.64], R5 ;  /* 0x0000000502007986 */ /* 0x0011e2000c101524 */
[----:B------:R-:W-:Y:S05]  /*26f0*/  BRA `(.L_x_4077) ;  /* 0x0000000c00287947 */ /* 0x000fea0003800000 */
.L_x_4073:
        /* <DEDUP_REMOVED lines=9> */
.L_x_4081:
[----:B------:R0:W-:Y:S01]  /*2790*/  STG.E.U16 desc[UR36][R2.64], R5 ;  /* 0x0000000502007986 */ /* 0x0001e2000c101524 */
[----:B------:R-:W-:Y:S05]  /*27a0*/  BRA `(.L_x_4077) ;  /* 0x0000000800fc7947 */ /* 0x000fea0003800000 */
.L_x_4080:
[----:B------:R-:W-:-:S09]  /*27b0*/  UISETP.NE.AND UP0, UPT, UR4, 0x7, UPT ;  /* 0x000000070400788c */ /* 0x000fd2000bf05270 */
[----:B------:R-:W-:Y:S05]  /*27c0*/  BRA.U !UP0, `(.L_x_4082) ;  /* 0x0000000108347547 */ /* 0x000fea000b800000 */
[----:B------:R-:W-:-:S09]  /*27d0*/  UISETP.NE.AND UP0, UPT, UR4, 0x8, UPT ;  /* 0x000000080400788c */ /* 0x000fd2000bf05270 */
[----:B------:R-:W-:Y:S05]  /*27e0*/  BRA.U !UP0, `(.L_x_4083) ;  /* 0x0000000108187547 */ /* 0x000fea000b800000 */
[----:B------:R-:W-:-:S09]  /*27f0*/  UISETP.NE.AND UP0, UPT, UR4, 0x9, UPT ;  /* 0x000000090400788c */ /* 0x000fd2000bf05270 */
[----:B------:R-:W-:Y:S05]  /*2800*/  BRA.U UP0, `(.L_x_4076) ;  /* 0x0000000900447547 */ /* 0x000fea000b800000 */
[----:B------:R-:W-:Y:S02]  /*2810*/  HADD2.F32 R4, -RZ, R5.H0_H0 ;  /* 0x20000005ff047230 */ /* 0x000fe40000004100 */
[----:B------:R-:W-:-:S05]  /*2820*/  HFMA2 R5, -RZ, RZ, 0, 0 ;  /* 0x00000000ff057431 */ /* 0x000fca00000001ff */
[----:B------:R0:W-:Y:S01]  /*2830*/  STG.E.64 desc[UR36][R2.64], R4 ;  /* 0x0000000402007986 */ /* 0x0001e2000c101b24 */
[----:B------:R-:W-:Y:S05]  /*2840*/  BRA `(.L_x_4077) ;  /* 0x0000000800d47947 */ /* 0x000fea0003800000 */
.L_x_4083:
[----:B------:R-:W-:-:S05]  /*2850*/  HADD2.F32 R0, -RZ, R5.H0_H0 ;  /* 0x20000005ff007230 */ /* 0x000fca0000004100 */
[----:B------:R-:W-:-:S04]  /*2860*/  F2FP.F16.F32.PACK_AB R0, RZ, R0 ;  /* 0x00000000ff00723e */ /* 0x000fc800000000ff */
[----:B------:R-:W-:-:S05]  /*2870*/  PRMT R0, R0, 0x5410, RZ ;  /* 0x0000541000007816 */ /* 0x000fca00000000ff */
[----:B------:R0:W-:Y:S01]  /*2880*/  STG.E desc[UR36][R2.64], R0 ;  /* 0x0000000002007986 */ /* 0x0001e2000c101924 */
[----:B------:R-:W-:Y:S05]  /*2890*/  BRA `(.L_x_4077) ;  /* 0x0000000800c07947 */ /* 0x000fea0003800000 */
.L_x_4082:
[----:B------:R-:W-:-:S05]  /*28a0*/  HADD2.F32 R4, -RZ, R5.H0_H0 ;  /* 0x20000005ff047230 */ /* 0x000fca0000004100 */
[----:B------:R-:W-:-:S06]  /*28b0*/  FMUL.FTZ R4, R4, 1 ;  /* 0x3f80000004047820 */ /* 0x000fcc0000410000 */
[----:B------:R-:W0:Y:S02]  /*28c0*/  F2F.F64.F32 R4, R4 ;  /* 0x0000000400047310 */ /* 0x000e240000201800 */
[----:B0-----:R0:W-:Y:S01]  /*28d0*/  STG.E.64 desc[UR36][R2.64], R4 ;  /* 0x0000000402007986 */ /* 0x0011e2000c101b24 */
[----:B------:R-:W-:Y:S05]  /*28e0*/  BRA `(.L_x_4077) ;  /* 0x0000000800ac7947 */ /* 0x000fea0003800000 */
.L_x_4072:
        /* <DEDUP_REMOVED lines=13> */
.L_x_4086:
[----:B------:R-:W-:Y:S01]  /*29c0*/  HADD2.F32 R5, -RZ, R5.H0_H0 ;  /* 0x20000005ff057230 */ /* 0x000fe20000004100 */
[----:B------:R-:W-:-:S04]  /*29d0*/  CS2R R6, SRZ ;  /* 0x0000000000067805 */ /* 0x000fc8000001ff00 */
[----:B------:R-:W-:-:S06]  /*29e0*/  FMUL.FTZ R5, R5, 1 ;  /* 0x3f80000005057820 */ /* 0x000fcc0000410000 */
[----:B------:R-:W0:Y:S02]  /*29f0*/  F2F.F64.F32 R4, R5 ;  /* 0x0000000500047310 */ /* 0x000e240000201800 */
[----:B0-----:R0:W-:Y:S01]  /*2a00*/  STG.E.128 desc[UR36][R2.64], R4 ;  /* 0x0000000402007986 */ /* 0x0011e2000c101d24 */
[----:B------:R-:W-:Y:S05]  /*2a10*/  BRA `(.L_x_4077) ;  /* 0x0000000800607947 */ /* 0x000fea0003800000 */
.L_x_4085:
        /* <DEDUP_REMOVED lines=19> */
.L_x_4090:
[----:B------:R-:W-:Y:S05]  /*2b50*/  BSYNC.RECONVERGENT B0 ;  /* 0x0000000000007941 */ /* 0x000fea0003800200 */
.L_x_4089:
[----:B------:R-:W-:-:S05]  /*2b60*/  LOP3.LUT R5, R0, 0x80, R5, 0xf8, !PT ;  /* 0x0000008000057812 */ /* 0x000fca00078ef805 */
[----:B------:R0:W-:Y:S01]  /*2b70*/  STG.E.U8 desc[UR36][R2.64], R5 ;  /* 0x0000000502007986 */ /* 0x0001e2000c101124 */
[----:B------:R-:W-:Y:S05]  /*2b80*/  BRA `(.L_x_4077) ;  /* 0x0000000800047947 */ /* 0x000fea0003800000 */
.L_x_4088:
        /* <DEDUP_REMOVED lines=15> */
.L_x_4092:
[----:B------:R-:W-:Y:S05]  /*2c80*/  BSYNC.RECONVERGENT B0 ;  /* 0x0000000000007941 */ /* 0x000fea0003800200 */
.L_x_4091:
[----:B------:R-:W-:-:S05]  /*2c90*/  LOP3.LUT R5, R0, 0x80, R5, 0xf8, !PT ;  /* 0x0000008000057812 */ /* 0x000fca00078ef805 */
[----:B------:R0:W-:Y:S01]  /*2ca0*/  STG.E.U8 desc[UR36][R2.64], R5 ;  /* 0x0000000502007986 */ /* 0x0001e2000c101124 */
[----:B------:R-:W-:Y:S05]  /*2cb0*/  BRA `(.L_x_4077) ;  /* 0x0000000400b87947 */ /* 0x000fea0003800000 */
.L_x_4087:
[----:B------:R-:W-:-:S05]  /*2cc0*/  HADD2.F32 R0, -RZ, R5.H0_H0 ;  /* 0x20000005ff007230 */ /* 0x000fca0000004100 */
[----:B------:R-:W-:-:S05]  /*2cd0*/  F2FP.BF16.F32.PACK_AB R0, RZ, R0 ;  /* 0x00000000ff00723e */ /* 0x000fca00000010ff */
[----:B------:R0:W-:Y:S01]  /*2ce0*/  STG.E.U16 desc[UR36][R2.64], R0 ;  /* 0x0000000002007986 */ /* 0x0001e2000c101524 */
[----:B------:R-:W-:Y:S05]  /*2cf0*/  BRA `(.L_x_4077) ;  /* 0x0000000400a87947 */ /* 0x000fea0003800000 */
.L_x_4084:
        /* <DEDUP_REMOVED lines=12> */
.L_x_4095:
[----:B------:R-:W-:Y:S01]  /*2dc0*/  HADD2.F32 R5, -RZ, R5.H0_H0 ;  /* 0x20000005ff057230 */ /* 0x000fe20000004100 */
[----:B------:R-:W-:Y:S01]  /*2dd0*/  BSSY.RECONVERGENT B0, `(.L_x_4096) ;  /* 0x0000014000007945 */ /* 0x000fe20003800200 */
[----:B------:R-:W-:-:S03]  /*2de0*/  MOV R0, 0x80 ;  /* 0x0000008000007802 */ /* 0x000fc60000000f00 */
        /* <DEDUP_REMOVED lines=10> */
.L_x_4098:
[----:B------:R-:W-:-:S04]  /*2e90*/  SHF.R.U32.HI R0, RZ, 0x14, R5 ;  /* 0x00000014ff007819 */ /* 0x000fc80000011605 */
[----:B------:R-:W-:-:S04]  /*2ea0*/  LOP3.LUT R0, R0, 0x1, RZ, 0xc0, !PT ;  /* 0x0000000100007812 */ /* 0x000fc800078ec0ff */
[----:B------:R-:W-:-:S04]  /*2eb0*/  IADD3 R0, PT, PT, R5, 0x487ffff, R0 ;  /* 0x0487ffff05007810 */ /* 0x000fc80007ffe000 */
[----:B------:R-:W-:-:S04]  /*2ec0*/  SHF.R.U32.HI R0, RZ, 0x14, R0 ;  /* 0x00000014ff007819 */ /* 0x000fc80000011600 */
[----:B------:R-:W-:-:S07]  /*2ed0*/  LOP3.LUT R4, R0, 0xff, RZ, 0xc0, !PT ;  /* 0x000000ff00047812 */ /* 0x000fce00078ec0ff */
.L_x_4099:
[----:B------:R-:W-:-:S04]  /*2ee0*/  SHF.R.U32.HI R5, RZ, 0x18, R5 ;  /* 0x00000018ff057819 */ /* 0x000fc80000011605 */
[----:B------:R-:W-:-:S04]  /*2ef0*/  LOP3.LUT R4, R4, 0x80, R5, 0xf8, !PT ;  /* 0x0000008004047812 */ /* 0x000fc800078ef805 */
[----:B------:R-:W-:-:S07]  /*2f00*/  PRMT R0, R4, 0x7610, R0 ;  /* 0x0000761004007816 */ /* 0x000fce0000000000 */
.L_x_4097:
[----:B------:R-:W-:Y:S05]  /*2f10*/  BSYNC.RECONVERGENT B0 ;  /* 0x0000000000007941 */ /* 0x000fea0003800200 */
.L_x_4096:
[----:B------:R4:W-:Y:S01]  /*2f20*/  STG.E.U8 desc[UR36][R2.64], R0 ;  /* 0x0000000002007986 */ /* 0x0009e2000c101124 */
[----:B------:R-:W-:Y:S05]  /*2f30*/  BRA `(.L_x_4077) ;  /* 0x0000000400187947 */ /* 0x000fea0003800000 */
.L_x_4094:
        /* <DEDUP_REMOVED lines=13> */
.L_x_4102:
[----:B------:R-:W-:-:S04]  /*3010*/  SHF.R.U32.HI R0, RZ, 0x15, R5 ;  /* 0x00000015ff007819 */ /* 0x000fc80000011605 */
[----:B------:R-:W-:-:S04]  /*3020*/  LOP3.LUT R0, R0, 0x1, RZ, 0xc0, !PT ;  /* 0x0000000100007812 */ /* 0x000fc800078ec0ff */
[----:B------:R-:W-:-:S04]  /*3030*/  IADD3 R0, PT, PT, R5, 0x88fffff, R0 ;  /* 0x088fffff05007810 */ /* 0x000fc80007ffe000 */
[----:B------:R-:W-:-:S04]  /*3040*/  SHF.R.U32.HI R0, RZ, 0x15, R0 ;  /* 0x00000015ff007819 */ /* 0x000fc80000011600 */
[----:B------:R-:W-:-:S07]  /*3050*/  LOP3.LUT R4, R0, 0xff, RZ, 0xc0, !PT ;  /* 0x000000ff00047812 */ /* 0x000fce00078ec0ff */
.L_x_4103:
[----:B------:R-:W-:-:S04]  /*3060*/  SHF.R.U32.HI R5, RZ, 0x18, R5 ;  /* 0x00000018ff057819 */ /* 0x000fc80000011605 */
[----:B------:R-:W-:-:S04]  /*3070*/  LOP3.LUT R4, R4, 0x80, R5, 0xf8, !PT ;  /* 0x0000008004047812 */ /* 0x000fc800078ef805 */
[----:B------:R-:W-:-:S07]  /*3080*/  PRMT R0, R4, 0x7610, R0 ;  /* 0x0000761004007816 */ /* 0x000fce0000000000 */
.L_x_4101:
[----:B------:R-:W-:Y:S05]  /*3090*/  BSYNC.RECONVERGENT B0 ;  /* 0x0000000000007941 */ /* 0x000fea0003800200 */
.L_x_4100:
[----:B------:R3:W-:Y:S01]  /*30a0*/  STG.E.U8 desc[UR36][R2.64], R0 ;  /* 0x0000000002007986 */ /* 0x0007e2000c101124 */
[----:B------:R-:W-:Y:S05]  /*30b0*/  BRA `(.L_x_4077) ;  /* 0x0000000000b87947 */ /* 0x000fea0003800000 */
.L_x_4093:
[----:B------:R-:W-:-:S09]  /*30c0*/  UISETP.NE.AND UP0, UPT, UR4, 0x1c, UPT ;  /* 0x0000001c0400788c */ /* 0x000fd2000bf05270 */
[----:B------:R-:W-:Y:S05]  /*30d0*/  BRA.U !UP0, `(.L_x_4104) ;  /* 0x0000000108a47547 */ /* 0x000fea000b800000 */
[----:B------:R-:W-:-:S09]  /*30e0*/  UISETP.NE.AND UP0, UPT, UR4, 0x1d, UPT ;  /* 0x0000001d0400788c */ /* 0x000fd2000bf05270 */
[----:B------:R-:W-:Y:S05]  /*30f0*/  BRA.U !UP0, `(.L_x_4105) ;  /* 0x00000001088c7547 */ /* 0x000fea000b800000 */
[----:B------:R-:W-:-:S09]  /*3100*/  UISETP.NE.AND UP0, UPT, UR4, 0x2c, UPT ;  /* 0x0000002c0400788c */ /* 0x000fd2000bf05270 */
[----:B------:R-:W-:Y:S05]  /*3110*/  BRA.U !UP0, `(.L_x_4106) ;  /* 0x0000000108447547 */ /* 0x000fea000b800000 */
.L_x_4076:
        /* <DEDUP_REMOVED lines=16> */
.L_x_4107:
[----:B------:R-:W-:Y:S05]  /*3220*/  BRA `(.L_x_4077) ;  /* 0x00000000005c7947 */ /* 0x000fea0003800000 */
.L_x_4106:
        /* <DEDUP_REMOVED lines=16> */
.L_x_4105:
[----:B------:R-:W-:-:S06]  /*3330*/  HADD2.F32 R5, -RZ, R5.H0_H0 ;  /* 0x20000005ff057230 */ /* 0x000fcc0000004100 */
[----:B------:R-:W0:Y:S02]  /*3340*/  F2I.U64.TRUNC R4, R5 ;  /* 0x0000000500047311 */ /* 0x000e24000020d800 */
[----:B0-----:R1:W-:Y:S01]  /*3350*/  STG.E.64 desc[UR36][R2.64], R4 ;  /* 0x0000000402007986 */ /* 0x0013e2000c101b24 */
[----:B------:R-:W-:Y:S05]  /*3360*/  BRA `(.L_x_4077) ;  /* 0x00000000000c7947 */ /* 0x000fea0003800000 */
.L_x_4104:
[----:B------:R-:W-:-:S06]  /*3370*/  HADD2.F32 R5, -RZ, R5.H0_H0 ;  /* 0x20000005ff057230 */ /* 0x000fcc0000004100 */
[----:B------:R-:W0:Y:S02]  /*3380*/  F2I.FTZ.U32.TRUNC.NTZ R5, R5 ;  /* 0x0000000500057305 */ /* 0x000e24000021f000 */
[----:B0-----:R0:W-:Y:S02]  /*3390*/  STG.E desc[UR36][R2.64], R5 ;  /* 0x0000000502007986 */ /* 0x0011e4000c101924 */
.L_x_4077:
[----:B------:R-:W-:-:S07]  /*33a0*/  IADD3 R17, PT, PT, R17, 0x80, RZ ;  /* 0x0000008011117810 */ /* 0x000fce0007ffe0ff */
.L_x_4034:
[----:B------:R-:W-:Y:S05]  /*33b0*/  BSYNC.RECONVERGENT B6 ;  /* 0x0000000000067941 */ /* 0x000fea0003800200 */
.L_x_4033:
        /* <DEDUP_REMOVED lines=307> */
.L_x_4110:
        /* <DEDUP_REMOVED lines=18> */
.L_x_4114:
[----:B------:R-:W2:Y:S02]  /*4810*/  LDG.E.U8 R2, desc[UR36][R2.64] ;  /* 0x0000002402027981 */ /* 0x000ea4000c1e1100 */
[----:B--2---:R-:W-:-:S04]  /*4820*/  I2FP.F32.U32 R0, R2 ;  /* 0x0000000200007245 */ /* 0x004fc80000201000 */
[----:B------:R-:W-:Y:S01]  /*4830*/  F2FP.F16.F32.PACK_AB R0, RZ, R0 ;  /* 0x00000000ff00723e */ /* 0x000fe200000000ff */
[----:B------:R-:W-:Y:S06]  /*4840*/  BRA `(.L_x_4116) ;  /* 0x0000000c007c7947 */ /* 0x000fec0003800000 */
.L_x_4113:
        /* <DEDUP_REMOVED lines=10> */
.L_x_4118:
[----:B------:R-:W2:Y:S02]  /*48f0*/  LDG.E R2, desc[UR36][R2.64] ;  /* 0x0000002402027981 */ /* 0x000ea4000c1e1900 */
[----:B--2---:R-:W-:-:S04]  /*4900*/  I2FP.F32.S32 R0, R2 ;  /* 0x0000000200007245 */ /* 0x004fc80000201400 */
[----:B------:R-:W-:Y:S01]  /*4910*/  F2FP.F16.F32.PACK_AB R0, RZ, R0 ;  /* 0x00000000ff00723e */ /* 0x000fe200000000ff */
[----:B------:R-:W-:Y:S06]  /*4920*/  BRA `(.L_x_4116) ;  /* 0x0000000c00447947 */ /* 0x000fec0003800000 */
.L_x_4117:
[----:B------:R-:W2:Y:S02]  /*4930*/  LDG.E.U16 R2, desc[UR36][R2.64] ;  /* 0x0000002402027981 */ /* 0x000ea4000c1e1500 */
[----:B--2---:R-:W0:Y:S02]  /*4940*/  I2F.S16 R0, R2 ;  /* 0x0000000200007306 */ /* 0x004e240000101400 */
[----:B0-----:R-:W-:Y:S01]  /*4950*/  F2FP.F16.F32.PACK_AB R0, RZ, R0 ;  /* 0x00000000ff00723e */ /* 0x001fe200000000ff */
[----:B------:R-:W-:Y:S06]  /*4960*/  BRA `(.L_x_4116) ;  /* 0x0000000c00347947 */ /* 0x000fec0003800000 */
.L_x_4112:
        /* <DEDUP_REMOVED lines=9> */
.L_x_4120:
[----:B------:R0:W5:Y:S01]  /*4a00*/  LDG.E.U16 R0, desc[UR36][R2.64] ;  /* 0x0000002402007981 */ /* 0x000162000c1e1500 */
[----:B------:R-:W-:Y:S05]  /*4a10*/  BRA `(.L_x_4116) ;  /* 0x0000000c00087947 */ /* 0x000fea0003800000 */
.L_x_4119:
        /* <DEDUP_REMOVED lines=9> */
.L_x_4122:
[----:B------:R1:W5:Y:S01]  /*4ab0*/  LDG.E.U16 R0, desc[UR36][R2.64] ;  /* 0x0000002402007981 */ /* 0x000362000c1e1500 */
[----:B------:R-:W-:Y:S05]  /*4ac0*/  BRA `(.L_x_4116) ;  /* 0x0000000800dc7947 */ /* 0x000fea0003800000 */
.L_x_4121:
        /* <DEDUP_REMOVED lines=8> */
.L_x_4111:
        /* <DEDUP_REMOVED lines=13> */
.L_x_4125:
        /* <DEDUP_REMOVED lines=8> */
.L_x_4124:
        /* <DEDUP_REMOVED lines=27> */
.L_x_4127:
        /* <DEDUP_REMOVED lines=13> */
.L_x_4126:
[----:B------:R-:W2:Y:S02]  /*4f20*/  LDG.E.U16 R0, desc[UR36][R2.64] ;  /* 0x0000002402007981 */ /* 0x000ea4000c1e1500 */
[----:B--2---:R-:W-:-:S04]  /*4f30*/  SHF.L.U32 R0, R0, 0x10, RZ ;  /* 0x0000001000007819 */ /* 0x004fc800000006ff */
[----:B------:R-:W-:Y:S01]  /*4f40*/  F2FP.F16.F32.PACK_AB R0, RZ, R0 ;  /* 0x00000000ff00723e */ /* 0x000fe200000000ff */
[----:B------:R-:W-:Y:S06]  /*4f50*/  BRA `(.L_x_4116) ;  /* 0x0000000400b87947 */ /* 0x000fec0003800000 */
.L_x_4123:
        /* <DEDUP_REMOVED lines=12> */
.L_x_4130:
        /* <DEDUP_REMOVED lines=21> */
.L_x_4134:
[----:B------:R-:W-:Y:S05]  /*5170*/  BSYNC.RECONVERGENT B1 ;  /* 0x0000000000017941 */ /* 0x000fea0003800200 */
.L_x_4133:
[----:B------:R-:W-:Y:S01]  /*5180*/  IMAD.SHL.U32 R0, R0, 0x100000, RZ ;  /* 0x0010000000007824 */ /* 0x000fe200078e00ff */
[----:B------:R-:W-:-:S04]  /*5190*/  LEA R2, R2, 0x3b800000, 0x17 ;  /* 0x3b80000002027811 */ /* 0x000fc800078eb8ff */
[----:B------:R-:W-:-:S07]  /*51a0*/  LOP3.LUT R0, R2, R0, R7, 0xfe, !PT ;  /* 0x0000000002007212 */ /* 0x000fce00078efe07 */
.L_x_4132:
[----:B------:R-:W-:Y:S05]  /*51b0*/  BSYNC.RECONVERGENT B0 ;  /* 0x0000000000007941 */ /* 0x000fea0003800200 */
.L_x_4131:
[----:B------:R-:W-:Y:S01]  /*51c0*/  F2FP.F16.F32.PACK_AB R0, RZ, R0 ;  /* 0x00000000ff00723e */ /* 0x000fe200000000ff */
[----:B------:R-:W-:Y:S06]  /*51d0*/  BRA `(.L_x_4116) ;  /* 0x0000000400187947 */ /* 0x000fec0003800000 */
.L_x_4129:
        /* <DEDUP_REMOVED lines=21> */
.L_x_4138:
[----:B------:R-:W-:Y:S05]  /*5330*/  BSYNC.RECONVERGENT B1 ;  /* 0x0000000000017941 */ /* 0x000fea0003800200 */
.L_x_4137:
[----:B------:R-:W-:Y:S01]  /*5340*/  IMAD.SHL.U32 R0, R0, 0x200000, RZ ;  /* 0x0020000000007824 */ /* 0x000fe200078e00ff */
[----:B------:R-:W-:-:S04]  /*5350*/  LEA R2, R2, 0x37800000, 0x17 ;  /* 0x3780000002027811 */ /* 0x000fc800078eb8ff */
[----:B------:R-:W-:-:S07]  /*5360*/  LOP3.LUT R0, R2, R0, R7, 0xfe, !PT ;  /* 0x0000000002007212 */ /* 0x000fce00078efe07 */
.L_x_4136:
[----:B------:R-:W-:Y:S05]  /*5370*/  BSYNC.RECONVERGENT B0 ;  /* 0x0000000000007941 */ /* 0x000fea0003800200 */
.L_x_4135:
[----:B------:R-:W-:Y:S01]  /*5380*/  F2FP.F16.F32.PACK_AB R0, RZ, R0 ;  /* 0x00000000ff00723e */ /* 0x000fe200000000ff */
[----:B------:R-:W-:Y:S06]  /*5390*/  BRA `(.L_x_4116) ;  /* 0x0000000000a87947 */ /* 0x000fec0003800000 */
.L_x_4128:
        /* <DEDUP_REMOVED lines=14> */
.L_x_4142:
[----:B------:R-:W-:Y:S05]  /*5480*/  BSYNC.RECONVERGENT B0 ;  /* 0x0000000000007941 */ /* 0x000fea0003800200 */
.L_x_4141:
[----:B------:R-:W-:Y:S01]  /*5490*/  F2FP.F16.F32.PACK_AB R0, RZ, R0 ;  /* 0x00000000ff00723e */ /* 0x000fe200000000ff */
[----:B------:R-:W-:Y:S06]  /*54a0*/  BRA `(.L_x_4116) ;  /* 0x0000000000647947 */ /* 0x000fec0003800000 */
.L_x_4115:
        /* <DEDUP_REMOVED lines=16> */
.L_x_4143:
[----:B------:R-:W-:Y:S01]  /*55b0*/  PRMT R0, RZ, 0x7610, R0 ;  /* 0x00007610ff007816 */ /* 0x000fe20000000000 */
[----:B------:R-:W-:Y:S06]  /*55c0*/  BRA `(.L_x_4116) ;  /* 0x00000000001c7947 */ /* 0x000fec0003800000 */
.L_x_4140:
[----:B------:R-:W2:Y:S02]  /*55d0*/  LDG.E.64 R2, desc[UR36][R2.64] ;  /* 0x0000002402027981 */ /* 0x000ea4000c1e1b00 */
[----:B--2---:R-:W0:Y:S02]  /*55e0*/  I2F.U64 R0, R2 ;  /* 0x0000000200007312 */ /* 0x004e240000301000 */
[----:B0-----:R-:W-:Y:S01]  /*55f0*/  F2FP.F16.F32.PACK_AB R0, RZ, R0 ;  /* 0x00000000ff00723e */ /* 0x001fe200000000ff */
[----:B------:R-:W-:Y:S06]  /*5600*/  BRA `(.L_x_4116) ;  /* 0x00000000000c7947 */ /* 0x000fec0003800000 */
.L_x_4139:
[----:B------:R-:W2:Y:S02]  /*5610*/  LDG.E R2, desc[UR36][R2.64] ;  /* 0x0000002402027981 */ /* 0x000ea4000c1e1900 */
[----:B--2---:R-:W-:-:S04]  /*5620*/  I2FP.F32.U32 R0, R2 ;  /* 0x0000000200007245 */ /* 0x004fc80000201000 */
[----:B------:R-:W-:-:S07]  /*5630*/  F2FP.F16.F32.PACK_AB R0, RZ, R0 ;  /* 0x00000000ff00723e */ /* 0x000fce00000000ff */
.L_x_4116:
[----:B------:R-:W2:Y:S01]  /*5640*/  LDCU UR4, c[0x0][0x590] ;  /* 0x0000b200ff0477ac */ /* 0x000ea20008000800 */
[----:B01---5:R-:W-:Y:S01]  /*5650*/  HADD2.F32 R2, -RZ, R0.H0_H0 ;  /* 0x20000000ff027230 */ /* 0x023fe20000004100 */
[----:B------:R-:W-:Y:S01]  /*5660*/  BSSY.RECONVERGENT B0, `(.L_x_4144) ;  /* 0x0000009000007945 */ /* 0x000fe20003800200 */
[----:B------:R-:W0:Y:S03]  /*5670*/  LDCU UR5, c[0x0][0x590] ;  /* 0x0000b200ff0577ac */ /* 0x000e260008000800 */
[----:B--2---:R-:W-:Y:S01]  /*5680*/  FSETP.GEU.FTZ.AND P0, PT, R2, UR4, PT ;  /* 0x0000000402007c0b */ /* 0x004fe2000bf1e000 */
[----:B0-----:R-:W-:-:S12]  /*5690*/  IMAD.U32 R0, RZ, RZ, UR5 ;  /* 0x00000005ff007e24 */ /* 0x001fd8000f8e00ff */
[----:B------:R-:W-:Y:S05]  /*56a0*/  @!P0 BRA `(.L_x_4145) ;  /* 0x0000000000108947 */ /* 0x000fea0003800000 */
[----:B------:R-:W0:Y:S01]  /*56b0*/  LDCU UR4, c[0x0][0x594] ;  /* 0x0000b280ff0477ac */ /* 0x000e220008000800 */
[----:B------:R-:W-:Y:S02]  /*56c0*/  MOV R0, R2 ;  /* 0x0000000200007202 */ /* 0x000fe40000000f00 */
[----:B0-----:R-:W-:-:S13]  /*56d0*/  FSETP.GT.FTZ.AND P0, PT, R2, UR4, PT ;  /* 0x0000000402007c0b */ /* 0x001fda000bf14000 */
[----:B------:R-:W0:Y:S02]  /*56e0*/  @P0 LDC R0, c[0x0][0x594] ;  /* 0x00016500ff000b82 */ /* 0x000e240000000800 */
.L_x_4145:
[----:B------:R-:W-:Y:S05]  /*56f0*/  BSYNC.RECONVERGENT B0 ;  /* 0x0000000000007941 */ /* 0x000fea0003800200 */
.L_x_4144:
        /* <DEDUP_REMOVED lines=24> */
.L_x_4149:
[----:B------:R-:W-:-:S06]  /*5880*/  HADD2.F32 R5, -RZ, R5.H0_H0 ;  /* 0x20000005ff057230 */ /* 0x000fcc0000004100 */
[----:B------:R-:W0:Y:S02]  /*5890*/  F2I.S64.TRUNC R4, R5 ;  /* 0x0000000500047311 */ /* 0x000e24000020d900 */
[----:B0-----:R3:W-:Y:S01]  /*58a0*/  STG.E.U8 desc[UR36][R2.64], R4 ;  /* 0x0000000402007986 */ /* 0x0017e2000c101124 */
[----:B------:R-:W-:Y:S05]  /*58b0*/  BRA `(.L_x_4151) ;  /* 0x0000000c006c7947 */ /* 0x000fea0003800000 */
.L_x_4148:
        /* <DEDUP_REMOVED lines=10> */
.L_x_4153:
[----:B------:R-:W-:-:S06]  /*5960*/  HADD2.F32 R5, -RZ, R5.H0_H0 ;  /* 0x20000005ff057230 */ /* 0x000fcc0000004100 */
[----:B------:R-:W0:Y:S02]  /*5970*/  F2I.FTZ.TRUNC.NTZ R5, R5 ;  /* 0x0000000500057305 */ /* 0x000e24000021f100 */
[----:B0-----:R2:W-:Y:S01]  /*5980*/  STG.E desc[UR36][R2.64], R5 ;  /* 0x0000000502007986 */ /* 0x0015e2000c101924 */
[----:B------:R-:W-:Y:S05]  /*5990*/  BRA `(.L_x_4151) ;  /* 0x0000000c00347947 */ /* 0x000fea0003800000 */
.L_x_4152:
[----:B------:R-:W-:-:S06]  /*59a0*/  HADD2.F32 R5, -RZ, R5.H0_H0 ;  /* 0x20000005ff057230 */ /* 0x000fcc0000004100 */
[----:B------:R-:W0:Y:S02]  /*59b0*/  F2I.FTZ.TRUNC.NTZ R5, R5 ;  /* 0x0000000500057305 */ /* 0x000e24000021f100 */
[----:B0-----:R0:W-:Y:S01]  /*59c0*/  STG.E.U16 desc[UR36][R2.64], R5 ;  /* 0x0000000502007986 */ /* 0x0011e2000c101524 */
[----:B------:R-:W-:Y:S05]  /*59d0*/  BRA `(.L_x_4151) ;  /* 0x0000000c00247947 */ /* 0x000fea0003800000 */
.L_x_4147:
        /* <DEDUP_REMOVED lines=9> */
.L_x_4155:
[----:B------:R0:W-:Y:S01]  /*5a70*/  STG.E.U16 desc[UR36][R2.64], R5 ;  /* 0x0000000502007986 */ /* 0x0001e2000c101524 */
[----:B------:R-:W-:Y:S05]  /*5a80*/  BRA `(.L_x_4151) ;  /* 0x0000000800f87947 */ /* 0x000fea0003800000 */
.L_x_4154:
        /* <DEDUP_REMOVED lines=10> */
.L_x_4157:
[----:B------:R-:W-:-:S05]  /*5b30*/  HADD2.F32 R0, -RZ, R5.H0_H0 ;  /* 0x20000005ff007230 */ /* 0x000fca0000004100 */
[----:B------:R-:W-:-:S04]  /*5b40*/  F2FP.F16.F32.PACK_AB R0, RZ, R0 ;  /* 0x00000000ff00723e */ /* 0x000fc800000000ff */
[----:B------:R-:W-:-:S05]  /*5b50*/  PRMT R0, R0, 0x5410, RZ ;  /* 0x0000541000007816 */ /* 0x000fca00000000ff */
[----:B------:R0:W-:Y:S01]  /*5b60*/  STG.E desc[UR36][R2.64], R0 ;  /* 0x0000000002007986 */ /* 0x0001e2000c101924 */
[----:B------:R-:W-:Y:S05]  /*5b70*/  BRA `(.L_x_4151) ;  /* 0x0000000800bc7947 */ /* 0x000fea0003800000 */
.L_x_4156:
[----:B------:R-:W-:-:S05]  /*5b80*/  HADD2.F32 R4, -RZ, R5.H0_H0 ;  /* 0x20000005ff047230 */ /* 0x000fca0000004100 */
[----:B------:R-:W-:-:S06]  /*5b90*/  FMUL.FTZ R4, R4, 1 ;  /* 0x3f80000004047820 */ /* 0x000fcc0000410000 */
[----:B------:R-:W0:Y:S02]  /*5ba0*/  F2F.F64.F32 R4, R4 ;  /* 0x0000000400047310 */ /* 0x000e240000201800 */
[----:B0-----:R0:W-:Y:S01]  /*5bb0*/  STG.E.64 desc[UR36][R2.64], R4 ;  /* 0x0000000402007986 */ /* 0x0011e2000c101b24 */
[----:B------:R-:W-:Y:S05]  /*5bc0*/  BRA `(.L_x_4151) ;  /* 0x0000000800a87947 */ /* 0x000fea0003800000 */
.L_x_4146:
        /* <DEDUP_REMOVED lines=14> */
.L_x_4161:
[----:B------:R-:W-:Y:S01]  /*5cb0*/  HADD2.F32 R5, -RZ, R5.H0_H0 ;  /* 0x20000005ff057230 */ /* 0x000fe20000004100 */
        /* <DEDUP_REMOVED lines=17> */
.L_x_4164:
[----:B------:R-:W-:-:S04]  /*5dd0*/  SHF.R.U32.HI R5, RZ, 0x18, R5 ;  /* 0x00000018ff057819 */ /* 0x000fc80000011605 */
[----:B------:R-:W-:-:S07]  /*5de0*/  LOP3.LUT R0, R0, 0x80, R5, 0xf8, !PT ;  /* 0x0000008000007812 */ /* 0x000fce00078ef805 */
.L_x_4163:
[----:B------:R-:W-:Y:S05]  /*5df0*/  BSYNC.RECONVERGENT B0 ;  /* 0x0000000000007941 */ /* 0x000fea0003800200 */
.L_x_4162:
[----:B------:R0:W-:Y:S01]  /*5e00*/  STG.E.U8 desc[UR36][R2.64], R0 ;  /* 0x0000000002007986 */ /* 0x0001e2000c101124 */
[----:B------:R-:W-:Y:S05]  /*5e10*/  BRA `(.L_x_4151) ;  /* 0x0000000800147947 */ /* 0x000fea0003800000 */
.L_x_4160:
        /* <DEDUP_REMOVED lines=18> */
.L_x_4167:
[----:B------:R-:W-:-:S04]  /*5f40*/  SHF.R.U32.HI R5, RZ, 0x18, R5 ;  /* 0x00000018ff057819 */ /* 0x000fc80000011605 */
[----:B------:R-:W-:-:S07]  /*5f50*/  LOP3.LUT R0, R0, 0x80, R5, 0xf8, !PT ;  /* 0x0000008000007812 */ /* 0x000fce00078ef805 */
.L_x_4166:
[----:B------:R-:W-:Y:S05]  /*5f60*/  BSYNC.RECONVERGENT B0 ;  /* 0x0000000000007941 */ /* 0x000fea0003800200 */
.L_x_4165:
[----:B------:R0:W-:Y:S01]  /*5f70*/  STG.E.U8 desc[UR36][R2.64], R0 ;  /* 0x0000000002007986 */ /* 0x0001e2000c101124 */
[----:B------:R-:W-:Y:S05]  /*5f80*/  BRA `(.L_x_4151) ;  /* 0x0000000400b87947 */ /* 0x000fea0003800000 */
.L_x_4159:
        /* <DEDUP_REMOVED lines=22> */
.L_x_4169:
[----:B------:R-:W-:-:S06]  /*60f0*/  HADD2.F32 R5, -RZ, R5.H0_H0 ;  /* 0x20000005ff057230 */ /* 0x000fcc0000004100 */
[----:B------:R-:W0:Y:S02]  /*6100*/  F2I.U64.TRUNC R4, R5 ;  /* 0x0000000500047311 */ /* 0x000e24000020d800 */
[----:B0-----:R0:W-:Y:S01]  /*6110*/  STG.E.64 desc[UR36][R2.64], R4 ;  /* 0x0000000402007986 */ /* 0x0011e2000c101b24 */
[----:B------:R-:W-:Y:S05]  /*6120*/  BRA `(.L_x_4151) ;  /* 0x0000000400507947 */ /* 0x000fea0003800000 */
.L_x_4168:
[----:B------:R-:W-:-:S06]  /*6130*/  HADD2.F32 R5, -RZ, R5.H0_H0 ;  /* 0x20000005ff057230 */ /* 0x000fcc0000004100 */
[----:B------:R-:W0:Y:S02]  /*6140*/  F2I.FTZ.U32.TRUNC.NTZ R5, R5 ;  /* 0x0000000500057305 */ /* 0x000e24000021f000 */
[----:B0-----:R0:W-:Y:S01]  /*6150*/  STG.E desc[UR36][R2.64], R5 ;  /* 0x0000000502007986 */ /* 0x0011e2000c101924 */
[----:B------:R-:W-:Y:S05]  /*6160*/  BRA `(.L_x_4151) ;  /* 0x0000000400407947 */ /* 0x000fea0003800000 */
.L_x_4158:
        /* <DEDUP_REMOVED lines=11> */
.L_x_4171:
[----:B------:R-:W-:Y:S01]  /*6220*/  HADD2.F32 R5, -RZ, R5.H0_H0 ;  /* 0x20000005ff057230 */ /* 0x000fe20000004100 */
[----:B------:R-:W-:-:S04]  /*6230*/  CS2R R6, SRZ ;  /* 0x0000000000067805 */ /* 0x000fc8000001ff00 */
[----:B------:R-:W-:-:S06]  /*6240*/  FMUL.FTZ R5, R5, 1 ;  /* 0x3f80000005057820 */ /* 0x000fcc0000410000 */
[----:B------:R-:W0:Y:S02]  /*6250*/  F2F.F64.F32 R4, R5 ;  /* 0x0000000500047310 */ /* 0x000e240000201800 */
[----:B0-----:R0:W-:Y:S01]  /*6260*/  STG.E.128 desc[UR36][R2.64], R4 ;  /* 0x0000000402007986 */ /* 0x0011e2000c101d24 */
[----:B------:R-:W-:Y:S05]  /*6270*/  BRA `(.L_x_4151) ;  /* 0x0000000000fc7947 */ /* 0x000fea0003800000 */
.L_x_4170:
[----:B------:R-:W-:-:S09]  /*6280*/  UISETP.NE.AND UP0, UPT, UR4, 0xf, UPT ;  /* 0x0000000f0400788c */ /* 0x000fd2000bf05270 */
[----:B------:R-:W-:Y:S05]  /*6290*/  BRA.U !UP0, `(.L_x_4172) ;  /* 0x0000000108e87547 */ /* 0x000fea000b800000 */
[----:B------:R-:W-:-:S09]  /*62a0*/  UISETP.NE.AND UP0, UPT, UR4, 0x17, UPT ;  /* 0x000000170400788c */ /* 0x000fd2000bf05270 */
[----:B------:R-:W-:Y:S05]  /*62b0*/  BRA.U !UP0, `(.L_x_4173) ;  /* 0x0000000108907547 */ /* 0x000fea000b800000 */
[----:B------:R-:W-:-:S09]  /*62c0*/  UISETP.NE.AND UP0, UPT, UR4, 0x18, UPT ;  /* 0x000000180400788c */ /* 0x000fd2000bf05270 */
[----:B------:R-:W-:Y:S05]  /*62d0*/  BRA.U !UP0, `(.L_x_4174) ;  /* 0x0000000108447547 */ /* 0x000fea000b800000 */
.L_x_4150:
        /* <DEDUP_REMOVED lines=16> */
.L_x_4175:
[----:B------:R-:W-:Y:S05]  /*63e0*/  BRA `(.L_x_4151) ;  /* 0x0000000000a07947 */ /* 0x000fea0003800000 */
.L_x_4174:
        /* <DEDUP_REMOVED lines=13> */
.L_x_4177:
[----:B------:R-:W-:Y:S05]  /*64c0*/  BSYNC.RECONVERGENT B0 ;  /* 0x0000000000007941 */ /* 0x000fea0003800200 */
.L_x_4176:
[----:B------:R-:W-:-:S05]  /*64d0*/  LOP3.LUT R5, R0, 0x80, R5, 0xf8, !PT ;  /* 0x0000008000057812 */ /* 0x000fca00078ef805 */
[----:B------:R0:W-:Y:S01]  /*64e0*/  STG.E.U8 desc[UR36][R2.64], R5 ;  /* 0x0000000502007986 */ /* 0x0001e2000c101124 */
[----:B------:R-:W-:Y:S05]  /*64f0*/  BRA `(.L_x_4151) ;  /* 0x00000000005c7947 */ /* 0x000fea0003800000 */
.L_x_4173:
        /* <DEDUP_REMOVED lines=12> */
.L_x_4179:
[----:B------:R-:W-:Y:S02]  /*65c0*/  ISETP.GT.U32.AND P0, PT, R4, 0x7f800000, PT ;  /* 0x7f8000000400780c */ /* 0x000fe40003f04070 */
[----:B------:R-:W-:-:S04]  /*65d0*/  MOV R0, 0x7f ;  /* 0x0000007f00007802 */ /* 0x000fc80000000f00 */
[----:B------:R-:W-:-:S07]  /*65e0*/  SEL R0, R0, 0x7c, P0 ;  /* 0x0000007c00007807 */ /* 0x000fce0000000000 */
.L_x_4180:
[----:B------:R-:W-:Y:S05]  /*65f0*/  BSYNC.RECONVERGENT B0 ;  /* 0x0000000000007941 */ /* 0x000fea0003800200 */
.L_x_4178:
[----:B------:R-:W-:-:S04]  /*6600*/  SHF.R.U32.HI R5, RZ, 0x18, R5 ;  /* 0x00000018ff057819 */ /* 0x000fc80000011605 */
[----:B------:R-:W-:-:S05]  /*6610*/  LOP3.LUT R5, R0, 0x80, R5, 0xf8, !PT ;  /* 0x0000008000057812 */ /* 0x000fca00078ef805 */
[----:B------:R0:W-:Y:S01]  /*6620*/  STG.E.U8 desc[UR36][R2.64], R5 ;  /* 0x0000000502007986 */ /* 0x0001e2000c101124 */
[----:B------:R-:W-:Y:S05]  /*6630*/  BRA `(.L_x_4151) ;  /* 0x00000000000c7947 */ /* 0x000fea0003800000 */
.L_x_4172:
[----:B------:R-:W-:-:S05]  /*6640*/  HADD2.F32 R0, -RZ, R5.H0_H0 ;  /* 0x20000005ff007230 */ /* 0x000fca0000004100 */
[----:B------:R-:W-:-:S05]  /*6650*/  F2FP.BF16.F32.PACK_AB R0, RZ, R0 ;  /* 0x00000000ff00723e */ /* 0x000fca00000010ff */
[----:B------:R0:W-:Y:S02]  /*6660*/  STG.E.U16 desc[UR36][R2.64], R0 ;  /* 0x0000000002007986 */ /* 0x0001e4000c101524 */
.L_x_4151:
[----:B------:R-:W-:-:S07]  /*6670*/  VIADD R17, R17, 0x80 ;  /* 0x0000008011117836 */ /* 0x000fce0000000000 */
.L_x_4109:
[----:B------:R-:W-:Y:S05]  /*6680*/  BSYNC.RECONVERGENT B6 ;  /* 0x0000000000067941 */ /* 0x000fea0003800200 */
.L_x_4108:
[----:B------:R-:W5:Y:S01]  /*6690*/  LDCU UR4, c[0x0][0x380] ;  /* 0x00007000ff0477ac */ /* 0x000f620008000800 */
[----:B------:R-:W-:Y:S01]  /*66a0*/  BSSY.RECONVERGENT B6, `(.L_x_4181) ;  /* 0x000032b000067945 */ /* 0x000fe20003800200 */
[----:B-----5:R-:W-:-:S13]  /*66b0*/  ISETP.GE.AND P0, PT, R17, UR4, PT ;  /* 0x0000000411007c0c */ /* 0x020fda000bf06270 */
[----:B------:R-:W-:Y:S05]  /*66c0*/  @P0 BRA `(.L_x_4182) ;  /* 0x0000003000a00947 */ /* 0x000fea0003800000 */
[----:B------:R-:W5:Y:S01]  /*66d0*/  LDCU UR4, c[0x0][0x388] ;  /* 0x00007100ff0477ac */ /* 0x000f620008000800 */
[----:B------:R-:W-:Y:S02]  /*66e0*/  HFMA2 R16, -RZ, RZ, 0, 0 ;  /* 0x00000000ff107431 */ /* 0x000fe400000001ff */
[----:B0--34-:R-:W-:Y:S01]  /*66f0*/  IMAD.MOV.U32 R0, RZ, RZ, RZ ;  /* 0x000000ffff007224 */ /* 0x019fe200078e00ff */
        /* <DEDUP_REMOVED lines=300> */
.L_x_4183:
[----:B------:R-:W1:Y:S01]  /*79c0*/  LDCU.64 UR6, c[0x0][0x588] ;  /* 0x0000b100ff0677ac */ /* 0x000e620008000a00 */
[----:B------:R-:W-:-:S04]  /*79d0*/  UPRMT UR4, UR42, 0x9910, URZ ;  /* 0x000099102a047896 */ /* 0x000fc800080000ff */
[----:B------:R-:W-:Y:S01]  /*79e0*/  UISETP.GT.AND UP0, UPT, UR4, 0x9, UPT ;  /* 0x000000090400788c */ /* 0x000fe2000bf04270 */
[----:B-12---:R-:W-:-:S04]  /*79f0*/  IADD3 R2, P0, PT, R0, UR6, RZ ;  /* 0x0000000600027c10 */ /* 0x006fc8000ff1e0ff */
        /* <DEDUP_REMOVED lines=14> */
.L_x_4187:
[----:B------:R-:W2:Y:S02]  /*7ae0*/  LDG.E.U8 R2, desc[UR36][R2.64] ;  /* 0x0000002402027981 */ /* 0x000ea4000c1e1100 */
[----:B--2---:R-:W-:-:S04]  /*7af0*/  I2FP.F32.U32 R0, R2 ;  /* 0x0000000200007245 */ /* 0x004fc80000201000 */
[----:B------:R-:W-:Y:S01]  /*7b00*/  F2FP.F16.F32.PACK_AB R0, RZ, R0 ;  /* 0x00000000ff00723e */ /* 0x000fe200000000ff */
[----:B------:R-:W-:Y:S06]  /*7b10*/  BRA `(.L_x_4189) ;  /* 0x0000000c007c7947 */ /* 0x000fec0003800000 */
.L_x_4186:
        /* <DEDUP_REMOVED lines=10> */
.L_x_4191:
[----:B------:R-:W2:Y:S02]  /*7bc0*/  LDG.E R2, desc[UR36][R2.64] ;  /* 0x0000002402027981 */ /* 0x000ea4000c1e1900 */
[----:B--2---:R-:W-:-:S04]  /*7bd0*/  I2FP.F32.S32 R0, R2 ;  /* 0x0000000200007245 */ /* 0x004fc80000201400 */
[----:B------:R-:W-:Y:S01]  /*7be0*/  F2FP.F16.F32.PACK_AB R0, RZ, R0 ;  /* 0x00000000ff00723e */ /* 0x000fe200000000ff */
[----:B------:R-:W-:Y:S06]  /*7bf0*/  BRA `(.L_x_4189) ;  /* 0x0000000c00447947 */ /* 0x000fec0003800000 */
.L_x_4190:
[----:B------:R-:W2:Y:S02]  /*7c00*/  LDG.E.U16 R2, desc[UR36][R2.64] ;  /* 0x0000002402027981 */ /* 0x000ea4000c1e1500 */
[----:B--2---:R-:W0:Y:S02]  /*7c10*/  I2F.S16 R0, R2 ;  /* 0x0000000200007306 */ /* 0x004e240000101400 */
[----:B0-----:R-:W-:Y:S01]  /*7c20*/  F2FP.F16.F32.PACK_AB R0, RZ, R0 ;  /* 0x00000000ff00723e */ /* 0x001fe200000000ff */
[----:B------:R-:W-:Y:S06]  /*7c30*/  BRA `(.L_x_4189) ;  /* 0x0000000c00347947 */ /* 0x000fec0003800000 */
.L_x_4185:
        /* <DEDUP_REMOVED lines=9> */
.L_x_4193:
[----:B------:R1:W5:Y:S01]  /*7cd0*/  LDG.E.U16 R0, desc[UR36][R2.64] ;  /* 0x0000002402007981 */ /* 0x000362000c1e1500 */
[----:B------:R-:W-:Y:S05]  /*7ce0*/  BRA `(.L_x_4189) ;  /* 0x0000000c00087947 */ /* 0x000fea0003800000 */
.L_x_4192:
        /* <DEDUP_REMOVED lines=9> */
.L_x_4195:
[----:B------:R0:W5:Y:S01]  /*7d80*/  LDG.E.U16 R0, desc[UR36][R2.64] ;  /* 0x0000002402007981 */ /* 0x000162000c1e1500 */
[----:B------:R-:W-:Y:S05]  /*7d90*/  BRA `(.L_x_4189) ;  /* 0x0000000800dc7947 */ /* 0x000fea0003800000 */
.L_x_4194:
        /* <DEDUP_REMOVED lines=8> */
.L_x_4184:
        /* <DEDUP_REMOVED lines=13> */
.L_x_4198:
        /* <DEDUP_REMOVED lines=8> */
.L_x_4197:
        /* <DEDUP_REMOVED lines=27> */
.L_x_4200:
        /* <DEDUP_REMOVED lines=13> */
.L_x_4199:
[----:B------:R-:W2:Y:S02]  /*81f0*/  LDG.E.U16 R0, desc[UR36][R2.64] ;  /* 0x0000002402007981 */ /* 0x000ea4000c1e1500 */
[----:B--2---:R-:W-:-:S05]  /*8200*/  IMAD.U32 R0, R0, 0x10000, RZ ;  /* 0x0001000000007824 */ /* 0x004fca00078e00ff */
[----:B------:R-:W-:Y:S01]  /*8210*/  F2FP.F16.F32.PACK_AB R0, RZ, R0 ;  /* 0x00000000ff00723e */ /* 0x000fe200000000ff */
[----:B------:R-:W-:Y:S06]  /*8220*/  BRA `(.L_x_4189) ;  /* 0x0000000400b87947 */ /* 0x000fec0003800000 */
.L_x_4196:
        /* <DEDUP_REMOVED lines=12> */
.L_x_4203:
        /* <DEDUP_REMOVED lines=21> */
.L_x_4207:
[----:B------:R-:W-:Y:S05]  /*8440*/  BSYNC.RECONVERGENT B1 ;  /* 0x0000000000017941 */ /* 0x000fea0003800200 */
.L_x_4206:
[----:B------:R-:W-:Y:S02]  /*8450*/  SHF.L.U32 R0, R0, 0x14, RZ ;  /* 0x0000001400007819 */ /* 0x000fe400000006ff */
[----:B------:R-:W-:-:S04]  /*8460*/  LEA R2, R2, 0x3b800000, 0x17 ;  /* 0x3b80000002027811 */ /* 0x000fc800078eb8ff */
[----:B------:R-:W-:-:S07]  /*8470*/  LOP3.LUT R0, R2, R0, R7, 0xfe, !PT ;  /* 0x0000000002007212 */ /* 0x000fce00078efe07 */
.L_x_4205:
[----:B------:R-:W-:Y:S05]  /*8480*/  BSYNC.RECONVERGENT B0 ;  /* 0x0000000000007941 */ /* 0x000fea0003800200 */
.L_x_4204:
[----:B------:R-:W-:Y:S01]  /*8490*/  F2FP.F16.F32.PACK_AB R0, RZ, R0 ;  /* 0x00000000ff00723e */ /* 0x000fe200000000ff */
[----:B------:R-:W-:Y:S06]  /*84a0*/  BRA `(.L_x_4189) ;  /* 0x0000000400187947 */ /* 0x000fec0003800000 */
.L_x_4202:
        /* <DEDUP_REMOVED lines=21> */
.L_x_4211:
[----:B------:R-:W-:Y:S05]  /*8600*/  BSYNC.RECONVERGENT B1 ;  /* 0x0000000000017941 */ /* 0x000fea0003800200 */
.L_x_4210:
[----:B------:R-:W-:Y:S01]  /*8610*/  IMAD.SHL.U32 R0, R0, 0x200000, RZ ;  /* 0x0020000000007824 */ /* 0x000fe200078e00ff */
[----:B------:R-:W-:-:S04]  /*8620*/  LEA R2, R2, 0x37800000, 0x17 ;  /* 0x3780000002027811 */ /* 0x000fc800078eb8ff */
[----:B------:R-:W-:-:S07]  /*8630*/  LOP3.LUT R0, R2, R0, R7, 0xfe, !PT ;  /* 0x0000000002007212 */ /* 0x000fce00078efe07 */
.L_x_4209:
[----:B------:R-:W-:Y:S05]  /*8640*/  BSYNC.RECONVERGENT B0 ;  /* 0x0000000000007941 */ /* 0x000fea0003800200 */
.L_x_4208:
[----:B------:R-:W-:Y:S01]  /*8650*/  F2FP.F16.F32.PACK_AB R0, RZ, R0 ;  /* 0x00000000ff00723e */ /* 0x000fe200000000ff */
[----:B------:R-:W-:Y:S06]  /*8660*/  BRA `(.L_x_4189) ;  /* 0x0000000000a87947 */ /* 0x000fec0003800000 */
.L_x_4201:
        /* <DEDUP_REMOVED lines=14> */
.L_x_4215:
[----:B------:R-:W-:Y:S05]  /*8750*/  BSYNC.RECONVERGENT B0 ;  /* 0x0000000000007941 */ /* 0x000fea0003800200 */
.L_x_4214:
[----:B------:R-:W-:Y:S01]  /*8760*/  F2FP.F16.F32.PACK_AB R0, RZ, R0 ;  /* 0x00000000ff00723e */ /* 0x000fe200000000ff */
[----:B------:R-:W-:Y:S06]  /*8770*/  BRA `(.L_x_4189) ;  /* 0x0000000000647947 */ /* 0x000fec0003800000 */
.L_x_4188:
        /* <DEDUP_REMOVED lines=16> */
.L_x_4216:
[----:B------:R-:W-:Y:S01]  /*8880*/  PRMT R0, RZ, 0x7610, R0 ;  /* 0x00007610ff007816 */ /* 0x000fe20000000000 */
[----:B------:R-:W-:Y:S06]  /*8890*/  BRA `(.L_x_4189) ;  /* 0x00000000001c7947 */ /* 0x000fec0003800000 */
.L_x_4213:
[----:B------:R-:W2:Y:S02]  /*88a0*/  LDG.E.64 R2, desc[UR36][R2.64] ;  /* 0x0000002402027981 */ /* 0x000ea4000c1e1b00 */
[----:B--2---:R-:W0:Y:S02]  /*88b0*/  I2F.U64 R0, R2 ;  /* 0x0000000200007312 */ /* 0x004e240000301000 */
[----:B0-----:R-:W-:Y:S01]  /*88c0*/  F2FP.F16.F32.PACK_AB R0, RZ, R0 ;  /* 0x00000000ff00723e */ /* 0x001fe200000000ff */
[----:B------:R-:W-:Y:S06]  /*88d0*/  BRA `(.L_x_4189) ;  /* 0x00000000000c7947 */ /* 0x000fec0003800000 */
.L_x_4212:
[----:B------:R-:W2:Y:S02]  /*88e0*/  LDG.E R2, desc[UR36][R2.64] ;  /* 0x0000002402027981 */ /* 0x000ea4000c1e1900 */
[----:B--2---:R-:W-:-:S04]  /*88f0*/  I2FP.F32.U32 R0, R2 ;  /* 0x0000000200007245 */ /* 0x004fc80000201000 */
[----:B------:R-:W-:-:S07]  /*8900*/  F2FP.F16.F32.PACK_AB R0, RZ, R0 ;  /* 0x00000000ff00723e */ /* 0x000fce00000000ff */
.L_x_4189:
        /* <DEDUP_REMOVED lines=11> */
.L_x_4218:
[----:B------:R-:W-:Y:S05]  /*89c0*/  BSYNC.RECONVERGENT B0 ;  /* 0x0000000000007941 */ /* 0x000fea0003800200 */
.L_x_4217:
        /* <DEDUP_REMOVED lines=24> */
.L_x_4222:
[----:B------:R-:W-:-:S06]  /*8b50*/  HADD2.F32 R5, -RZ, R5.H0_H0 ;  /* 0x20000005ff057230 */ /* 0x000fcc0000004100 */
[----:B------:R-:W0:Y:S02]  /*8b60*/  F2I.S64.TRUNC R4, R5 ;  /* 0x0000000500047311 */ /* 0x000e24000020d900 */
[----:B0-----:R0:W-:Y:S01]  /*8b70*/  STG.E.U8 desc[UR36][R2.64], R4 ;  /* 0x0000000402007986 */ /* 0x0011e2000c101124 */
[----:B------:R-:W-:Y:S05]  /*8b80*/  BRA `(.L_x_4224) ;  /* 0x0000000c006c7947 */ /* 0x000fea0003800000 */
.L_x_4221:
        /* <DEDUP_REMOVED lines=10> */
.L_x_4226:
[----:B------:R-:W-:-:S06]  /*8c30*/  HADD2.F32 R5, -RZ, R5.H0_H0 ;  /* 0x20000005ff057230 */ /* 0x000fcc0000004100 */
[----:B------:R-:W0:Y:S02]  /*8c40*/  F2I.FTZ.TRUNC.NTZ R5, R5 ;  /* 0x0000000500057305 */ /* 0x000e24000021f100 */
[----:B0-----:R0:W-:Y:S01]  /*8c50*/  STG.E desc[UR36][R2.64], R5 ;  /* 0x0000000502007986 */ /* 0x0011e2000c101924 */
[----:B------:R-:W-:Y:S05]  /*8c60*/  BRA `(.L_x_4224) ;  /* 0x0000000c00347947 */ /* 0x000fea0003800000 */
.L_x_4225:
[----:B------:R-:W-:-:S06]  /*8c70*/  HADD2.F32 R5, -RZ, R5.H0_H0 ;  /* 0x20000005ff057230 */ /* 0x000fcc0000004100 */
[----:B------:R-:W0:Y:S02]  /*8c80*/  F2I.FTZ.TRUNC.NTZ R5, R5 ;  /* 0x0000000500057305 */ /* 0x000e24000021f100 */
[----:B0-----:R0:W-:Y:S01]  /*8c90*/  STG.E.U16 desc[UR36][R2.64], R5 ;  /* 0x0000000502007986 */ /* 0x0011e2000c101524 */
[----:B------:R-:W-:Y:S05]  /*8ca0*/  BRA `(.L_x_4224) ;  /* 0x0000000c00247947 */ /* 0x000fea0003800000 */
.L_x_4220:
        /* <DEDUP_REMOVED lines=9> */
.L_x_4228:
[----:B------:R0:W-:Y:S01]  /*8d40*/  STG.E.U16 desc[UR36][R2.64], R5 ;  /* 0x0000000502007986 */ /* 0x0001e2000c101524 */
[----:B------:R-:W-:Y:S05]  /*8d50*/  BRA `(.L_x_4224) ;  /* 0x0000000800f87947 */ /* 0x000fea0003800000 */
.L_x_4227:
        /* <DEDUP_REMOVED lines=10> */
.L_x_4230:
[----:B------:R-:W-:-:S05]  /*8e00*/  HADD2.F32 R0, -RZ, R5.H0_H0 ;  /* 0x20000005ff007230 */ /* 0x000fca0000004100 */
[----:B------:R-:W-:-:S04]  /*8e10*/  F2FP.F16.F32.PACK_AB R0, RZ, R0 ;  /* 0x00000000ff00723e */ /* 0x000fc800000000ff */
[----:B------:R-:W-:-:S05]  /*8e20*/  PRMT R0, R0, 0x5410, RZ ;  /* 0x0000541000007816 */ /* 0x000fca00000000ff */
[----:B------:R0:W-:Y:S01]  /*8e30*/  STG.E desc[UR36][R2.64], R0 ;  /* 0x0000000002007986 */ /* 0x0001e2000c101924 */
[----:B------:R-:W-:Y:S05]  /*8e40*/  BRA `(.L_x_4224) ;  /* 0x0000000800bc7947 */ /* 0x000fea0003800000 */
.L_x_4229:
[----:B------:R-:W-:-:S05]  /*8e50*/  HADD2.F32 R4, -RZ, R5.H0_H0 ;  /* 0x20000005ff047230 */ /* 0x000fca0000004100 */
[----:B------:R-:W-:-:S06]  /*8e60*/  FMUL.FTZ R4, R4, 1 ;  /* 0x3f80000004047820 */ /* 0x000fcc0000410000 */
[----:B------:R-:W0:Y:S02]  /*8e70*/  F2F.F64.F32 R4, R4 ;  /* 0x0000000400047310 */ /* 0x000e240000201800 */
[----:B0-----:R0:W-:Y:S01]  /*8e80*/  STG.E.64 desc[UR36][R2.64], R4 ;  /* 0x0000000402007986 */ /* 0x0011e2000c101b24 */
[----:B------:R-:W-:Y:S05]  /*8e90*/  BRA `(.L_x_4224) ;  /* 0x0000000800a87947 */ /* 0x000fea0003800000 */
.L_x_4219:
        /* <DEDUP_REMOVED lines=14> */
.L_x_4234:
        /* <DEDUP_REMOVED lines=18> */
.L_x_4237:
[----:B------:R-:W-:-:S04]  /*90a0*/  SHF.R.U32.HI R5, RZ, 0x18, R5 ;  /* 0x00000018ff057819 */ /* 0x000fc80000011605 */
[----:B------:R-:W-:-:S07]  /*90b0*/  LOP3.LUT R0, R0, 0x80, R5, 0xf8, !PT ;  /* 0x0000008000007812 */ /* 0x000fce00078ef805 */
.L_x_4236:
[----:B------:R-:W-:Y:S05]  /*90c0*/  BSYNC.RECONVERGENT B0 ;  /* 0x0000000000007941 */ /* 0x000fea0003800200 */
.L_x_4235:
[----:B------:R3:W-:Y:S01]  /*90d0*/  STG.E.U8 desc[UR36][R2.64], R0 ;  /* 0x0000000002007986 */ /* 0x0007e2000c101124 */
[----:B------:R-:W-:Y:S05]  /*90e0*/  BRA `(.L_x_4224) ;  /* 0x0000000800147947 */ /* 0x000fea0003800000 */
.L_x_4233:
        /* <DEDUP_REMOVED lines=18> */
.L_x_4240:
[----:B------:R-:W-:-:S04]  /*9210*/  SHF.R.U32.HI R5, RZ, 0x18, R5 ;  /* 0x00000018ff057819 */ /* 0x000fc80000011605 */
[----:B------:R-:W-:-:S07]  /*9220*/  LOP3.LUT R0, R0, 0x80, R5, 0xf8, !PT ;  /* 0x0000008000007812 */ /* 0x000fce00078ef805 */
.L_x_4239:
[----:B------:R-:W-:Y:S05]  /*9230*/  BSYNC.RECONVERGENT B0 ;  /* 0x0000000000007941 */ /* 0x000fea0003800200 */
.L_x_4238:
[----:B------:R0:W-:Y:S01]  /*9240*/  STG.E.U8 desc[UR36][R2.64], R0 ;  /* 0x0000000002007986 */ /* 0x0001e2000c101124 */
[----:B------:R-:W-:Y:S05]  /*9250*/  BRA `(.L_x_4224) ;  /* 0x0000000400b87947 */ /* 0x000fea0003800000 */
.L_x_4232:
        /* <DEDUP_REMOVED lines=22> */
.L_x_4242:
[----:B------:R-:W-:-:S06]  /*93c0*/  HADD2.F32 R5, -RZ, R5.H0_H0 ;  /* 0x20000005ff057230 */ /* 0x000fcc0000004100 */
[----:B------:R-:W0:Y:S02]  /*93d0*/  F2I.U64.TRUNC R4, R5 ;  /* 0x0000000500047311 */ /* 0x000e24000020d800 */
[----:B0-----:R1:W-:Y:S01]  /*93e0*/  STG.E.64 desc[UR36][R2.64], R4 ;  /* 0x0000000402007986 */ /* 0x0013e2000c101b24 */
[----:B------:R-:W-:Y:S05]  /*93f0*/  BRA `(.L_x_4224) ;  /* 0x0000000400507947 */ /* 0x000fea0003800000 */
.L_x_4241:
[----:B------:R-:W-:-:S06]  /*9400*/  HADD2.F32 R5, -RZ, R5.H0_H0 ;  /* 0x20000005ff057230 */ /* 0x000fcc0000004100 */
[----:B------:R-:W0:Y:S02]  /*9410*/  F2I.FTZ.U32.TRUNC.NTZ R5, R5 ;  /* 0x0000000500057305 */ /* 0x000e24000021f000 */
[----:B0-----:R0:W-:Y:S01]  /*9420*/  STG.E desc[UR36][R2.64], R5 ;  /* 0x0000000502007986 */ /* 0x0011e2000c101924 */
[----:B------:R-:W-:Y:S05]  /*9430*/  BRA `(.L_x_4224) ;  /* 0x0000000400407947 */ /* 0x000fea0003800000 */
.L_x_4231:
        /* <DEDUP_REMOVED lines=11> */
.L_x_4244:
[----:B------:R-:W-:Y:S01]  /*94f0*/  HADD2.F32 R5, -RZ, R5.H0_H0 ;  /* 0x20000005ff057230 */ /* 0x000fe20000004100 */
[----:B------:R-:W-:-:S04]  /*9500*/  CS2R R6, SRZ ;  /* 0x0000000000067805 */ /* 0x000fc8000001ff00 */
[----:B------:R-:W-:-:S06]  /*9510*/  FMUL.FTZ R5, R5, 1 ;  /* 0x3f80000005057820 */ /* 0x000fcc0000410000 */
[----:B------:R-:W0:Y:S02]  /*9520*/  F2F.F64.F32 R4, R5 ;  /* 0x0000000500047310 */ /* 0x000e240000201800 */
[----:B0-----:R0:W-:Y:S01]  /*9530*/  STG.E.128 desc[UR36][R2.64], R4 ;  /* 0x0000000402007986 */ /* 0x0011e2000c101d24 */
[----:B------:R-:W-:Y:S05]  /*9540*/  BRA `(.L_x_4224) ;  /* 0x0000000000fc7947 */ /* 0x000fea0003800000 */
.L_x_4243:
[----:B------:R-:W-:-:S09]  /*9550*/  UISETP.NE.AND UP0, UPT, UR4, 0xf, UPT ;  /* 0x0000000f0400788c */ /* 0x000fd2000bf05270 */
[----:B------:R-:W-:Y:S05]  /*9560*/  BRA.U !UP0, `(.L_x_4245) ;  /* 0x0000000108e87547 */ /* 0x000fea000b800000 */
[----:B------:R-:W-:-:S09]  /*9570*/  UISETP.NE.AND UP0, UPT, UR4, 0x17, UPT ;  /* 0x000000170400788c */ /* 0x000fd2000bf05270 */
[----:B------:R-:W-:Y:S05]  /*9580*/  BRA.U !UP0, `(.L_x_4246) ;  /* 0x0000000108907547 */ /* 0x000fea000b800000 */
[----:B------:R-:W-:-:S09]  /*9590*/  UISETP.NE.AND UP0, UPT, UR4, 0x18, UPT ;  /* 0x000000180400788c */ /* 0x000fd2000bf05270 */
[----:B------:R-:W-:Y:S05]  /*95a0*/  BRA.U !UP0, `(.L_x_4247) ;  /* 0x0000000108447547 */ /* 0x000fea000b800000 */
.L_x_4223:
[----:B------:R-:W-:Y:S01]  /*95b0*/  MOV R2, 0x0 ;  /* 0x0000000000027802 */ /* 0x000fe20000000f00 */
[----:B------:R-:W0:Y:S01]  /*95c0*/  LDCU.64 UR4, c[0x4][0x128] ;  /* 0x01002500ff0477ac */ /* 0x000e220008000a00 */
[----:B------:R-:W-:Y:S02]  /*95d0*/  HFMA2 R8, -RZ, RZ, 0, 6.020069122314453125e-06 ;  /* 0x00000065ff087431 */ /* 0x000fe400000001ff */
        /* <DEDUP_REMOVED lines=13> */
.L_x_4248:
[----:B------:R-:W-:Y:S05]  /*96b0*/  BRA `(.L_x_4224) ;  /* 0x0000000000a07947 */ /* 0x000fea0003800000 */
.L_x_4247:
[----:B------:R-:W-:Y:S01]  /*96c0*/  HADD2.F32 R7, -RZ, R5.H0_H0 ;  /* 0x20000005ff077230 */ /* 0x000fe20000004100 */
        /* <DEDUP_REMOVED lines=12> */
.L_x_4250:
[----:B------:R-:W-:Y:S05]  /*9790*/  BSYNC.RECONVERGENT B0 ;  /* 0x0000000000007941 */ /* 0x000fea0003800200 */
.L_x_4249:
[----:B------:R-:W-:-:S05]  /*97a0*/  LOP3.LUT R5, R0, 0x80, R5, 0xf8, !PT ;  /* 0x0000008000057812 */ /* 0x000fca00078ef805 */
[----:B------:R0:W-:Y:S01]  /*97b0*/  STG.E.U8 desc[UR36][R2.64], R5 ;  /* 0x0000000502007986 */ /* 0x0001e2000c101124 */
[----:B------:R-:W-:Y:S05]  /*97c0*/  BRA `(.L_x_4224) ;  /* 0x00000000005c7947 */ /* 0x000fea0003800000 */
.L_x_4246:
        /* <DEDUP_REMOVED lines=12> */
.L_x_4252:
[----:B------:R-:W-:Y:S01]  /*9890*/  IMAD.MOV.U32 R0, RZ, RZ, 0x7f ;  /* 0x0000007fff007424 */ /* 0x000fe200078e00ff */
[----:B------:R-:W-:-:S04]  /*98a0*/  ISETP.GT.U32.AND P0, PT, R4, 0x7f800000, PT ;  /* 0x7f8000000400780c */ /* 0x000fc80003f04070 */
[----:B------:R-:W-:-:S09]  /*98b0*/  SEL R0, R0, 0x7c, P0 ;  /* 0x0000007c00007807 */ /* 0x000fd20000000000 */
.L_x_4253:
[----:B------:R-:W-:Y:S05]  /*98c0*/  BSYNC.RECONVERGENT B0 ;  /* 0x0000000000007941 */ /* 0x000fea0003800200 */
.L_x_4251:
[----:B------:R-:W-:-:S04]  /*98d0*/  SHF.R.U32.HI R5, RZ, 0x18, R5 ;  /* 0x00000018ff057819 */ /* 0x000fc80000011605 */
[----:B------:R-:W-:-:S05]  /*98e0*/  LOP3.LUT R5, R0, 0x80, R5, 0xf8, !PT ;  /* 0x0000008000057812 */ /* 0x000fca00078ef805 */
[----:B------:R0:W-:Y:S01]  /*98f0*/  STG.E.U8 desc[UR36][R2.64], R5 ;  /* 0x0000000502007986 */ /* 0x0001e2000c101124 */
[----:B------:R-:W-:Y:S05]  /*9900*/  BRA `(.L_x_4224) ;  /* 0x00000000000c7947 */ /* 0x000fea0003800000 */
.L_x_4245:
[----:B------:R-:W-:-:S05]  /*9910*/  HADD2.F32 R0, -RZ, R5.H0_H0 ;  /* 0x20000005ff007230 */ /* 0x000fca0000004100 */
[----:B------:R-:W-:-:S05]  /*9920*/  F2FP.BF16.F32.PACK_AB R0, RZ, R0 ;  /* 0x00000000ff00723e */ /* 0x000fca00000010ff */
[----:B------:R0:W-:Y:S02]  /*9930*/  STG.E.U16 desc[UR36][R2.64], R0 ;  /* 0x0000000002007986 */ /* 0x0001e4000c101524 */
.L_x_4224:
[----:B------:R-:W-:-:S07]  /*9940*/  VIADD R17, R17, 0x80 ;  /* 0x0000008011117836 */ /* 0x000fce0000000000 */
.L_x_4182:
[----:B------:R-:W-:Y:S05]  /*9950*/  BSYNC.RECONVERGENT B6 ;  /* 0x0000000000067941 */ /* 0x000fea0003800200 */
.L_x_4181:
[----:B------:R-:W5:Y:S02]  /*9960*/  LDCU UR4, c[0x0][0x380] ;  /* 0x00007000ff0477ac */ /* 0x000f640008000800 */
[----:B-----5:R-:W-:-:S13]  /*9970*/  ISETP.GE.AND P0, PT, R17, UR4, PT ;  /* 0x0000000411007c0c */ /* 0x020fda000bf06270 */
[----:B------:R-:W-:Y:S05]  /*9980*/  @P0 EXIT ;  /* 0x000000000000094d */ /* 0x000fea0003800000 */
        /* <DEDUP_REMOVED lines=303> */
.L_x_4254:
[----:B------:R-:W1:Y:S01]  /*ac80*/  LDCU.128 UR8, c[0x0][0x580] ;  /* 0x0000b000ff0877ac */ /* 0x000e620008000c00 */
        /* <DEDUP_REMOVED lines=19> */
.L_x_4258:
[----:B------:R-:W2:Y:S02]  /*adc0*/  LDG.E.U8 R2, desc[UR36][R2.64] ;  /* 0x0000002402027981 */ /* 0x000ea4000c1e1100 */
[----:B--2---:R-:W-:-:S04]  /*add0*/  I2FP.F32.U32 R0, R2 ;  /* 0x0000000200007245 */ /* 0x004fc80000201000 */
[----:B------:R-:W-:Y:S01]  /*ade0*/  F2FP.F16.F32.PACK_AB R0, RZ, R0 ;  /* 0x00000000ff00723e */ /* 0x000fe200000000ff */
[----:B------:R-:W-:Y:S06]  /*adf0*/  BRA `(.L_x_4260) ;  /* 0x0000000c007c7947 */ /* 0x000fec0003800000 */
.L_x_4257:
        /* <DEDUP_REMOVED lines=10> */
.L_x_4262:
[----:B------:R-:W2:Y:S02]  /*aea0*/  LDG.E R2, desc[UR36][R2.64] ;  /* 0x0000002402027981 */ /* 0x000ea4000c1e1900 */
[----:B--2---:R-:W-:-:S04]  /*aeb0*/  I2FP.F32.S32 R0, R2 ;  /* 0x0000000200007245 */ /* 0x004fc80000201400 */
[----:B------:R-:W-:Y:S01]  /*aec0*/  F2FP.F16.F32.PACK_AB R0, RZ, R0 ;  /* 0x00000000ff00723e */ /* 0x000fe200000000ff */
[----:B------:R-:W-:Y:S06]  /*aed0*/  BRA `(.L_x_4260) ;  /* 0x0000000c00447947 */ /* 0x000fec0003800000 */
.L_x_4261:
[----:B------:R-:W2:Y:S02]  /*aee0*/  LDG.E.U16 R2, desc[UR36][R2.64] ;  /* 0x0000002402027981 */ /* 0x000ea4000c1e1500 */
[----:B--2---:R-:W0:Y:S02]  /*aef0*/  I2F.S16 R0, R2 ;  /* 0x0000000200007306 */ /* 0x004e240000101400 */
[----:B0-----:R-:W-:Y:S01]  /*af00*/  F2FP.F16.F32.PACK_AB R0, RZ, R0 ;  /* 0x00000000ff00723e */ /* 0x001fe200000000ff */
[----:B------:R-:W-:Y:S06]  /*af10*/  BRA `(.L_x_4260) ;  /* 0x0000000c00347947 */ /* 0x000fec0003800000 */
.L_x_4256:
        /* <DEDUP_REMOVED lines=9> */
.L_x_4264:
[----:B------:R1:W5:Y:S01]  /*afb0*/  LDG.E.U16 R0, desc[UR36][R2.64] ;  /* 0x0000002402007981 */ /* 0x000362000c1e1500 */
[----:B------:R-:W-:Y:S05]  /*afc0*/  BRA `(.L_x_4260) ;  /* 0x0000000c00087947 */ /* 0x000fea0003800000 */
.L_x_4263:
        /* <DEDUP_REMOVED lines=9> */
.L_x_4266:
[----:B------:R0:W5:Y:S01]  /*b060*/  LDG.E.U16 R0, desc[UR36][R2.64] ;  /* 0x0000002402007981 */ /* 0x000162000c1e1500 */
[----:B------:R-:W-:Y:S05]  /*b070*/  BRA `(.L_x_4260) ;  /* 0x0000000800dc7947 */ /* 0x000fea0003800000 */
.L_x_4265:
        /* <DEDUP_REMOVED lines=8> */
.L_x_4255:
        /* <DEDUP_REMOVED lines=13> */
.L_x_4269:
        /* <DEDUP_REMOVED lines=8> */
.L_x_4268:
        /* <DEDUP_REMOVED lines=27> */
.L_x_4271:
        /* <DEDUP_REMOVED lines=13> */
.L_x_4270:
[----:B------:R-:W2:Y:S02]  /*b4d0*/  LDG.E.U16 R0, desc[UR36][R2.64] ;  /* 0x0000002402007981 */ /* 0x000ea4000c1e1500 */
[----:B--2---:R-:W-:-:S05]  /*b4e0*/  IMAD.U32 R0, R0, 0x10000, RZ ;  /* 0x0001000000007824 */ /* 0x004fca00078e00ff */
[----:B------:R-:W-:Y:S01]  /*b4f0*/  F2FP.F16.F32.PACK_AB R0, RZ, R0 ;  /* 0x00000000ff00723e */ /* 0x000fe200000000ff */
[----:B------:R-:W-:Y:S06]  /*b500*/  BRA `(.L_x_4260) ;  /* 0x0000000400b87947 */ /* 0x000fec0003800000 */
.L_x_4267:
        /* <DEDUP_REMOVED lines=12> */
.L_x_4274:
        /* <DEDUP_REMOVED lines=21> */
.L_x_4278:
[----:B------:R-:W-:Y:S05]  /*b720*/  BSYNC.RECONVERGENT B1 ;  /* 0x0000000000017941 */ /* 0x000fea0003800200 */
.L_x_4277:
[----:B------:R-:W-:Y:S02]  /*b730*/  SHF.L.U32 R0, R0, 0x14, RZ ;  /* 0x0000001400007819 */ /* 0x000fe400000006ff */
[----:B------:R-:W-:-:S04]  /*b740*/  LEA R2, R2, 0x3b800000, 0x17 ;  /* 0x3b80000002027811 */ /* 0x000fc800078eb8ff */
[----:B------:R-:W-:-:S07]  /*b750*/  LOP3.LUT R0, R2, R0, R7, 0xfe, !PT ;  /* 0x0000000002007212 */ /* 0x000fce00078efe07 */
.L_x_4276:
[----:B------:R-:W-:Y:S05]  /*b760*/  BSYNC.RECONVERGENT B0 ;  /* 0x0000000000007941 */ /* 0x000fea0003800200 */
.L_x_4275:
[----:B------:R-:W-:Y:S01]  /*b770*/  F2FP.F16.F32.PACK_AB R0, RZ, R0 ;  /* 0x00000000ff00723e */ /* 0x000fe200000000ff */
[----:B------:R-:W-:Y:S06]  /*b780*/  BRA `(.L_x_4260) ;  /* 0x0000000400187947 */ /* 0x000fec0003800000 */
.L_x_4273:
        /* <DEDUP_REMOVED lines=21> */
.L_x_4282:
[----:B------:R-:W-:Y:S05]  /*b8e0*/  BSYNC.RECONVERGENT B1 ;  /* 0x0000000000017941 */ /* 0x000fea0003800200 */
.L_x_4281:
[----:B------:R-:W-:Y:S01]  /*b8f0*/  IMAD.SHL.U32 R0, R0, 0x200000, RZ ;  /* 0x0020000000007824 */ /* 0x000fe200078e00ff */
[----:B------:R-:W-:-:S04]  /*b900*/  LEA R2, R2, 0x37800000, 0x17 ;  /* 0x3780000002027811 */ /* 0x000fc800078eb8ff */
[----:B------:R-:W-:-:S07]  /*b910*/  LOP3.LUT R0, R2, R0, R7, 0xfe, !PT ;  /* 0x0000000002007212 */ /* 0x000fce00078efe07 */
.L_x_4280:
[----:B------:R-:W-:Y:S05]  /*b920*/  BSYNC.RECONVERGENT B0 ;  /* 0x0000000000007941 */ /* 0x000fea0003800200 */
.L_x_4279:
[----:B------:R-:W-:Y:S01]  /*b930*/  F2FP.F16.F32.PACK_AB R0, RZ, R0 ;  /* 0x00000000ff00723e */ /* 0x000fe200000000ff */
[----:B------:R-:W-:Y:S06]  /*b940*/  BRA `(.L_x_4260) ;  /* 0x0000000000a87947 */ /* 0x000fec0003800000 */
.L_x_4272:
        /* <DEDUP_REMOVED lines=14> */
.L_x_4286:
[----:B------:R-:W-:Y:S05]  /*ba30*/  BSYNC.RECONVERGENT B0 ;  /* 0x0000000000007941 */ /* 0x000fea0003800200 */
.L_x_4285:
[----:B------:R-:W-:Y:S01]  /*ba40*/  F2FP.F16.F32.PACK_AB R0, RZ, R0 ;  /* 0x00000000ff00723e */ /* 0x000fe200000000ff */
[----:B------:R-:W-:Y:S06]  /*ba50*/  BRA `(.L_x_4260) ;  /* 0x0000000000647947 */ /* 0x000fec0003800000 */
.L_x_4259:
        /* <DEDUP_REMOVED lines=16> */
.L_x_4287:
[----:B------:R-:W-:Y:S01]  /*bb60*/  PRMT R0, RZ, 0x7610, R0 ;  /* 0x00007610ff007816 */ /* 0x000fe20000000000 */
[----:B------:R-:W-:Y:S06]  /*bb70*/  BRA `(.L_x_4260) ;  /* 0x00000000001c7947 */ /* 0x000fec0003800000 */
.L_x_4284:
[----:B------:R-:W2:Y:S02]  /*bb80*/  LDG.E.64 R2, desc[UR36][R2.64] ;  /* 0x0000002402027981 */ /* 0x000ea4000c1e1b00 */
[----:B--2---:R-:W0:Y:S02]  /*bb90*/  I2F.U64 R0, R2 ;  /* 0x0000000200007312 */ /* 0x004e240000301000 */
[----:B0-----:R-:W-:Y:S01]  /*bba0*/  F2FP.F16.F32.PACK_AB R0, RZ, R0 ;  /* 0x00000000ff00723e */ /* 0x001fe200000000ff */
[----:B------:R-:W-:Y:S06]  /*bbb0*/  BRA `(.L_x_4260) ;  /* 0x00000000000c7947 */ /* 0x000fec0003800000 */
.L_x_4283:
[----:B------:R-:W2:Y:S02]  /*bbc0*/  LDG.E R2, desc[UR36][R2.64] ;  /* 0x0000002402027981 */ /* 0x000ea4000c1e1900 */
[----:B--2---:R-:W-:-:S04]  /*bbd0*/  I2FP.F32.U32 R0, R2 ;  /* 0x0000000200007245 */ /* 0x004fc80000201000 */
[----:B------:R-:W-:-:S07]  /*bbe0*/  F2FP.F16.F32.PACK_AB R0, RZ, R0 ;  /* 0x00000000ff00723e */ /* 0x000fce00000000ff */
.L_x_4260:
[----:B------:R-:W2:Y:S01]  /*bbf0*/  LDCU UR4, c[0x0][0x590] ;  /* 0x0000b200ff0477ac */ /* 0x000ea20008000800 */
[----:B-----5:R-:W-:Y:S01]  /*bc00*/  HADD2.F32 R0, -RZ, R0.H0_H0 ;  /* 0x20000000ff007230 */ /* 0x020fe20000004100 */
[----:B------:R-:W-:Y:S04]  /*bc10*/  BSSY.RECONVERGENT B0, `(.L_x_4288) ;  /* 0x0000007000007945 */ /* 0x000fe80003800200 */
[----:B--2---:R-:W-:-:S13]  /*bc20*/  FSETP.GEU.FTZ.AND P0, PT, R0, UR4, PT ;  /* 0x0000000400007c0b */ /* 0x004fda000bf1e000 */
[----:B------:R-:W-:Y:S05]  /*bc30*/  @!P0 BRA `(.L_x_4289) ;  /* 0x0000000000108947 */ /* 0x000fea0003800000 */
[----:B------:R-:W2:Y:S01]  /*bc40*/  LDCU UR4, c[0x0][0x594] ;  /* 0x0000b280ff0477ac */ /* 0x000ea20008000800 */
[----:B------:R-:W-:Y:S02]  /*bc50*/  MOV R18, R0 ;  /* 0x0000000000127202 */ /* 0x000fe40000000f00 */
[----:B--2---:R-:W-:-:S13]  /*bc60*/  FSETP.GT.FTZ.AND P0, PT, R0, UR4, PT ;  /* 0x0000000400007c0b */ /* 0x004fda000bf14000 */
[----:B------:R-:W2:Y:S02]  /*bc70*/  @P0 LDC R18, c[0x0][0x594] ;  /* 0x00016500ff120b82 */ /* 0x000ea40000000800 */
.L_x_4289:
[----:B------:R-:W-:Y:S05]  /*bc80*/  BSYNC.RECONVERGENT B0 ;  /* 0x0000000000007941 */ /* 0x000fea0003800200 */
.L_x_4288:
[----:B--2---:R-:W-:Y:S01]  /*bc90*/  FADD.FTZ R0, -R18, 1 ;  /* 0x3f80000012007421 */ /* 0x004fe20000010100 */
[----:B------:R-:W-:-:S03]  /*bca0*/  UPRMT UR4, UR41, 0x9910, URZ ;  /* 0x0000991029047896 */ /* 0x000fc600080000ff */
[----:B01----:R-:W0:Y:S01]  /*bcb0*/  MUFU.RCP R3, R0 ;  /* 0x0000000000037308 */ /* 0x003e220000001000 */
[----:B------:R-:W-:Y:S01]  /*bcc0*/  UISETP.GT.AND UP0, UPT, UR4, 0x9, UPT ;  /* 0x000000090400788c */ /* 0x000fe2000bf04270 */
[----:B0-----:R-:W-:-:S06]  /*bcd0*/  FMUL.FTZ R18, R3, R18 ;  /* 0x0000001203127220 */ /* 0x001fcc0000410000 */
        /* <DEDUP_REMOVED lines=16> */
.L_x_4293:
[----:B------:R-:W-:-:S06]  /*bde0*/  HADD2.F32 R3, -RZ, R2.H0_H0 ;  /* 0x20000002ff037230 */ /* 0x000fcc0000004100 */
[----:B------:R-:W0:Y:S02]  /*bdf0*/  F2I.S64.TRUNC R2, R3 ;  /* 0x0000000300027311 */ /* 0x000e24000020d900 */
[----:B0-----:R-:W-:Y:S01]  /*be00*/  STG.E.U8 desc[UR36][R16.64], R2 ;  /* 0x0000000210007986 */ /* 0x001fe2000c101124 */
[----:B------:R-:W-:Y:S05]  /*be10*/  EXIT ;  /* 0x000000000000794d */ /* 0x000fea0003800000 */
.L_x_4292:
        /* <DEDUP_REMOVED lines=10> */
.L_x_4296:
[----:B------:R-:W-:-:S04]  /*bec0*/  HADD2.F32 R2, -RZ, R2.H0_H0 ;  /* 0x20000002ff027230 */ /* 0x000fc80000004100 */
[----:B------:R-:W0:Y:S02]  /*bed0*/  F2I.FTZ.TRUNC.NTZ R3, R2 ;  /* 0x0000000200037305 */ /* 0x000e24000021f100 */
[----:B0-----:R-:W-:Y:S01]  /*bee0*/  STG.E desc[UR36][R16.64], R3 ;  /* 0x0000000310007986 */ /* 0x001fe2000c101924 */
[----:B------:R-:W-:Y:S05]  /*bef0*/  EXIT ;  /* 0x000000000000794d */ /* 0x000fea0003800000 */
.L_x_4295:
[----:B------:R-:W-:-:S04]  /*bf00*/  HADD2.F32 R2, -RZ, R2.H0_H0 ;  /* 0x20000002ff027230 */ /* 0x000fc80000004100 */
[----:B------:R-:W0:Y:S02]  /*bf10*/  F2I.FTZ.TRUNC.NTZ R3, R2 ;  /* 0x0000000200037305 */ /* 0x000e24000021f100 */
[----:B0-----:R-:W-:Y:S01]  /*bf20*/  STG.E.U16 desc[UR36][R16.64], R3 ;  /* 0x0000000310007986 */ /* 0x001fe2000c101524 */
[----:B------:R-:W-:Y:S05]  /*bf30*/  EXIT ;  /* 0x000000000000794d */ /* 0x000fea0003800000 */
.L_x_4291:
        /* <DEDUP_REMOVED lines=9> */
.L_x_4298:
[----:B------:R-:W-:Y:S01]  /*bfd0*/  STG.E.U16 desc[UR36][R16.64], R2 ;  /* 0x0000000210007986 */ /* 0x000fe2000c101524 */
[----:B------:R-:W-:Y:S05]  /*bfe0*/  EXIT ;  /* 0x000000000000794d */ /* 0x000fea0003800000 */
.L_x_4297:
        /* <DEDUP_REMOVED lines=10> */
.L_x_4300:
[----:B------:R-:W-:-:S05]  /*c090*/  HADD2.F32 R0, -RZ, R2.H0_H0 ;  /* 0x20000002ff007230 */ /* 0x000fca0000004100 */
[----:B------:R-:W-:-:S04]  /*c0a0*/  F2FP.F16.F32.PACK_AB R0, RZ, R0 ;  /* 0x00000000ff00723e */ /* 0x000fc800000000ff */
[----:B------:R-:W-:-:S05]  /*c0b0*/  PRMT R0, R0, 0x5410, RZ ;  /* 0x0000541000007816 */ /* 0x000fca00000000ff */
[----:B------:R-:W-:Y:S01]  /*c0c0*/  STG.E desc[UR36][R16.64], R0 ;  /* 0x0000000010007986 */ /* 0x000fe2000c101924 */
[----:B------:R-:W-:Y:S05]  /*c0d0*/  EXIT ;  /* 0x000000000000794d */ /* 0x000fea0003800000 */
.L_x_4299:
[----:B------:R-:W-:-:S05]  /*c0e0*/  HADD2.F32 R2, -RZ, R2.H0_H0 ;  /* 0x20000002ff027230 */ /* 0x000fca0000004100 */
[----:B------:R-:W-:-:S06]  /*c0f0*/  FMUL.FTZ R2, R2, 1 ;  /* 0x3f80000002027820 */ /* 0x000fcc0000410000 */
[----:B------:R-:W0:Y:S02]  /*c100*/  F2F.F64.F32 R2, R2 ;  /* 0x0000000200027310 */ /* 0x000e240000201800 */
[----:B0-----:R-:W-:Y:S01]  /*c110*/  STG.E.64 desc[UR36][R16.64], R2 ;  /* 0x0000000210007986 */ /* 0x001fe2000c101b24 */
[----:B------:R-:W-:Y:S05]  /*c120*/  EXIT ;  /* 0x000000000000794d */ /* 0x000fea0003800000 */
.L_x_4290:
        /* <DEDUP_REMOVED lines=14> */
.L_x_4304:
        /* <DEDUP_REMOVED lines=17> */
.L_x_4307:
[----:B------:R-:W-:-:S04]  /*c320*/  SHF.R.U32.HI R3, RZ, 0x18, R3 ;  /* 0x00000018ff037819 */ /* 0x000fc80000011603 */
[----:B------:R-:W-:-:S04]  /*c330*/  LOP3.LUT R0, R0, 0x80, R3, 0xf8, !PT ;  /* 0x0000008000007812 */ /* 0x000fc800078ef803 */
[----:B------:R-:W-:-:S07]  /*c340*/  PRMT R8, R0, 0x7610, R8 ;  /* 0x0000761000087816 */ /* 0x000fce0000000008 */
.L_x_4306:
[----:B------:R-:W-:Y:S05]  /*c350*/  BSYNC.RECONVERGENT B0 ;  /* 0x0000000000007941 */ /* 0x000fea0003800200 */
.L_x_4305:
[----:B------:R-:W-:Y:S01]  /*c360*/  STG.E.U8 desc[UR36][R16.64], R8 ;  /* 0x0000000810007986 */ /* 0x000fe2000c101124 */
[----:B------:R-:W-:Y:S05]  /*c370*/  EXIT ;  /* 0x000000000000794d */ /* 0x000fea0003800000 */
.L_x_4303:
        /* <DEDUP_REMOVED lines=17> */
.L_x_4310:
[----:B------:R-:W-:-:S04]  /*c490*/  SHF.R.U32.HI R3, RZ, 0x18, R3 ;  /* 0x00000018ff037819 */ /* 0x000fc80000011603 */
[----:B------:R-:W-:-:S04]  /*c4a0*/  LOP3.LUT R0, R0, 0x80, R3, 0xf8, !PT ;  /* 0x0000008000007812 */ /* 0x000fc800078ef803 */
[----:B------:R-:W-:-:S07]  /*c4b0*/  PRMT R8, R0, 0x7610, R8 ;  /* 0x0000761000087816 */ /* 0x000fce0000000008 */
.L_x_4309:
[----:B------:R-:W-:Y:S05]  /*c4c0*/  BSYNC.RECONVERGENT B0 ;  /* 0x0000000000007941 */ /* 0x000fea0003800200 */
.L_x_4308:
[----:B------:R-:W-:Y:S01]  /*c4d0*/  STG.E.U8 desc[UR36][R16.64], R8 ;  /* 0x0000000810007986 */ /* 0x000fe2000c101124 */
[----:B------:R-:W-:Y:S05]  /*c4e0*/  EXIT ;  /* 0x000000000000794d */ /* 0x000fea0003800000 */
.L_x_4302:
        /* <DEDUP_REMOVED lines=22> */
.L_x_4312:
[----:B------:R-:W-:-:S06]  /*c650*/  HADD2.F32 R2, -RZ, R2.H0_H0 ;  /* 0x20000002ff027230 */ /* 0x000fcc0000004100 */
[----:B------:R-:W0:Y:S02]  /*c660*/  F2I.U64.TRUNC R2, R2 ;  /* 0x0000000200027311 */ /* 0x000e24000020d800 */
[----:B0-----:R-:W-:Y:S01]  /*c670*/  STG.E.64 desc[UR36][R16.64], R2 ;  /* 0x0000000210007986 */ /* 0x001fe2000c101b24 */
[----:B------:R-:W-:Y:S05]  /*c680*/  EXIT ;  /* 0x000000000000794d */ /* 0x000fea0003800000 */
.L_x_4311:
[----:B------:R-:W-:-:S04]  /*c690*/  HADD2.F32 R2, -RZ, R2.H0_H0 ;  /* 0x20000002ff027230 */ /* 0x000fc80000004100 */
[----:B------:R-:W0:Y:S02]  /*c6a0*/  F2I.FTZ.U32.TRUNC.NTZ R3, R2 ;  /* 0x0000000200037305 */ /* 0x000e24000021f000 */
[----:B0-----:R-:W-:Y:S01]  /*c6b0*/  STG.E desc[UR36][R16.64], R3 ;  /* 0x0000000310007986 */ /* 0x001fe2000c101924 */
[----:B------:R-:W-:Y:S05]  /*c6c0*/  EXIT ;  /* 0x000000000000794d */ /* 0x000fea0003800000 */
.L_x_4301:
        /* <DEDUP_REMOVED lines=11> */
.L_x_4314:
[----:B------:R-:W-:Y:S01]  /*c780*/  HADD2.F32 R2, -RZ, R2.H0_H0 ;  /* 0x20000002ff027230 */ /* 0x000fe20000004100 */
[----:B------:R-:W-:-:S04]  /*c790*/  CS2R R6, SRZ ;  /* 0x0000000000067805 */ /* 0x000fc8000001ff00 */
[----:B------:R-:W-:-:S04]  /*c7a0*/  FMUL.FTZ R2, R2, 1 ;  /* 0x3f80000002027820 */ /* 0x000fc80000410000 */
[----:B------:R-:W0:Y:S02]  /*c7b0*/  F2F.F64.F32 R4, R2 ;  /* 0x0000000200047310 */ /* 0x000e240000201800 */
[----:B0-----:R-:W-:Y:S01]  /*c7c0*/  STG.E.128 desc[UR36][R16.64], R4 ;  /* 0x0000000410007986 */ /* 0x001fe2000c101d24 */
[----:B------:R-:W-:Y:S05]  /*c7d0*/  EXIT ;  /* 0x000000000000794d */ /* 0x000fea0003800000 */
.L_x_4313:
[----:B------:R-:W-:-:S09]  /*c7e0*/  UISETP.NE.AND UP0, UPT, UR4, 0xf, UPT ;  /* 0x0000000f0400788c */ /* 0x000fd2000bf05270 */
[----:B------:R-:W-:Y:S05]  /*c7f0*/  BRA.U !UP0, `(.L_x_4315) ;  /* 0x0000000108e87547 */ /* 0x000fea000b800000 */
[----:B------:R-:W-:-:S09]  /*c800*/  UISETP.NE.AND UP0, UPT, UR4, 0x17, UPT ;  /* 0x000000170400788c */ /* 0x000fd2000bf05270 */
[----:B------:R-:W-:Y:S05]  /*c810*/  BRA.U !UP0, `(.L_x_4316) ;  /* 0x0000000108907547 */ /* 0x000fea000b800000 */
[----:B------:R-:W-:-:S09]  /*c820*/  UISETP.NE.AND UP0, UPT, UR4, 0x18, UPT ;  /* 0x000000180400788c */ /* 0x000fd2000bf05270 */
[----:B------:R-:W-:Y:S05]  /*c830*/  BRA.U !UP0, `(.L_x_4317) ;  /* 0x0000000108447547 */ /* 0x000fea000b800000 */
.L_x_4294:
        /* <DEDUP_REMOVED lines=16> */
.L_x_4318:
[----:B------:R-:W-:Y:S05]  /*c940*/  EXIT ;  /* 0x000000000000794d */ /* 0x000fea0003800000 */
.L_x_4317:
        /* <DEDUP_REMOVED lines=13> */
.L_x_4320:
[----:B------:R-:W-:Y:S05]  /*ca20*/  BSYNC.RECONVERGENT B0 ;  /* 0x0000000000007941 */ /* 0x000fea0003800200 */
.L_x_4319:
[----:B------:R-:W-:-:S05]  /*ca30*/  LOP3.LUT R3, R0, 0x80, R3, 0xf8, !PT ;  /* 0x0000008000037812 */ /* 0x000fca00078ef803 */
[----:B------:R-:W-:Y:S01]  /*ca40*/  STG.E.U8 desc[UR36][R16.64], R3 ;  /* 0x0000000310007986 */ /* 0x000fe2000c101124 */
[----:B------:R-:W-:Y:S05]  /*ca50*/  EXIT ;  /* 0x000000000000794d */ /* 0x000fea0003800000 */
.L_x_4316:
        /* <DEDUP_REMOVED lines=12> */
.L_x_4322:
[----:B------:R-:W-:Y:S01]  /*cb20*/  HFMA2 R0, -RZ, RZ, 0, 7.569789886474609375e-06 ;  /* 0x0000007fff007431 */ /* 0x000fe200000001ff */
[----:B------:R-:W-:-:S04]  /*cb30*/  ISETP.GT.U32.AND P0, PT, R2, 0x7f800000, PT ;  /* 0x7f8000000200780c */ /* 0x000fc80003f04070 */
[----:B------:R-:W-:-:S09]  /*cb40*/  SEL R0, R0, 0x7c, P0 ;  /* 0x0000007c00007807 */ /* 0x000fd20000000000 */
.L_x_4323:
[----:B------:R-:W-:Y:S05]  /*cb50*/  BSYNC.RECONVERGENT B0 ;  /* 0x0000000000007941 */ /* 0x000fea0003800200 */
.L_x_4321:
[----:B------:R-:W-:-:S04]  /*cb60*/  SHF.R.U32.HI R3, RZ, 0x18, R3 ;  /* 0x00000018ff037819 */ /* 0x000fc80000011603 */
[----:B------:R-:W-:-:S05]  /*cb70*/  LOP3.LUT R3, R0, 0x80, R3, 0xf8, !PT ;  /* 0x0000008000037812 */ /* 0x000fca00078ef803 */
[----:B------:R-:W-:Y:S01]  /*cb80*/  STG.E.U8 desc[UR36][R16.64], R3 ;  /* 0x0000000310007986 */ /* 0x000fe2000c101124 */
[----:B------:R-:W-:Y:S05]  /*cb90*/  EXIT ;  /* 0x000000000000794d */ /* 0x000fea0003800000 */
.L_x_4315:
[----:B------:R-:W-:-:S05]  /*cba0*/  HADD2.F32 R0, -RZ, R2.H0_H0 ;  /* 0x20000002ff007230 */ /* 0x000fca0000004100 */
[----:B------:R-:W-:-:S05]  /*cbb0*/  F2FP.BF16.F32.PACK_AB R0, RZ, R0 ;  /* 0x00000000ff00723e */ /* 0x000fca00000010ff */
[----:B------:R-:W-:Y:S01]  /*cbc0*/  STG.E.U16 desc[UR36][R16.64], R0 ;  /* 0x0000000010007986 */ /* 0x000fe2000c101524 */
[----:B------:R-:W-:Y:S05]  /*cbd0*/  EXIT ;  /* 0x000000000000794d */ /* 0x000fea0003800000 */
.L_x_4324:
        /* <DEDUP_REMOVED lines=10> */
.L_x_11342:


//--------------------- .text._ZN2at6native27unrolled_elementwise_kernelIZZZNS0_17logit_kernel_cudaERNS_18TensorIteratorBaseERKN3c106ScalarEENKUlvE_clEvENKUlvE1_clEvEUlNS4_4HalfEE0_St5arrayIPcLm2EELi4E23TrivialOffsetCalculatorILi1EjESG_NS0_6memory12LoadWithCastILi1EEENSH_13StoreWithCastILi1EEEEEviT_T0_T2_T3_T4_T5_ --------------------------
	.section	.text._ZN2at6native27unrolled_elementwise_kernelIZZZNS0_17logit_kernel_cudaERNS_18TensorIteratorBaseERKN3c106ScalarEENKUlvE_clEvENKUlvE1_clEvEUlNS4_4HalfEE0_St5arrayIPcLm2EELi4E23TrivialOffsetCalculatorILi1EjESG_NS0_6memory12LoadWithCastILi1EEENSH_13StoreWithCastILi1EEEEEviT_T0_T2_T3_T4_T5_,"ax",@progbits
	.align	128
        .global         _ZN2at6native27unrolled_elementwise_kernelIZZZNS0_17logit_kernel_cudaERNS_18TensorIteratorBaseERKN3c106ScalarEENKUlvE_clEvENKUlvE1_clEvEUlNS4_4HalfEE0_St5arrayIPcLm2EELi4E23TrivialOffsetCalculatorILi1EjESG_NS0_6memory12LoadWithCastILi1EEENSH_13StoreWithCastILi1EEEEEviT_T0_T2_T3_T4_T5_
        .type           _ZN2at6native27unrolled_elementwise_kernelIZZZNS0_17logit_kernel_cudaERNS_18TensorIteratorBaseERKN3c106ScalarEENKUlvE_clEvENKUlvE1_clEvEUlNS4_4HalfEE0_St5arrayIPcLm2EELi4E23TrivialOffsetCalculatorILi1EjESG_NS0_6memory12LoadWithCastILi1EEENSH_13StoreWithCastILi1EEEEEviT_T0_T2_T3_T4_T5_,@function
        .size           _ZN2at6native27unrolled_elementwise_kernelIZZZNS0_17logit_kernel_cudaERNS_18TensorIteratorBaseERKN3c106ScalarEENKUlvE_clEvENKUlvE1_clEvEUlNS4_4HalfEE0_St5arrayIPcLm2EELi4E23TrivialOffsetCalculatorILi1EjESG_NS0_6memory12LoadWithCastILi1EEENSH_13StoreWithCastILi1EEEEEviT_T0_T2_T3_T4_T5_,(.L_x_11343 - _ZN2at6native27unrolled_elementwise_kernelIZZZNS0_17logit_kernel_cudaERNS_18TensorIteratorBaseERKN3c106ScalarEENKUlvE_clEvENKUlvE1_clEvEUlNS4_4HalfEE0_St5arrayIPcLm2EELi4E23TrivialOffsetCalculatorILi1EjESG_NS0_6memory12LoadWithCastILi1EEENSH_13StoreWithCastILi1EEEEEviT_T0_T2_T3_T4_T5_)
        .other          _ZN2at6native27unrolled_elementwise_kernelIZZZNS0_17logit_kernel_cudaERNS_18TensorIteratorBaseERKN3c106ScalarEENKUlvE_clEvENKUlvE1_clEvEUlNS4_4HalfEE0_St5arrayIPcLm2EELi4E23TrivialOffsetCalculatorILi1EjESG_NS0_6memory12LoadWithCastILi1EEENSH_13StoreWithCastILi1EEEEEviT_T0_T2_T3_T4_T5_,@"STO_CUDA_ENTRY STV_DEFAULT"
_ZN2at6native27unrolled_elementwise_kernelIZZZNS0_17logit_kernel_cudaERNS_18TensorIteratorBaseERKN3c106ScalarEENKUlvE_clEvENKUlvE1_clEvEUlNS4_4HalfEE0_St5arrayIPcLm2EELi4E23TrivialOffsetCalculatorILi1EjESG_NS0_6memory12LoadWithCastILi1EEENSH_13StoreWithCastILi1EEEEEviT_T0_T2_T3_T4_T5_:
.text._ZN2at6native27unrolled_elementwise_kernelIZZZNS0_17logit_kernel_cudaERNS_18TensorIteratorBaseERKN3c106ScalarEENKUlvE_clEvENKUlvE1_clEvEUlNS4_4HalfEE0_St5arrayIPcLm2EELi4E23TrivialOffsetCalculatorILi1EjESG_NS0_6memory12LoadWithCastILi1EEENSH_13StoreWithCastILi1EEEEEviT_T0_T2_T3_T4_T5_:
        /* <DEDUP_REMOVED lines=36> */
.L_x_4330:
[----:B------:R-:W2:Y:S02]  /*0240*/  LDG.E.U8 R2, desc[UR36][R2.64] ;  /* 0x0000002402027981 */ /* 0x000ea4000c1e1100 */
[----:B--2---:R-:W-:-:S04]  /*0250*/  I2FP.F32.U32 R0, R2 ;  /* 0x0000000200007245 */ /* 0x004fc80000201000 */
[----:B------:R-:W-:-:S04]  /*0260*/  F2FP.F16.F32.PACK_AB R0, RZ, R0 ;  /* 0x00000000ff00723e */ /* 0x000fc800000000ff */
[----:B------:R-:W-:Y:S01]  /*0270*/  PRMT R18, R0, 0x7610, R18 ;  /* 0x0000761000127816 */ /* 0x000fe20000000012 */
[----:B------:R-:W-:Y:S06]  /*0280*/  BRA `(.L_x_4332) ;  /* 0x0000000c00b47947 */ /* 0x000fec0003800000 */
.L_x_4329:
        /* <DEDUP_REMOVED lines=11> */
.L_x_4334:
[----:B------:R-:W2:Y:S02]  /*0340*/  LDG.E R2, desc[UR36][R2.64] ;  /* 0x0000002402027981 */ /* 0x000ea4000c1e1900 */
[----:B--2---:R-:W-:-:S04]  /*0350*/  I2FP.F32.S32 R0, R2 ;  /* 0x0000000200007245 */ /* 0x004fc80000201400 */
[----:B------:R-:W-:-:S04]  /*0360*/  F2FP.F16.F32.PACK_AB R0, RZ, R0 ;  /* 0x00000000ff00723e */ /* 0x000fc800000000ff */
[----:B------:R-:W-:Y:S01]  /*0370*/  PRMT R18, R0, 0x7610, R18 ;  /* 0x0000761000127816 */ /* 0x000fe20000000012 */
[----:B------:R-:W-:Y:S06]  /*0380*/  BRA `(.L_x_4332) ;  /* 0x0000000c00747947 */ /* 0x000fec0003800000 */
.L_x_4333:
[----:B------:R-:W2:Y:S02]  /*0390*/  LDG.E.U16 R2, desc[UR36][R2.64] ;  /* 0x0000002402027981 */ /* 0x000ea4000c1e1500 */
[----:B--2---:R-:W0:Y:S02]  /*03a0*/  I2F.S16 R0, R2 ;  /* 0x0000000200007306 */ /* 0x004e240000101400 */
[----:B0-----:R-:W-:-:S04]  /*03b0*/  F2FP.F16.F32.PACK_AB R0, RZ, R0 ;  /* 0x00000000ff00723e */ /* 0x001fc800000000ff */
[----:B------:R-:W-:Y:S01]  /*03c0*/  PRMT R18, R0, 0x7610, R18 ;  /* 0x0000761000127816 */ /* 0x000fe20000000012 */
[----:B------:R-:W-:Y:S06]  /*03d0*/  BRA `(.L_x_4332) ;  /* 0x0000000c00607947 */ /* 0x000fec0003800000 */
.L_x_4328:
        /* <DEDUP_REMOVED lines=9> */
.L_x_4336:
[----:B------:R1:W5:Y:S01]  /*0470*/  LDG.E.U16 R18, desc[UR36][R2.64] ;  /* 0x0000002402127981 */ /* 0x000362000c1e1500 */
[----:B------:R-:W-:Y:S05]  /*0480*/  BRA `(.L_x_4332) ;  /* 0x0000000c00347947 */ /* 0x000fea0003800000 */
.L_x_4335:
        /* <DEDUP_REMOVED lines=9> */
.L_x_4338:
[----:B------:R0:W5:Y:S01]  /*0520*/  LDG.E.U16 R18, desc[UR36][R2.64] ;  /* 0x0000002402127981 */ /* 0x000162000c1e1500 */
[----:B------:R-:W-:Y:S05]  /*0530*/  BRA `(.L_x_4332) ;  /* 0x0000000c00087947 */ /* 0x000fea0003800000 */
.L_x_4337:
        /* <DEDUP_REMOVED lines=9> */
.L_x_4327:
        /* <DEDUP_REMOVED lines=14> */
.L_x_4341:
        /* <DEDUP_REMOVED lines=9> */
.L_x_4340:
        /* <DEDUP_REMOVED lines=27> */
.L_x_4343:
        /* <DEDUP_REMOVED lines=14> */
.L_x_4342:
[----:B------:R-:W2:Y:S02]  /*09d0*/  LDG.E.U16 R0, desc[UR36][R2.64] ;  /* 0x0000002402007981 */ /* 0x000ea4000c1e1500 */
[----:B--2---:R-:W-:-:S05]  /*09e0*/  IMAD.U32 R0, R0, 0x10000, RZ ;  /* 0x0001000000007824 */ /* 0x004fca00078e00ff */
[----:B------:R-:W-:-:S04]  /*09f0*/  F2FP.F16.F32.PACK_AB R0, RZ, R0 ;  /* 0x00000000ff00723e */ /* 0x000fc800000000ff */
[----:B------:R-:W-:Y:S01]  /*0a00*/  PRMT R18, R0, 0x7610, R18 ;  /* 0x0000761000127816 */ /* 0x000fe20000000012 */
[----:B------:R-:W-:Y:S06]  /*0a10*/  BRA `(.L_x_4332) ;  /* 0x0000000400d07947 */ /* 0x000fec0003800000 */
.L_x_4339:
        /* <DEDUP_REMOVED lines=13> */
.L_x_4346:
        /* <DEDUP_REMOVED lines=21> */
.L_x_4350:
[----:B------:R-:W-:Y:S05]  /*0c40*/  BSYNC.RECONVERGENT B1 ;  /* 0x0000000000017941 */ /* 0x000fea0003800200 */
.L_x_4349:
[----:B------:R-:W-:Y:S01]  /*0c50*/  IMAD.SHL.U32 R0, R0, 0x100000, RZ ;  /* 0x0010000000007824 */ /* 0x000fe200078e00ff */
[----:B------:R-:W-:-:S04]  /*0c60*/  LEA R2, R2, 0x3b800000, 0x17 ;  /* 0x3b80000002027811 */ /* 0x000fc800078eb8ff */
[----:B------:R-:W-:-:S07]  /*0c70*/  LOP3.LUT R0, R2, R0, R7, 0xfe, !PT ;  /* 0x0000000002007212 */ /* 0x000fce00078efe07 */
.L_x_4348:
[----:B------:R-:W-:Y:S05]  /*0c80*/  BSYNC.RECONVERGENT B0 ;  /* 0x0000000000007941 */ /* 0x000fea0003800200 */
.L_x_4347:
[----:B------:R-:W-:-:S04]  /*0c90*/  F2FP.F16.F32.PACK_AB R0, RZ, R0 ;  /* 0x00000000ff00723e */ /* 0x000fc800000000ff */
[----:B------:R-:W-:Y:S01]  /*0ca0*/  PRMT R18, R0, 0x7610, R18 ;  /* 0x0000761000127816 */ /* 0x000fe20000000012 */
[----:B------:R-:W-:Y:S06]  /*0cb0*/  BRA `(.L_x_4332) ;  /* 0x0000000400287947 */ /* 0x000fec0003800000 */
.L_x_4345:
        /* <DEDUP_REMOVED lines=21> */
.L_x_4354:
[----:B------:R-:W-:Y:S05]  /*0e10*/  BSYNC.RECONVERGENT B1 ;  /* 0x0000000000017941 */ /* 0x000fea0003800200 */
.L_x_4353:
[----:B------:R-:W-:Y:S01]  /*0e20*/  IMAD.SHL.U32 R0, R0, 0x200000, RZ ;  /* 0x0020000000007824 */ /* 0x000fe200078e00ff */
[----:B------:R-:W-:-:S04]  /*0e30*/  LEA R2, R2, 0x37800000, 0x17 ;  /* 0x3780000002027811 */ /* 0x000fc800078eb8ff */
[----:B------:R-:W-:-:S07]  /*0e40*/  LOP3.LUT R0, R2, R0, R7, 0xfe, !PT ;  /* 0x0000000002007212 */ /* 0x000fce00078efe07 */
.L_x_4352:
[----:B------:R-:W-:Y:S05]  /*0e50*/  BSYNC.RECONVERGENT B0 ;  /* 0x0000000000007941 */ /* 0x000fea0003800200 */
.L_x_4351:
[----:B------:R-:W-:-:S04]  /*0e60*/  F2FP.F16.F32.PACK_AB R0, RZ, R0 ;  /* 0x00000000ff00723e */ /* 0x000fc800000000ff */
[----:B------:R-:W-:Y:S01]  /*0e70*/  PRMT R18, R0, 0x7610, R18 ;  /* 0x0000761000127816 */ /* 0x000fe20000000012 */
[----:B------:R-:W-:Y:S06]  /*0e80*/  BRA `(.L_x_4332) ;  /* 0x0000000000b47947 */ /* 0x000fec0003800000 */
.L_x_4344:
[----:B------:R-:W-:-:S09]  /*0e90*/  UISETP.NE.AND UP0, UPT, UR4, 0x1c, UPT ;  /* 0x0000001c0400788c */ /* 0x000fd2000bf05270 */
[----:B------:R-:W-:Y:S05]  /*0ea0*/  BRA.U !UP0, `(.L_x_4355) ;  /* 0x00000001089c7547 */ /* 0x000fea000b800000 */
[----:B------:R-:W-:-:S09]  /*0eb0*/  UISETP.NE.AND UP0, UPT, UR4, 0x1d, UPT ;  /* 0x0000001d0400788c */ /* 0x000fd2000bf05270 */
[----:B------:R-:W-:Y:S05]  /*0ec0*/  BRA.U !UP0, `(.L_x_4356) ;  /* 0x0000000108807547 */ /* 0x000fea000b800000 */
[----:B------:R-:W-:-:S09]  /*0ed0*/  UISETP.NE.AND UP0, UPT, UR4, 0x2c, UPT ;  /* 0x0000002c0400788c */ /* 0x000fd2000bf05270 */
[----:B------:R-:W-:Y:S05]  /*0ee0*/  BRA.U !UP0, `(.L_x_4357) ;  /* 0x0000000108487547 */ /* 0x000fea000b800000 */
.L_x_4331:
        /* <DEDUP_REMOVED lines=16> */
.L_x_4358:
[----:B------:R-:W-:Y:S01]  /*0ff0*/  PRMT R18, RZ, 0x7610, R18 ;  /* 0x00007610ff127816 */ /* 0x000fe20000000012 */
[----:B------:R-:W-:Y:S06]  /*1000*/  BRA `(.L_x_4332) ;  /* 0x0000000000547947 */ /* 0x000fec0003800000 */
.L_x_4357:
        /* <DEDUP_REMOVED lines=8> */
.L_x_4360:
[----:B------:R-:W-:Y:S05]  /*1090*/  BSYNC.RECONVERGENT B0 ;  /* 0x0000000000007941 */ /* 0x000fea0003800200 */
.L_x_4359:
[----:B------:R-:W-:-:S04]  /*10a0*/  F2FP.F16.F32.PACK_AB R0, RZ, R0 ;  /* 0x00000000ff00723e */ /* 0x000fc800000000ff */
[----:B------:R-:W-:Y:S01]  /*10b0*/  PRMT R18, R0, 0x7610, R18 ;  /* 0x0000761000127816 */ /* 0x000fe20000000012 */
[----:B------:R-:W-:Y:S06]  /*10c0*/  BRA `(.L_x_4332) ;  /* 0x0000000000247947 */ /* 0x000fec0003800000 */
.L_x_4356:
[----:B------:R-:W2:Y:S02]  /*10d0*/  LDG.E.64 R2, desc[UR36][R2.64] ;  /* 0x0000002402027981 */ /* 0x000ea4000c1e1b00 */
[----:B--2---:R-:W0:Y:S02]  /*10e0*/  I2F.U64 R0, R2 ;  /* 0x0000000200007312 */ /* 0x004e240000301000 */
[----:B0-----:R-:W-:-:S04]  /*10f0*/  F2FP.F16.F32.PACK_AB R0, RZ, R0 ;  /* 0x00000000ff00723e */ /* 0x001fc800000000ff */
[----:B------:R-:W-:Y:S01]  /*1100*/  PRMT R18, R0, 0x7610, R18 ;  /* 0x0000761000127816 */ /* 0x000fe20000000012 */
[----:B------:R-:W-:Y:S06]  /*1110*/  BRA `(.L_x_4332) ;  /* 0x0000000000107947 */ /* 0x000fec0003800000 */
.L_x_4355:
[----:B------:R-:W2:Y:S02]  /*1120*/  LDG.E R2, desc[UR36][R2.64] ;  /* 0x0000002402027981 */ /* 0x000ea4000c1e1900 */
[----:B--2---:R-:W-:-:S04]  /*1130*/  I2FP.F32.U32 R0, R2 ;  /* 0x0000000200007245 */ /* 0x004fc80000201000 */
[----:B------:R-:W-:-:S04]  /*1140*/  F2FP.F16.F32.PACK_AB R0, RZ, R0 ;  /* 0x00000000ff00723e */ /* 0x000fc800000000ff */
[----:B------:R-:W-:-:S07]  /*1150*/  PRMT R18, R0, 0x7610, R18 ;  /* 0x0000761000127816 */ /* 0x000fce0000000012 */
.L_x_4332:
[----:B------:R-:W-:-:S07]  /*1160*/  VIADD R24, R16, 0x80 ;  /* 0x0000008010187836 */ /* 0x000fce0000000000 */
.L_x_4326:
[----:B------:R-:W-:Y:S05]  /*1170*/  BSYNC.RECONVERGENT B6 ;  /* 0x0000000000067941 */ /* 0x000fea0003800200 */
.L_x_4325:
        /* <DEDUP_REMOVED lines=26> */
.L_x_4366:
[----:B------:R-:W2:Y:S02]  /*1320*/  LDG.E.U8 R2, desc[UR36][R2.64] ;  /* 0x0000002402027981 */ /* 0x000ea4000c1e1100 */
[----:B--2---:R-:W-:-:S04]  /*1330*/  I2FP.F32.U32 R0, R2 ;  /* 0x0000000200007245 */ /* 0x004fc80000201000 */
[----:B------:R-:W-:-:S04]  /*1340*/  F2FP.F16.F32.PACK_AB R0, RZ, R0 ;  /* 0x00000000ff00723e */ /* 0x000fc800000000ff */
[----:B------:R-:W-:Y:S01]  /*1350*/  PRMT R22, R0, 0x7610, R22 ;  /* 0x0000761000167816 */ /* 0x000fe20000000016 */
[----:B------:R-:W-:Y:S06]  /*1360*/  BRA `(.L_x_4368) ;  /* 0x0000000c00b47947 */ /* 0x000fec0003800000 */
.L_x_4365:
        /* <DEDUP_REMOVED lines=11> */
.L_x_4370:
[----:B------:R-:W2:Y:S02]  /*1420*/  LDG.E R2, desc[UR36][R2.64] ;  /* 0x0000002402027981 */ /* 0x000ea4000c1e1900 */
[----:B--2---:R-:W-:-:S04]  /*1430*/  I2FP.F32.S32 R0, R2 ;  /* 0x0000000200007245 */ /* 0x004fc80000201400 */
[----:B------:R-:W-:-:S04]  /*1440*/  F2FP.F16.F32.PACK_AB R0, RZ, R0 ;  /* 0x00000000ff00723e */ /* 0x000fc800000000ff */
[----:B------:R-:W-:Y:S01]  /*1450*/  PRMT R22, R0, 0x7610, R22 ;  /* 0x0000761000167816 */ /* 0x000fe20000000016 */
[----:B------:R-:W-:Y:S06]  /*1460*/  BRA `(.L_x_4368) ;  /* 0x0000000c00747947 */ /* 0x000fec0003800000 */
.L_x_4369:
[----:B------:R-:W2:Y:S02]  /*1470*/  LDG.E.U16 R2, desc[UR36][R2.64] ;  /* 0x0000002402027981 */ /* 0x000ea4000c1e1500 */
[----:B--2---:R-:W0:Y:S02]  /*1480*/  I2F.S16 R0, R2 ;  /* 0x0000000200007306 */ /* 0x004e240000101400 */
[----:B0-----:R-:W-:-:S04]  /*1490*/  F2FP.F16.F32.PACK_AB R0, RZ, R0 ;  /* 0x00000000ff00723e */ /* 0x001fc800000000ff */
[----:B------:R-:W-:Y:S01]  /*14a0*/  PRMT R22, R0, 0x7610, R22 ;  /* 0x0000761000167816 */ /* 0x000fe20000000016 */
[----:B------:R-:W-:Y:S06]  /*14b0*/  BRA `(.L_x_4368) ;  /* 0x0000000c00607947 */ /* 0x000fec0003800000 */
.L_x_4364:
        /* <DEDUP_REMOVED lines=9> */
.L_x_4372:
[----:B------:R0:W5:Y:S01]  /*1550*/  LDG.E.U16 R22, desc[UR36][R2.64] ;  /* 0x0000002402167981 */ /* 0x000162000c1e1500 */
[----:B------:R-:W-:Y:S05]  /*1560*/  BRA `(.L_x_4368) ;  /* 0x0000000c00347947 */ /* 0x000fea0003800000 */
.L_x_4371:
        /* <DEDUP_REMOVED lines=9> */
.L_x_4374:
[----:B------:R1:W5:Y:S01]  /*1600*/  LDG.E.U16 R22, desc[UR36][R2.64] ;  /* 0x0000002402167981 */ /* 0x000362000c1e1500 */
[----:B------:R-:W-:Y:S05]  /*1610*/  BRA `(.L_x_4368) ;  /* 0x0000000c00087947 */ /* 0x000fea0003800000 */
.L_x_4373:
        /* <DEDUP_REMOVED lines=9> */
.L_x_4363:
        /* <DEDUP_REMOVED lines=14> */
.L_x_4377:
        /* <DEDUP_REMOVED lines=9> */
.L_x_4376:
        /* <DEDUP_REMOVED lines=27> */
.L_x_4379:
        /* <DEDUP_REMOVED lines=14> */
.L_x_4378:
[----:B------:R-:W2:Y:S02]  /*1ab0*/  LDG.E.U16 R0, desc[UR36][R2.64] ;  /* 0x0000002402007981 */ /* 0x000ea4000c1e1500 */
[----:B--2---:R-:W-:-:S05]  /*1ac0*/  IMAD.U32 R0, R0, 0x10000, RZ ;  /* 0x0001000000007824 */ /* 0x004fca00078e00ff */
[----:B------:R-:W-:-:S04]  /*1ad0*/  F2FP.F16.F32.PACK_AB R0, RZ, R0 ;  /* 0x00000000ff00723e */ /* 0x000fc800000000ff */
[----:B------:R-:W-:Y:S01]  /*1ae0*/  PRMT R22, R0, 0x7610, R22 ;  /* 0x0000761000167816 */ /* 0x000fe20000000016 */
[----:B------:R-:W-:Y:S06]  /*1af0*/  BRA `(.L_x_4368) ;  /* 0x0000000400d07947 */ /* 0x000fec0003800000 */
.L_x_4375:
        /* <DEDUP_REMOVED lines=13> */
.L_x_4382:
        /* <DEDUP_REMOVED lines=21> */
.L_x_4386:
[----:B------:R-:W-:Y:S05]  /*1d20*/  BSYNC.RECONVERGENT B1 ;  /* 0x0000000000017941 */ /* 0x000fea0003800200 */
.L_x_4385:
[----:B------:R-:W-:Y:S01]  /*1d30*/  IMAD.SHL.U32 R0, R0, 0x100000, RZ ;  /* 0x0010000000007824 */ /* 0x000fe200078e00ff */
[----:B------:R-:W-:-:S04]  /*1d40*/  LEA R2, R2, 0x3b800000, 0x17 ;  /* 0x3b80000002027811 */ /* 0x000fc800078eb8ff */
[----:B------:R-:W-:-:S07]  /*1d50*/  LOP3.LUT R0, R2, R0, R7, 0xfe, !PT ;  /* 0x0000000002007212 */ /* 0x000fce00078efe07 */
.L_x_4384:
[----:B------:R-:W-:Y:S05]  /*1d60*/  BSYNC.RECONVERGENT B0 ;  /* 0x0000000000007941 */ /* 0x000fea0003800200 */
.L_x_4383:
[----:B------:R-:W-:-:S04]  /*1d70*/  F2FP.F16.F32.PACK_AB R0, RZ, R0 ;  /* 0x00000000ff00723e */ /* 0x000fc800000000ff */
[----:B------:R-:W-:Y:S01]  /*1d80*/  PRMT R22, R0, 0x7610, R22 ;  /* 0x0000761000167816 */ /* 0x000fe20000000016 */
[----:B------:R-:W-:Y:S06]  /*1d90*/  BRA `(.L_x_4368) ;  /* 0x0000000400287947 */ /* 0x000fec0003800000 */
.L_x_4381:
        /* <DEDUP_REMOVED lines=21> */
.L_x_4390:
[----:B------:R-:W-:Y:S05]  /*1ef0*/  BSYNC.RECONVERGENT B1 ;  /* 0x0000000000017941 */ /* 0x000fea0003800200 */
.L_x_4389:
[----:B------:R-:W-:Y:S01]  /*1f00*/  IMAD.SHL.U32 R0, R0, 0x200000, RZ ;  /* 0x0020000000007824 */ /* 0x000fe200078e00ff */
[----:B------:R-:W-:-:S04]  /*1f10*/  LEA R2, R2, 0x37800000, 0x17 ;  /* 0x3780000002027811 */ /* 0x000fc800078eb8ff */
[----:B------:R-:W-:-:S07]  /*1f20*/  LOP3.LUT R0, R2, R0, R7, 0xfe, !PT ;  /* 0x0000000002007212 */ /* 0x000fce00078efe07 */
.L_x_4388:
[----:B------:R-:W-:Y:S05]  /*1f30*/  BSYNC.RECONVERGENT B0 ;  /* 0x0000000000007941 */ /* 0x000fea0003800200 */
.L_x_4387:
[----:B------:R-:W-:-:S04]  /*1f40*/  F2FP.F16.F32.PACK_AB R0, RZ, R0 ;  /* 0x00000000ff00723e */ /* 0x000fc800000000ff */
[----:B------:R-:W-:Y:S01]  /*1f50*/  PRMT R22, R0, 0x7610, R22 ;  /* 0x0000761000167816 */ /* 0x000fe20000000016 */
[----:B------:R-:W-:Y:S06]  /*1f60*/  BRA `(.L_x_4368) ;  /* 0x0000000000b47947 */ /* 0x000fec0003800000 */
.L_x_4380:
        /* <DEDUP_REMOVED lines=14> */
.L_x_4394:
[----:B------:R-:W-:Y:S05]  /*2050*/  BSYNC.RECONVERGENT B0 ;  /* 0x0000000000007941 */ /* 0x000fea0003800200 */
.L_x_4393:
[----:B------:R-:W-:-:S04]  /*2060*/  F2FP.F16.F32.PACK_AB R0, RZ, R0 ;  /* 0x00000000ff00723e */ /* 0x000fc800000000ff */
[----:B------:R-:W-:Y:S01]  /*2070*/  PRMT R22, R0, 0x7610, R22 ;  /* 0x0000761000167816 */ /* 0x000fe20000000016 */
[----:B------:R-:W-:Y:S06]  /*2080*/  BRA `(.L_x_4368) ;  /* 0x00000000006c7947 */ /* 0x000fec0003800000 */
.L_x_4367:
        /* <DEDUP_REMOVED lines=16> */
.L_x_4395:
[----:B------:R-:W-:Y:S01]  /*2190*/  PRMT R22, RZ, 0x7610, R22 ;  /* 0x00007610ff167816 */ /* 0x000fe20000000016 */
[----:B------:R-:W-:Y:S06]  /*21a0*/  BRA `(.L_x_4368) ;  /* 0x0000000000247947 */ /* 0x000fec0003800000 */
.L_x_4392:
[----:B------:R-:W2:Y:S02]  /*21b0*/  LDG.E.64 R2, desc[UR36][R2.64] ;  /* 0x0000002402027981 */ /* 0x000ea4000c1e1b00 */
[----:B--2---:R-:W0:Y:S02]  /*21c0*/  I2F.U64 R0, R2 ;  /* 0x0000000200007312 */ /* 0x004e240000301000 */
[----:B0-----:R-:W-:-:S04]  /*21d0*/  F2FP.F16.F32.PACK_AB R0, RZ, R0 ;  /* 0x00000000ff00723e */ /* 0x001fc800000000ff */
[----:B------:R-:W-:Y:S01]  /*21e0*/  PRMT R22, R0, 0x7610, R22 ;  /* 0x0000761000167816 */ /* 0x000fe20000000016 */
[----:B------:R-:W-:Y:S06]  /*21f0*/  BRA `(.L_x_4368) ;  /* 0x0000000000107947 */ /* 0x000fec0003800000 */
.L_x_4391:
[----:B------:R-:W2:Y:S02]  /*2200*/  LDG.E R2, desc[UR36][R2.64] ;  /* 0x0000002402027981 */ /* 0x000ea4000c1e1900 */
[----:B--2---:R-:W-:-:S04]  /*2210*/  I2FP.F32.U32 R0, R2 ;  /* 0x0000000200007245 */ /* 0x004fc80000201000 */
[----:B------:R-:W-:-:S04]  /*2220*/  F2FP.F16.F32.PACK_AB R0, RZ, R0 ;  /* 0x00000000ff00723e */ /* 0x000fc800000000ff */
[----:B------:R-:W-:-:S07]  /*2230*/  PRMT R22, R0, 0x7610, R22 ;  /* 0x0000761000167816 */ /* 0x000fce0000000016 */
.L_x_4368:
[----:B------:R-:W-:-:S07]  /*2240*/  VIADD R24, R24, 0x80 ;  /* 0x0000008018187836 */ /* 0x000fce0000000000 */
.L_x_4362:
[----:B------:R-:W-:Y:S05]  /*2250*/  BSYNC.RECONVERGENT B6 ;  /* 0x0000000000067941 */ /* 0x000fea0003800200 */
.L_x_4361:
        /* <DEDUP_REMOVED lines=26> */
.L_x_4401:
[----:B------:R-:W2:Y:S02]  /*2400*/  LDG.E.U8 R2, desc[UR36][R2.64] ;  /* 0x0000002402027981 */ /* 0x000ea4000c1e1100 */
[----:B--2---:R-:W-:-:S04]  /*2410*/  I2FP.F32.U32 R0, R2 ;  /* 0x0000000200007245 */ /* 0x004fc80000201000 */
[----:B------:R-:W-:-:S04]  /*2420*/  F2FP.F16.F32.PACK_AB R0, RZ, R0 ;  /* 0x00000000ff00723e */ /* 0x000fc800000000ff */
[----:B------:R-:W-:Y:S01]  /*2430*/  PRMT R25, R0, 0x7610, R25 ;  /* 0x0000761000197816 */ /* 0x000fe20000000019 */
[----:B------:R-:W-:Y:S06]  /*2440*/  BRA `(.L_x_4403) ;  /* 0x0000000c00b47947 */ /* 0x000fec0003800000 */
.L_x_4400:
        /* <DEDUP_REMOVED lines=11> */
.L_x_4405:
[----:B------:R-:W2:Y:S02]  /*2500*/  LDG.E R2, desc[UR36][R2.64] ;  /* 0x0000002402027981 */ /* 0x000ea4000c1e1900 */
[----:B--2---:R-:W-:-:S04]  /*2510*/  I2FP.F32.S32 R0, R2 ;  /* 0x0000000200007245 */ /* 0x004fc80000201400 */
[----:B------:R-:W-:-:S04]  /*2520*/  F2FP.F16.F32.PACK_AB R0, RZ, R0 ;  /* 0x00000000ff00723e */ /* 0x000fc800000000ff */
[----:B------:R-:W-:Y:S01]  /*2530*/  PRMT R25, R0, 0x7610, R25 ;  /* 0x0000761000197816 */ /* 0x000fe20000000019 */
[----:B------:R-:W-:Y:S06]  /*2540*/  BRA `(.L_x_4403) ;  /* 0x0000000c00747947 */ /* 0x000fec0003800000 */
.L_x_4404:
[----:B------:R-:W2:Y:S02]  /*2550*/  LDG.E.U16 R2, desc[UR36][R2.64] ;  /* 0x0000002402027981 */ /* 0x000ea4000c1e1500 */
[----:B--2---:R-:W0:Y:S02]  /*2560*/  I2F.S16 R0, R2 ;  /* 0x0000000200007306 */ /* 0x004e240000101400 */
[----:B0-----:R-:W-:-:S04]  /*2570*/  F2FP.F16.F32.PACK_AB R0, RZ, R0 ;  /* 0x00000000ff00723e */ /* 0x001fc800000000ff */
[----:B------:R-:W-:Y:S01]  /*2580*/  PRMT R25, R0, 0x7610, R25 ;  /* 0x0000761000197816 */ /* 0x000fe20000000019 */
[----:B------:R-:W-:Y:S06]  /*2590*/  BRA `(.L_x_4403) ;  /* 0x0000000c00607947 */ /* 0x000fec0003800000 */
.L_x_4399:
        /* <DEDUP_REMOVED lines=9> */
.L_x_4407:
[----:B------:R0:W5:Y:S01]  /*2630*/  LDG.E.U16 R25, desc[UR36][R2.64] ;  /* 0x0000002402197981 */ /* 0x000162000c1e1500 */
[----:B------:R-:W-:Y:S05]  /*2640*/  BRA `(.L_x_4403) ;  /* 0x0000000c00347947 */ /* 0x000fea0003800000 */
.L_x_4406:
        /* <DEDUP_REMOVED lines=9> */
.L_x_4409:
[----:B------:R1:W5:Y:S01]  /*26e0*/  LDG.E.U16 R25, desc[UR36][R2.64] ;  /* 0x0000002402197981 */ /* 0x000362000c1e1500 */
[----:B------:R-:W-:Y:S05]  /*26f0*/  BRA `(.L_x_4403) ;  /* 0x0000000c00087947 */ /* 0x000fea0003800000 */
.L_x_4408:
        /* <DEDUP_REMOVED lines=9> */
.L_x_4398:
        /* <DEDUP_REMOVED lines=14> */
.L_x_4412:
        /* <DEDUP_REMOVED lines=9> */
.L_x_4411:
        /* <DEDUP_REMOVED lines=27> */
.L_x_4414:
        /* <DEDUP_REMOVED lines=14> */
.L_x_4413:
[----:B------:R-:W2:Y:S02]  /*2b90*/  LDG.E.U16 R0, desc[UR36][R2.64] ;  /* 0x0000002402007981 */ /* 0x000ea4000c1e1500 */
[----:B--2---:R-:W-:-:S05]  /*2ba0*/  IMAD.U32 R0, R0, 0x10000, RZ ;  /* 0x0001000000007824 */ /* 0x004fca00078e00ff */
[----:B------:R-:W-:-:S04]  /*2bb0*/  F2FP.F16.F32.PACK_AB R0, RZ, R0 ;  /* 0x00000000ff00723e */ /* 0x000fc800000000ff */
[----:B------:R-:W-:Y:S01]  /*2bc0*/  PRMT R25, R0, 0x7610, R25 ;  /* 0x0000761000197816 */ /* 0x000fe20000000019 */
[----:B------:R-:W-:Y:S06]  /*2bd0*/  BRA `(.L_x_4403) ;  /* 0x0000000400d07947 */ /* 0x000fec0003800000 */
.L_x_4410:
        /* <DEDUP_REMOVED lines=13> */
.L_x_4417:
        /* <DEDUP_REMOVED lines=21> */
.L_x_4421:
[----:B------:R-:W-:Y:S05]  /*2e00*/  BSYNC.RECONVERGENT B1 ;  /* 0x0000000000017941 */ /* 0x000fea0003800200 */
.L_x_4420:
[----:B------:R-:W-:Y:S01]  /*2e10*/  IMAD.SHL.U32 R0, R0, 0x100000, RZ ;  /* 0x0010000000007824 */ /* 0x000fe200078e00ff */
[----:B------:R-:W-:-:S04]  /*2e20*/  LEA R2, R2, 0x3b800000, 0x17 ;  /* 0x3b80000002027811 */ /* 0x000fc800078eb8ff */
[----:B------:R-:W-:-:S07]  /*2e30*/  LOP3.LUT R0, R2, R0, R7, 0xfe, !PT ;  /* 0x0000000002007212 */ /* 0x000fce00078efe07 */
.L_x_4419:
[----:B------:R-:W-:Y:S05]  /*2e40*/  BSYNC.RECONVERGENT B0 ;  /* 0x0000000000007941 */ /* 0x000fea0003800200 */
.L_x_4418:
[----:B------:R-:W-:-:S04]  /*2e50*/  F2FP.F16.F32.PACK_AB R0, RZ, R0 ;  /* 0x00000000ff00723e */ /* 0x000fc800000000ff */
[----:B------:R-:W-:Y:S01]  /*2e60*/  PRMT R25, R0, 0x7610, R25 ;  /* 0x0000761000197816 */ /* 0x000fe20000000019 */
[----:B------:R-:W-:Y:S06]  /*2e70*/  BRA `(.L_x_4403) ;  /* 0x0000000400287947 */ /* 0x000fec0003800000 */
.L_x_4416:
        /* <DEDUP_REMOVED lines=21> */
.L_x_4425:
[----:B------:R-:W-:Y:S05]  /*2fd0*/  BSYNC.RECONVERGENT B1 ;  /* 0x0000000000017941 */ /* 0x000fea0003800200 */
.L_x_4424:
[----:B------:R-:W-:Y:S01]  /*2fe0*/  IMAD.SHL.U32 R0, R0, 0x200000, RZ ;  /* 0x0020000000007824 */ /* 0x000fe200078e00ff */
[----:B------:R-:W-:-:S04]  /*2ff0*/  LEA R2, R2, 0x37800000, 0x17 ;  /* 0x3780000002027811 */ /* 0x000fc800078eb8ff */
[----:B------:R-:W-:-:S07]  /*3000*/  LOP3.LUT R0, R2, R0, R7, 0xfe, !PT ;  /* 0x0000000002007212 */ /* 0x000fce00078efe07 */
.L_x_4423:
[----:B------:R-:W-:Y:S05]  /*3010*/  BSYNC.RECONVERGENT B0 ;  /* 0x0000000000007941 */ /* 0x000fea0003800200 */
.L_x_4422:
[----:B------:R-:W-:-:S04]  /*3020*/  F2FP.F16.F32.PACK_AB R0, RZ, R0 ;  /* 0x00000000ff00723e */ /* 0x000fc800000000ff */
[----:B------:R-:W-:Y:S01]  /*3030*/  PRMT R25, R0, 0x7610, R25 ;  /* 0x0000761000197816 */ /* 0x000fe20000000019 */
[----:B------:R-:W-:Y:S06]  /*3040*/  BRA `(.L_x_4403) ;  /* 0x0000000000b47947 */ /* 0x000fec0003800000 */
.L_x_4415:
        /* <DEDUP_REMOVED lines=14> */
.L_x_4429:
[----:B------:R-:W-:Y:S05]  /*3130*/  BSYNC.RECONVERGENT B0 ;  /* 0x0000000000007941 */ /* 0x000fea0003800200 */
.L_x_4428:
[----:B------:R-:W-:-:S04]  /*3140*/  F2FP.F16.F32.PACK_AB R0, RZ, R0 ;  /* 0x00000000ff00723e */ /* 0x000fc800000000ff */
[----:B------:R-:W-:Y:S01]  /*3150*/  PRMT R25, R0, 0x7610, R25 ;  /* 0x0000761000197816 */ /* 0x000fe20000000019 */
[----:B------:R-:W-:Y:S06]  /*3160*/  BRA `(.L_x_4403) ;  /* 0x00000000006c7947 */ /* 0x000fec0003800000 */
.L_x_4402:
        /* <DEDUP_REMOVED lines=16> */
.L_x_4430:
[----:B------:R-:W-:Y:S01]  /*3270*/  PRMT R25, RZ, 0x7610, R25 ;  /* 0x00007610ff197816 */ /* 0x000fe20000000019 */
[----:B------:R-:W-:Y:S06]  /*3280*/  BRA `(.L_x_4403) ;  /* 0x0000000000247947 */ /* 0x000fec0003800000 */
.L_x_4427:
[----:B------:R-:W2:Y:S02]  /*3290*/  LDG.E.64 R2, desc[UR36][R2.64] ;  /* 0x0000002402027981 */ /* 0x000ea4000c1e1b00 */
[----:B--2---:R-:W0:Y:S02]  /*32a0*/  I2F.U64 R0, R2 ;  /* 0x0000000200007312 */ /* 0x004e240000301000 */
[----:B0-----:R-:W-:-:S04]  /*32b0*/  F2FP.F16.F32.PACK_AB R0, RZ, R0 ;  /* 0x00000000ff00723e */ /* 0x001fc800000000ff */
[----:B------:R-:W-:Y:S01]  /*32c0*/  PRMT R25, R0, 0x7610, R25 ;  /* 0x0000761000197816 */ /* 0x000fe20000000019 */
[----:B------:R-:W-:Y:S06]  /*32d0*/  BRA `(.L_x_4403) ;  /* 0x0000000000107947 */ /* 0x000fec0003800000 */
.L_x_4426:
[----:B------:R-:W2:Y:S02]  /*32e0*/  LDG.E R2, desc[UR36][R2.64] ;  /* 0x0000002402027981 */ /* 0x000ea4000c1e1900 */
[----:B--2---:R-:W-:-:S04]  /*32f0*/  I2FP.F32.U32 R0, R2 ;  /* 0x0000000200007245 */ /* 0x004fc80000201000 */
[----:B------:R-:W-:-:S04]  /*3300*/  F2FP.F16.F32.PACK_AB R0, RZ, R0 ;  /* 0x00000000ff00723e */ /* 0x000fc800000000ff */
[----:B------:R-:W-:-:S07]  /*3310*/  PRMT R25, R0, 0x7610, R25 ;  /* 0x0000761000197816 */ /* 0x000fce0000000019 */
.L_x_4403:
[----:B------:R-:W-:-:S07]  /*3320*/  VIADD R24, R24, 0x80 ;  /* 0x0000008018187836 */ /* 0x000fce0000000000 */
.L_x_4397:
[----:B------:R-:W-:Y:S05]  /*3330*/  BSYNC.RECONVERGENT B6 ;  /* 0x0000000000067941 */ /* 0x000fea0003800200 */
.L_x_4396:
        /* <DEDUP_REMOVED lines=25> */
.L_x_4436:
[----:B------:R-:W2:Y:S02]  /*34d0*/  LDG.E.U8 R2, desc[UR36][R2.64] ;  /* 0x0000002402027981 */ /* 0x000ea4000c1e1100 */
[----:B--2---:R-:W-:-:S04]  /*34e0*/  I2FP.F32.U32 R0, R2 ;  /* 0x0000000200007245 */ /* 0x004fc80000201000 */
[----:B------:R-:W-:Y:S01]  /*34f0*/  F2FP.F16.F32.PACK_AB R0, RZ, R0 ;  /* 0x00000000ff00723e */ /* 0x000fe200000000ff */
[----:B------:R-:W-:Y:S06]  /*3500*/  BRA `(.L_x_4432) ;  /* 0x0000000c007c7947 */ /* 0x000fec0003800000 */
.L_x_4435:
        /* <DEDUP_REMOVED lines=10> */
.L_x_4439:
[----:B------:R-:W2:Y:S02]  /*35b0*/  LDG.E R2, desc[UR36][R2.64] ;  /* 0x0000002402027981 */ /* 0x000ea4000c1e1900 */
[----:B--2---:R-:W-:-:S04]  /*35c0*/  I2FP.F32.S32 R0, R2 ;  /* 0x0000000200007245 */ /* 0x004fc80000201400 */
[----:B------:R-:W-:Y:S01]  /*35d0*/  F2FP.F16.F32.PACK_AB R0, RZ, R0 ;  /* 0x00000000ff00723e */ /* 0x000fe200000000ff */
[----:B------:R-:W-:Y:S06]  /*35e0*/  BRA `(.L_x_4432) ;  /* 0x0000000c00447947 */ /* 0x000fec0003800000 */
.L_x_4438:
[----:B------:R-:W2:Y:S02]  /*35f0*/  LDG.E.U16 R2, desc[UR36][R2.64] ;  /* 0x0000002402027981 */ /* 0x000ea4000c1e1500 */
[----:B--2---:R-:W0:Y:S02]  /*3600*/  I2F.S16 R0, R2 ;  /* 0x0000000200007306 */ /* 0x004e240000101400 */
[----:B0-----:R-:W-:Y:S01]  /*3610*/  F2FP.F16.F32.PACK_AB R0, RZ, R0 ;  /* 0x00000000ff00723e */ /* 0x001fe200000000ff */
[----:B------:R-:W-:Y:S06]  /*3620*/  BRA `(.L_x_4432) ;  /* 0x0000000c00347947 */ /* 0x000fec0003800000 */
.L_x_4434:
        /* <DEDUP_REMOVED lines=9> */
.L_x_4441:
[----:B------:R2:W5:Y:S01]  /*36c0*/  LDG.E.U16 R0, desc[UR36][R2.64] ;  /* 0x0000002402007981 */ /* 0x000562000c1e1500 */
[----:B------:R-:W-:Y:S05]  /*36d0*/  BRA `(.L_x_4432) ;  /* 0x0000000c00087947 */ /* 0x000fea0003800000 */
.L_x_4440:
        /* <DEDUP_REMOVED lines=9> */
.L_x_4443:
[----:B------:R3:W5:Y:S01]  /*3770*/  LDG.E.U16 R0, desc[UR36][R2.64] ;  /* 0x0000002402007981 */ /* 0x000762000c1e1500 */
[----:B------:R-:W-:Y:S05]  /*3780*/  BRA `(.L_x_4432) ;  /* 0x0000000800dc7947 */ /* 0x000fea0003800000 */
.L_x_4442:
        /* <DEDUP_REMOVED lines=8> */
.L_x_4433:
        /* <DEDUP_REMOVED lines=13> */
.L_x_4446:
        /* <DEDUP_REMOVED lines=8> */
.L_x_4445:
        /* <DEDUP_REMOVED lines=27> */
.L_x_4448:
        /* <DEDUP_REMOVED lines=13> */
.L_x_4447:
[----:B------:R-:W2:Y:S02]  /*3be0*/  LDG.E.U16 R0, desc[UR36][R2.64] ;  /* 0x0000002402007981 */ /* 0x000ea4000c1e1500 */
[----:B--2---:R-:W-:-:S05]  /*3bf0*/  IMAD.U32 R0, R0, 0x10000, RZ ;  /* 0x0001000000007824 */ /* 0x004fca00078e00ff */
[----:B------:R-:W-:Y:S01]  /*3c00*/  F2FP.F16.F32.PACK_AB R0, RZ, R0 ;  /* 0x00000000ff00723e */ /* 0x000fe200000000ff */
[----:B------:R-:W-:Y:S06]  /*3c10*/  BRA `(.L_x_4432) ;  /* 0x0000000400b87947 */ /* 0x000fec0003800000 */
.L_x_4444:
        /* <DEDUP_REMOVED lines=12> */
.L_x_4451:
        /* <DEDUP_REMOVED lines=21> */
.L_x_4455:
[----:B------:R-:W-:Y:S05]  /*3e30*/  BSYNC.RECONVERGENT B1 ;  /* 0x0000000000017941 */ /* 0x000fea0003800200 */
.L_x_4454:
[----:B------:R-:W-:Y:S01]  /*3e40*/  IMAD.SHL.U32 R0, R0, 0x100000, RZ ;  /* 0x0010000000007824 */ /* 0x000fe200078e00ff */
[----:B------:R-:W-:-:S04]  /*3e50*/  LEA R2, R2, 0x3b800000, 0x17 ;  /* 0x3b80000002027811 */ /* 0x000fc800078eb8ff */
[----:B------:R-:W-:-:S07]  /*3e60*/  LOP3.LUT R0, R2, R0, R7, 0xfe, !PT ;  /* 0x0000000002007212 */ /* 0x000fce00078efe07 */
.L_x_4453:
[----:B------:R-:W-:Y:S05]  /*3e70*/  BSYNC.RECONVERGENT B0 ;  /* 0x0000000000007941 */ /* 0x000fea0003800200 */
.L_x_4452:
[----:B------:R-:W-:Y:S01]  /*3e80*/  F2FP.F16.F32.PACK_AB R0, RZ, R0 ;  /* 0x00000000ff00723e */ /* 0x000fe200000000ff */
[----:B------:R-:W-:Y:S06]  /*3e90*/  BRA `(.L_x_4432) ;  /* 0x0000000400187947 */ /* 0x000fec0003800000 */
.L_x_4450:
        /* <DEDUP_REMOVED lines=21> */
.L_x_4459:
[----:B------:R-:W-:Y:S05]  /*3ff0*/  BSYNC.RECONVERGENT B1 ;  /* 0x0000000000017941 */ /* 0x000fea0003800200 */
.L_x_4458:
[----:B------:R-:W-:Y:S01]  /*4000*/  IMAD.SHL.U32 R0, R0, 0x200000, RZ ;  /* 0x0020000000007824 */ /* 0x000fe200078e00ff */
[----:B------:R-:W-:-:S04]  /*4010*/  LEA R2, R2, 0x37800000, 0x17 ;  /* 0x3780000002027811 */ /* 0x000fc800078eb8ff */
[----:B------:R-:W-:-:S07]  /*4020*/  LOP3.LUT R0, R2, R0, R7, 0xfe, !PT ;  /* 0x0000000002007212 */ /* 0x000fce00078efe07 */
.L_x_4457:
[----:B------:R-:W-:Y:S05]  /*4030*/  BSYNC.RECONVERGENT B0 ;  /* 0x0000000000007941 */ /* 0x000fea0003800200 */
.L_x_4456:
[----:B------:R-:W-:Y:S01]  /*4040*/  F2FP.F16.F32.PACK_AB R0, RZ, R0 ;  /* 0x00000000ff00723e */ /* 0x000fe200000000ff */
[----:B------:R-:W-:Y:S06]  /*4050*/  BRA `(.L_x_4432) ;  /* 0x0000000000a87947 */ /* 0x000fec0003800000 */
.L_x_4449:
        /* <DEDUP_REMOVED lines=14> */
.L_x_4463:
[----:B------:R-:W-:Y:S05]  /*4140*/  BSYNC.RECONVERGENT B0 ;  /* 0x0000000000007941 */ /* 0x000fea0003800200 */
.L_x_4462:
[----:B------:R-:W-:Y:S01]  /*4150*/  F2FP.F16.F32.PACK_AB R0, RZ, R0 ;  /* 0x00000000ff00723e */ /* 0x000fe200000000ff */
[----:B------:R-:W-:Y:S06]  /*4160*/  BRA `(.L_x_4432) ;  /* 0x0000000000647947 */ /* 0x000fec0003800000 */
.L_x_4437:
        /* <DEDUP_REMOVED lines=16> */
.L_x_4464:
[----:B------:R-:W-:Y:S01]  /*4270*/  PRMT R0, RZ, 0x7610, R0 ;  /* 0x00007610ff007816 */ /* 0x000fe20000000000 */
[----:B------:R-:W-:Y:S06]  /*4280*/  BRA `(.L_x_4432) ;  /* 0x00000000001c7947 */ /* 0x000fec0003800000 */
.L_x_4461:
[----:B------:R-:W2:Y:S02]  /*4290*/  LDG.E.64 R2, desc[UR36][R2.64] ;  /* 0x0000002402027981 */ /* 0x000ea4000c1e1b00 */
[----:B--2---:R-:W0:Y:S02]  /*42a0*/  I2F.U64 R0, R2 ;  /* 0x0000000200007312 */ /* 0x004e240000301000 */
[----:B0-----:R-:W-:Y:S01]  /*42b0*/  F2FP.F16.F32.PACK_AB R0, RZ, R0 ;  /* 0x00000000ff00723e */ /* 0x001fe200000000ff */
[----:B------:R-:W-:Y:S06]  /*42c0*/  BRA `(.L_x_4432) ;  /* 0x00000000000c7947 */ /* 0x000fec0003800000 */
.L_x_4460:
[----:B------:R-:W2:Y:S02]  /*42d0*/  LDG.E R2, desc[UR36][R2.64] ;  /* 0x0000002402027981 */ /* 0x000ea4000c1e1900 */
[----:B--2---:R-:W-:-:S04]  /*42e0*/  I2FP.F32.U32 R0, R2 ;  /* 0x0000000200007245 */ /* 0x004fc80000201000 */
[----:B------:R-:W-:-:S07]  /*42f0*/  F2FP.F16.F32.PACK_AB R0, RZ, R0 ;  /* 0x00000000ff00723e */ /* 0x000fce00000000ff */
.L_x_4432:
[----:B------:R-:W-:Y:S05]  /*4300*/  BSYNC.RECONVERGENT B6 ;  /* 0x0000000000067941 */ /* 0x000fea0003800200 */
.L_x_4431:
[----:B------:R-:W-:Y:S01]  /*4310*/  ISETP.GE.AND P0, PT, R16, R19, PT ;  /* 0x000000131000720c */ /* 0x000fe20003f06270 */
[----:B------:R-:W-:-:S12]  /*4320*/  BSSY.RECONVERGENT B0, `(.L_x_4465) ;  /* 0x0000014000007945 */ /* 0x000fd80003800200 */
[----:B------:R-:W-:Y:S05]  /*4330*/  @P0 BRA `(.L_x_4466) ;  /* 0x0000000000480947 */ /* 0x000fea0003800000 */
[----:B------:R-:W4:Y:S01]  /*4340*/  LDCU UR4, c[0x0][0x388] ;  /* 0x00007100ff0477ac */ /* 0x000f220008000800 */
[----:B-----5:R-:W-:Y:S01]  /*4350*/  HADD2.F32 R18, -RZ, R18.H0_H0 ;  /* 0x20000012ff127230 */ /* 0x020fe20000004100 */
[----:B------:R-:W-:Y:S01]  /*4360*/  BSSY.RECONVERGENT B1, `(.L_x_4467) ;  /* 0x0000009000017945 */ /* 0x000fe20003800200 */
[----:B------:R-:W0:Y:S03]  /*4370*/  LDCU UR5, c[0x0][0x388] ;  /* 0x00007100ff0577ac */ /* 0x000e260008000800 */
[----:B----4-:R-:W-:Y:S01]  /*4380*/  FSETP.GEU.FTZ.AND P1, PT, R18, UR4, PT ;  /* 0x0000000412007c0b */ /* 0x010fe2000bf3e000 */
[----:B0123--:R-:W-:-:S12]  /*4390*/  IMAD.U32 R2, RZ, RZ, UR5 ;  /* 0x00000005ff027e24 */ /* 0x00ffd8000f8e00ff */
[----:B------:R-:W-:Y:S05]  /*43a0*/  @!P1 BRA `(.L_x_4468) ;  /* 0x0000000000109947 */ /* 0x000fea0003800000 */
[----:B------:R-:W0:Y:S01]  /*43b0*/  LDCU UR4, c[0x0][0x38c] ;  /* 0x00007180ff0477ac */ /* 0x000e220008000800 */
[----:B------:R-:W-:Y:S01]  /*43c0*/  IMAD.MOV.U32 R2, RZ, RZ, R18 ;  /* 0x000000ffff027224 */ /* 0x000fe200078e0012 */
[----:B0-----:R-:W-:-:S13]  /*43d0*/  FSETP.GT.FTZ.AND P1, PT, R18, UR4, PT ;  /* 0x0000000412007c0b */ /* 0x001fda000bf34000 */
[----:B------:R-:W0:Y:S02]  /*43e0*/  @P1 LDC R2, c[0x0][0x38c] ;  /* 0x0000e300ff021b82 */ /* 0x000e240000000800 */
.L_x_4468:
[----:B------:R-:W-:Y:S05]  /*43f0*/  BSYNC.RECONVERGENT B1 ;  /* 0x0000000000017941 */ /* 0x000fea0003800200 */
.L_x_4467:
[----:B0-----:R-:W-:-:S06]  /*4400*/  FADD.FTZ R3, -R2, 1 ;  /* 0x3f80000002037421 */ /* 0x001fcc0000010100 */
[----:B------:R-:W0:Y:S02]  /*4410*/  MUFU.RCP R3, R3 ;  /* 0x0000000300037308 */ /* 0x000e240000001000 */
[----:B0-----:R-:W-:-:S06]  /*4420*/  FMUL.FTZ R2, R3, R2 ;  /* 0x0000000203027220 */ /* 0x001fcc0000410000 */
[----:B------:R-:W0:Y:S02]  /*4430*/  MUFU.LG2 R2, R2 ;  /* 0x0000000200027308 */ /* 0x000e240000000c00 */
[----:B0-----:R-:W-:-:S05]  /*4440*/  FMUL.FTZ R4, R2, 0.69314718246459960938 ;  /* 0x3f31721802047820 */ /* 0x001fca0000410000 */
[----:B------:R-:W-:-:S07]  /*4450*/  F2FP.F16.F32.PACK_AB R4, RZ, R4 ;  /* 0x00000004ff04723e */ /* 0x000fce00000000ff */
.L_x_4466:
[----:B------:R-:W-:Y:S05]  /*4460*/  BSYNC.RECONVERGENT B0 ;  /* 0x0000000000007941 */ /* 0x000fea0003800200 */
.L_x_4465:
[----:B-----5:R-:W-:Y:S01]  /*4470*/  VIADD R18, R16, 0x80 ;  /* 0x0000008010127836 */ /* 0x020fe20000000000 */
[----:B------:R-:W-:Y:S04]  /*4480*/  BSSY.RECONVERGENT B0, `(.L_x_4469) ;  /* 0x0000015000007945 */ /* 0x000fe80003800200 */
[----:B------:R-:W-:-:S13]  /*4490*/  ISETP.GE.AND P1, PT, R18, R19, PT ;  /* 0x000000131200720c */ /* 0x000fda0003f26270 */
[----:B------:R-:W-:Y:S05]  /*44a0*/  @P1 BRA `(.L_x_4470) ;  /* 0x0000000000481947 */ /* 0x000fea0003800000 */
[----:B------:R-:W4:Y:S01]  /*44b0*/  LDCU UR4, c[0x0][0x388] ;  /* 0x00007100ff0477ac */ /* 0x000f220008000800 */
[----:B------:R-:W-:Y:S01]  /*44c0*/  HADD2.F32 R22, -RZ, R22.H0_H0 ;  /* 0x20000016ff167230 */ /* 0x000fe20000004100 */
        /* <DEDUP_REMOVED lines=9> */
.L_x_4472:
[----:B------:R-:W-:Y:S05]  /*4560*/  BSYNC.RECONVERGENT B1 ;  /* 0x0000000000017941 */ /* 0x000fea0003800200 */
.L_x_4471:
[----:B0-----:R-:W-:-:S06]  /*4570*/  FADD.FTZ R3, -R2, 1 ;  /* 0x3f80000002037421 */ /* 0x001fcc0000010100 */
[----:B------:R-:W0:Y:S02]  /*4580*/  MUFU.RCP R3, R3 ;  /* 0x0000000300037308 */ /* 0x000e240000001000 */
[----:B0-----:R-:W-:-:S06]  /*4590*/  FMUL.FTZ R2, R3, R2 ;  /* 0x0000000203027220 */ /* 0x001fcc0000410000 */
[----:B------:R-:W0:Y:S02]  /*45a0*/  MUFU.LG2 R2, R2 ;  /* 0x0000000200027308 */ /* 0x000e240000000c00 */
[----:B0-----:R-:W-:-:S05]  /*45b0*/  FMUL.FTZ R26, R2, 0.69314718246459960938 ;  /* 0x3f317218021a7820 */ /* 0x001fca0000410000 */
[----:B------:R-:W-:-:S07]  /*45c0*/  F2FP.F16.F32.PACK_AB R26, RZ, R26 ;  /* 0x0000001aff1a723e */ /* 0x000fce00000000ff */
.L_x_4470:
[----:B------:R-:W-:Y:S05]  /*45d0*/  BSYNC.RECONVERGENT B0 ;  /* 0x0000000000007941 */ /* 0x000fea0003800200 */
.L_x_4469:
[----:B0123--:R-:W-:Y:S01]  /*45e0*/  VIADD R2, R16, 0x100 ;  /* 0x0000010010027836 */ /* 0x00ffe20000000000 */
[----:B------:R-:W-:Y:S04]  /*45f0*/  BSSY.RECONVERGENT B0, `(.L_x_4473) ;  /* 0x0000015000007945 */ /* 0x000fe80003800200 */
[----:B------:R-:W-:-:S13]  /*4600*/  ISETP.GE.AND P1, PT, R2, R19, PT ;  /* 0x000000130200720c */ /* 0x000fda0003f26270 */
[----:B------:R-:W-:Y:S05]  /*4610*/  @P1 BRA `(.L_x_4474) ;  /* 0x0000000000481947 */ /* 0x000fea0003800000 */
[----:B------:R-:W0:Y:S01]  /*4620*/  LDCU UR4, c[0x0][0x388] ;  /* 0x00007100ff0477ac */ /* 0x000e220008000800 */
[----:B------:R-:W-:Y:S01]  /*4630*/  HADD2.F32 R25, -RZ, R25.H0_H0 ;  /* 0x20000019ff197230 */ /* 0x000fe20000004100 */
        /* <DEDUP_REMOVED lines=9> */
.L_x_4476:
[----:B------:R-:W-:Y:S05]  /*46d0*/  BSYNC.RECONVERGENT B1 ;  /* 0x0000000000017941 */ /* 0x000fea0003800200 */
.L_x_4475:
[----:B0-----:R-:W-:-:S06]  /*46e0*/  FADD.FTZ R3, -R2, 1 ;  /* 0x3f80000002037421 */ /* 0x001fcc0000010100 */
[----:B------:R-:W0:Y:S02]  /*46f0*/  MUFU.RCP R3, R3 ;  /* 0x0000000300037308 */ /* 0x000e240000001000 */
[----:B0-----:R-:W-:-:S06]  /*4700*/  FMUL.FTZ R2, R3, R2 ;  /* 0x0000000203027220 */ /* 0x001fcc0000410000 */
[----:B------:R-:W0:Y:S02]  /*4710*/  MUFU.LG2 R2, R2 ;  /* 0x0000000200027308 */ /* 0x000e240000000c00 */
[----:B0-----:R-:W-:-:S05]  /*4720*/  FMUL.FTZ R22, R2, 0.69314718246459960938 ;  /* 0x3f31721802167820 */ /* 0x001fca0000410000 */
[----:B------:R-:W-:-:S07]  /*4730*/  F2FP.F16.F32.PACK_AB R22, RZ, R22 ;  /* 0x00000016ff16723e */ /* 0x000fce00000000ff */
.L_x_4474:
[----:B------:R-:W-:Y:S05]  /*4740*/  BSYNC.RECONVERGENT B0 ;  /* 0x0000000000007941 */ /* 0x000fea0003800200 */
.L_x_4473:
[----:B------:R-:W-:Y:S01]  /*4750*/  VIADD R2, R16, 0x180 ;  /* 0x0000018010027836 */ /* 0x000fe20000000000 */
[----:B------:R-:W-:Y:S04]  /*4760*/  BSSY.RECONVERGENT B0, `(.L_x_4477) ;  /* 0x0000013000007945 */ /* 0x000fe80003800200 */
[----:B------:R-:W-:-:S13]  /*4770*/  ISETP.GE.AND P1, PT, R2, R19, PT ;  /* 0x000000130200720c */ /* 0x000fda0003f26270 */
[----:B------:R-:W-:Y:S05]  /*4780*/  @P1 BRA `(.L_x_4478) ;  /* 0x0000000000401947 */ /* 0x000fea0003800000 */
[----:B------:R-:W0:Y:S01]  /*4790*/  LDCU UR4, c[0x0][0x388] ;  /* 0x00007100ff0477ac */ /* 0x000e220008000800 */
[----:B------:R-:W-:Y:S01]  /*47a0*/  HADD2.F32 R0, -RZ, R0.H0_H0 ;  /* 0x20000000ff007230 */ /* 0x000fe20000004100 */
[----:B------:R-:W-:Y:S04]  /*47b0*/  BSSY.RECONVERGENT B1, `(.L_x_4479) ;  /* 0x0000007000017945 */ /* 0x000fe80003800200 */
[----:B0-----:R-:W-:-:S13]  /*47c0*/  FSETP.GEU.FTZ.AND P1, PT, R0, UR4, PT ;  /* 0x0000000400007c0b */ /* 0x001fda000bf3e000 */
[----:B------:R-:W-:Y:S05]  /*47d0*/  @!P1 BRA `(.L_x_4480) ;  /* 0x0000000000109947 */ /* 0x000fea0003800000 */
[----:B------:R-:W0:Y:S01]  /*47e0*/  LDCU UR4, c[0x0][0x38c] ;  /* 0x00007180ff0477ac */ /* 0x000e220008000800 */
[----:B------:R-:W-:Y:S01]  /*47f0*/  IMAD.MOV.U32 R17, RZ, RZ, R0 ;  /* 0x000000ffff117224 */ /* 0x000fe200078e0000 */
[----:B0-----:R-:W-:-:S13]  /*4800*/  FSETP.GT.FTZ.AND P1, PT, R0, UR4, PT ;  /* 0x0000000400007c0b */ /* 0x001fda000bf34000 */
[----:B------:R-:W0:Y:S02]  /*4810*/  @P1 LDC R17, c[0x0][0x38c] ;  /* 0x0000e300ff111b82 */ /* 0x000e240000000800 */
.L_x_4480:
[----:B------:R-:W-:Y:S05]  /*4820*/  BSYNC.RECONVERGENT B1 ;  /* 0x0000000000017941 */ /* 0x000fea0003800200 */
.L_x_4479:
[----:B0-----:R-:W-:-:S06]  /*4830*/  FADD.FTZ R0, -R17, 1 ;  /* 0x3f80000011007421 */ /* 0x001fcc0000010100 */
[----:B------:R-:W0:Y:S02]  /*4840*/  MUFU.RCP R0, R0 ;  /* 0x0000000000007308 */ /* 0x000e240000001000 */
[----:B0-----:R-:W-:-:S06]  /*4850*/  FMUL.FTZ R17, R0, R17 ;  /* 0x0000001100117220 */ /* 0x001fcc0000410000 */
[----:B------:R-:W0:Y:S02]  /*4860*/  MUFU.LG2 R17, R17 ;  /* 0x0000001100117308 */ /* 0x000e240000000c00 */
[----:B0-----:R-:W-:-:S05]  /*4870*/  FMUL.FTZ R24, R17, 0.69314718246459960938 ;  /* 0x3f31721811187820 */ /* 0x001fca0000410000 */
[----:B------:R-:W-:-:S07]  /*4880*/  F2FP.F16.F32.PACK_AB R24, RZ, R24 ;  /* 0x00000018ff18723e */ /* 0x000fce00000000ff */
.L_x_4478:
[----:B------:R-:W-:Y:S05]  /*4890*/  BSYNC.RECONVERGENT B0 ;  /* 0x0000000000007941 */ /* 0x000fea0003800200 */
.L_x_4477:
[----:B------:R-:W0:Y:S01]  /*48a0*/  LDC.U8 R17, c[0x0][0x3b4] ;  /* 0x0000ed00ff117b82 */ /* 0x000e220000000000 */
        /* <DEDUP_REMOVED lines=25> */
.L_x_4486:
[----:B------:R-:W-:Y:S02]  /*4a40*/  HADD2.F32 R5, -RZ, R4.H0_H0 ;  /* 0x20000004ff057230 */ /* 0x000fe40000004100 */
[----:B------:R-:W-:-:S04]  /*4a50*/  IMAD.MOV.U32 R16, RZ, RZ, R18 ;  /* 0x000000ffff107224 */ /* 0x000fc800078e0012 */
[----:B------:R-:W0:Y:S02]  /*4a60*/  F2I.S64.TRUNC R4, R5 ;  /* 0x0000000500047311 */ /* 0x000e24000020d900 */
[----:B0-----:R0:W-:Y:S01]  /*4a70*/  STG.E.U8 desc[UR36][R2.64], R4 ;  /* 0x0000000402007986 */ /* 0x0011e2000c101124 */
[----:B------:R-:W-:Y:S05]  /*4a80*/  BRA `(.L_x_4482) ;  /* 0x0000000c00c07947 */ /* 0x000fea0003800000 */
.L_x_4485:
        /* <DEDUP_REMOVED lines=11> */
.L_x_4489:
[----:B------:R-:W-:Y:S02]  /*4b40*/  HADD2.F32 R4, -RZ, R4.H0_H0 ;  /* 0x20000004ff047230 */ /* 0x000fe40000004100 */
[----:B------:R-:W-:Y:S02]  /*4b50*/  IMAD.MOV.U32 R16, RZ, RZ, R18 ;  /* 0x000000ffff107224 */ /* 0x000fe400078e0012 */
[----:B------:R-:W0:Y:S02]  /*4b60*/  F2I.FTZ.TRUNC.NTZ R5, R4 ;  /* 0x0000000400057305 */ /* 0x000e24000021f100 */
[----:B0-----:R0:W-:Y:S01]  /*4b70*/  STG.E desc[UR36][R2.64], R5 ;  /* 0x0000000502007986 */ /* 0x0011e2000c101924 */
[----:B------:R-:W-:Y:S05]  /*4b80*/  BRA `(.L_x_4482) ;  /* 0x0000000c00807947 */ /* 0x000fea0003800000 */
.L_x_4488:
[----:B------:R-:W-:Y:S02]  /*4b90*/  HADD2.F32 R4, -RZ, R4.H0_H0 ;  /* 0x20000004ff047230 */ /* 0x000fe40000004100 */
[----:B------:R-:W-:Y:S02]  /*4ba0*/  IMAD.MOV.U32 R16, RZ, RZ, R18 ;  /* 0x000000ffff107224 */ /* 0x000fe400078e0012 */
[----:B------:R-:W0:Y:S02]  /*4bb0*/  F2I.FTZ.TRUNC.NTZ R5, R4 ;  /* 0x0000000400057305 */ /* 0x000e24000021f100 */
[----:B0-----:R0:W-:Y:S01]  /*4bc0*/  STG.E.U16 desc[UR36][R2.64], R5 ;  /* 0x0000000502007986 */ /* 0x0011e2000c101524 */
[----:B------:R-:W-:Y:S05]  /*4bd0*/  BRA `(.L_x_4482) ;  /* 0x0000000c006c7947 */ /* 0x000fea0003800000 */
.L_x_4484:
        /* <DEDUP_REMOVED lines=10> */
.L_x_4491:
[----:B------:R0:W-:Y:S01]  /*4c80*/  STG.E.U16 desc[UR36][R2.64], R4 ;  /* 0x0000000402007986 */ /* 0x0001e2000c101524 */
[----:B------:R-:W-:Y:S01]  /*4c90*/  IMAD.MOV.U32 R16, RZ, RZ, R18 ;  /* 0x000000ffff107224 */ /* 0x000fe200078e0012 */
[----:B------:R-:W-:Y:S06]  /*4ca0*/  BRA `(.L_x_4482) ;  /* 0x0000000c00387947 */ /* 0x000fec0003800000 */
.L_x_4490:
        /* <DEDUP_REMOVED lines=11> */
.L_x_4493:
[----:B------:R-:W-:Y:S02]  /*4d60*/  HADD2.F32 R0, -RZ, R4.H0_H0 ;  /* 0x20000004ff007230 */ /* 0x000fe40000004100 */
[----:B------:R-:W-:-:S03]  /*4d70*/  IMAD.MOV.U32 R16, RZ, RZ, R18 ;  /* 0x000000ffff107224 */ /* 0x000fc600078e0012 */
[----:B------:R-:W-:-:S04]  /*4d80*/  F2FP.F16.F32.PACK_AB R0, RZ, R0 ;  /* 0x00000000ff00723e */ /* 0x000fc800000000ff */
[----:B------:R-:W-:-:S05]  /*4d90*/  PRMT R0, R0, 0x5410, RZ ;  /* 0x0000541000007816 */ /* 0x000fca00000000ff */
[----:B------:R0:W-:Y:S01]  /*4da0*/  STG.E desc[UR36][R2.64], R0 ;  /* 0x0000000002007986 */ /* 0x0001e2000c101924 */
[----:B------:R-:W-:Y:S05]  /*4db0*/  BRA `(.L_x_4482) ;  /* 0x0000000800f47947 */ /* 0x000fea0003800000 */
.L_x_4492:
[----:B------:R-:W-:Y:S02]  /*4dc0*/  HADD2.F32 R4, -RZ, R4.H0_H0 ;  /* 0x20000004ff047230 */ /* 0x000fe40000004100 */
[----:B------:R-:W-:-:S03]  /*4dd0*/  IMAD.MOV.U32 R16, RZ, RZ, R18 ;  /* 0x000000ffff107224 */ /* 0x000fc600078e0012 */
[----:B------:R-:W-:-:S06]  /*4de0*/  FMUL.FTZ R4, R4, 1 ;  /* 0x3f80000004047820 */ /* 0x000fcc0000410000 */
[----:B------:R-:W0:Y:S02]  /*4df0*/  F2F.F64.F32 R4, R4 ;  /* 0x0000000400047310 */ /* 0x000e240000201800 */
[----:B0-----:R0:W-:Y:S01]  /*4e00*/  STG.E.64 desc[UR36][R2.64], R4 ;  /* 0x0000000402007986 */ /* 0x0011e2000c101b24 */
[----:B------:R-:W-:Y:S05]  /*4e10*/  BRA `(.L_x_4482) ;  /* 0x0000000800dc7947 */ /* 0x000fea0003800000 */
.L_x_4483:
        /* <DEDUP_REMOVED lines=14> */
.L_x_4496:
[----:B------:R-:W-:Y:S01]  /*4f00*/  HADD2.F32 R4, -RZ, R4.H0_H0 ;  /* 0x20000004ff047230 */ /* 0x000fe20000004100 */
[----:B------:R-:W-:Y:S01]  /*4f10*/  CS2R R6, SRZ ;  /* 0x0000000000067805 */ /* 0x000fe2000001ff00 */
[----:B------:R-:W-:-:S03]  /*4f20*/  IMAD.MOV.U32 R16, RZ, RZ, R18 ;  /* 0x000000ffff107224 */ /* 0x000fc600078e0012 */
[----:B------:R-:W-:-:S06]  /*4f30*/  FMUL.FTZ R4, R4, 1 ;  /* 0x3f80000004047820 */ /* 0x000fcc0000410000 */
[----:B------:R-:W0:Y:S02]  /*4f40*/  F2F.F64.F32 R4, R4 ;  /* 0x0000000400047310 */ /* 0x000e240000201800 */
[----:B0-----:R4:W-:Y:S01]  /*4f50*/  STG.E.128 desc[UR36][R2.64], R4 ;  /* 0x0000000402007986 */ /* 0x0019e2000c101d24 */
[----:B------:R-:W-:Y:S05]  /*4f60*/  BRA `(.L_x_4482) ;  /* 0x0000000800887947 */ /* 0x000fea0003800000 */
.L_x_4495:
        /* <DEDUP_REMOVED lines=19> */
.L_x_4500:
[----:B------:R-:W-:Y:S05]  /*50a0*/  BSYNC.RECONVERGENT B0 ;  /* 0x0000000000007941 */ /* 0x000fea0003800200 */
.L_x_4499:
[----:B------:R-:W-:Y:S01]  /*50b0*/  LOP3.LUT R5, R0, 0x80, R5, 0xf8, !PT ;  /* 0x0000008000057812 */ /* 0x000fe200078ef805 */
[----:B------:R-:W-:-:S04]  /*50c0*/  IMAD.MOV.U32 R16, RZ, RZ, R18 ;  /* 0x000000ffff107224 */ /* 0x000fc800078e0012 */
[----:B------:R3:W-:Y:S01]  /*50d0*/  STG.E.U8 desc[UR36][R2.64], R5 ;  /* 0x0000000502007986 */ /* 0x0007e2000c101124 */
[----:B------:R-:W-:Y:S05]  /*50e0*/  BRA `(.L_x_4482) ;  /* 0x0000000800287947 */ /* 0x000fea0003800000 */
.L_x_4498:
        /* <DEDUP_REMOVED lines=15> */
.L_x_4502:
[----:B------:R-:W-:Y:S05]  /*51e0*/  BSYNC.RECONVERGENT B0 ;  /* 0x0000000000007941 */ /* 0x000fea0003800200 */
.L_x_4501:
[----:B------:R-:W-:Y:S01]  /*51f0*/  LOP3.LUT R5, R0, 0x80, R5, 0xf8, !PT ;  /* 0x0000008000057812 */ /* 0x000fe200078ef805 */
[----:B------:R-:W-:-:S04]  /*5200*/  IMAD.MOV.U32 R16, RZ, RZ, R18 ;  /* 0x000000ffff107224 */ /* 0x000fc800078e0012 */
[----:B------:R2:W-:Y:S01]  /*5210*/  STG.E.U8 desc[UR36][R2.64], R5 ;  /* 0x0000000502007986 */ /* 0x0005e2000c101124 */
[----:B------:R-:W-:Y:S05]  /*5220*/  BRA `(.L_x_4482) ;  /* 0x0000000400d87947 */ /* 0x000fea0003800000 */
.L_x_4497:
[----:B------:R-:W-:Y:S02]  /*5230*/  HADD2.F32 R0, -RZ, R4.H0_H0 ;  /* 0x20000004ff007230 */ /* 0x000fe40000004100 */
[----:B------:R-:W-:-:S03]  /*5240*/  IMAD.MOV.U32 R16, RZ, RZ, R18 ;  /* 0x000000ffff107224 */ /* 0x000fc600078e0012 */
[----:B------:R-:W-:-:S05]  /*5250*/  F2FP.BF16.F32.PACK_AB R0, RZ, R0 ;  /* 0x00000000ff00723e */ /* 0x000fca00000010ff */
[----:B------:R1:W-:Y:S01]  /*5260*/  STG.E.U16 desc[UR36][R2.64], R0 ;  /* 0x0000000002007986 */ /* 0x0003e2000c101524 */
[----:B------:R-:W-:Y:S05]  /*5270*/  BRA `(.L_x_4482) ;  /* 0x0000000400c47947 */ /* 0x000fea0003800000 */
.L_x_4494:
        /* <DEDUP_REMOVED lines=13> */
.L_x_4505:
        /* <DEDUP_REMOVED lines=13> */
.L_x_4508:
[----:B------:R-:W-:-:S04]  /*5420*/  SHF.R.U32.HI R0, RZ, 0x14, R5 ;  /* 0x00000014ff007819 */ /* 0x000fc80000011605 */
[----:B------:R-:W-:-:S04]  /*5430*/  LOP3.LUT R0, R0, 0x1, RZ, 0xc0, !PT ;  /* 0x0000000100007812 */ /* 0x000fc800078ec0ff */
[----:B------:R-:W-:-:S04]  /*5440*/  IADD3 R0, PT, PT, R5, 0x487ffff, R0 ;  /* 0x0487ffff05007810 */ /* 0x000fc80007ffe000 */
[----:B------:R-:W-:-:S04]  /*5450*/  SHF.R.U32.HI R0, RZ, 0x14, R0 ;  /* 0x00000014ff007819 */ /* 0x000fc80000011600 */
[----:B------:R-:W-:-:S07]  /*5460*/  LOP3.LUT R4, R0, 0xff, RZ, 0xc0, !PT ;  /* 0x000000ff00047812 */ /* 0x000fce00078ec0ff */
.L_x_4509:
[----:B------:R-:W-:-:S04]  /*5470*/  SHF.R.U32.HI R5, RZ, 0x18, R5 ;  /* 0x00000018ff057819 */ /* 0x000fc80000011605 */
[----:B------:R-:W-:-:S04]  /*5480*/  LOP3.LUT R4, R4, 0x80, R5, 0xf8, !PT ;  /* 0x0000008004047812 */ /* 0x000fc800078ef805 */
[----:B------:R-:W-:-:S07]  /*5490*/  PRMT R0, R4, 0x7610, R0 ;  /* 0x0000761004007816 */ /* 0x000fce0000000000 */
.L_x_4507:
[----:B------:R-:W-:Y:S05]  /*54a0*/  BSYNC.RECONVERGENT B0 ;  /* 0x0000000000007941 */ /* 0x000fea0003800200 */
.L_x_4506:
[----:B------:R0:W-:Y:S01]  /*54b0*/  STG.E.U8 desc[UR36][R2.64], R0 ;  /* 0x0000000002007986 */ /* 0x0001e2000c101124 */
[----:B------:R-:W-:Y:S01]  /*54c0*/  IMAD.MOV.U32 R16, RZ, RZ, R18 ;  /* 0x000000ffff107224 */ /* 0x000fe200078e0012 */
[----:B------:R-:W-:Y:S06]  /*54d0*/  BRA `(.L_x_4482) ;  /* 0x00000004002c7947 */ /* 0x000fec0003800000 */
.L_x_4504:
        /* <DEDUP_REMOVED lines=13> */
.L_x_4512:
[----:B------:R-:W-:-:S04]  /*55b0*/  SHF.R.U32.HI R0, RZ, 0x15, R5 ;  /* 0x00000015ff007819 */ /* 0x000fc80000011605 */
[----:B------:R-:W-:-:S04]  /*55c0*/  LOP3.LUT R0, R0, 0x1, RZ, 0xc0, !PT ;  /* 0x0000000100007812 */ /* 0x000fc800078ec0ff */
[----:B------:R-:W-:-:S04]  /*55d0*/  IADD3 R0, PT, PT, R5, 0x88fffff, R0 ;  /* 0x088fffff05007810 */ /* 0x000fc80007ffe000 */
[----:B------:R-:W-:-:S04]  /*55e0*/  SHF.R.U32.HI R0, RZ, 0x15, R0 ;  /* 0x00000015ff007819 */ /* 0x000fc80000011600 */
[----:B------:R-:W-:-:S07]  /*55f0*/  LOP3.LUT R4, R0, 0xff, RZ, 0xc0, !PT ;  /* 0x000000ff00047812 */ /* 0x000fce00078ec0ff */
.L_x_4513:
[----:B------:R-:W-:-:S04]  /*5600*/  SHF.R.U32.HI R5, RZ, 0x18, R5 ;  /* 0x00000018ff057819 */ /* 0x000fc80000011605 */
[----:B------:R-:W-:-:S04]  /*5610*/  LOP3.LUT R4, R4, 0x80, R5, 0xf8, !PT ;  /* 0x0000008004047812 */ /* 0x000fc800078ef805 */
[----:B------:R-:W-:-:S07]  /*5620*/  PRMT R0, R4, 0x7610, R0 ;  /* 0x0000761004007816 */ /* 0x000fce0000000000 */
.L_x_4511:
[----:B------:R-:W-:Y:S05]  /*5630*/  BSYNC.RECONVERGENT B0 ;  /* 0x0000000000007941 */ /* 0x000fea0003800200 */
.L_x_4510:
[----:B------:R0:W-:Y:S01]  /*5640*/  STG.E.U8 desc[UR36][R2.64], R0 ;  /* 0x0000000002007986 */ /* 0x0001e2000c101124 */
[----:B------:R-:W-:Y:S01]  /*5650*/  IMAD.MOV.U32 R16, RZ, RZ, R18 ;  /* 0x000000ffff107224 */ /* 0x000fe200078e0012 */
[----:B------:R-:W-:Y:S06]  /*5660*/  BRA `(.L_x_4482) ;  /* 0x0000000000c87947 */ /* 0x000fec0003800000 */
.L_x_4503:
[----:B------:R-:W-:-:S13]  /*5670*/  ISETP.NE.AND P0, PT, R0, 0x1c, PT ;  /* 0x0000001c0000780c */ /* 0x000fda0003f05270 */
[----:B------:R-:W-:Y:S05]  /*5680*/  @!P0 BRA `(.L_x_4514) ;  /* 0x0000000000b08947 */ /* 0x000fea0003800000 */
[----:B------:R-:W-:-:S13]  /*5690*/  ISETP.NE.AND P0, PT, R0, 0x1d, PT ;  /* 0x0000001d0000780c */ /* 0x000fda0003f05270 */
[----:B------:R-:W-:Y:S05]  /*56a0*/  @!P0 BRA `(.L_x_4515) ;  /* 0x0000000000948947 */ /* 0x000fea0003800000 */
[----:B------:R-:W-:-:S13]  /*56b0*/  ISETP.NE.AND P0, PT, R0, 0x2c, PT ;  /* 0x0000002c0000780c */ /* 0x000fda0003f05270 */
[----:B------:R-:W-:Y:S05]  /*56c0*/  @!P0 BRA `(.L_x_4516) ;  /* 0x0000000000488947 */ /* 0x000fea0003800000 */
.L_x_4487:
        /* <DEDUP_REMOVED lines=16> */
.L_x_4517:
[----:B------:R-:W-:Y:S01]  /*57d0*/  IMAD.MOV.U32 R16, RZ, RZ, R18 ;  /* 0x000000ffff107224 */ /* 0x000fe200078e0012 */
[----:B------:R-:W-:Y:S06]  /*57e0*/  BRA `(.L_x_4482) ;  /* 0x0000000000687947 */ /* 0x000fec0003800000 */
.L_x_4516:
        /* <DEDUP_REMOVED lines=17> */
.L_x_4515:
[----:B------:R-:W-:Y:S02]  /*5900*/  HADD2.F32 R4, -RZ, R4.H0_H0 ;  /* 0x20000004ff047230 */ /* 0x000fe40000004100 */
[----:B------:R-:W-:-:S04]  /*5910*/  IMAD.MOV.U32 R16, RZ, RZ, R18 ;  /* 0x000000ffff107224 */ /* 0x000fc800078e0012 */
[----:B------:R-:W0:Y:S02]  /*5920*/  F2I.U64.TRUNC R4, R4 ;  /* 0x0000000400047311 */ /* 0x000e24000020d800 */
[----:B0-----:R0:W-:Y:S01]  /*5930*/  STG.E.64 desc[UR36][R2.64], R4 ;  /* 0x0000000402007986 */ /* 0x0011e2000c101b24 */
[----:B------:R-:W-:Y:S05]  /*5940*/  BRA `(.L_x_4482) ;  /* 0x0000000000107947 */ /* 0x000fea0003800000 */
.L_x_4514:
[----:B------:R-:W-:Y:S02]  /*5950*/  HADD2.F32 R4, -RZ, R4.H0_H0 ;  /* 0x20000004ff047230 */ /* 0x000fe40000004100 */
[----:B------:R-:W-:Y:S02]  /*5960*/  IMAD.MOV.U32 R16, RZ, RZ, R18 ;  /* 0x000000ffff107224 */ /* 0x000fe400078e0012 */
[----:B------:R-:W0:Y:S02]  /*5970*/  F2I.FTZ.U32.TRUNC.NTZ R5, R4 ;  /* 0x0000000400057305 */ /* 0x000e24000021f000 */
[----:B0-----:R0:W-:Y:S03]  /*5980*/  STG.E desc[UR36][R2.64], R5 ;  /* 0x0000000502007986 */ /* 0x0011e6000c101924 */
.L_x_4482:
[----:B------:R-:W-:Y:S05]  /*5990*/  BSYNC.RECONVERGENT B6 ;  /* 0x0000000000067941 */ /* 0x000fea0003800200 */
.L_x_4481:
[----:B------:R-:W-:Y:S01]  /*59a0*/  ISETP.GE.AND P0, PT, R16, R19, PT ;  /* 0x000000131000720c */ /* 0x000fe20003f06270 */
[----:B------:R-:W-:-:S12]  /*59b0*/  BSSY.RECONVERGENT B6, `(.L_x_4518) ;  /* 0x00001f0000067945 */ /* 0x000fd80003800200 */
        /* <DEDUP_REMOVED lines=23> */
.L_x_4523:
[----:B------:R-:W-:-:S06]  /*5b30*/  HADD2.F32 R5, -RZ, R26.H0_H0 ;  /* 0x2000001aff057230 */ /* 0x000fcc0000004100 */
[----:B------:R-:W0:Y:S02]  /*5b40*/  F2I.S64.TRUNC R4, R5 ;  /* 0x0000000500047311 */ /* 0x000e24000020d900 */
[----:B0-----:R0:W-:Y:S01]  /*5b50*/  STG.E.U8 desc[UR36][R2.64], R4 ;  /* 0x0000000402007986 */ /* 0x0011e2000c101124 */
[----:B------:R-:W-:Y:S05]  /*5b60*/  BRA `(.L_x_4525) ;  /* 0x0000000c006c7947 */ /* 0x000fea0003800000 */
.L_x_4522:
        /* <DEDUP_REMOVED lines=10> */
.L_x_4527:
[----:B------:R-:W-:-:S04]  /*5c10*/  HADD2.F32 R26, -RZ, R26.H0_H0 ;  /* 0x2000001aff1a7230 */ /* 0x000fc80000004100 */
[----:B------:R-:W0:Y:S02]  /*5c20*/  F2I.FTZ.TRUNC.NTZ R5, R26 ;  /* 0x0000001a00057305 */ /* 0x000e24000021f100 */
[----:B0-----:R0:W-:Y:S01]  /*5c30*/  STG.E desc[UR36][R2.64], R5 ;  /* 0x0000000502007986 */ /* 0x0011e2000c101924 */
[----:B------:R-:W-:Y:S05]  /*5c40*/  BRA `(.L_x_4525) ;  /* 0x0000000c00347947 */ /* 0x000fea0003800000 */
.L_x_4526:
[----:B------:R-:W-:-:S04]  /*5c50*/  HADD2.F32 R26, -RZ, R26.H0_H0 ;  /* 0x2000001aff1a7230 */ /* 0x000fc80000004100 */
[----:B------:R-:W0:Y:S02]  /*5c60*/  F2I.FTZ.TRUNC.NTZ R5, R26 ;  /* 0x0000001a00057305 */ /* 0x000e24000021f100 */
[----:B0-----:R0:W-:Y:S01]  /*5c70*/  STG.E.U16 desc[UR36][R2.64], R5 ;  /* 0x0000000502007986 */ /* 0x0011e2000c101524 */
[----:B------:R-:W-:Y:S05]  /*5c80*/  BRA `(.L_x_4525) ;  /* 0x0000000c00247947 */ /* 0x000fea0003800000 */
.L_x_4521:
        /* <DEDUP_REMOVED lines=9> */
.L_x_4529:
[----:B------:R0:W-:Y:S01]  /*5d20*/  STG.E.U16 desc[UR36][R2.64], R26 ;  /* 0x0000001a02007986 */ /* 0x0001e2000c101524 */
[----:B------:R-:W-:Y:S05]  /*5d30*/  BRA `(.L_x_4525) ;  /* 0x0000000800f87947 */ /* 0x000fea0003800000 */
.L_x_4528:
        /* <DEDUP_REMOVED lines=10> */
.L_x_4531:
[----:B------:R-:W-:-:S05]  /*5de0*/  HADD2.F32 R0, -RZ, R26.H0_H0 ;  /* 0x2000001aff007230 */ /* 0x000fca0000004100 */
[----:B------:R-:W-:-:S04]  /*5df0*/  F2FP.F16.F32.PACK_AB R0, RZ, R0 ;  /* 0x00000000ff00723e */ /* 0x000fc800000000ff */
[----:B------:R-:W-:-:S05]  /*5e00*/  PRMT R0, R0, 0x5410, RZ ;  /* 0x0000541000007816 */ /* 0x000fca00000000ff */
[----:B------:R0:W-:Y:S01]  /*5e10*/  STG.E desc[UR36][R2.64], R0 ;  /* 0x0000000002007986 */ /* 0x0001e2000c101924 */
[----:B------:R-:W-:Y:S05]  /*5e20*/  BRA `(.L_x_4525) ;  /* 0x0000000800bc7947 */ /* 0x000fea0003800000 */
.L_x_4530:
[----:B------:R-:W-:-:S05]  /*5e30*/  HADD2.F32 R4, -RZ, R26.H0_H0 ;  /* 0x2000001aff047230 */ /* 0x000fca0000004100 */
[----:B------:R-:W-:-:S06]  /*5e40*/  FMUL.FTZ R4, R4, 1 ;  /* 0x3f80000004047820 */ /* 0x000fcc0000410000 */
[----:B------:R-:W0:Y:S02]  /*5e50*/  F2F.F64.F32 R4, R4 ;  /* 0x0000000400047310 */ /* 0x000e240000201800 */
[----:B0-----:R0:W-:Y:S01]  /*5e60*/  STG.E.64 desc[UR36][R2.64], R4 ;  /* 0x0000000402007986 */ /* 0x0011e2000c101b24 */
[----:B------:R-:W-:Y:S05]  /*5e70*/  BRA `(.L_x_4525) ;  /* 0x0000000800a87947 */ /* 0x000fea0003800000 */
.L_x_4520:
        /* <DEDUP_REMOVED lines=14> */
.L_x_4535:
        /* <DEDUP_REMOVED lines=18> */
.L_x_4538:
[----:B------:R-:W-:-:S04]  /*6080*/  SHF.R.U32.HI R5, RZ, 0x18, R5 ;  /* 0x00000018ff057819 */ /* 0x000fc80000011605 */
[----:B------:R-:W-:-:S07]  /*6090*/  LOP3.LUT R0, R0, 0x80, R5, 0xf8, !PT ;  /* 0x0000008000007812 */ /* 0x000fce00078ef805 */
.L_x_4537:
[----:B------:R-:W-:Y:S05]  /*60a0*/  BSYNC.RECONVERGENT B0 ;  /* 0x0000000000007941 */ /* 0x000fea0003800200 */
.L_x_4536:
[----:B------:R0:W-:Y:S01]  /*60b0*/  STG.E.U8 desc[UR36][R2.64], R0 ;  /* 0x0000000002007986 */ /* 0x0001e2000c101124 */
[----:B------:R-:W-:Y:S05]  /*60c0*/  BRA `(.L_x_4525) ;  /* 0x0000000800147947 */ /* 0x000fea0003800000 */
.L_x_4534:
        /* <DEDUP_REMOVED lines=18> */
.L_x_4541:
[----:B------:R-:W-:-:S04]  /*61f0*/  SHF.R.U32.HI R5, RZ, 0x18, R5 ;  /* 0x00000018ff057819 */ /* 0x000fc80000011605 */
[----:B------:R-:W-:-:S07]  /*6200*/  LOP3.LUT R0, R0, 0x80, R5, 0xf8, !PT ;  /* 0x0000008000007812 */ /* 0x000fce00078ef805 */
.L_x_4540:
[----:B------:R-:W-:Y:S05]  /*6210*/  BSYNC.RECONVERGENT B0 ;  /* 0x0000000000007941 */ /* 0x000fea0003800200 */
.L_x_4539:
[----:B------:R0:W-:Y:S01]  /*6220*/  STG.E.U8 desc[UR36][R2.64], R0 ;  /* 0x0000000002007986 */ /* 0x0001e2000c101124 */
[----:B------:R-:W-:Y:S05]  /*6230*/  BRA `(.L_x_4525) ;  /* 0x0000000400b87947 */ /* 0x000fea0003800000 */
.L_x_4533:
        /* <DEDUP_REMOVED lines=22> */
.L_x_4543:
[----:B------:R-:W-:-:S06]  /*63a0*/  HADD2.F32 R4, -RZ, R26.H0_H0 ;  /* 0x2000001aff047230 */ /* 0x000fcc0000004100 */
[----:B------:R-:W0:Y:S02]  /*63b0*/  F2I.U64.TRUNC R4, R4 ;  /* 0x0000000400047311 */ /* 0x000e24000020d800 */
[----:B0-----:R0:W-:Y:S01]  /*63c0*/  STG.E.64 desc[UR36][R2.64], R4 ;  /* 0x0000000402007986 */ /* 0x0011e2000c101b24 */
[----:B------:R-:W-:Y:S05]  /*63d0*/  BRA `(.L_x_4525) ;  /* 0x0000000400507947 */ /* 0x000fea0003800000 */
.L_x_4542:
[----:B------:R-:W-:-:S04]  /*63e0*/  HADD2.F32 R26, -RZ, R26.H0_H0 ;  /* 0x2000001aff1a7230 */ /* 0x000fc80000004100 */
[----:B------:R-:W0:Y:S02]  /*63f0*/  F2I.FTZ.U32.TRUNC.NTZ R5, R26 ;  /* 0x0000001a00057305 */ /* 0x000e24000021f000 */
[----:B0-----:R0:W-:Y:S01]  /*6400*/  STG.E desc[UR36][R2.64], R5 ;  /* 0x0000000502007986 */ /* 0x0011e2000c101924 */
[----:B------:R-:W-:Y:S05]  /*6410*/  BRA `(.L_x_4525) ;  /* 0x0000000400407947 */ /* 0x000fea0003800000 */
.L_x_4532:
        /* <DEDUP_REMOVED lines=11> */
.L_x_4545:
[----:B------:R-:W-:Y:S01]  /*64d0*/  HADD2.F32 R26, -RZ, R26.H0_H0 ;  /* 0x2000001aff1a7230 */ /* 0x000fe20000004100 */
[----:B------:R-:W-:-:S04]  /*64e0*/  CS2R R6, SRZ ;  /* 0x0000000000067805 */ /* 0x000fc8000001ff00 */
[----:B------:R-:W-:-:S06]  /*64f0*/  FMUL.FTZ R4, R26, 1 ;  /* 0x3f8000001a047820 */ /* 0x000fcc0000410000 */
[----:B------:R-:W0:Y:S02]  /*6500*/  F2F.F64.F32 R4, R4 ;  /* 0x0000000400047310 */ /* 0x000e240000201800 */
[----:B0-----:R0:W-:Y:S01]  /*6510*/  STG.E.128 desc[UR36][R2.64], R4 ;  /* 0x0000000402007986 */ /* 0x0011e2000c101d24 */
[----:B------:R-:W-:Y:S05]  /*6520*/  BRA `(.L_x_4525) ;  /* 0x0000000000fc7947 */ /* 0x000fea0003800000 */
.L_x_4544:
[----:B------:R-:W-:-:S13]  /*6530*/  ISETP.NE.AND P0, PT, R0, 0xf, PT ;  /* 0x0000000f0000780c */ /* 0x000fda0003f05270 */
[----:B------:R-:W-:Y:S05]  /*6540*/  @!P0 BRA `(.L_x_4546) ;  /* 0x0000000000e88947 */ /* 0x000fea0003800000 */
[----:B------:R-:W-:-:S13]  /*6550*/  ISETP.NE.AND P0, PT, R0, 0x17, PT ;  /* 0x000000170000780c */ /* 0x000fda0003f05270 */
[----:B------:R-:W-:Y:S05]  /*6560*/  @!P0 BRA `(.L_x_4547) ;  /* 0x0000000000908947 */ /* 0x000fea0003800000 */
[----:B------:R-:W-:-:S13]  /*6570*/  ISETP.NE.AND P0, PT, R0, 0x18, PT ;  /* 0x000000180000780c */ /* 0x000fda0003f05270 */
[----:B------:R-:W-:Y:S05]  /*6580*/  @!P0 BRA `(.L_x_4548) ;  /* 0x0000000000448947 */ /* 0x000fea0003800000 */
.L_x_4524:
        /* <DEDUP_REMOVED lines=16> */
.L_x_4549:
[----:B------:R-:W-:Y:S05]  /*6690*/  BRA `(.L_x_4525) ;  /* 0x0000000000a07947 */ /* 0x000fea0003800000 */
.L_x_4548:
        /* <DEDUP_REMOVED lines=13> */
.L_x_4551:
[----:B------:R-:W-:Y:S05]  /*6770*/  BSYNC.RECONVERGENT B0 ;  /* 0x0000000000007941 */ /* 0x000fea0003800200 */
.L_x_4550:
[----:B------:R-:W-:-:S05]  /*6780*/  LOP3.LUT R5, R0, 0x80, R5, 0xf8, !PT ;  /* 0x0000008000057812 */ /* 0x000fca00078ef805 */
[----:B------:R3:W-:Y:S01]  /*6790*/  STG.E.U8 desc[UR36][R2.64], R5 ;  /* 0x0000000502007986 */ /* 0x0007e2000c101124 */
[----:B------:R-:W-:Y:S05]  /*67a0*/  BRA `(.L_x_4525) ;  /* 0x00000000005c7947 */ /* 0x000fea0003800000 */
.L_x_4547:
        /* <DEDUP_REMOVED lines=12> */
.L_x_4553:
[----:B------:R-:W-:Y:S01]  /*6870*/  IMAD.MOV.U32 R0, RZ, RZ, 0x7f ;  /* 0x0000007fff007424 */ /* 0x000fe200078e00ff */
[----:B------:R-:W-:-:S04]  /*6880*/  ISETP.GT.U32.AND P0, PT, R4, 0x7f800000, PT ;  /* 0x7f8000000400780c */ /* 0x000fc80003f04070 */
[----:B------:R-:W-:-:S09]  /*6890*/  SEL R0, R0, 0x7c, P0 ;  /* 0x0000007c00007807 */ /* 0x000fd20000000000 */
.L_x_4554:
[----:B------:R-:W-:Y:S05]  /*68a0*/  BSYNC.RECONVERGENT B0 ;  /* 0x0000000000007941 */ /* 0x000fea0003800200 */
.L_x_4552:
[----:B------:R-:W-:-:S04]  /*68b0*/  SHF.R.U32.HI R5, RZ, 0x18, R5 ;  /* 0x00000018ff057819 */ /* 0x000fc80000011605 */
[----:B------:R-:W-:-:S05]  /*68c0*/  LOP3.LUT R5, R0, 0x80, R5, 0xf8, !PT ;  /* 0x0000008000057812 */ /* 0x000fca00078ef805 */
[----:B------:R2:W-:Y:S01]  /*68d0*/  STG.E.U8 desc[UR36][R2.64], R5 ;  /* 0x0000000502007986 */ /* 0x0005e2000c101124 */
[----:B------:R-:W-:Y:S05]  /*68e0*/  BRA `(.L_x_4525) ;  /* 0x00000000000c7947 */ /* 0x000fea0003800000 */
.L_x_4546:
[----:B------:R-:W-:-:S05]  /*68f0*/  HADD2.F32 R0, -RZ, R26.H0_H0 ;  /* 0x2000001aff007230 */ /* 0x000fca0000004100 */
[----:B------:R-:W-:-:S05]  /*6900*/  F2FP.BF16.F32.PACK_AB R0, RZ, R0 ;  /* 0x00000000ff00723e */ /* 0x000fca00000010ff */
[----:B------:R4:W-:Y:S02]  /*6910*/  STG.E.U16 desc[UR36][R2.64], R0 ;  /* 0x0000000002007986 */ /* 0x0009e4000c101524 */
.L_x_4525:
        /* <DEDUP_REMOVED lines=25> */
.L_x_4558:
[----:B------:R-:W-:-:S06]  /*6ab0*/  HADD2.F32 R5, -RZ, R22.H0_H0 ;  /* 0x20000016ff057230 */ /* 0x000fcc0000004100 */
[----:B------:R-:W0:Y:S02]  /*6ac0*/  F2I.S64.TRUNC R4, R5 ;  /* 0x0000000500047311 */ /* 0x000e24000020d900 */
[----:B0-----:R4:W-:Y:S01]  /*6ad0*/  STG.E.U8 desc[UR36][R2.64], R4 ;  /* 0x0000000402007986 */ /* 0x0019e2000c101124 */
[----:B------:R-:W-:Y:S05]  /*6ae0*/  BRA `(.L_x_4560) ;  /* 0x0000000c006c7947 */ /* 0x000fea0003800000 */
.L_x_4557:
        /* <DEDUP_REMOVED lines=10> */
.L_x_4562:
[----:B------:R-:W-:-:S04]  /*6b90*/  HADD2.F32 R22, -RZ, R22.H0_H0 ;  /* 0x20000016ff167230 */ /* 0x000fc80000004100 */
[----:B------:R-:W0:Y:S02]  /*6ba0*/  F2I.FTZ.TRUNC.NTZ R5, R22 ;  /* 0x0000001600057305 */ /* 0x000e24000021f100 */
[----:B0-----:R2:W-:Y:S01]  /*6bb0*/  STG.E desc[UR36][R2.64], R5 ;  /* 0x0000000502007986 */ /* 0x0015e2000c101924 */
[----:B------:R-:W-:Y:S05]  /*6bc0*/  BRA `(.L_x_4560) ;  /* 0x0000000c00347947 */ /* 0x000fea0003800000 */
.L_x_4561:
[----:B------:R-:W-:-:S04]  /*6bd0*/  HADD2.F32 R22, -RZ, R22.H0_H0 ;  /* 0x20000016ff167230 */ /* 0x000fc80000004100 */
[----:B------:R-:W0:Y:S02]  /*6be0*/  F2I.FTZ.TRUNC.NTZ R5, R22 ;  /* 0x0000001600057305 */ /* 0x000e24000021f100 */
[----:B0-----:R0:W-:Y:S01]  /*6bf0*/  STG.E.U16 desc[UR36][R2.64], R5 ;  /* 0x0000000502007986 */ /* 0x0011e2000c101524 */
[----:B------:R-:W-:Y:S05]  /*6c00*/  BRA `(.L_x_4560) ;  /* 0x0000000c00247947 */ /* 0x000fea0003800000 */
.L_x_4556:
        /* <DEDUP_REMOVED lines=9> */
.L_x_4564:
[----:B------:R0:W-:Y:S01]  /*6ca0*/  STG.E.U16 desc[UR36][R2.64], R22 ;  /* 0x0000001602007986 */ /* 0x0001e2000c101524 */
[----:B------:R-:W-:Y:S05]  /*6cb0*/  BRA `(.L_x_4560) ;  /* 0x0000000800f87947 */ /* 0x000fea0003800000 */
.L_x_4563:
        /* <DEDUP_REMOVED lines=10> */
.L_x_4566:
[----:B------:R-:W-:-:S05]  /*6d60*/  HADD2.F32 R0, -RZ, R22.H0_H0 ;  /* 0x20000016ff007230 */ /* 0x000fca0000004100 */
[----:B------:R-:W-:-:S04]  /*6d70*/  F2FP.F16.F32.PACK_AB R0, RZ, R0 ;  /* 0x00000000ff00723e */ /* 0x000fc800000000ff */
[----:B------:R-:W-:-:S05]  /*6d80*/  PRMT R0, R0, 0x5410, RZ ;  /* 0x0000541000007816 */ /* 0x000fca00000000ff */
[----:B------:R0:W-:Y:S01]  /*6d90*/  STG.E desc[UR36][R2.64], R0 ;  /* 0x0000000002007986 */ /* 0x0001e2000c101924 */
[----:B------:R-:W-:Y:S05]  /*6da0*/  BRA `(.L_x_4560) ;  /* 0x0000000800bc7947 */ /* 0x000fea0003800000 */
.L_x_4565:
[----:B------:R-:W-:-:S05]  /*6db0*/  HADD2.F32 R4, -RZ, R22.H0_H0 ;  /* 0x20000016ff047230 */ /* 0x000fca0000004100 */
[----:B------:R-:W-:-:S06]  /*6dc0*/  FMUL.FTZ R4, R4, 1 ;  /* 0x3f80000004047820 */ /* 0x000fcc0000410000 */
[----:B------:R-:W0:Y:S02]  /*6dd0*/  F2F.F64.F32 R4, R4 ;  /* 0x0000000400047310 */ /* 0x000e240000201800 */
[----:B0-----:R0:W-:Y:S01]  /*6de0*/  STG.E.64 desc[UR36][R2.64], R4 ;  /* 0x0000000402007986 */ /* 0x0011e2000c101b24 */
[----:B------:R-:W-:Y:S05]  /*6df0*/  BRA `(.L_x_4560) ;  /* 0x0000000800a87947 */ /* 0x000fea0003800000 */
.L_x_4555:
        /* <DEDUP_REMOVED lines=14> */
.L_x_4570:
        /* <DEDUP_REMOVED lines=18> */
.L_x_4573:
[----:B------:R-:W-:-:S04]  /*7000*/  SHF.R.U32.HI R5, RZ, 0x18, R5 ;  /* 0x00000018ff057819 */ /* 0x000fc80000011605 */
[----:B------:R-:W-:-:S07]  /*7010*/  LOP3.LUT R0, R0, 0x80, R5, 0xf8, !PT ;  /* 0x0000008000007812 */ /* 0x000fce00078ef805 */
.L_x_4572:
[----:B------:R-:W-:Y:S05]  /*7020*/  BSYNC.RECONVERGENT B0 ;  /* 0x0000000000007941 */ /* 0x000fea0003800200 */
.L_x_4571:
[----:B------:R0:W-:Y:S01]  /*7030*/  STG.E.U8 desc[UR36][R2.64], R0 ;  /* 0x0000000002007986 */ /* 0x0001e2000c101124 */
[----:B------:R-:W-:Y:S05]  /*7040*/  BRA `(.L_x_4560) ;  /* 0x0000000800147947 */ /* 0x000fea0003800000 */
.L_x_4569:
        /* <DEDUP_REMOVED lines=18> */
.L_x_4576:
[----:B------:R-:W-:-:S04]  /*7170*/  SHF.R.U32.HI R5, RZ, 0x18, R5 ;  /* 0x00000018ff057819 */ /* 0x000fc80000011605 */
[----:B------:R-:W-:-:S07]  /*7180*/  LOP3.LUT R0, R0, 0x80, R5, 0xf8, !PT ;  /* 0x0000008000007812 */ /* 0x000fce00078ef805 */
.L_x_4575:
[----:B------:R-:W-:Y:S05]  /*7190*/  BSYNC.RECONVERGENT B0 ;  /* 0x0000000000007941 */ /* 0x000fea0003800200 */
.L_x_4574:
[----:B------:R0:W-:Y:S01]  /*71a0*/  STG.E.U8 desc[UR36][R2.64], R0 ;  /* 0x0000000002007986 */ /* 0x0001e2000c101124 */
[----:B------:R-:W-:Y:S05]  /*71b0*/  BRA `(.L_x_4560) ;  /* 0x0000000400b87947 */ /* 0x000fea0003800000 */
.L_x_4568:
        /* <DEDUP_REMOVED lines=22> */
.L_x_4578:
[----:B------:R-:W-:-:S06]  /*7320*/  HADD2.F32 R4, -RZ, R22.H0_H0 ;  /* 0x20000016ff047230 */ /* 0x000fcc0000004100 */
[----:B------:R-:W0:Y:S02]  /*7330*/  F2I.U64.TRUNC R4, R4 ;  /* 0x0000000400047311 */ /* 0x000e24000020d800 */
[----:B0-----:R0:W-:Y:S01]  /*7340*/  STG.E.64 desc[UR36][R2.64], R4 ;  /* 0x0000000402007986 */ /* 0x0011e2000c101b24 */
[----:B------:R-:W-:Y:S05]  /*7350*/  BRA `(.L_x_4560) ;  /* 0x0000000400507947 */ /* 0x000fea0003800000 */
.L_x_4577:
[----:B------:R-:W-:-:S04]  /*7360*/  HADD2.F32 R22, -RZ, R22.H0_H0 ;  /* 0x20000016ff167230 */ /* 0x000fc80000004100 */
[----:B------:R-:W0:Y:S02]  /*7370*/  F2I.FTZ.U32.TRUNC.NTZ R5, R22 ;  /* 0x0000001600057305 */ /* 0x000e24000021f000 */
[----:B0-----:R0:W-:Y:S01]  /*7380*/  STG.E desc[UR36][R2.64], R5 ;  /* 0x0000000502007986 */ /* 0x0011e2000c101924 */
[----:B------:R-:W-:Y:S05]  /*7390*/  BRA `(.L_x_4560) ;  /* 0x0000000400407947 */ /* 0x000fea0003800000 */
.L_x_4567:
        /* <DEDUP_REMOVED lines=11> */
.L_x_4580:
[----:B------:R-:W-:Y:S01]  /*7450*/  HADD2.F32 R22, -RZ, R22.H0_H0 ;  /* 0x20000016ff167230 */ /* 0x000fe20000004100 */
[----:B------:R-:W-:-:S04]  /*7460*/  CS2R R6, SRZ ;  /* 0x0000000000067805 */ /* 0x000fc8000001ff00 */
[----:B------:R-:W-:-:S06]  /*7470*/  FMUL.FTZ R4, R22, 1 ;  /* 0x3f80000016047820 */ /* 0x000fcc0000410000 */
[----:B------:R-:W0:Y:S02]  /*7480*/  F2F.F64.F32 R4, R4 ;  /* 0x0000000400047310 */ /* 0x000e240000201800 */
[----:B0-----:R0:W-:Y:S01]  /*7490*/  STG.E.128 desc[UR36][R2.64], R4 ;  /* 0x0000000402007986 */ /* 0x0011e2000c101d24 */
[----:B------:R-:W-:Y:S05]  /*74a0*/  BRA `(.L_x_4560) ;  /* 0x0000000000fc7947 */ /* 0x000fea0003800000 */
.L_x_4579:
[----:B------:R-:W-:-:S13]  /*74b0*/  ISETP.NE.AND P0, PT, R0, 0xf, PT ;  /* 0x0000000f0000780c */ /* 0x000fda0003f05270 */
[----:B------:R-:W-:Y:S05]  /*74c0*/  @!P0 BRA `(.L_x_4581) ;  /* 0x0000000000e88947 */ /* 0x000fea0003800000 */
[----:B------:R-:W-:-:S13]  /*74d0*/  ISETP.NE.AND P0, PT, R0, 0x17, PT ;  /* 0x000000170000780c */ /* 0x000fda0003f05270 */
[----:B------:R-:W-:Y:S05]  /*74e0*/  @!P0 BRA `(.L_x_4582) ;  /* 0x0000000000908947 */ /* 0x000fea0003800000 */
[----:B------:R-:W-:-:S13]  /*74f0*/  ISETP.NE.AND P0, PT, R0, 0x18, PT ;  /* 0x000000180000780c */ /* 0x000fda0003f05270 */
[----:B------:R-:W-:Y:S05]  /*7500*/  @!P0 BRA `(.L_x_4583) ;  /* 0x0000000000448947 */ /* 0x000fea0003800000 */
.L_x_4559:
        /* <DEDUP_REMOVED lines=16> */
.L_x_4584:
[----:B------:R-:W-:Y:S05]  /*7610*/  BRA `(.L_x_4560) ;  /* 0x0000000000a07947 */ /* 0x000fea0003800000 */
.L_x_4583:
        /* <DEDUP_REMOVED lines=13> */
.L_x_4586:
[----:B------:R-:W-:Y:S05]  /*76f0*/  BSYNC.RECONVERGENT B0 ;  /* 0x0000000000007941 */ /* 0x000fea0003800200 */
.L_x_4585:
[----:B------:R-:W-:-:S05]  /*7700*/  LOP3.LUT R5, R0, 0x80, R5, 0xf8, !PT ;  /* 0x0000008000057812 */ /* 0x000fca00078ef805 */
[----:B------:R0:W-:Y:S01]  /*7710*/  STG.E.U8 desc[UR36][R2.64], R5 ;  /* 0x0000000502007986 */ /* 0x0001e2000c101124 */
[----:B------:R-:W-:Y:S05]  /*7720*/  BRA `(.L_x_4560) ;  /* 0x00000000005c7947 */ /* 0x000fea0003800000 */
.L_x_4582:
        /* <DEDUP_REMOVED lines=12> */
.L_x_4588:
[----:B------:R-:W-:Y:S01]  /*77f0*/  IMAD.MOV.U32 R0, RZ, RZ, 0x7f ;  /* 0x0000007fff007424 */ /* 0x000fe200078e00ff */
[----:B------:R-:W-:-:S04]  /*7800*/  ISETP.GT.U32.AND P0, PT, R4, 0x7f800000, PT ;  /* 0x7f8000000400780c */ /* 0x000fc80003f04070 */
[----:B------:R-:W-:-:S09]  /*7810*/  SEL R0, R0, 0x7c, P0 ;  /* 0x0000007c00007807 */ /* 0x000fd20000000000 */
.L_x_4589:
[----:B------:R-:W-:Y:S05]  /*7820*/  BSYNC.RECONVERGENT B0 ;  /* 0x0000000000007941 */ /* 0x000fea0003800200 */
.L_x_4587:
[----:B------:R-:W-:-:S04]  /*7830*/  SHF.R.U32.HI R5, RZ, 0x18, R5 ;  /* 0x00000018ff057819 */ /* 0x000fc80000011605 */
[----:B------:R-:W-:-:S05]  /*7840*/  LOP3.LUT R5, R0, 0x80, R5, 0xf8, !PT ;  /* 0x0000008000057812 */ /* 0x000fca00078ef805 */
[----:B------:R0:W-:Y:S01]  /*7850*/  STG.E.U8 desc[UR36][R2.64], R5 ;  /* 0x0000000502007986 */ /* 0x0001e2000c101124 */
[----:B------:R-:W-:Y:S05]  /*7860*/  BRA `(.L_x_4560) ;  /* 0x00000000000c7947 */ /* 0x000fea0003800000 */
.L_x_4581:
[----:B------:R-:W-:-:S05]  /*7870*/  HADD2.F32 R0, -RZ, R22.H0_H0 ;  /* 0x20000016ff007230 */ /* 0x000fca0000004100 */
[----:B------:R-:W-:-:S05]  /*7880*/  F2FP.BF16.F32.PACK_AB R0, RZ, R0 ;  /* 0x00000000ff00723e */ /* 0x000fca00000010ff */
[----:B------:R0:W-:Y:S02]  /*7890*/  STG.E.U16 desc[UR36][R2.64], R0 ;  /* 0x0000000002007986 */ /* 0x0001e4000c101524 */
.L_x_4560:
[----:B------:R-:W-:-:S07]  /*78a0*/  VIADD R16, R16, 0x80 ;  /* 0x0000008010107836 */ /* 0x000fce0000000000 */
.L_x_4519:
[----:B------:R-:W-:Y:S05]  /*78b0*/  BSYNC.RECONVERGENT B6 ;  /* 0x0000000000067941 */ /* 0x000fea0003800200 */
.L_x_4518:
[----:B------:R-:W-:-:S13]  /*78c0*/  ISETP.GE.AND P0, PT, R16, R19, PT ;  /* 0x000000131000720c */ /* 0x000fda0003f06270 */
[----:B------:R-:W-:Y:S05]  /*78d0*/  @P0 EXIT ;  /* 0x000000000000094d */ /* 0x000fea0003800000 */
[----:B01234-:R-:W0:Y:S01]  /*78e0*/  LDC.64 R2, c[0x0][0x398] ;  /* 0x0000e600ff027b82 */ /* 0x01fe220000000a00 */
        /* <DEDUP_REMOVED lines=18> */
[----:B0-----:R-:W-:Y:S01]  /*7a10*/  STG.E.U8 desc[UR36][R2.64], R5 ;  /* 0x0000000502007986 */ /* 0x001fe2000c101124 */
[----:B------:R-:W-:Y:S05]  /*7a20*/  EXIT ;  /* 0x000000000000794d */ /* 0x000fea0003800000 */
.L_x_4593:
[----:B------:R-:W-:-:S06]  /*7a30*/  HADD2.F32 R5, -RZ, R24.H0_H0 ;  /* 0x20000018ff057230 */ /* 0x000fcc0000004100 */
[----:B------:R-:W0:Y:S02]  /*7a40*/  F2I.S64.TRUNC R4, R5 ;  /* 0x0000000500047311 */ /* 0x000e24000020d900 */
[----:B0-----:R-:W-:Y:S01]  /*7a50*/  STG.E.U8 desc[UR36][R2.64], R4 ;  /* 0x0000000402007986 */ /* 0x001fe2000c101124 */
[----:B------:R-:W-:Y:S05]  /*7a60*/  EXIT ;  /* 0x000000000000794d */ /* 0x000fea0003800000 */
.L_x_4592:
        /* <DEDUP_REMOVED lines=10> */
.L_x_4596:
[----:B------:R-:W-:-:S04]  /*7b10*/  HADD2.F32 R24, -RZ, R24.H0_H0 ;  /* 0x20000018ff187230 */ /* 0x000fc80000004100 */
[----:B------:R-:W0:Y:S02]  /*7b20*/  F2I.FTZ.TRUNC.NTZ R5, R24 ;  /* 0x0000001800057305 */ /* 0x000e24000021f100 */
[----:B0-----:R-:W-:Y:S01]  /*7b30*/  STG.E desc[UR36][R2.64], R5 ;  /* 0x0000000502007986 */ /* 0x001fe2000c101924 */
[----:B------:R-:W-:Y:S05]  /*7b40*/  EXIT ;  /* 0x000000000000794d */ /* 0x000fea0003800000 */
.L_x_4595:
[----:B------:R-:W-:-:S04]  /*7b50*/  HADD2.F32 R24, -RZ, R24.H0_H0 ;  /* 0x20000018ff187230 */ /* 0x000fc80000004100 */
[----:B------:R-:W0:Y:S02]  /*7b60*/  F2I.FTZ.TRUNC.NTZ R5, R24 ;  /* 0x0000001800057305 */ /* 0x000e24000021f100 */
[----:B0-----:R-:W-:Y:S01]  /*7b70*/  STG.E.U16 desc[UR36][R2.64], R5 ;  /* 0x0000000502007986 */ /* 0x001fe2000c101524 */
[----:B------:R-:W-:Y:S05]  /*7b80*/  EXIT ;  /* 0x000000000000794d */ /* 0x000fea0003800000 */
.L_x_4591:
        /* <DEDUP_REMOVED lines=9> */
.L_x_4598:
[----:B------:R-:W-:Y:S01]  /*7c20*/  STG.E.U16 desc[UR36][R2.64], R24 ;  /* 0x0000001802007986 */ /* 0x000fe2000c101524 */
[----:B------:R-:W-:Y:S05]  /*7c30*/  EXIT ;  /* 0x000000000000794d */ /* 0x000fea0003800000 */
.L_x_4597:
        /* <DEDUP_REMOVED lines=10> */
.L_x_4600:
[----:B------:R-:W-:-:S05]  /*7ce0*/  HADD2.F32 R0, -RZ, R24.H0_H0 ;  /* 0x20000018ff007230 */ /* 0x000fca0000004100 */
[----:B------:R-:W-:-:S04]  /*7cf0*/  F2FP.F16.F32.PACK_AB R0, RZ, R0 ;  /* 0x00000000ff00723e */ /* 0x000fc800000000ff */
[----:B------:R-:W-:-:S05]  /*7d00*/  PRMT R0, R0, 0x5410, RZ ;  /* 0x0000541000007816 */ /* 0x000fca00000000ff */
[----:B------:R-:W-:Y:S01]  /*7d10*/  STG.E desc[UR36][R2.64], R0 ;  /* 0x0000000002007986 */ /* 0x000fe2000c101924 */
[----:B------:R-:W-:Y:S05]  /*7d20*/  EXIT ;  /* 0x000000000000794d */ /* 0x000fea0003800000 */
.L_x_4599:
[----:B------:R-:W-:-:S05]  /*7d30*/  HADD2.F32 R4, -RZ, R24.H0_H0 ;  /* 0x20000018ff047230 */ /* 0x000fca0000004100 */
[----:B------:R-:W-:-:S06]  /*7d40*/  FMUL.FTZ R4, R4, 1 ;  /* 0x3f80000004047820 */ /* 0x000fcc0000410000 */
[----:B------:R-:W0:Y:S02]  /*7d50*/  F2F.F64.F32 R4, R4 ;  /* 0x0000000400047310 */ /* 0x000e240000201800 */
[----:B0-----:R-:W-:Y:S01]  /*7d60*/  STG.E.64 desc[UR36][R2.64], R4 ;  /* 0x0000000402007986 */ /* 0x001fe2000c101b24 */
[----:B------:R-:W-:Y:S05]  /*7d70*/  EXIT ;  /* 0x000000000000794d */ /* 0x000fea0003800000 */
.L_x_4590:
        /* <DEDUP_REMOVED lines=14> */
.L_x_4604:
        /* <DEDUP_REMOVED lines=18> */
.L_x_4607:
[----:B------:R-:W-:-:S04]  /*7f80*/  SHF.R.U32.HI R5, RZ, 0x18, R5 ;  /* 0x00000018ff057819 */ /* 0x000fc80000011605 */
[----:B------:R-:W-:-:S07]  /*7f90*/  LOP3.LUT R0, R0, 0x80, R5, 0xf8, !PT ;  /* 0x0000008000007812 */ /* 0x000fce00078ef805 */
.L_x_4606:
[----:B------:R-:W-:Y:S05]  /*7fa0*/  BSYNC.RECONVERGENT B0 ;  /* 0x0000000000007941 */ /* 0x000fea0003800200 */
.L_x_4605:
[----:B------:R-:W-:Y:S01]  /*7fb0*/  STG.E.U8 desc[UR36][R2.64], R0 ;  /* 0x0000000002007986 */ /* 0x000fe2000c101124 */
[----:B------:R-:W-:Y:S05]  /*7fc0*/  EXIT ;  /* 0x000000000000794d */ /* 0x000fea0003800000 */
.L_x_4603:
        /* <DEDUP_REMOVED lines=18> */
.L_x_4610:
[----:B------:R-:W-:-:S04]  /*80f0*/  SHF.R.U32.HI R5, RZ, 0x18, R5 ;  /* 0x00000018ff057819 */ /* 0x000fc80000011605 */
[----:B------:R-:W-:-:S07]  /*8100*/  LOP3.LUT R0, R0, 0x80, R5, 0xf8, !PT ;  /* 0x0000008000007812 */ /* 0x000fce00078ef805 */
.L_x_4609:
[----:B------:R-:W-:Y:S05]  /*8110*/  BSYNC.RECONVERGENT B0 ;  /* 0x0000000000007941 */ /* 0x000fea0003800200 */
.L_x_4608:
[----:B------:R-:W-:Y:S01]  /*8120*/  STG.E.U8 desc[UR36][R2.64], R0 ;  /* 0x0000000002007986 */ /* 0x000fe2000c101124 */
[----:B------:R-:W-:Y:S05]  /*8130*/  EXIT ;  /* 0x000000000000794d */ /* 0x000fea0003800000 */
.L_x_4602:
        /* <DEDUP_REMOVED lines=22> */
.L_x_4612:
[----:B------:R-:W-:-:S06]  /*82a0*/  HADD2.F32 R4, -RZ, R24.H0_H0 ;  /* 0x20000018ff047230 */ /* 0x000fcc0000004100 */
[----:B------:R-:W0:Y:S02]  /*82b0*/  F2I.U64.TRUNC R4, R4 ;  /* 0x0000000400047311 */ /* 0x000e24000020d800 */
[----:B0-----:R-:W-:Y:S01]  /*82c0*/  STG.E.64 desc[UR36][R2.64], R4 ;  /* 0x0000000402007986 */ /* 0x001fe2000c101b24 */
[----:B------:R-:W-:Y:S05]  /*82d0*/  EXIT ;  /* 0x000000000000794d */ /* 0x000fea0003800000 */
.L_x_4611:
[----:B------:R-:W-:-:S04]  /*82e0*/  HADD2.F32 R24, -RZ, R24.H0_H0 ;  /* 0x20000018ff187230 */ /* 0x000fc80000004100 */
[----:B------:R-:W0:Y:S02]  /*82f0*/  F2I.FTZ.U32.TRUNC.NTZ R5, R24 ;  /* 0x0000001800057305 */ /* 0x000e24000021f000 */
[----:B0-----:R-:W-:Y:S01]  /*8300*/  STG.E desc[UR36][R2.64], R5 ;  /* 0x0000000502007986 */ /* 0x001fe2000c101924 */
[----:B------:R-:W-:Y:S05]  /*8310*/  EXIT ;  /* 0x000000000000794d */ /* 0x000fea0003800000 */
.L_x_4601:
        /* <DEDUP_REMOVED lines=11> */
.L_x_4614:
[----:B------:R-:W-:Y:S01]  /*83d0*/  HADD2.F32 R24, -RZ, R24.H0_H0 ;  /* 0x20000018ff187230 */ /* 0x000fe20000004100 */
[----:B------:R-:W-:-:S04]  /*83e0*/  CS2R R6, SRZ ;  /* 0x0000000000067805 */ /* 0x000fc8000001ff00 */
[----:B------:R-:W-:-:S06]  /*83f0*/  FMUL.FTZ R4, R24, 1 ;  /* 0x3f80000018047820 */ /* 0x000fcc0000410000 */
[----:B------:R-:W0:Y:S02]  /*8400*/  F2F.F64.F32 R4, R4 ;  /* 0x0000000400047310 */ /* 0x000e240000201800 */
[----:B0-----:R-:W-:Y:S01]  /*8410*/  STG.E.128 desc[UR36][R2.64], R4 ;  /* 0x0000000402007986 */ /* 0x001fe2000c101d24 */
[----:B------:R-:W-:Y:S05]  /*8420*/  EXIT ;  /* 0x000000000000794d */ /* 0x000fea0003800000 */
.L_x_4613:
[----:B------:R-:W-:-:S13]  /*8430*/  ISETP.NE.AND P0, PT, R0, 0xf, PT ;  /* 0x0000000f0000780c */ /* 0x000fda0003f05270 */
[----:B------:R-:W-:Y:S05]  /*8440*/  @!P0 BRA `(.L_x_4615) ;  /* 0x0000000000e88947 */ /* 0x000fea0003800000 */
[----:B------:R-:W-:-:S13]  /*8450*/  ISETP.NE.AND P0, PT, R0, 0x17, PT ;  /* 0x000000170000780c */ /* 0x000fda0003f05270 */
[----:B------:R-:W-:Y:S05]  /*8460*/  @!P0 BRA `(.L_x_4616) ;  /* 0x0000000000908947 */ /* 0x000fea0003800000 */
[----:B------:R-:W-:-:S13]  /*8470*/  ISETP.NE.AND P0, PT, R0, 0x18, PT ;  /* 0x000000180000780c */ /* 0x000fda0003f05270 */
[----:B------:R-:W-:Y:S05]  /*8480*/  @!P0 BRA `(.L_x_4617) ;  /* 0x0000000000448947 */ /* 0x000fea0003800000 */
.L_x_4594:
        /* <DEDUP_REMOVED lines=16> */
.L_x_4618:
[----:B------:R-:W-:Y:S05]  /*8590*/  EXIT ;  /* 0x000000000000794d */ /* 0x000fea0003800000 */
.L_x_4617:
        /* <DEDUP_REMOVED lines=13> */
.L_x_4620:
[----:B------:R-:W-:Y:S05]  /*8670*/  BSYNC.RECONVERGENT B0 ;  /* 0x0000000000007941 */ /* 0x000fea0003800200 */
.L_x_4619:
[----:B------:R-:W-:-:S05]  /*8680*/  LOP3.LUT R5, R0, 0x80, R5, 0xf8, !PT ;  /* 0x0000008000057812 */ /* 0x000fca00078ef805 */
[----:B------:R-:W-:Y:S01]  /*8690*/  STG.E.U8 desc[UR36][R2.64], R5 ;  /* 0x0000000502007986 */ /* 0x000fe2000c101124 */
[----:B------:R-:W-:Y:S05]  /*86a0*/  EXIT ;  /* 0x000000000000794d */ /* 0x000fea0003800000 */
.L_x_4616:
        /* <DEDUP_REMOVED lines=12> */
.L_x_4622:
[----:B------:R-:W-:Y:S01]  /*8770*/  IMAD.MOV.U32 R0, RZ, RZ, 0x7f ;  /* 0x0000007fff007424 */ /* 0x000fe200078e00ff */
[----:B------:R-:W-:-:S04]  /*8780*/  ISETP.GT.U32.AND P0, PT, R4, 0x7f800000, PT ;  /* 0x7f8000000400780c */ /* 0x000fc80003f04070 */
[----:B------:R-:W-:-:S09]  /*8790*/  SEL R0, R0, 0x7c, P0 ;  /* 0x0000007c00007807 */ /* 0x000fd20000000000 */
.L_x_4623:
[----:B------:R-:W-:Y:S05]  /*87a0*/  BSYNC.RECONVERGENT B0 ;  /* 0x0000000000007941 */ /* 0x000fea0003800200 */
.L_x_4621:
[----:B------:R-:W-:-:S04]  /*87b0*/  SHF.R.U32.HI R5, RZ, 0x18, R5 ;  /* 0x00000018ff057819 */ /* 0x000fc80000011605 */
[----:B------:R-:W-:-:S05]  /*87c0*/  LOP3.LUT R5, R0, 0x80, R5, 0xf8, !PT ;  /* 0x0000008000057812 */ /* 0x000fca00078ef805 */
[----:B------:R-:W-:Y:S01]  /*87d0*/  STG.E.U8 desc[UR36][R2.64], R5 ;  /* 0x0000000502007986 */ /* 0x000fe2000c101124 */
[----:B------:R-:W-:Y:S05]  /*87e0*/  EXIT ;  /* 0x000000000000794d */ /* 0x000fea0003800000 */
.L_x_4615:
[----:B------:R-:W-:-:S05]  /*87f0*/  HADD2.F32 R0, -RZ, R24.H0_H0 ;  /* 0x20000018ff007230 */ /* 0x000fca0000004100 */
[----:B------:R-:W-:-:S05]  /*8800*/  F2FP.BF16.F32.PACK_AB R0, RZ, R0 ;  /* 0x00000000ff00723e */ /* 0x000fca00000010ff */
[----:B------:R-:W-:Y:S01]  /*8810*/  STG.E.U16 desc[UR36][R2.64], R0 ;  /* 0x0000000002007986 */ /* 0x000fe2000c101524 */
[----:B------:R-:W-:Y:S05]  /*8820*/  EXIT ;  /* 0x000000000000794d */ /* 0x000fea0003800000 */
.L_x_4624:
        /* <DEDUP_REMOVED lines=13> */
.L_x_11343:


//--------------------- .text._ZN2at6native18elementwise_kernelILi128ELi4EZNS0_22gpu_kernel_impl_nocastIZZZNS0_17logit_kernel_cudaERNS_18TensorIteratorBaseERKN3c106ScalarEENKUlvE_clEvENKUlvE1_clEvEUlNS5_4HalfEE0_EEvS4_RKT_EUliE_EEviT1_ --------------------------
	.section	.text._ZN2at6native18elementwise_kernelILi128ELi4EZNS0_22gpu_kernel_impl_nocastIZZZNS0_17logit_kernel_cudaERNS_18TensorIteratorBaseERKN3c106ScalarEENKUlvE_clEvENKUlvE1_clEvEUlNS5_4HalfEE0_EEvS4_RKT_EUliE_EEviT1_,"ax",@progbits
	.align	128
        .global         _ZN2at6native18elementwise_kernelILi128ELi4EZNS0_22gpu_kernel_impl_nocastIZZZNS0_17logit_kernel_cudaERNS_18TensorIteratorBaseERKN3c106ScalarEENKUlvE_clEvENKUlvE1_clEvEUlNS5_4HalfEE0_EEvS4_RKT_EUliE_EEviT1_
        .type           _ZN2at6native18elementwise_kernelILi128ELi4EZNS0_22gpu_kernel_impl_nocastIZZZNS0_17logit_kernel_cudaERNS_18TensorIteratorBaseERKN3c106ScalarEENKUlvE_clEvENKUlvE1_clEvEUlNS5_4HalfEE0_EEvS4_RKT_EUliE_EEviT1_,@function
        .size           _ZN2at6native18elementwise_kernelILi128ELi4EZNS0_22gpu_kernel_impl_nocastIZZZNS0_17logit_kernel_cudaERNS_18TensorIteratorBaseERKN3c106ScalarEENKUlvE_clEvENKUlvE1_clEvEUlNS5_4HalfEE0_EEvS4_RKT_EUliE_EEviT1_,(.L_x_11344 - _ZN2at6native18elementwise_kernelILi128ELi4EZNS0_22gpu_kernel_impl_nocastIZZZNS0_17logit_kernel_cudaERNS_18TensorIteratorBaseERKN3c106ScalarEENKUlvE_clEvENKUlvE1_clEvEUlNS5_4HalfEE0_EEvS4_RKT_EUliE_EEviT1_)
        .other          _ZN2at6native18elementwise_kernelILi128ELi4EZNS0_22gpu_kernel_impl_nocastIZZZNS0_17logit_kernel_cudaERNS_18TensorIteratorBaseERKN3c106ScalarEENKUlvE_clEvENKUlvE1_clEvEUlNS5_4HalfEE0_EEvS4_RKT_EUliE_EEviT1_,@"STO_CUDA_ENTRY STV_DEFAULT"
_ZN2at6native18elementwise_kernelILi128ELi4EZNS0_22gpu_kernel_impl_nocastIZZZNS0_17logit_kernel_cudaERNS_18TensorIteratorBaseERKN3c106ScalarEENKUlvE_clEvENKUlvE1_clEvEUlNS5_4HalfEE0_EEvS4_RKT_EUliE_EEviT1_:
.text._ZN2at6native18elementwise_kernelILi128ELi4EZNS0_22gpu_kernel_impl_nocastIZZZNS0_17logit_kernel_cudaERNS_18TensorIteratorBaseERKN3c106ScalarEENKUlvE_clEvENKUlvE1_clEvEUlNS5_4HalfEE0_EEvS4_RKT_EUliE_EEviT1_:
        /* <DEDUP_REMOVED lines=19> */
[----:B------:R-:W-:Y:S01]  /*0130*/  MOV R6, UR5 ;  /* 0x0000000500067c02 */ /* 0x000fe20008000f00 */
[----:B--2---:R-:W-:-:S05]  /*0140*/  HADD2.F32 R2, -RZ, R4.H0_H0 ;  /* 0x20000004ff027230 */ /* 0x004fca0000004100 */
[----:B-1----:R-:W-:-:S13]  /*0150*/  FSETP.GEU.FTZ.AND P0, PT, R2, UR8, PT ;  /* 0x0000000802007c0b */ /* 0x002fda000bf1e000 */
[----:B------:R-:W-:Y:S05]  /*0160*/  @!P0 BRA `(.L_x_4629) ;  /* 0x0000000000108947 */ /* 0x000fea0003800000 */
[----:B------:R-:W0:Y:S01]  /*0170*/  LDCU UR8, c[0x0][0x594] ;  /* 0x0000b280ff0877ac */ /* 0x000e220008000800 */
[----:B------:R-:W-:Y:S02]  /*0180*/  MOV R6, R2 ;  /* 0x0000000200067202 */ /* 0x000fe40000000f00 */
[----:B0-----:R-:W-:-:S13]  /*0190*/  FSETP.GT.FTZ.AND P0, PT, R2, UR8, PT ;  /* 0x0000000802007c0b */ /* 0x001fda000bf14000 */
[----:B------:R-:W0:Y:S02]  /*01a0*/  @P0 LDC R6, c[0x0][0x594] ;  /* 0x00016500ff060b82 */ /* 0x000e240000000800 */
.L_x_4629:
        /* <DEDUP_REMOVED lines=9> */
[----:B------:R-:W-:-:S05]  /*0240*/  F2FP.F16.F32.PACK_AB R7, RZ, R7 ;  /* 0x00000007ff07723e */ /* 0x000fca00000000ff */
[----:B0-----:R0:W-:Y:S01]  /*0250*/  STG.E.U16 desc[UR6][R4.64], R7 ;  /* 0x0000000704007986 */ /* 0x0011e2000c101506 */
[----:B------:R-:W-:Y:S05]  /*0260*/  @P0 BRA `(.L_x_4630) ;  /* 0x0000000000b00947 */ /* 0x000fea0003800000 */
[----:B0-----:R-:W0:Y:S01]  /*0270*/  LDC.64 R4, c[0x0][0x588] ;  /* 0x00016200ff047b82 */ /* 0x001e220000000a00 */
        /* <DEDUP_REMOVED lines=10> */
.L_x_4631:
[----:B0-----:R-:W-:Y:S01]  /*0320*/  FADD.FTZ R2, -R6, 1 ;  /* 0x3f80000006027421 */ /* 0x001fe20000010100 */
[----:B------:R-:W-:-:S03]  /*0330*/  IADD3 R3, PT, PT, R3, 0x80, RZ ;  /* 0x0000008003037810 */ /* 0x000fc60007ffe0ff */
[----:B------:R-:W0:Y:S02]  /*0340*/  MUFU.RCP R5, R2 ;  /* 0x0000000200057308 */ /* 0x000e240000001000 */
[----:B0-----:R-:W-:Y:S02]  /*0350*/  FMUL.FTZ R6, R5, R6 ;  /* 0x0000000605067220 */ /* 0x001fe40000410000 */
[----:B------:R-:W0:Y:S04]  /*0360*/  LDC.64 R4, c[0x0][0x580] ;  /* 0x00016000ff047b82 */ /* 0x000e280000000a00 */
[----:B------:R-:W1:Y:S02]  /*0370*/  MUFU.LG2 R6, R6 ;  /* 0x0000000600067308 */ /* 0x000e640000000c00 */
[----:B-1----:R-:W-:-:S05]  /*0380*/  FMUL.FTZ R7, R6, 0.69314718246459960938 ;  /* 0x3f31721806077820 */ /* 0x002fca0000410000 */
[----:B------:R-:W-:-:S05]  /*0390*/  F2FP.F16.F32.PACK_AB R7, RZ, R7 ;  /* 0x00000007ff07723e */ /* 0x000fca00000000ff */
[----:B0-----:R0:W-:Y:S02]  /*03a0*/  STG.E.U16 desc[UR6][R4.64], R7 ;  /* 0x0000000704007986 */ /* 0x0011e4000c101506 */
.L_x_4628:
[----:B------:R-:W-:-:S13]  /*03b0*/  ISETP.GE.AND P0, PT, R3, UR4, PT ;  /* 0x0000000403007c0c */ /* 0x000fda000bf06270 */
[----:B------:R-:W-:Y:S05]  /*03c0*/  @P0 BREAK.RELIABLE B1 ;  /* 0x0000000000010942 */ /* 0x000fea0003800100 */
[----:B------:R-:W-:Y:S05]  /*03d0*/  @P0 BRA `(.L_x_4630) ;  /* 0x0000000000540947 */ /* 0x000fea0003800000 */
[----:B------:R-:W-:Y:S05]  /*03e0*/  BSYNC.RELIABLE B1 ;  /* 0x0000000000017941 */ /* 0x000fea0003800100 */
.L_x_4627:
        /* <DEDUP_REMOVED lines=11> */
.L_x_4632:
        /* <DEDUP_REMOVED lines=9> */
.L_x_4630:
[----:B------:R-:W-:Y:S05]  /*0530*/  BSYNC.RECONVERGENT B0 ;  /* 0x0000000000007941 */ /* 0x000fea0003800200 */
.L_x_4626:
[----:B------:R-:W-:Y:S05]  /*0540*/  WARPSYNC.ALL ;  /* 0x0000000000007948 */ /* 0x000fea0003800000 */
[----:B------:R-:W-:-:S13]  /*0550*/  ISETP.GE.AND P0, PT, R3, UR4, PT ;  /* 0x0000000403007c0c */ /* 0x000fda000bf06270 */
[----:B------:R-:W-:Y:S05]  /*0560*/  @P0 EXIT ;  /* 0x000000000000094d */ /* 0x000fea0003800000 */
[----:B------:R-:W2:Y:S01]  /*0570*/  LDC.64 R2, c[0x0][0x588] ;  /* 0x00016200ff027b82 */ /* 0x000ea20000000a00 */
[----:B------:R-:W3:Y:S01]  /*0580*/  LDCU UR4, c[0x0][0x590] ;  /* 0x0000b200ff0477ac */ /* 0x000ee20008000800 */
[----:B--2---:R-:W0:Y:S02]  /*0590*/  LDG.E.U16 R2, desc[UR6][R2.64] ;  /* 0x0000000602027981 */ /* 0x004e24000c1e1500 */
[----:B01----:R-:W-:-:S05]  /*05a0*/  HADD2.F32 R4, -RZ, R2.H0_H0 ;  /* 0x20000002ff047230 */ /* 0x003fca0000004100 */
[----:B---3--:R-:W-:-:S13]  /*05b0*/  FSETP.GEU.FTZ.AND P0, PT, R4, UR4, PT ;  /* 0x0000000404007c0b */ /* 0x008fda000bf1e000 */
[----:B------:R-:W-:Y:S05]  /*05c0*/  @!P0 BRA `(.L_x_4633) ;  /* 0x0000000000108947 */ /* 0x000fea0003800000 */
[----:B------:R-:W0:Y:S01]  /*05d0*/  LDCU UR4, c[0x0][0x594] ;  /* 0x0000b280ff0477ac */ /* 0x000e220008000800 */
[----:B------:R-:W-:Y:S01]  /*05e0*/  IMAD.MOV.U32 R0, RZ, RZ, R4 ;  /* 0x000000ffff007224 */ /* 0x000fe200078e0004 */
[----:B0-----:R-:W-:-:S13]  /*05f0*/  FSETP.GT.FTZ.AND P0, PT, R4, UR4, PT ;  /* 0x0000000404007c0b */ /* 0x001fda000bf14000 */
[----:B------:R-:W0:Y:S02]  /*0600*/  @P0 LDC R0, c[0x0][0x594] ;  /* 0x00016500ff000b82 */ /* 0x000e240000000800 */
.L_x_4633:
[----:B0-----:R-:W-:-:S04]  /*0610*/  FADD.FTZ R4, -R0, 1 ;  /* 0x3f80000000047421 */ /* 0x001fc80000010100 */
[----:B------:R-:W0:Y:S02]  /*0620*/  MUFU.RCP R3, R4 ;  /* 0x0000000400037308 */ /* 0x000e240000001000 */
[----:B0-----:R-:W-:Y:S02]  /*0630*/  FMUL.FTZ R0, R3, R0 ;  /* 0x0000000003007220 */ /* 0x001fe40000410000 */
[----:B------:R-:W0:Y:S04]  /*0640*/  LDC.64 R2, c[0x0][0x580] ;  /* 0x00016000ff027b82 */ /* 0x000e280000000a00 */
[----:B------:R-:W1:Y:S02]  /*0650*/  MUFU.LG2 R0, R0 ;  /* 0x0000000000007308 */ /* 0x000e640000000c00 */
[----:B-1----:R-:W-:-:S05]  /*0660*/  FMUL.FTZ R5, R0, 0.69314718246459960938 ;  /* 0x3f31721800057820 */ /* 0x002fca0000410000 */
[----:B------:R-:W-:-:S05]  /*0670*/  F2FP.F16.F32.PACK_AB R5, RZ, R5 ;  /* 0x00000005ff05723e */ /* 0x000fca00000000ff */
[----:B0-----:R-:W-:Y:S01]  /*0680*/  STG.E.U16 desc[UR6][R2.64], R5 ;  /* 0x0000000502007986 */ /* 0x001fe2000c101506 */
[----:B------:R-:W-:Y:S05]  /*0690*/  EXIT ;  /* 0x000000000000794d */ /* 0x000fea0003800000 */
.L_x_4625:
        /* <DEDUP_REMOVED lines=306> */
.L_x_4637:
[----:B------:R-:W0:Y:S02]  /*19c0*/  LDCU.64 UR8, c[0x0][0x588] ;  /* 0x0000b100ff0877ac */ /* 0x000e240008000a00 */
[----:B0-----:R-:W-:Y:S01]  /*19d0*/  IADD3 R6, P0, PT, R6, UR8, RZ ;  /* 0x0000000806067c10 */ /* 0x001fe2000ff1e0ff */
[----:B------:R-:W0:Y:S03]  /*19e0*/  LDCU UR8, c[0x0][0x590] ;  /* 0x0000b200ff0877ac */ /* 0x000e260008000800 */
[----:B------:R-:W-:-:S05]  /*19f0*/  IADD3.X R7, PT, PT, RZ, UR9, RZ, P0, !PT ;  /* 0x00000009ff077c10 */ /* 0x000fca00087fe4ff */
[----:B------:R-:W2:Y:S01]  /*1a00*/  LDG.E.U16 R6, desc[UR6][R6.64] ;  /* 0x0000000606067981 */ /* 0x000ea2000c1e1500 */
[----:B------:R-:W-:Y:S01]  /*1a10*/  BSSY.RECONVERGENT B2, `(.L_x_4638) ;  /* 0x0000009000027945 */ /* 0x000fe20003800200 */
[----:B------:R-:W-:Y:S01]  /*1a20*/  MOV R8, UR5 ;  /* 0x0000000500087c02 */ /* 0x000fe20008000f00 */
[----:B--2---:R-:W-:-:S05]  /*1a30*/  HADD2.F32 R9, -RZ, R6.H0_H0 ;  /* 0x20000006ff097230 */ /* 0x004fca0000004100 */
[----:B0-----:R-:W-:-:S13]  /*1a40*/  FSETP.GEU.FTZ.AND P0, PT, R9, UR8, PT ;  /* 0x0000000809007c0b */ /* 0x001fda000bf1e000 */
[----:B------:R-:W-:Y:S05]  /*1a50*/  @!P0 BRA `(.L_x_4639) ;  /* 0x0000000000108947 */ /* 0x000fea0003800000 */
[----:B------:R-:W0:Y:S01]  /*1a60*/  LDCU UR8, c[0x0][0x594] ;  /* 0x0000b280ff0877ac */ /* 0x000e220008000800 */
[----:B------:R-:W-:Y:S02]  /*1a70*/  MOV R8, R9 ;  /* 0x0000000900087202 */ /* 0x000fe40000000f00 */
[----:B0-----:R-:W-:-:S13]  /*1a80*/  FSETP.GT.FTZ.AND P0, PT, R9, UR8, PT ;  /* 0x0000000809007c0b */ /* 0x001fda000bf14000 */
[----:B------:R-:W0:Y:S02]  /*1a90*/  @P0 LDC R8, c[0x0][0x594] ;  /* 0x00016500ff080b82 */ /* 0x000e240000000800 */
.L_x_4639:
[----:B------:R-:W-:Y:S05]  /*1aa0*/  BSYNC.RECONVERGENT B2 ;  /* 0x0000000000027941 */ /* 0x000fea0003800200 */
.L_x_4638:
        /* <DEDUP_REMOVED lines=312> */
.L_x_4641:
        /* <DEDUP_REMOVED lines=14> */
.L_x_4643:
[----:B------:R-:W-:Y:S05]  /*2f10*/  BSYNC.RECONVERGENT B2 ;  /* 0x0000000000027941 */ /* 0x000fea0003800200 */
.L_x_4642:
        /* <DEDUP_REMOVED lines=9> */
[----:B------:R-:W-:-:S05]  /*2fb0*/  IADD3.X R7, PT, PT, RZ, UR9, RZ, P0, !PT ;  /* 0x00000009ff077c10 */ /* 0x000fca00087fe4ff */
[----:B------:R0:W-:Y:S02]  /*2fc0*/  STG.E.U16 desc[UR6][R6.64], R5 ;  /* 0x0000000506007986 */ /* 0x0001e4000c101506 */
.L_x_4636:
[----:B------:R-:W-:-:S13]  /*2fd0*/  ISETP.GE.AND P0, PT, R3, UR4, PT ;  /* 0x0000000403007c0c */ /* 0x000fda000bf06270 */
[----:B------:R-:W-:Y:S05]  /*2fe0*/  @P0 BREAK.RELIABLE B0 ;  /* 0x0000000000000942 */ /* 0x000fea0003800100 */
[----:B------:R-:W-:Y:S05]  /*2ff0*/  @P0 BRA `(.L_x_4640) ;  /* 0x0000001400140947 */ /* 0x000fea0003800000 */
[----:B------:R-:W-:Y:S05]  /*3000*/  BSYNC.RELIABLE B0 ;  /* 0x0000000000007941 */ /* 0x000fea0003800100 */
.L_x_4635:
        /* <DEDUP_REMOVED lines=298> */
.L_x_4644:
        /* <DEDUP_REMOVED lines=14> */
.L_x_4646:
[----:B------:R-:W-:Y:S05]  /*4390*/  BSYNC.RECONVERGENT B2 ;  /* 0x0000000000027941 */ /* 0x000fea0003800200 */
.L_x_4645:
[----:B0-----:R-:W-:Y:S01]  /*43a0*/  FADD.FTZ R9, -R8, 1 ;  /* 0x3f80000008097421 */ /* 0x001fe20000010100 */
[----:B------:R-:W0:Y:S01]  /*43b0*/  LDCU.64 UR8, c[0x0][0x580] ;  /* 0x0000b000ff0877ac */ /* 0x000e220008000a00 */
[----:B------:R-:W-:-:S04]  /*43c0*/  VIADD R3, R3, 0x80 ;  /* 0x0000008003037836 */ /* 0x000fc80000000000 */
        /* <DEDUP_REMOVED lines=8> */
.L_x_4640:
[----:B------:R-:W-:Y:S05]  /*4450*/  BSYNC.RECONVERGENT B1 ;  /* 0x0000000000017941 */ /* 0x000fea0003800200 */
.L_x_4634:
        /* <DEDUP_REMOVED lines=301> */
.L_x_4647:
[----:B------:R-:W0:Y:S01]  /*5730*/  LDCU.128 UR8, c[0x0][0x580] ;  /* 0x0000b000ff0877ac */ /* 0x000e220008000c00 */
[----:B------:R-:W1:Y:S01]  /*5740*/  LDCU UR4, c[0x0][0x590] ;  /* 0x0000b200ff0477ac */ /* 0x000e620008000800 */
[----:B0-----:R-:W-:-:S04]  /*5750*/  IADD3 R4, P0, PT, R4, UR10, RZ ;  /* 0x0000000a04047c10 */ /* 0x001fc8000ff1e0ff */
[----:B------:R-:W-:-:S05]  /*5760*/  IADD3.X R5, PT, PT, RZ, UR11, RZ, P0, !PT ;  /* 0x0000000bff057c10 */ /* 0x000fca00087fe4ff */
[----:B------:R-:W2:Y:S01]  /*5770*/  LDG.E.U16 R4, desc[UR6][R4.64] ;  /* 0x0000000604047981 */ /* 0x000ea2000c1e1500 */
[----:B------:R-:W-:Y:S01]  /*5780*/  IADD3 R2, P1, PT, R3, UR8, RZ ;  /* 0x0000000803027c10 */ /* 0x000fe2000ff3e0ff */
[----:B------:R-:W-:Y:S03]  /*5790*/  BSSY.RECONVERGENT B1, `(.L_x_4648) ;  /* 0x0000009000017945 */ /* 0x000fe60003800200 */
[----:B------:R-:W-:Y:S01]  /*57a0*/  IADD3.X R3, PT, PT, RZ, UR9, RZ, P1, !PT ;  /* 0x00000009ff037c10 */ /* 0x000fe20008ffe4ff */
[----:B--2---:R-:W-:-:S05]  /*57b0*/  HADD2.F32 R6, -RZ, R4.H0_H0 ;  /* 0x20000004ff067230 */ /* 0x004fca0000004100 */
[----:B-1----:R-:W-:-:S13]  /*57c0*/  FSETP.GEU.FTZ.AND P0, PT, R6, UR4, PT ;  /* 0x0000000406007c0b */ /* 0x002fda000bf1e000 */
[----:B------:R-:W-:Y:S05]  /*57d0*/  @!P0 BRA `(.L_x_4649) ;  /* 0x0000000000108947 */ /* 0x000fea0003800000 */
[----:B------:R-:W0:Y:S01]  /*57e0*/  LDCU UR4, c[0x0][0x594] ;  /* 0x0000b280ff0477ac */ /* 0x000e220008000800 */
[----:B------:R-:W-:Y:S02]  /*57f0*/  MOV R0, R6 ;  /* 0x0000000600007202 */ /* 0x000fe40000000f00 */
[----:B0-----:R-:W-:-:S13]  /*5800*/  FSETP.GT.FTZ.AND P0, PT, R6, UR4, PT ;  /* 0x0000000406007c0b */ /* 0x001fda000bf14000 */
[----:B------:R-:W0:Y:S02]  /*5810*/  @P0 LDC R0, c[0x0][0x594] ;  /* 0x00016500ff000b82 */ /* 0x000e240000000800 */
.L_x_4649:
[----:B------:R-:W-:Y:S05]  /*5820*/  BSYNC.RECONVERGENT B1 ;  /* 0x0000000000017941 */ /* 0x000fea0003800200 */
.L_x_4648:
[----:B0-----:R-:W-:-:S04]  /*5830*/  FADD.FTZ R4, -R0, 1 ;  /* 0x3f80000000047421 */ /* 0x001fc80000010100 */
[----:B------:R-:W0:Y:S02]  /*5840*/  MUFU.RCP R5, R4 ;  /* 0x0000000400057308 */ /* 0x000e240000001000 */
[----:B0-----:R-:W-:-:S06]  /*5850*/  FMUL.FTZ R5, R5, R0 ;  /* 0x0000000005057220 */ /* 0x001fcc0000410000 */
[----:B------:R-:W0:Y:S02]  /*5860*/  MUFU.LG2 R5, R5 ;  /* 0x0000000500057308 */ /* 0x000e240000000c00 */
[----:B0-----:R-:W-:-:S05]  /*5870*/  FMUL.FTZ R0, R5, 0.69314718246459960938 ;  /* 0x3f31721805007820 */ /* 0x001fca0000410000 */
[----:B------:R-:W-:-:S05]  /*5880*/  F2FP.F16.F32.PACK_AB R0, RZ, R0 ;  /* 0x00000000ff00723e */ /* 0x000fca00000000ff */
[----:B------:R-:W-:Y:S01]  /*5890*/  STG.E.U16 desc[UR6][R2.64], R0 ;  /* 0x0000000002007986 */ /* 0x000fe2000c101506 */
[----:B------:R-:W-:Y:S05]  /*58a0*/  EXIT ;  /* 0x000000000000794d */ /* 0x000fea0003800000 */
.L_x_4650:
        /* <DEDUP_REMOVED lines=13> */
.L_x_11344:


//--------------------- .text._ZN2at6native27unrolled_elementwise_kernelIZZZNS0_17logit_kernel_cudaERNS_18TensorIteratorBaseERKN3c106ScalarEENKUlvE_clEvENKUlvE1_clEvEUlNS4_4HalfEE0_St5arrayIPcLm2EELi4E23TrivialOffsetCalculatorILi1EjESG_NS0_6memory15LoadWithoutCastENSH_16StoreWithoutCastEEEviT_T0_T2_T3_T4_T5_ --------------------------
	.section	.text._ZN2at6native27unrolled_elementwise_kernelIZZZNS0_17logit_kernel_cudaERNS_18TensorIteratorBaseERKN3c106ScalarEENKUlvE_clEvENKUlvE1_clEvEUlNS4_4HalfEE0_St5arrayIPcLm2EELi4E23TrivialOffsetCalculatorILi1EjESG_NS0_6memory15LoadWithoutCastENSH_16StoreWithoutCastEEEviT_T0_T2_T3_T4_T5_,"ax",@progbits
	.align	128
        .global         _ZN2at6native27unrolled_elementwise_kernelIZZZNS0_17logit_kernel_cudaERNS_18TensorIteratorBaseERKN3c106ScalarEENKUlvE_clEvENKUlvE1_clEvEUlNS4_4HalfEE0_St5arrayIPcLm2EELi4E23TrivialOffsetCalculatorILi1EjESG_NS0_6memory15LoadWithoutCastENSH_16StoreWithoutCastEEEviT_T0_T2_T3_T4_T5_
        .type           _ZN2at6native27unrolled_elementwise_kernelIZZZNS0_17logit_kernel_cudaERNS_18TensorIteratorBaseERKN3c106ScalarEENKUlvE_clEvENKUlvE1_clEvEUlNS4_4HalfEE0_St5arrayIPcLm2EELi4E23TrivialOffsetCalculatorILi1EjESG_NS0_6memory15LoadWithoutCastENSH_16StoreWithoutCastEEEviT_T0_T2_T3_T4_T5_,@function
        .size           _ZN2at6native27unrolled_elementwise_kernelIZZZNS0_17logit_kernel_cudaERNS_18TensorIteratorBaseERKN3c106ScalarEENKUlvE_clEvENKUlvE1_clEvEUlNS4_4HalfEE0_St5arrayIPcLm2EELi4E23TrivialOffsetCalculatorILi1EjESG_NS0_6memory15LoadWithoutCastENSH_16StoreWithoutCastEEEviT_T0_T2_T3_T4_T5_,(.L_x_11345 - _ZN2at6native27unrolled_elementwise_kernelIZZZNS0_17logit_kernel_cudaERNS_18TensorIteratorBaseERKN3c106ScalarEENKUlvE_clEvENKUlvE1_clEvEUlNS4_4HalfEE0_St5arrayIPcLm2EELi4E23TrivialOffsetCalculatorILi1EjESG_NS0_6memory15LoadWithoutCastENSH_16StoreWithoutCastEEEviT_T0_T2_T3_T4_T5_)
        .other          _ZN2at6native27unrolled_elementwise_kernelIZZZNS0_17logit_kernel_cudaERNS_18TensorIteratorBaseERKN3c106ScalarEENKUlvE_clEvENKUlvE1_clEvEUlNS4_4HalfEE0_St5arrayIPcLm2EELi4E23TrivialOffsetCalculatorILi1EjESG_NS0_6memory15LoadWithoutCastENSH_16StoreWithoutCastEEEviT_T0_T2_T3_T4_T5_,@"STO_CUDA_ENTRY STV_DEFAULT"
_ZN2at6native27unrolled_elementwise_kernelIZZZNS0_17logit_kernel_cudaERNS_18TensorIteratorBaseERKN3c106ScalarEENKUlvE_clEvENKUlvE1_clEvEUlNS4_4HalfEE0_St5arrayIPcLm2EELi4E23TrivialOffsetCalculatorILi1EjESG_NS0_6memory15LoadWithoutCastENSH_16StoreWithoutCastEEEviT_T0_T2_T3_T4_T5_:
.text._ZN2at6native27unrolled_elementwise_kernelIZZZNS0_17logit_kernel_cudaERNS_18TensorIteratorBaseERKN3c106ScalarEENKUlvE_clEvENKUlvE1_clEvEUlNS4_4HalfEE0_St5arrayIPcLm2EELi4E23TrivialOffsetCalculatorILi1EjESG_NS0_6memory15LoadWithoutCastENSH_16StoreWithoutCastEEEviT_T0_T2_T3_T4_T5_:
        /* <DEDUP_REMOVED lines=25> */
[----:B------:R-:W-:Y:S01]  /*0190*/  @!P2 LEA R13, R0, R13, 0x9 ;  /* 0x0000000d000da211 */ /* 0x000fe200078e48ff */
        /* <DEDUP_REMOVED lines=11> */
[----:B0-----:R-:W-:-:S11]  /*0250*/  IMAD.U32 R8, RZ, RZ, UR7 ;  /* 0x00000007ff087e24 */ /* 0x001fd6000f8e00ff */
[----:B-1----:R-:W-:Y:S05]  /*0260*/  @P0 BRA `(.L_x_4652) ;  /* 0x0000000000440947 */ /* 0x002fea0003800000 */
[----:B------:R-:W0:Y:S01]  /*0270*/  LDCU UR6, c[0x0][0x388] ;  /* 0x00007100ff0677ac */ /* 0x000e220008000800 */
[----:B-----5:R-:W-:Y:S01]  /*0280*/  HADD2.F32 R9, -RZ, R9.H0_H0 ;  /* 0x20000009ff097230 */ /* 0x020fe20000004100 */
        /* <DEDUP_REMOVED lines=8> */
.L_x_4654:
[----:B------:R-:W-:Y:S05]  /*0310*/  BSYNC.RECONVERGENT B1 ;  /* 0x0000000000017941 */ /* 0x000fea0003800200 */
.L_x_4653:
[----:B0-----:R-:W-:-:S06]  /*0320*/  FADD.FTZ R5, -R4, 1 ;  /* 0x3f80000004057421 */ /* 0x001fcc0000010100 */
[----:B------:R-:W0:Y:S02]  /*0330*/  MUFU.RCP R5, R5 ;  /* 0x0000000500057308 */ /* 0x000e240000001000 */
[----:B0-----:R-:W-:-:S06]  /*0340*/  FMUL.FTZ R9, R5, R4 ;  /* 0x0000000405097220 */ /* 0x001fcc0000410000 */
[----:B------:R-:W0:Y:S02]  /*0350*/  MUFU.LG2 R9, R9 ;  /* 0x0000000900097308 */ /* 0x000e240000000c00 */
[----:B0-----:R-:W-:-:S05]  /*0360*/  FMUL.FTZ R4, R9, 0.69314718246459960938 ;  /* 0x3f31721809047820 */ /* 0x001fca0000410000 */
[----:B------:R-:W-:-:S07]  /*0370*/  F2FP.F16.F32.PACK_AB R4, RZ, R4 ;  /* 0x00000004ff04723e */ /* 0x000fce00000000ff */
.L_x_4652:
[----:B------:R-:W-:Y:S05]  /*0380*/  BSYNC.RECONVERGENT B0 ;  /* 0x0000000000007941 */ /* 0x000fea0003800200 */
.L_x_4651:
[----:B------:R-:W-:Y:S01]  /*0390*/  IADD3 R5, PT, PT, R3, 0x80, RZ ;  /* 0x0000008003057810 */ /* 0x000fe20007ffe0ff */
[----:B------:R-:W-:Y:S03]  /*03a0*/  BSSY.RECONVERGENT B0, `(.L_x_4655) ;  /* 0x0000014000007945 */ /* 0x000fe60003800200 */
[----:B------:R-:W-:-:S13]  /*03b0*/  ISETP.GE.AND P1, PT, R5, R2, PT ;  /* 0x000000020500720c */ /* 0x000fda0003f26270 */
[----:B------:R-:W-:Y:S05]  /*03c0*/  @P1 BRA `(.L_x_4656) ;  /* 0x0000000000441947 */ /* 0x000fea0003800000 */
[----:B------:R-:W0:Y:S01]  /*03d0*/  LDCU UR6, c[0x0][0x388] ;  /* 0x00007100ff0677ac */ /* 0x000e220008000800 */
[----:B-----5:R-:W-:Y:S01]  /*03e0*/  HADD2.F32 R16, -RZ, R16.H0_H0 ;  /* 0x20000010ff107230 */ /* 0x020fe20000004100 */
        /* <DEDUP_REMOVED lines=8> */
.L_x_4658:
[----:B------:R-:W-:Y:S05]  /*0470*/  BSYNC.RECONVERGENT B1 ;  /* 0x0000000000017941 */ /* 0x000fea0003800200 */
.L_x_4657:
[----:B0-----:R-:W-:-:S06]  /*0480*/  FADD.FTZ R10, -R9, 1 ;  /* 0x3f800000090a7421 */ /* 0x001fcc0000010100 */
[----:B------:R-:W0:Y:S02]  /*0490*/  MUFU.RCP R10, R10 ;  /* 0x0000000a000a7308 */ /* 0x000e240000001000 */
[----:B0-----:R-:W-:-:S06]  /*04a0*/  FMUL.FTZ R11, R10, R9 ;  /* 0x000000090a0b7220 */ /* 0x001fcc0000410000 */
[----:B------:R-:W0:Y:S02]  /*04b0*/  MUFU.LG2 R11, R11 ;  /* 0x0000000b000b7308 */ /* 0x000e240000000c00 */
[----:B0-----:R-:W-:-:S05]  /*04c0*/  FMUL.FTZ R9, R11, 0.69314718246459960938 ;  /* 0x3f3172180b097820 */ /* 0x001fca0000410000 */
[----:B------:R-:W-:-:S07]  /*04d0*/  F2FP.F16.F32.PACK_AB R9, RZ, R9 ;  /* 0x00000009ff09723e */ /* 0x000fce00000000ff */
.L_x_4656:
[----:B------:R-:W-:Y:S05]  /*04e0*/  BSYNC.RECONVERGENT B0 ;  /* 0x0000000000007941 */ /* 0x000fea0003800200 */
.L_x_4655:
[----:B------:R-:W-:Y:S01]  /*04f0*/  VIADD R11, R3, 0x100 ;  /* 0x00000100030b7836 */ /* 0x000fe20000000000 */
[----:B------:R-:W-:Y:S04]  /*0500*/  BSSY.RECONVERGENT B0, `(.L_x_4659) ;  /* 0x0000014000007945 */ /* 0x000fe80003800200 */
[----:B------:R-:W-:-:S13]  /*0510*/  ISETP.GE.AND P1, PT, R11, R2, PT ;  /* 0x000000020b00720c */ /* 0x000fda0003f26270 */
[----:B------:R-:W-:Y:S05]  /*0520*/  @P1 BRA `(.L_x_4660) ;  /* 0x0000000000441947 */ /* 0x000fea0003800000 */
        /* <DEDUP_REMOVED lines=10> */
.L_x_4662:
[----:B------:R-:W-:Y:S05]  /*05d0*/  BSYNC.RECONVERGENT B1 ;  /* 0x0000000000017941 */ /* 0x000fea0003800200 */
.L_x_4661:
[----:B0-----:R-:W-:-:S06]  /*05e0*/  FADD.FTZ R10, -R7, 1 ;  /* 0x3f800000070a7421 */ /* 0x001fcc0000010100 */
[----:B------:R-:W0:Y:S02]  /*05f0*/  MUFU.RCP R10, R10 ;  /* 0x0000000a000a7308 */ /* 0x000e240000001000 */
[----:B0-----:R-:W-:-:S06]  /*0600*/  FMUL.FTZ R11, R10, R7 ;  /* 0x000000070a0b7220 */ /* 0x001fcc0000410000 */
[----:B------:R-:W0:Y:S02]  /*0610*/  MUFU.LG2 R11, R11 ;  /* 0x0000000b000b7308 */ /* 0x000e240000000c00 */
[----:B0-----:R-:W-:-:S05]  /*0620*/  FMUL.FTZ R7, R11, 0.69314718246459960938 ;  /* 0x3f3172180b077820 */ /* 0x001fca0000410000 */
[----:B------:R-:W-:-:S07]  /*0630*/  F2FP.F16.F32.PACK_AB R7, RZ, R7 ;  /* 0x00000007ff07723e */ /* 0x000fce00000000ff */
.L_x_4660:
[----:B------:R-:W-:Y:S05]  /*0640*/  BSYNC.RECONVERGENT B0 ;  /* 0x0000000000007941 */ /* 0x000fea0003800200 */
.L_x_4659:
[----:B------:R-:W-:Y:S01]  /*0650*/  IADD3 R11, PT, PT, R3, 0x180, RZ ;  /* 0x00000180030b7810 */ /* 0x000fe20007ffe0ff */
[----:B------:R-:W-:Y:S03]  /*0660*/  BSSY.RECONVERGENT B0, `(.L_x_4663) ;  /* 0x0000013000007945 */ /* 0x000fe60003800200 */
[----:B------:R-:W-:-:S13]  /*0670*/  ISETP.GE.AND P1, PT, R11, R2, PT ;  /* 0x000000020b00720c */ /* 0x000fda0003f26270 */
[----:B------:R-:W-:Y:S05]  /*0680*/  @P1 BRA `(.L_x_4664) ;  /* 0x0000000000401947 */ /* 0x000fea0003800000 */
[----:B------:R-:W0:Y:S01]  /*0690*/  LDCU UR6, c[0x0][0x388] ;  /* 0x00007100ff0677ac */ /* 0x000e220008000800 */
[----:B-----5:R-:W-:Y:S01]  /*06a0*/  HADD2.F32 R6, -RZ, R6.H0_H0 ;  /* 0x20000006ff067230 */ /* 0x020fe20000004100 */
[----:B------:R-:W-:Y:S04]  /*06b0*/  BSSY.RECONVERGENT B1, `(.L_x_4665) ;  /* 0x0000007000017945 */ /* 0x000fe80003800200 */
[----:B0-----:R-:W-:-:S13]  /*06c0*/  FSETP.GEU.FTZ.AND P1, PT, R6, UR6, PT ;  /* 0x0000000606007c0b */ /* 0x001fda000bf3e000 */
[----:B------:R-:W-:Y:S05]  /*06d0*/  @!P1 BRA `(.L_x_4666) ;  /* 0x0000000000109947 */ /* 0x000fea0003800000 */
[----:B------:R-:W0:Y:S01]  /*06e0*/  LDCU UR6, c[0x0][0x38c] ;  /* 0x00007180ff0677ac */ /* 0x000e220008000800 */
[----:B------:R-:W-:Y:S01]  /*06f0*/  IMAD.MOV.U32 R8, RZ, RZ, R6 ;  /* 0x000000ffff087224 */ /* 0x000fe200078e0006 */
[----:B0-----:R-:W-:-:S13]  /*0700*/  FSETP.GT.FTZ.AND P1, PT, R6, UR6, PT ;  /* 0x0000000606007c0b */ /* 0x001fda000bf34000 */
[----:B------:R-:W0:Y:S02]  /*0710*/  @P1 LDC R8, c[0x0][0x38c] ;  /* 0x0000e300ff081b82 */ /* 0x000e240000000800 */
.L_x_4666:
[----:B------:R-:W-:Y:S05]  /*0720*/  BSYNC.RECONVERGENT B1 ;  /* 0x0000000000017941 */ /* 0x000fea0003800200 */
.L_x_4665:
[----:B0-----:R-:W-:-:S04]  /*0730*/  FADD.FTZ R6, -R8, 1 ;  /* 0x3f80000008067421 */ /* 0x001fc80000010100 */
[----:B------:R-:W0:Y:S02]  /*0740*/  MUFU.RCP R11, R6 ;  /* 0x00000006000b7308 */ /* 0x000e240000001000 */
[----:B0-----:R-:W-:-:S06]  /*0750*/  FMUL.FTZ R8, R11, R8 ;  /* 0x000000080b087220 */ /* 0x001fcc0000410000 */
[----:B------:R-:W0:Y:S02]  /*0760*/  MUFU.LG2 R8, R8 ;  /* 0x0000000800087308 */ /* 0x000e240000000c00 */
[----:B0-----:R-:W-:-:S05]  /*0770*/  FMUL.FTZ R10, R8, 0.69314718246459960938 ;  /* 0x3f317218080a7820 */ /* 0x001fca0000410000 */
[----:B------:R-:W-:-:S07]  /*0780*/  F2FP.F16.F32.PACK_AB R12, RZ, R10 ;  /* 0x0000000aff0c723e */ /* 0x000fce00000000ff */
.L_x_4664:
[----:B------:R-:W-:Y:S05]  /*0790*/  BSYNC.RECONVERGENT B0 ;  /* 0x0000000000007941 */ /* 0x000fea0003800200 */
.L_x_4663:
        /* <DEDUP_REMOVED lines=20> */
.L_x_4668:
[----:B------:R-:W-:Y:S05]  /*08e0*/  BSYNC.RECONVERGENT B0 ;  /* 0x0000000000007941 */ /* 0x000fea0003800200 */
.L_x_4667:
[----:B------:R-:W-:-:S13]  /*08f0*/  ISETP.GE.AND P0, PT, R3, R2, PT ;  /* 0x000000020300720c */ /* 0x000fda0003f06270 */
[----:B------:R-:W-:Y:S05]  /*0900*/  @P0 EXIT ;  /* 0x000000000000094d */ /* 0x000fea0003800000 */
[----:B01----:R-:W0:Y:S01]  /*0910*/  LDC.64 R4, c[0x0][0x398] ;  /* 0x0000e600ff047b82 */ /* 0x003e220000000a00 */
[----:B------:R-:W-:-:S05]  /*0920*/  LEA R3, R0, R3, 0x9 ;  /* 0x0000000300037211 */ /* 0x000fca00078e48ff */
[----:B0-----:R-:W-:-:S05]  /*0930*/  IMAD.WIDE.U32 R2, R3, 0x2, R4 ;  /* 0x0000000203027825 */ /* 0x001fca00078e0004 */
[----:B------:R-:W-:Y:S01]  /*0940*/  STG.E.U16 desc[UR4][R2.64], R12 ;  /* 0x0000000c02007986 */ /* 0x000fe2000c101504 */
[----:B------:R-:W-:Y:S05]  /*0950*/  EXIT ;  /* 0x000000000000794d */ /* 0x000fea0003800000 */
.L_x_4669:
        /* <DEDUP_REMOVED lines=10> */
.L_x_11345:


//--------------------- .text._ZN2at6native29vectorized_elementwise_kernelILi2EZZZNS0_17logit_kernel_cudaERNS_18TensorIteratorBaseERKN3c106ScalarEENKUlvE_clEvENKUlvE1_clEvEUlNS4_4HalfEE0_St5arrayIPcLm2EEEEviT0_T1_ --------------------------
	.section	.text._ZN2at6native29vectorized_elementwise_kernelILi2EZZZNS0_17logit_kernel_cudaERNS_18TensorIteratorBaseERKN3c106ScalarEENKUlvE_clEvENKUlvE1_clEvEUlNS4_4HalfEE0_St5arrayIPcLm2EEEEviT0_T1_,"ax",@progbits
	.align	128
        .global         _ZN2at6native29vectorized_elementwise_kernelILi2EZZZNS0_17logit_kernel_cudaERNS_18TensorIteratorBaseERKN3c106ScalarEENKUlvE_clEvENKUlvE1_clEvEUlNS4_4HalfEE0_St5arrayIPcLm2EEEEviT0_T1_
        .type           _ZN2at6native29vectorized_elementwise_kernelILi2EZZZNS0_17logit_kernel_cudaERNS_18TensorIteratorBaseERKN3c106ScalarEENKUlvE_clEvENKUlvE1_clEvEUlNS4_4HalfEE0_St5arrayIPcLm2EEEEviT0_T1_,@function
        .size           _ZN2at6native29vectorized_elementwise_kernelILi2EZZZNS0_17logit_kernel_cudaERNS_18TensorIteratorBaseERKN3c106ScalarEENKUlvE_clEvENKUlvE1_clEvEUlNS4_4HalfEE0_St5arrayIPcLm2EEEEviT0_T1_,(.L_x_11346 - _ZN2at6native29vectorized_elementwise_kernelILi2EZZZNS0_17logit_kernel_cudaERNS_18TensorIteratorBaseERKN3c106ScalarEENKUlvE_clEvENKUlvE1_clEvEUlNS4_4HalfEE0_St5arrayIPcLm2EEEEviT0_T1_)
        .other          _ZN2at6native29vectorized_elementwise_kernelILi2EZZZNS0_17logit_kernel_cudaERNS_18TensorIteratorBaseERKN3c106ScalarEENKUlvE_clEvENKUlvE1_clEvEUlNS4_4HalfEE0_St5arrayIPcLm2EEEEviT0_T1_,@"STO_CUDA_ENTRY STV_DEFAULT"
_ZN2at6native29vectorized_elementwise_kernelILi2EZZZNS0_17logit_kernel_cudaERNS_18TensorIteratorBaseERKN3c106ScalarEENKUlvE_clEvENKUlvE1_clEvEUlNS4_4HalfEE0_St5arrayIPcLm2EEEEviT0_T1_:
.text._ZN2at6native29vectorized_elementwise_kernelILi2EZZZNS0_17logit_kernel_cudaERNS_18TensorIteratorBaseERKN3c106ScalarEENKUlvE_clEvENKUlvE1_clEvEUlNS4_4HalfEE0_St5arrayIPcLm2EEEEviT0_T1_:
[----:B------:R-:W-:Y:S01]  /*0000*/  LDC R1, c[0x0][0x37c] ;  /* 0x0000df00ff017b82 */ /* 0x000fe20000000800 */
[----:B------:R-:W0:Y:S01]  /*0010*/  S2R R0, SR_CTAID.X ;  /* 0x0000000000007919 */ /* 0x000e220000002500 */
[----:B------:R-:W1:Y:S01]  /*0020*/  LDCU UR6, c[0x0][0x380] ;  /* 0x00007000ff0677ac */ /* 0x000e620008000800 */
[----:B------:R-:W2:Y:S01]  /*0030*/  LDCU UR7, c[0x0][0x388] ;  /* 0x00007100ff0777ac */ /* 0x000ea20008000800 */
[----:B------:R-:W3:Y:S01]  /*0040*/  LDCU.64 UR4, c[0x0][0x358] ;  /* 0x00006b00ff0477ac */ /* 0x000ee20008000a00 */
[----:B--2---:R-:W-:Y:S01]  /*0050*/  IMAD.U32 R17, RZ, RZ, UR7 ;  /* 0x00000007ff117e24 */ /* 0x004fe2000f8e00ff */
[----:B0-----:R-:W-:-:S04]  /*0060*/  SHF.L.U32 R0, R0, 0xa, RZ ;  /* 0x0000000a00007819 */ /* 0x001fc800000006ff */
        /* <DEDUP_REMOVED lines=11> */
[----:B------:R-:W-:Y:S01]  /*0120*/  @!P5 IADD3 R22, PT, PT, R0, R27, RZ ;  /* 0x0000001b0016d210 */ /* 0x000fe20007ffe0ff */
[----:B------:R-:W-:Y:S01]  /*0130*/  @!P5 VIADD R27, R27, 0x80 ;  /* 0x000000801b1bd836 */ /* 0x000fe20000000000 */
[----:B------:R-:W1:Y:S04]  /*0140*/  @!P5 LDC.64 R14, c[0x0][0x3a0] ;  /* 0x0000e800ff0edb82 */ /* 0x000e680000000a00 */
[----:B------:R-:W-:Y:S01]  /*0150*/  ISETP.GE.U32.AND P4, PT, R27, R16, PT ;  /* 0x000000101b00720c */ /* 0x000fe20003f86070 */
[----:B0-----:R-:W-:-:S05]  /*0160*/  @!P6 IMAD.WIDE.U32 R2, R5, 0x2, R2 ;  /* 0x000000020502e825 */ /* 0x001fca00078e0002 */
[----:B------:R0:W5:Y:S07]  /*0170*/  @!P6 LDG.E.U16 R18, desc[UR4][R2.64] ;  /* 0x000000040212e981 */ /* 0x00016e000c1e1500 */
[----:B------:R-:W-:Y:S01]  /*0180*/  @!P4 IADD3 R20, PT, PT, R0, R27, RZ ;  /* 0x0000001b0014c210 */ /* 0x000fe20007ffe0ff */
[----:B------:R-:W-:Y:S01]  /*0190*/  @!P4 VIADD R27, R27, 0x80 ;  /* 0x000000801b1bc836 */ /* 0x000fe20000000000 */
[----:B------:R-:W2:Y:S04]  /*01a0*/  @!P4 LDC.64 R12, c[0x0][0x3a0] ;  /* 0x0000e800ff0ccb82 */ /* 0x000ea80000000a00 */
[----:B------:R-:W-:-:S13]  /*01b0*/  ISETP.GE.U32.AND P3, PT, R27, R16, PT ;  /* 0x000000101b00720c */ /* 0x000fda0003f66070 */
[----:B------:R-:W-:Y:S01]  /*01c0*/  @!P3 IADD3 R29, PT, PT, R0, R27, RZ ;  /* 0x0000001b001db210 */ /* 0x000fe20007ffe0ff */
[----:B------:R-:W-:Y:S01]  /*01d0*/  @!P3 VIADD R27, R27, 0x80 ;  /* 0x000000801b1bb836 */ /* 0x000fe20000000000 */
[----:B0-----:R-:W0:Y:S04]  /*01e0*/  @!P3 LDC.64 R2, c[0x0][0x3a0] ;  /* 0x0000e800ff02bb82 */ /* 0x001e280000000a00 */
[----:B------:R-:W-:-:S13]  /*01f0*/  ISETP.GE.U32.AND P2, PT, R27, R16, PT ;  /* 0x000000101b00720c */ /* 0x000fda0003f46070 */
[----:B------:R-:W-:Y:S01]  /*0200*/  @!P2 IADD3 R25, PT, PT, R0, R27, RZ ;  /* 0x0000001b0019a210 */ /* 0x000fe20007ffe0ff */
[----:B------:R-:W-:Y:S01]  /*0210*/  @!P2 VIADD R27, R27, 0x80 ;  /* 0x000000801b1ba836 */ /* 0x000fe20000000000 */
[----:B------:R-:W3:Y:S04]  /*0220*/  @!P2 LDC.64 R4, c[0x0][0x3a0] ;  /* 0x0000e800ff04ab82 */ /* 0x000ee80000000a00 */
[----:B------:R-:W-:-:S13]  /*0230*/  ISETP.GE.U32.AND P1, PT, R27, R16, PT ;  /* 0x000000101b00720c */ /* 0x000fda0003f26070 */
[----:B------:R-:W-:Y:S01]  /*0240*/  @!P1 IADD3 R23, PT, PT, R0, R27, RZ ;  /* 0x0000001b00179210 */ /* 0x000fe20007ffe0ff */
[----:B------:R-:W-:Y:S01]  /*0250*/  @!P1 VIADD R27, R27, 0x80 ;  /* 0x000000801b1b9836 */ /* 0x000fe20000000000 */
[----:B------:R-:W4:Y:S04]  /*0260*/  @!P1 LDC.64 R6, c[0x0][0x3a0] ;  /* 0x0000e800ff069b82 */ /* 0x000f280000000a00 */
[----:B------:R-:W-:-:S13]  /*0270*/  ISETP.GE.U32.AND P0, PT, R27, R16, PT ;  /* 0x000000101b00720c */ /* 0x000fda0003f06070 */
[----:B------:R-:W-:Y:S01]  /*0280*/  @!P0 IMAD.IADD R21, R0, 0x1, R27 ;  /* 0x0000000100158824 */ /* 0x000fe200078e021b */
[----:B------:R-:W-:Y:S01]  /*0290*/  @!P0 IADD3 R27, PT, PT, R27, 0x80, RZ ;  /* 0x000000801b1b8810 */ /* 0x000fe20007ffe0ff */
[----:B------:R-:W0:Y:S03]  /*02a0*/  @!P0 LDC.64 R8, c[0x0][0x3a0] ;  /* 0x0000e800ff088b82 */ /* 0x000e260000000a00 */
[----:B------:R-:W-:-:S13]  /*02b0*/  ISETP.GE.U32.AND P6, PT, R27, R16, PT ;  /* 0x000000101b00720c */ /* 0x000fda0003fc6070 */
[----:B------:R-:W3:Y:S01]  /*02c0*/  @!P6 LDC.64 R10, c[0x0][0x3a0] ;  /* 0x0000e800ff0aeb82 */ /* 0x000ee20000000a00 */
[----:B-1----:R-:W-:Y:S01]  /*02d0*/  @!P5 IMAD.WIDE.U32 R14, R22, 0x2, R14 ;  /* 0x00000002160ed825 */ /* 0x002fe200078e000e */
[----:B------:R-:W-:-:S03]  /*02e0*/  PRMT R22, RZ, 0x7610, R22 ;  /* 0x00007610ff167816 */ /* 0x000fc60000000016 */
[----:B--2---:R-:W-:Y:S01]  /*02f0*/  @!P4 IMAD.WIDE.U32 R12, R20, 0x2, R12 ;  /* 0x00000002140cc825 */ /* 0x004fe200078e000c */
[----:B------:R-:W-:-:S03]  /*0300*/  PRMT R24, RZ, 0x7610, R24 ;  /* 0x00007610ff187816 */ /* 0x000fc60000000018 */
[----:B------:R-:W-:Y:S01]  /*0310*/  @!P6 IMAD.IADD R27, R0, 0x1, R27 ;  /* 0x00000001001be824 */ /* 0x000fe200078e021b */
[----:B------:R1:W5:Y:S01]  /*0320*/  @!P4 LDG.E.U16 R22, desc[UR4][R12.64] ;  /* 0x000000040c16c981 */ /* 0x000362000c1e1500 */
[----:B----4-:R-:W-:Y:S01]  /*0330*/  @!P1 IMAD.WIDE.U32 R6, R23, 0x2, R6 ;  /* 0x0000000217069825 */ /* 0x010fe200078e0006 */
[----:B------:R-:W-:-:S03]  /*0340*/  PRMT R23, RZ, 0x7610, R23 ;  /* 0x00007610ff177816 */ /* 0x000fc60000000017 */
[----:B0-----:R-:W-:Y:S01]  /*0350*/  @!P0 IMAD.WIDE.U32 R8, R21, 0x2, R8 ;  /* 0x0000000215088825 */ /* 0x001fe200078e0008 */
[----:B------:R-:W-:-:S03]  /*0360*/  PRMT R21, RZ, 0x7610, R21 ;  /* 0x00007610ff157816 */ /* 0x000fc60000000015 */
[----:B------:R-:W-:Y:S01]  /*0370*/  @!P3 IMAD.WIDE.U32 R2, R29, 0x2, R2 ;  /* 0x000000021d02b825 */ /* 0x000fe200078e0002 */
[----:B-1----:R-:W-:Y:S02]  /*0380*/  PRMT R12, RZ, 0x7610, R12 ;  /* 0x00007610ff0c7816 */ /* 0x002fe4000000000c */
[----:B------:R-:W5:Y:S01]  /*0390*/  @!P1 LDG.E.U16 R21, desc[UR4][R6.64] ;  /* 0x0000000406159981 */ /* 0x000f62000c1e1500 */
[----:B---3--:R-:W-:-:S03]  /*03a0*/  @!P2 IMAD.WIDE.U32 R4, R25, 0x2, R4 ;  /* 0x000000021904a825 */ /* 0x008fc600078e0004 */
[----:B------:R-:W5:Y:S01]  /*03b0*/  @!P3 LDG.E.U16 R24, desc[UR4][R2.64] ;  /* 0x000000040218b981 */ /* 0x000f62000c1e1500 */
[----:B------:R-:W-:-:S03]  /*03c0*/  @!P6 IMAD.WIDE.U32 R10, R27, 0x2, R10 ;  /* 0x000000021b0ae825 */ /* 0x000fc600078e000a */
        /* <DEDUP_REMOVED lines=19> */
.L_x_4674:
[----:B------:R-:W-:Y:S05]  /*0500*/  BSYNC.RECONVERGENT B1 ;  /* 0x0000000000017941 */ /* 0x000fea0003800200 */
.L_x_4673:
[----:B0-----:R-:W-:-:S06]  /*0510*/  FADD.FTZ R3, -R2, 1 ;  /* 0x3f80000002037421 */ /* 0x001fcc0000010100 */
[----:B------:R-:W0:Y:S02]  /*0520*/  MUFU.RCP R3, R3 ;  /* 0x0000000300037308 */ /* 0x000e240000001000 */
[----:B0-----:R-:W-:-:S06]  /*0530*/  FMUL.FTZ R2, R3, R2 ;  /* 0x0000000203027220 */ /* 0x001fcc0000410000 */
[----:B------:R-:W0:Y:S02]  /*0540*/  MUFU.LG2 R2, R2 ;  /* 0x0000000200027308 */ /* 0x000e240000000c00 */
[----:B0-----:R-:W-:-:S05]  /*0550*/  FMUL.FTZ R8, R2, 0.69314718246459960938 ;  /* 0x3f31721802087820 */ /* 0x001fca0000410000 */
[----:B------:R-:W-:-:S07]  /*0560*/  F2FP.F16.F32.PACK_AB R8, RZ, R8 ;  /* 0x00000008ff08723e */ /* 0x000fce00000000ff */
.L_x_4672:
[----:B------:R-:W-:Y:S05]  /*0570*/  BSYNC.RECONVERGENT B0 ;  /* 0x0000000000007941 */ /* 0x000fea0003800200 */
.L_x_4671:
[----:B------:R-:W-:Y:S01]  /*0580*/  IADD3 R7, PT, PT, R19, 0x80, RZ ;  /* 0x0000008013077810 */ /* 0x000fe20007ffe0ff */
[----:B------:R-:W-:Y:S03]  /*0590*/  BSSY.RECONVERGENT B0, `(.L_x_4675) ;  /* 0x0000014000007945 */ /* 0x000fe60003800200 */
[----:B------:R-:W-:-:S13]  /*05a0*/  ISETP.GE.U32.AND P1, PT, R7, R16, PT ;  /* 0x000000100700720c */ /* 0x000fda0003f26070 */
        /* <DEDUP_REMOVED lines=11> */
.L_x_4678:
[----:B------:R-:W-:Y:S05]  /*0660*/  BSYNC.RECONVERGENT B1 ;  /* 0x0000000000017941 */ /* 0x000fea0003800200 */
.L_x_4677:
[----:B0-----:R-:W-:-:S06]  /*0670*/  FADD.FTZ R3, -R2, 1 ;  /* 0x3f80000002037421 */ /* 0x001fcc0000010100 */
[----:B------:R-:W0:Y:S02]  /*0680*/  MUFU.RCP R3, R3 ;  /* 0x0000000300037308 */ /* 0x000e240000001000 */
[----:B0-----:R-:W-:-:S06]  /*0690*/  FMUL.FTZ R2, R3, R2 ;  /* 0x0000000203027220 */ /* 0x001fcc0000410000 */
[----:B------:R-:W0:Y:S02]  /*06a0*/  MUFU.LG2 R2, R2 ;  /* 0x0000000200027308 */ /* 0x000e240000000c00 */
[----:B0-----:R-:W-:-:S05]  /*06b0*/  FMUL.FTZ R9, R2, 0.69314718246459960938 ;  /* 0x3f31721802097820 */ /* 0x001fca0000410000 */
[----:B------:R-:W-:-:S07]  /*06c0*/  F2FP.F16.F32.PACK_AB R9, RZ, R9 ;  /* 0x00000009ff09723e */ /* 0x000fce00000000ff */
.L_x_4676:
[----:B------:R-:W-:Y:S05]  /*06d0*/  BSYNC.RECONVERGENT B0 ;  /* 0x0000000000007941 */ /* 0x000fea0003800200 */
.L_x_4675:
[----:B------:R-:W-:Y:S01]  /*06e0*/  VIADD R3, R19, 0x100 ;  /* 0x0000010013037836 */ /* 0x000fe20000000000 */
[----:B------:R-:W-:Y:S04]  /*06f0*/  BSSY.RECONVERGENT B0, `(.L_x_4679) ;  /* 0x0000014000007945 */ /* 0x000fe80003800200 */
[----:B------:R-:W-:-:S13]  /*0700*/  ISETP.GE.U32.AND P1, PT, R3, R16, PT ;  /* 0x000000100300720c */ /* 0x000fda0003f26070 */
        /* <DEDUP_REMOVED lines=11> */
.L_x_4682:
[----:B------:R-:W-:Y:S05]  /*07c0*/  BSYNC.RECONVERGENT B1 ;  /* 0x0000000000017941 */ /* 0x000fea0003800200 */
.L_x_4681:
[----:B0-----:R-:W-:-:S06]  /*07d0*/  FADD.FTZ R3, -R2, 1 ;  /* 0x3f80000002037421 */ /* 0x001fcc0000010100 */
[----:B------:R-:W0:Y:S02]  /*07e0*/  MUFU.RCP R3, R3 ;  /* 0x0000000300037308 */ /* 0x000e240000001000 */
[----:B0-----:R-:W-:-:S06]  /*07f0*/  FMUL.FTZ R2, R3, R2 ;  /* 0x0000000203027220 */ /* 0x001fcc0000410000 */
[----:B------:R-:W0:Y:S02]  /*0800*/  MUFU.LG2 R2, R2 ;  /* 0x0000000200027308 */ /* 0x000e240000000c00 */
[----:B0-----:R-:W-:-:S05]  /*0810*/  FMUL.FTZ R10, R2, 0.69314718246459960938 ;  /* 0x3f317218020a7820 */ /* 0x001fca0000410000 */
[----:B------:R-:W-:-:S07]  /*0820*/  F2FP.F16.F32.PACK_AB R10, RZ, R10 ;  /* 0x0000000aff0a723e */ /* 0x000fce00000000ff */
.L_x_4680:
[----:B------:R-:W-:Y:S05]  /*0830*/  BSYNC.RECONVERGENT B0 ;  /* 0x0000000000007941 */ /* 0x000fea0003800200 */
.L_x_4679:
        /* <DEDUP_REMOVED lines=14> */
.L_x_4686:
[----:B------:R-:W-:Y:S05]  /*0920*/  BSYNC.RECONVERGENT B1 ;  /* 0x0000000000017941 */ /* 0x000fea0003800200 */
.L_x_4685:
[----:B0-----:R-:W-:-:S04]  /*0930*/  FADD.FTZ R4, -R2, 1 ;  /* 0x3f80000002047421 */ /* 0x001fc80000010100 */
[----:B------:R-:W0:Y:S02]  /*0940*/  MUFU.RCP R3, R4 ;  /* 0x0000000400037308 */ /* 0x000e240000001000 */
[----:B0-----:R-:W-:-:S06]  /*0950*/  FMUL.FTZ R2, R3, R2 ;  /* 0x0000000203027220 */ /* 0x001fcc0000410000 */
[----:B------:R-:W0:Y:S02]  /*0960*/  MUFU.LG2 R2, R2 ;  /* 0x0000000200027308 */ /* 0x000e240000000c00 */
[----:B0-----:R-:W-:-:S05]  /*0970*/  FMUL.FTZ R3, R2, 0.69314718246459960938 ;  /* 0x3f31721802037820 */ /* 0x001fca0000410000 */
[----:B------:R-:W-:-:S07]  /*0980*/  F2FP.F16.F32.PACK_AB R3, RZ, R3 ;  /* 0x00000003ff03723e */ /* 0x000fce00000000ff */
.L_x_4684:
[----:B------:R-:W-:Y:S05]  /*0990*/  BSYNC.RECONVERGENT B0 ;  /* 0x0000000000007941 */ /* 0x000fea0003800200 */
.L_x_4683:
        /* <DEDUP_REMOVED lines=14> */
.L_x_4690:
[----:B------:R-:W-:Y:S05]  /*0a80*/  BSYNC.RECONVERGENT B1 ;  /* 0x0000000000017941 */ /* 0x000fea0003800200 */
.L_x_4689:
[----:B0-----:R-:W-:-:S04]  /*0a90*/  FADD.FTZ R4, -R2, 1 ;  /* 0x3f80000002047421 */ /* 0x001fc80000010100 */
[----:B------:R-:W0:Y:S02]  /*0aa0*/  MUFU.RCP R5, R4 ;  /* 0x0000000400057308 */ /* 0x000e240000001000 */
[----:B0-----:R-:W-:-:S06]  /*0ab0*/  FMUL.FTZ R5, R5, R2 ;  /* 0x0000000205057220 */ /* 0x001fcc0000410000 */
[----:B------:R-:W0:Y:S02]  /*0ac0*/  MUFU.LG2 R5, R5 ;  /* 0x0000000500057308 */ /* 0x000e240000000c00 */
[----:B0-----:R-:W-:-:S05]  /*0ad0*/  FMUL.FTZ R2, R5, 0.69314718246459960938 ;  /* 0x3f31721805027820 */ /* 0x001fca0000410000 */
[----:B------:R-:W-:-:S07]  /*0ae0*/  F2FP.F16.F32.PACK_AB R2, RZ, R2 ;  /* 0x00000002ff02723e */ /* 0x000fce00000000ff */
.L_x_4688:
[----:B------:R-:W-:Y:S05]  /*0af0*/  BSYNC.RECONVERGENT B0 ;  /* 0x0000000000007941 */ /* 0x000fea0003800200 */
.L_x_4687:
        /* <DEDUP_REMOVED lines=14> */
.L_x_4694:
[----:B------:R-:W-:Y:S05]  /*0be0*/  BSYNC.RECONVERGENT B1 ;  /* 0x0000000000017941 */ /* 0x000fea0003800200 */
.L_x_4693:
[----:B0-----:R-:W-:-:S06]  /*0bf0*/  FADD.FTZ R5, -R4, 1 ;  /* 0x3f80000004057421 */ /* 0x001fcc0000010100 */
[----:B------:R-:W0:Y:S02]  /*0c00*/  MUFU.RCP R5, R5 ;  /* 0x0000000500057308 */ /* 0x000e240000001000 */
[----:B0-----:R-:W-:-:S06]  /*0c10*/  FMUL.FTZ R6, R5, R4 ;  /* 0x0000000405067220 */ /* 0x001fcc0000410000 */
[----:B------:R-:W0:Y:S02]  /*0c20*/  MUFU.LG2 R6, R6 ;  /* 0x0000000600067308 */ /* 0x000e240000000c00 */
[----:B0-----:R-:W-:-:S05]  /*0c30*/  FMUL.FTZ R4, R6, 0.69314718246459960938 ;  /* 0x3f31721806047820 */ /* 0x001fca0000410000 */
[----:B------:R-:W-:-:S07]  /*0c40*/  F2FP.F16.F32.PACK_AB R4, RZ, R4 ;  /* 0x00000004ff04723e */ /* 0x000fce00000000ff */
.L_x_4692:
[----:B------:R-:W-:Y:S05]  /*0c50*/  BSYNC.RECONVERGENT B0 ;  /* 0x0000000000007941 */ /* 0x000fea0003800200 */
.L_x_4691:
        /* <DEDUP_REMOVED lines=14> */
.L_x_4698:
[----:B------:R-:W-:Y:S05]  /*0d40*/  BSYNC.RECONVERGENT B1 ;  /* 0x0000000000017941 */ /* 0x000fea0003800200 */
.L_x_4697:
[----:B0-----:R-:W-:-:S06]  /*0d50*/  FADD.FTZ R6, -R5, 1 ;  /* 0x3f80000005067421 */ /* 0x001fcc0000010100 */
[----:B------:R-:W0:Y:S02]  /*0d60*/  MUFU.RCP R6, R6 ;  /* 0x0000000600067308 */ /* 0x000e240000001000 */
[----:B0-----:R-:W-:-:S06]  /*0d70*/  FMUL.FTZ R11, R6, R5 ;  /* 0x00000005060b7220 */ /* 0x001fcc0000410000 */
[----:B------:R-:W0:Y:S02]  /*0d80*/  MUFU.LG2 R11, R11 ;  /* 0x0000000b000b7308 */ /* 0x000e240000000c00 */
[----:B0-----:R-:W-:-:S05]  /*0d90*/  FMUL.FTZ R5, R11, 0.69314718246459960938 ;  /* 0x3f3172180b057820 */ /* 0x001fca0000410000 */
[----:B------:R-:W-:-:S07]  /*0da0*/  F2FP.F16.F32.PACK_AB R5, RZ, R5 ;  /* 0x00000005ff05723e */ /* 0x000fce00000000ff */
.L_x_4696:
[----:B------:R-:W-:Y:S05]  /*0db0*/  BSYNC.RECONVERGENT B0 ;  /* 0x0000000000007941 */ /* 0x000fea0003800200 */
.L_x_4695:
[----:B------:R-:W-:Y:S01]  /*0dc0*/  IADD3 R11, PT, PT, R19, 0x380, RZ ;  /* 0x00000380130b7810 */ /* 0x000fe20007ffe0ff */
[----:B------:R-:W-:Y:S03]  /*0dd0*/  BSSY.RECONVERGENT B0, `(.L_x_4699) ;  /* 0x0000013000007945 */ /* 0x000fe60003800200 */
[----:B------:R-:W-:-:S13]  /*0de0*/  ISETP.GE.U32.AND P1, PT, R11, R16, PT ;  /* 0x000000100b00720c */ /* 0x000fda0003f26070 */
        /* <DEDUP_REMOVED lines=10> */
.L_x_4702:
[----:B------:R-:W-:Y:S05]  /*0e90*/  BSYNC.RECONVERGENT B1 ;  /* 0x0000000000017941 */ /* 0x000fea0003800200 */
.L_x_4701:
[----:B0-----:R-:W-:-:S04]  /*0ea0*/  FADD.FTZ R11, -R17, 1 ;  /* 0x3f800000110b7421 */ /* 0x001fc80000010100 */
[----:B------:R-:W0:Y:S02]  /*0eb0*/  MUFU.RCP R6, R11 ;  /* 0x0000000b00067308 */ /* 0x000e240000001000 */
[----:B0-----:R-:W-:-:S06]  /*0ec0*/  FMUL.FTZ R17, R6, R17 ;  /* 0x0000001106117220 */ /* 0x001fcc0000410000 */
[----:B------:R-:W0:Y:S02]  /*0ed0*/  MUFU.LG2 R17, R17 ;  /* 0x0000001100117308 */ /* 0x000e240000000c00 */
[----:B0-----:R-:W-:-:S05]  /*0ee0*/  FMUL.FTZ R6, R17, 0.69314718246459960938 ;  /* 0x3f31721811067820 */ /* 0x001fca0000410000 */
[----:B------:R-:W-:-:S07]  /*0ef0*/  F2FP.F16.F32.PACK_AB R6, RZ, R6 ;  /* 0x00000006ff06723e */ /* 0x000fce00000000ff */
.L_x_4700:
[----:B------:R-:W-:Y:S05]  /*0f00*/  BSYNC.RECONVERGENT B0 ;  /* 0x0000000000007941 */ /* 0x000fea0003800200 */
.L_x_4699:
[----:B-----5:R-:W0:Y:S01]  /*0f10*/  @!P0 LDC.64 R12, c[0x0][0x398] ;  /* 0x0000e600ff0c8b82 */ /* 0x020e220000000a00 */
[----:B------:R-:W-:Y:S01]  /*0f20*/  @!P0 IADD3 R11, PT, PT, R0, R19, RZ ;  /* 0x00000013000b8210 */ /* 0x000fe20007ffe0ff */
[----:B------:R-:W-:Y:S01]  /*0f30*/  @!P0 IMAD.MOV.U32 R19, RZ, RZ, R7 ;  /* 0x000000ffff138224 */ /* 0x000fe200078e0007 */
[----:B------:R-:W-:Y:S04]  /*0f40*/  BSSY.RECONVERGENT B0, `(.L_x_4703) ;  /* 0x000002f000007945 */ /* 0x000fe80003800200 */
[----:B------:R-:W-:Y:S01]  /*0f50*/  BSSY.RELIABLE B1, `(.L_x_4704) ;  /* 0x0000027000017945 */ /* 0x000fe20003800100 */
[----:B0-----:R-:W-:-:S05]  /*0f60*/  @!P0 IMAD.WIDE.U32 R12, R11, 0x2, R12 ;  /* 0x000000020b0c8825 */ /* 0x001fca00078e000c */
[----:B------:R0:W-:Y:S01]  /*0f70*/  @!P0 STG.E.U16 desc[UR4][R12.64], R8 ;  /* 0x000000080c008986 */ /* 0x0001e2000c101504 */
[----:B------:R-:W-:-:S13]  /*0f80*/  ISETP.GE.U32.AND P0, PT, R19, R16, PT ;  /* 0x000000101300720c */ /* 0x000fda0003f06070 */
[----:B0-----:R-:W-:Y:S05]  /*0f90*/  @P0 BRA `(.L_x_4705) ;  /* 0x0000000000300947 */ /* 0x001fea0003800000 */
[----:B------:R-:W0:Y:S01]  /*0fa0*/  LDC.64 R12, c[0x0][0x398] ;  /* 0x0000e600ff0c7b82 */ /* 0x000e220000000a00 */
[----:B------:R-:W-:Y:S01]  /*0fb0*/  IADD3 R7, PT, PT, R0, R19, RZ ;  /* 0x0000001300077210 */ /* 0x000fe20007ffe0ff */
[----:B------:R-:W-:-:S05]  /*0fc0*/  VIADD R19, R19, 0x80 ;  /* 0x0000008013137836 */ /* 0x000fca0000000000 */
        /* <DEDUP_REMOVED lines=9> */
.L_x_4705:
[----:B------:R-:W-:-:S13]  /*1060*/  ISETP.GE.U32.AND P0, PT, R19, R16, PT ;  /* 0x000000101300720c */ /* 0x000fda0003f06070 */
[----:B------:R-:W-:Y:S05]  /*1070*/  @P0 BRA `(.L_x_4707) ;  /* 0x0000000000300947 */ /* 0x000fea0003800000 */
[----:B0-----:R-:W0:Y:S01]  /*1080*/  LDC.64 R8, c[0x0][0x398] ;  /* 0x0000e600ff087b82 */ /* 0x001e220000000a00 */
[----:B------:R-:W-:Y:S01]  /*1090*/  IADD3 R7, PT, PT, R0, R19, RZ ;  /* 0x0000001300077210 */ /* 0x000fe20007ffe0ff */
[----:B------:R-:W-:-:S04]  /*10a0*/  VIADD R19, R19, 0x80 ;  /* 0x0000008013137836 */ /* 0x000fc80000000000 */
[----:B0-----:R-:W-:-:S05]  /*10b0*/  IMAD.WIDE.U32 R8, R7, 0x2, R8 ;  /* 0x0000000207087825 */ /* 0x001fca00078e0008 */
[----:B------:R1:W-:Y:S02]  /*10c0*/  STG.E.U16 desc[UR4][R8.64], R3 ;  /* 0x0000000308007986 */ /* 0x0003e4000c101504 */
.L_x_4706:
[----:B------:R-:W-:-:S13]  /*10d0*/  ISETP.GE.U32.AND P0, PT, R19, R16, PT ;  /* 0x000000101300720c */ /* 0x000fda0003f06070 */
[----:B------:R-:W-:Y:S05]  /*10e0*/  @P0 BRA `(.L_x_4708) ;  /* 0x0000000000340947 */ /* 0x000fea0003800000 */
[----:B01----:R-:W0:Y:S01]  /*10f0*/  LDC.64 R8, c[0x0][0x398] ;  /* 0x0000e600ff087b82 */ /* 0x003e220000000a00 */
[----:B------:R-:W-:Y:S01]  /*1100*/  IADD3 R3, PT, PT, R0, R19, RZ ;  /* 0x0000001300037210 */ /* 0x000fe20007ffe0ff */
[----:B------:R-:W-:-:S04]  /*1110*/  VIADD R19, R19, 0x80 ;  /* 0x0000008013137836 */ /* 0x000fc80000000000 */
[----:B0-----:R-:W-:-:S05]  /*1120*/  IMAD.WIDE.U32 R8, R3, 0x2, R8 ;  /* 0x0000000203087825 */ /* 0x001fca00078e0008 */
[----:B------:R1:W-:Y:S02]  /*1130*/  STG.E.U16 desc[UR4][R8.64], R2 ;  /* 0x0000000208007986 */ /* 0x0003e4000c101504 */
.L_x_4707:
[----:B------:R-:W-:-:S13]  /*1140*/  ISETP.GE.U32.AND P0, PT, R19, R16, PT ;  /* 0x000000101300720c */ /* 0x000fda0003f06070 */
[----:B------:R-:W-:Y:S05]  /*1150*/  @P0 BREAK.RELIABLE B1 ;  /* 0x0000000000010942 */ /* 0x000fea0003800100 */
[----:B------:R-:W-:Y:S05]  /*1160*/  @P0 BRA `(.L_x_4709) ;  /* 0x0000000000300947 */ /* 0x000fea0003800000 */
[----:B-1----:R-:W1:Y:S01]  /*1170*/  LDC.64 R2, c[0x0][0x398] ;  /* 0x0000e600ff027b82 */ /* 0x002e620000000a00 */
[----:B------:R-:W-:Y:S02]  /*1180*/  IADD3 R7, PT, PT, R0, R19, RZ ;  /* 0x0000001300077210 */ /* 0x000fe40007ffe0ff */
[----:B------:R-:W-:-:S03]  /*1190*/  IADD3 R19, PT, PT, R19, 0x80, RZ ;  /* 0x0000008013137810 */ /* 0x000fc60007ffe0ff */
[----:B-1----:R-:W-:-:S05]  /*11a0*/  IMAD.WIDE.U32 R2, R7, 0x2, R2 ;  /* 0x0000000207027825 */ /* 0x002fca00078e0002 */
[----:B------:R2:W-:Y:S02]  /*11b0*/  STG.E.U16 desc[UR4][R2.64], R4 ;  /* 0x0000000402007986 */ /* 0x0005e4000c101504 */
.L_x_4708:
[----:B------:R-:W-:Y:S05]  /*11c0*/  BSYNC.RELIABLE B1 ;  /* 0x0000000000017941 */ /* 0x000fea0003800100 */
.L_x_4704:
[----:B------:R-:W-:-:S13]  /*11d0*/  ISETP.GE.U32.AND P0, PT, R19, R16, PT ;  /* 0x000000101300720c */ /* 0x000fda0003f06070 */
[----:B-12---:R-:W1:Y:S01]  /*11e0*/  @!P0 LDC.64 R2, c[0x0][0x398] ;  /* 0x0000e600ff028b82 */ /* 0x006e620000000a00 */
[----:B------:R-:W-:Y:S01]  /*11f0*/  @!P0 IMAD.IADD R7, R0, 0x1, R19 ;  /* 0x0000000100078824 */ /* 0x000fe200078e0213 */
[----:B------:R-:W-:-:S03]  /*1200*/  @!P0 IADD3 R19, PT, PT, R19, 0x80, RZ ;  /* 0x0000008013138810 */ /* 0x000fc60007ffe0ff */
[----:B-1----:R-:W-:-:S05]  /*1210*/  @!P0 IMAD.WIDE.U32 R2, R7, 0x2, R2 ;  /* 0x0000000207028825 */ /* 0x002fca00078e0002 */
[----:B------:R2:W-:Y:S02]  /*1220*/  @!P0 STG.E.U16 desc[UR4][R2.64], R5 ;  /* 0x0000000502008986 */ /* 0x0005e4000c101504 */
.L_x_4709:
[----:B------:R-:W-:Y:S05]  /*1230*/  BSYNC.RECONVERGENT B0 ;  /* 0x0000000000007941 */ /* 0x000fea0003800200 */
.L_x_4703:
[----:B------:R-:W-:Y:S05]  /*1240*/  WARPSYNC.ALL ;  /* 0x0000000000007948 */ /* 0x000fea0003800000 */
[----:B------:R-:W-:-:S13]  /*1250*/  ISETP.GE.U32.AND P0, PT, R19, R16, PT ;  /* 0x000000101300720c */ /* 0x000fda0003f06070 */
[----:B------:R-:W-:Y:S05]  /*1260*/  @P0 EXIT ;  /* 0x000000000000094d */ /* 0x000fea0003800000 */
[----:B-12---:R-:W1:Y:S01]  /*1270*/  LDC.64 R2, c[0x0][0x398] ;  /* 0x0000e600ff027b82 */ /* 0x006e620000000a00 */
[----:B------:R-:W-:-:S05]  /*1280*/  IADD3 R19, PT, PT, R0, R19, RZ ;  /* 0x0000001300137210 */ /* 0x000fca0007ffe0ff */
[----:B-1----:R-:W-:-:S05]  /*1290*/  IMAD.WIDE.U32 R2, R19, 0x2, R2 ;  /* 0x0000000213027825 */ /* 0x002fca00078e0002 */
[----:B------:R-:W-:Y:S01]  /*12a0*/  STG.E.U16 desc[UR4][R2.64], R6 ;  /* 0x0000000602007986 */ /* 0x000fe2000c101504 */
[----:B------:R-:W-:Y:S05]  /*12b0*/  EXIT ;  /* 0x000000000000794d */ /* 0x000fea0003800000 */
.L_x_4670:
        /* <DEDUP_REMOVED lines=10> */
[----:B------:R-:W-:-:S02]  /*1360*/  IMAD.U32 R10, RZ, RZ, UR7 ;  /* 0x00000007ff0a7e24 */ /* 0x000fc4000f8e00ff */
[----:B---3--:R-:W-:-:S05]  /*1370*/  HADD2.F32 R9, -RZ, R5.H0_H0 ;  /* 0x20000005ff097230 */ /* 0x008fca0000004100 */
[----:B--2---:R-:W-:-:S13]  /*1380*/  FSETP.GEU.FTZ.AND P0, PT, R9, UR6, PT ;  /* 0x0000000609007c0b */ /* 0x004fda000bf1e000 */
[----:B0-----:R-:W-:Y:S05]  /*1390*/  @!P0 BRA `(.L_x_4711) ;  /* 0x0000000000108947 */ /* 0x001fea0003800000 */
[----:B------:R-:W0:Y:S01]  /*13a0*/  LDCU UR8, c[0x0][0x38c] ;  /* 0x00007180ff0877ac */ /* 0x000e220008000800 */
[----:B------:R-:W-:Y:S02]  /*13b0*/  MOV R10, R9 ;  /* 0x00000009000a7202 */ /* 0x000fe40000000f00 */
[----:B0-----:R-:W-:-:S13]  /*13c0*/  FSETP.GT.FTZ.AND P0, PT, R9, UR8, PT ;  /* 0x0000000809007c0b */ /* 0x001fda000bf14000 */
[----:B------:R-:W0:Y:S02]  /*13d0*/  @P0 LDC R10, c[0x0][0x38c] ;  /* 0x0000e300ff0a0b82 */ /* 0x000e240000000800 */
.L_x_4711:
[----:B------:R-:W-:Y:S05]  /*13e0*/  BSYNC.RECONVERGENT B0 ;  /* 0x0000000000007941 */ /* 0x000fea0003800200 */
.L_x_4710:
[----:B------:R-:W-:Y:S02]  /*13f0*/  HADD2.F32 R5, -RZ, R5.H1_H1 ;  /* 0x30000005ff057230 */ /* 0x000fe40000004100 */
        /* <DEDUP_REMOVED lines=10> */
.L_x_4713:
[----:B------:R-:W-:Y:S05]  /*14a0*/  BSYNC.RECONVERGENT B0 ;  /* 0x0000000000007941 */ /* 0x000fea0003800200 */
.L_x_4712:
[----:B0----5:R-:W-:Y:S02]  /*14b0*/  HADD2.F32 R6, -RZ, R8.H0_H0 ;  /* 0x20000008ff067230 */ /* 0x021fe40000004100 */
[----:B--2---:R-:W-:Y:S01]  /*14c0*/  FADD.FTZ R5, -R7, 1 ;  /* 0x3f80000007057421 */ /* 0x004fe20000010100 */
[----:B------:R-:W-:Y:S01]  /*14d0*/  BSSY.RECONVERGENT B0, `(.L_x_4714) ;  /* 0x0000009000007945 */ /* 0x000fe20003800200 */
[----:B------:R-:W-:Y:S02]  /*14e0*/  MOV R9, UR7 ;  /* 0x0000000700097c02 */ /* 0x000fe40008000f00 */
[----:B------:R-:W-:Y:S01]  /*14f0*/  FSETP.GEU.FTZ.AND P0, PT, R6, UR6, PT ;  /* 0x0000000606007c0b */ /* 0x000fe2000bf1e000 */
[----:B------:R0:W2:-:S12]  /*1500*/  MUFU.RCP R12, R5 ;  /* 0x00000005000c7308 */ /* 0x0000980000001000 */
[----:B0-----:R-:W-:Y:S05]  /*1510*/  @!P0 BRA `(.L_x_4715) ;  /* 0x0000000000108947 */ /* 0x001fea0003800000 */
[----:B------:R-:W0:Y:S01]  /*1520*/  LDCU UR8, c[0x0][0x38c] ;  /* 0x00007180ff0877ac */ /* 0x000e220008000800 */
[----:B------:R-:W-:Y:S02]  /*1530*/  MOV R9, R6 ;  /* 0x0000000600097202 */ /* 0x000fe40000000f00 */
[----:B0-----:R-:W-:-:S13]  /*1540*/  FSETP.GT.FTZ.AND P0, PT, R6, UR8, PT ;  /* 0x0000000806007c0b */ /* 0x001fda000bf14000 */
[----:B------:R-:W0:Y:S02]  /*1550*/  @P0 LDC R9, c[0x0][0x38c] ;  /* 0x0000e300ff090b82 */ /* 0x000e240000000800 */
.L_x_4715:
[----:B------:R-:W-:Y:S05]  /*1560*/  BSYNC.RECONVERGENT B0 ;  /* 0x0000000000007941 */ /* 0x000fea0003800200 */
.L_x_4714:
[----:B------:R-:W-:Y:S02]  /*1570*/  HADD2.F32 R8, -RZ, R8.H1_H1 ;  /* 0x30000008ff087230 */ /* 0x000fe40000004100 */
[----:B0-----:R-:W-:Y:S01]  /*1580*/  FADD.FTZ R5, -R9, 1 ;  /* 0x3f80000009057421 */ /* 0x001fe20000010100 */
[----:B------:R-:W-:Y:S01]  /*1590*/  BSSY.RECONVERGENT B0, `(.L_x_4716) ;  /* 0x0000009000007945 */ /* 0x000fe20003800200 */
[----:B------:R-:W-:Y:S01]  /*15a0*/  IMAD.U32 R11, RZ, RZ, UR7 ;  /* 0x00000007ff0b7e24 */ /* 0x000fe2000f8e00ff */
[----:B------:R-:W-:Y:S01]  /*15b0*/  FSETP.GEU.FTZ.AND P0, PT, R8, UR6, PT ;  /* 0x0000000608007c0b */ /* 0x000fe2000bf1e000 */
[----:B------:R0:W3:-:S12]  /*15c0*/  MUFU.RCP R14, R5 ;  /* 0x00000005000e7308 */ /* 0x0000d80000001000 */
[----:B------:R-:W-:Y:S05]  /*15d0*/  @!P0 BRA `(.L_x_4717) ;  /* 0x0000000000108947 */ /* 0x000fea0003800000 */
[----:B------:R-:W4:Y:S01]  /*15e0*/  LDCU UR8, c[0x0][0x38c] ;  /* 0x00007180ff0877ac */ /* 0x000f220008000800 */
[----:B------:R-:W-:Y:S02]  /*15f0*/  MOV R11, R8 ;  /* 0x00000008000b7202 */ /* 0x000fe40000000f00 */
[----:B----4-:R-:W-:-:S13]  /*1600*/  FSETP.GT.FTZ.AND P0, PT, R8, UR8, PT ;  /* 0x0000000808007c0b */ /* 0x010fda000bf14000 */
[----:B------:R-:W4:Y:S02]  /*1610*/  @P0 LDC R11, c[0x0][0x38c] ;  /* 0x0000e300ff0b0b82 */ /* 0x000f240000000800 */
.L_x_4717:
[----:B------:R-:W-:Y:S05]  /*1620*/  BSYNC.RECONVERGENT B0 ;  /* 0x0000000000007941 */ /* 0x000fea0003800200 */
.L_x_4716:
[----:B----4-:R-:W-:Y:S01]  /*1630*/  FADD.FTZ R8, -R11, 1 ;  /* 0x3f8000000b087421 */ /* 0x010fe20000010100 */
[----:B--2---:R-:W-:Y:S01]  /*1640*/  FMUL.FTZ R6, R12, R7 ;  /* 0x000000070c067220 */ /* 0x004fe20000410000 */
[----:B---3--:R-:W-:Y:S01]  /*1650*/  FMUL.FTZ R7, R14, R9 ;  /* 0x000000090e077220 */ /* 0x008fe20000410000 */
[----:B------:R-:W-:Y:S02]  /*1660*/  HADD2.F32 R9, -RZ, R3.H0_H0 ;  /* 0x20000003ff097230 */ /* 0x000fe40000004100 */
[----:B01----:R-:W-:Y:S01]  /*1670*/  FMUL.FTZ R5, R13, R10 ;  /* 0x0000000a0d057220 */ /* 0x003fe20000410000 */
[----:B------:R-:W-:Y:S01]  /*1680*/  BSSY.RECONVERGENT B0, `(.L_x_4718) ;  /* 0x000000e000007945 */ /* 0x000fe20003800200 */
[----:B------:R-:W0:Y:S01]  /*1690*/  MUFU.RCP R8, R8 ;  /* 0x0000000800087308 */ /* 0x000e220000001000 */
[----:B------:R-:W-:-:S07]  /*16a0*/  FSETP.GEU.FTZ.AND P0, PT, R9, UR6, PT ;  /* 0x0000000609007c0b */ /* 0x000fce000bf1e000 */
[----:B------:R-:W1:Y:S08]  /*16b0*/  MUFU.LG2 R5, R5 ;  /* 0x0000000500057308 */ /* 0x000e700000000c00 */
[----:B------:R-:W2:Y:S01]  /*16c0*/  MUFU.LG2 R6, R6 ;  /* 0x0000000600067308 */ /* 0x000ea20000000c00 */
[----:B0-----:R-:W-:Y:S01]  /*16d0*/  FMUL.FTZ R10, R8, R11 ;  /* 0x0000000b080a7220 */ /* 0x001fe20000410000 */
[----:B------:R-:W-:-:S06]  /*16e0*/  MOV R8, UR7 ;  /* 0x0000000700087c02 */ /* 0x000fcc0008000f00 */
[----:B------:R-:W0:Y:S08]  /*16f0*/  MUFU.LG2 R7, R7 ;  /* 0x0000000700077308 */ /* 0x000e300000000c00 */
[----:B------:R-:W3:Y:S01]  /*1700*/  MUFU.LG2 R10, R10 ;  /* 0x0000000a000a7308 */ /* 0x000ee20000000c00 */
[----:B-12---:R-:W-:Y:S05]  /*1710*/  @!P0 BRA `(.L_x_4719) ;  /* 0x0000000000108947 */ /* 0x006fea0003800000 */
[----:B------:R-:W1:Y:S01]  /*1720*/  LDCU UR8, c[0x0][0x38c] ;  /* 0x00007180ff0877ac */ /* 0x000e620008000800 */
[----:B------:R-:W-:Y:S01]  /*1730*/  IMAD.MOV.U32 R8, RZ, RZ, R9 ;  /* 0x000000ffff087224 */ /* 0x000fe200078e0009 */
[----:B-1----:R-:W-:-:S13]  /*1740*/  FSETP.GT.FTZ.AND P0, PT, R9, UR8, PT ;  /* 0x0000000809007c0b */ /* 0x002fda000bf14000 */
[----:B------:R-:W1:Y:S02]  /*1750*/  @P0 LDC R8, c[0x0][0x38c] ;  /* 0x0000e300ff080b82 */ /* 0x000e640000000800 */
.L_x_4719:
[----:B------:R-:W-:Y:S05]  /*1760*/  BSYNC.RECONVERGENT B0 ;  /* 0x0000000000007941 */ /* 0x000fea0003800200 */
.L_x_4718:
[----:B------:R-:W-:Y:S02]  /*1770*/  HADD2.F32 R3, -RZ, R3.H1_H1 ;  /* 0x30000003ff037230 */ /* 0x000fe40000004100 */
[----:B-1----:R-:W-:Y:S01]  /*1780*/  FADD.FTZ R9, -R8, 1 ;  /* 0x3f80000008097421 */ /* 0x002fe20000010100 */
[----:B------:R-:W-:Y:S01]  /*1790*/  BSSY.RECONVERGENT B0, `(.L_x_4720) ;  /* 0x0000009000007945 */ /* 0x000fe20003800200 */
[----:B------:R-:W-:Y:S02]  /*17a0*/  MOV R11, UR7 ;  /* 0x00000007000b7c02 */ /* 0x000fe40008000f00 */
[----:B------:R-:W-:Y:S01]  /*17b0*/  FSETP.GEU.FTZ.AND P0, PT, R3, UR6, PT ;  /* 0x0000000603007c0b */ /* 0x000fe2000bf1e000 */
[----:B------:R1:W2:-:S12]  /*17c0*/  MUFU.RCP R13, R9 ;  /* 0x00000009000d7308 */ /* 0x0002980000001000 */
[----:B------:R-:W-:Y:S05]  /*17d0*/  @!P0 BRA `(.L_x_4721) ;  /* 0x0000000000108947 */ /* 0x000fea0003800000 */
[----:B------:R-:W4:Y:S01]  /*17e0*/  LDCU UR8, c[0x0][0x38c] ;  /* 0x00007180ff0877ac */ /* 0x000f220008000800 */
[----:B------:R-:W-:Y:S02]  /*17f0*/  MOV R11, R3 ;  /* 0x00000003000b7202 */ /* 0x000fe40000000f00 */
[----:B----4-:R-:W-:-:S13]  /*1800*/  FSETP.GT.FTZ.AND P0, PT, R3, UR8, PT ;  /* 0x0000000803007c0b */ /* 0x010fda000bf14000 */
[----:B------:R-:W4:Y:S02]  /*1810*/  @P0 LDC R11, c[0x0][0x38c] ;  /* 0x0000e300ff0b0b82 */ /* 0x000f240000000800 */
.L_x_4721:
[----:B------:R-:W-:Y:S05]  /*1820*/  BSYNC.RECONVERGENT B0 ;  /* 0x0000000000007941 */ /* 0x000fea0003800200 */
.L_x_4720:
[----:B-1----:R-:W-:Y:S02]  /*1830*/  HADD2.F32 R9, -RZ, R4.H0_H0 ;  /* 0x20000004ff097230 */ /* 0x002fe40000004100 */
[----:B----4-:R-:W-:Y:S01]  /*1840*/  FADD.FTZ R3, -R11, 1 ;  /* 0x3f8000000b037421 */ /* 0x010fe20000010100 */
        /* <DEDUP_REMOVED lines=9> */
.L_x_4723:
[----:B------:R-:W-:Y:S05]  /*18e0*/  BSYNC.RECONVERGENT B0 ;  /* 0x0000000000007941 */ /* 0x000fea0003800200 */
.L_x_4722:
[----:B------:R-:W-:Y:S02]  /*18f0*/  HADD2.F32 R4, -RZ, R4.H1_H1 ;  /* 0x30000004ff047230 */ /* 0x000fe40000004100 */
[----:B-1----:R-:W-:Y:S01]  /*1900*/  FADD.FTZ R3, -R12, 1 ;  /* 0x3f8000000c037421 */ /* 0x002fe20000010100 */
[----:B------:R-:W-:Y:S02]  /*1910*/  BSSY.RECONVERGENT B0, `(.L_x_4724) ;  /* 0x0000008000007945 */ /* 0x000fe40003800200 */
[----:B------:R-:W-:Y:S01]  /*1920*/  FSETP.GEU.FTZ.AND P0, PT, R4, UR6, PT ;  /* 0x0000000604007c0b */ /* 0x000fe2000bf1e000 */
[----:B------:R1:W0:-:S12]  /*1930*/  MUFU.RCP R15, R3 ;  /* 0x00000003000f7308 */ /* 0x0002180000001000 */
[----:B------:R-:W-:Y:S05]  /*1940*/  @!P0 BRA `(.L_x_4725) ;  /* 0x0000000000108947 */ /* 0x000fea0003800000 */
[----:B------:R-:W5:Y:S01]  /*1950*/  LDCU UR6, c[0x0][0x38c] ;  /* 0x00007180ff0677ac */ /* 0x000f620008000800 */
[----:B------:R-:W-:Y:S02]  /*1960*/  MOV R17, R4 ;  /* 0x0000000400117202 */ /* 0x000fe40000000f00 */
[----:B-----5:R-:W-:-:S13]  /*1970*/  FSETP.GT.FTZ.AND P0, PT, R4, UR6, PT ;  /* 0x0000000604007c0b */ /* 0x020fda000bf14000 */
[----:B------:R-:W0:Y:S02]  /*1980*/  @P0 LDC R17, c[0x0][0x38c] ;  /* 0x0000e300ff110b82 */ /* 0x000e240000000800 */
.L_x_4725:
[----:B------:R-:W-:Y:S05]  /*1990*/  BSYNC.RECONVERGENT B0 ;  /* 0x0000000000007941 */ /* 0x000fea0003800200 */
.L_x_4724:
[----:B0-----:R-:W-:Y:S01]  /*19a0*/  FADD.FTZ R4, -R17, 1 ;  /* 0x3f80000011047421 */ /* 0x001fe20000010100 */
[----:B-12---:R-:W-:Y:S01]  /*19b0*/  FMUL.FTZ R3, R13, R8 ;  /* 0x000000080d037220 */ /* 0x006fe20000410000 */
[----:B----4-:R-:W-:Y:S01]  /*19c0*/  FMUL.FTZ R11, R14, R11 ;  /* 0x0000000b0e0b7220 */ /* 0x010fe20000410000 */
[----:B------:R-:W0:Y:S01]  /*19d0*/  LDC.64 R8, c[0x0][0x398] ;  /* 0x0000e600ff087b82 */ /* 0x000e220000000a00 */
[----:B------:R-:W-:Y:S01]  /*19e0*/  FMUL.FTZ R12, R15, R12 ;  /* 0x0000000c0f0c7220 */ /* 0x000fe20000410000 */
[----:B------:R-:W-:Y:S01]  /*19f0*/  FMUL.FTZ R5, R5, 0.69314718246459960938 ;  /* 0x3f31721805057820 */ /* 0x000fe20000410000 */
[----:B------:R-:W1:Y:S01]  /*1a00*/  MUFU.RCP R4, R4 ;  /* 0x0000000400047308 */ /* 0x000e620000001000 */
[----:B------:R-:W-:Y:S01]  /*1a10*/  FMUL.FTZ R6, R6, 0.69314718246459960938 ;  /* 0x3f31721806067820 */ /* 0x000fe20000410000 */
        /* <DEDUP_REMOVED lines=8> */
[----:B------:R-:W-:Y:S01]  /*1aa0*/  F2FP.F16.F32.PACK_AB R3, R6, R5 ;  /* 0x000000050603723e */ /* 0x000fe200000000ff */
[----:B------:R-:W-:Y:S01]  /*1ab0*/  IMAD.WIDE.U32 R8, R2, 0x4, R8 ;  /* 0x0000000402087825 */ /* 0x000fe200078e0008 */
[----:B------:R-:W-:-:S04]  /*1ac0*/  F2FP.F16.F32.PACK_AB R5, R10, R7 ;  /* 0x000000070a05723e */ /* 0x000fc800000000ff */
[----:B------:R-:W1:Y:S01]  /*1ad0*/  MUFU.LG2 R17, R17 ;  /* 0x0000001100117308 */ /* 0x000e620000000c00 */
[----:B---3--:R-:W-:Y:S01]  /*1ae0*/  FMUL.FTZ R11, R11, 0.69314718246459960938 ;  /* 0x3f3172180b0b7820 */ /* 0x008fe20000410000 */
[----:B------:R-:W-:Y:S04]  /*1af0*/  STG.E desc[UR4][R8.64], R3 ;  /* 0x0000000308007986 */ /* 0x000fe8000c101904 */
[----:B------:R-:W-:Y:S01]  /*1b00*/  F2FP.F16.F32.PACK_AB R7, R11, R0 ;  /* 0x000000000b07723e */ /* 0x000fe200000000ff */
[----:B------:R-:W-:Y:S01]  /*1b10*/  STG.E desc[UR4][R8.64+0x200], R5 ;  /* 0x0002000508007986 */ /* 0x000fe2000c101904 */
[----:B0-----:R-:W-:-:S03]  /*1b20*/  FMUL.FTZ R4, R12, 0.69314718246459960938 ;  /* 0x3f3172180c047820 */ /* 0x001fc60000410000 */
[----:B------:R-:W-:Y:S01]  /*1b30*/  STG.E desc[UR4][R8.64+0x400], R7 ;  /* 0x0004000708007986 */ /* 0x000fe2000c101904 */
[----:B-1----:R-:W-:-:S05]  /*1b40*/  FMUL.FTZ R13, R17, 0.69314718246459960938 ;  /* 0x3f317218110d7820 */ /* 0x002fca0000410000 */
[----:B------:R-:W-:-:S05]  /*1b50*/  F2FP.F16.F32.PACK_AB R11, R13, R4 ;  /* 0x000000040d0b723e */ /* 0x000fca00000000ff */
[----:B------:R-:W-:Y:S01]  /*1b60*/  STG.E desc[UR4][R8.64+0x600], R11 ;  /* 0x0006000b08007986 */ /* 0x000fe2000c101904 */
[----:B------:R-:W-:Y:S05]  /*1b70*/  EXIT ;  /* 0x000000000000794d */ /* 0x000fea0003800000 */
.L_x_4726:
        /* <DEDUP_REMOVED lines=16> */
.L_x_11346:


//--------------------- .text._ZN2at6native29vectorized_elementwise_kernelILi4EZZZNS0_17logit_kernel_cudaERNS_18TensorIteratorBaseERKN3c106ScalarEENKUlvE_clEvENKUlvE1_clEvEUlNS4_4HalfEE0_St5arrayIPcLm2EEEEviT0_T1_ --------------------------
	.section	.text._ZN2at6native29vectorized_elementwise_kernelILi4EZZZNS0_17logit_kernel_cudaERNS_18TensorIteratorBaseERKN3c106ScalarEENKUlvE_clEvENKUlvE1_clEvEUlNS4_4HalfEE0_St5arrayIPcLm2EEEEviT0_T1_,"ax",@progbits
	.align	128
        .global         _ZN2at6native29vectorized_elementwise_kernelILi4EZZZNS0_17logit_kernel_cudaERNS_18TensorIteratorBaseERKN3c106ScalarEENKUlvE_clEvENKUlvE1_clEvEUlNS4_4HalfEE0_St5arrayIPcLm2EEEEviT0_T1_
        .type           _ZN2at6native29vectorized_elementwise_kernelILi4EZZZNS0_17logit_kernel_cudaERNS_18TensorIteratorBaseERKN3c106ScalarEENKUlvE_clEvENKUlvE1_clEvEUlNS4_4HalfEE0_St5arrayIPcLm2EEEEviT0_T1_,@function
        .size           _ZN2at6native29vectorized_elementwise_kernelILi4EZZZNS0_17logit_kernel_cudaERNS_18TensorIteratorBaseERKN3c106ScalarEENKUlvE_clEvENKUlvE1_clEvEUlNS4_4HalfEE0_St5arrayIPcLm2EEEEviT0_T1_,(.L_x_11347 - _ZN2at6native29vectorized_elementwise_kernelILi4EZZZNS0_17logit_kernel_cudaERNS_18TensorIteratorBaseERKN3c106ScalarEENKUlvE_clEvENKUlvE1_clEvEUlNS4_4HalfEE0_St5arrayIPcLm2EEEEviT0_T1_)
        .other          _ZN2at6native29vectorized_elementwise_kernelILi4EZZZNS0_17logit_kernel_cudaERNS_18TensorIteratorBaseERKN3c106ScalarEENKUlvE_clEvENKUlvE1_clEvEUlNS4_4HalfEE0_St5arrayIPcLm2EEEEviT0_T1_,@"STO_CUDA_ENTRY STV_DEFAULT"
_ZN2at6native29vectorized_elementwise_kernelILi4EZZZNS0_17logit_kernel_cudaERNS_18TensorIteratorBaseERKN3c106ScalarEENKUlvE_clEvENKUlvE1_clEvEUlNS4_4HalfEE0_St5arrayIPcLm2EEEEviT0_T1_:
.text._ZN2at6native29vectorized_elementwise_kernelILi4EZZZNS0_17logit_kernel_cudaERNS_18TensorIteratorBaseERKN3c106ScalarEENKUlvE_clEvENKUlvE1_clEvEUlNS4_4HalfEE0_St5arrayIPcLm2EEEEviT0_T1_:
        /* <DEDUP_REMOVED lines=80> */
.L_x_4731:
[----:B------:R-:W-:Y:S05]  /*0500*/  BSYNC.RECONVERGENT B1 ;  /* 0x0000000000017941 */ /* 0x000fea0003800200 */
.L_x_4730:
[----:B0-----:R-:W-:-:S06]  /*0510*/  FADD.FTZ R3, -R2, 1 ;  /* 0x3f80000002037421 */ /* 0x001fcc0000010100 */
[----:B------:R-:W0:Y:S02]  /*0520*/  MUFU.RCP R3, R3 ;  /* 0x0000000300037308 */ /* 0x000e240000001000 */
[----:B0-----:R-:W-:-:S06]  /*0530*/  FMUL.FTZ R2, R3, R2 ;  /* 0x0000000203027220 */ /* 0x001fcc0000410000 */
[----:B------:R-:W0:Y:S02]  /*0540*/  MUFU.LG2 R2, R2 ;  /* 0x0000000200027308 */ /* 0x000e240000000c00 */
[----:B0-----:R-:W-:-:S05]  /*0550*/  FMUL.FTZ R8, R2, 0.69314718246459960938 ;  /* 0x3f31721802087820 */ /* 0x001fca0000410000 */
[----:B------:R-:W-:-:S07]  /*0560*/  F2FP.F16.F32.PACK_AB R8, RZ, R8 ;  /* 0x00000008ff08723e */ /* 0x000fce00000000ff */
.L_x_4729:
[----:B------:R-:W-:Y:S05]  /*0570*/  BSYNC.RECONVERGENT B0 ;  /* 0x0000000000007941 */ /* 0x000fea0003800200 */
.L_x_4728:
        /* <DEDUP_REMOVED lines=14> */
.L_x_4735:
[----:B------:R-:W-:Y:S05]  /*0660*/  BSYNC.RECONVERGENT B1 ;  /* 0x0000000000017941 */ /* 0x000fea0003800200 */
.L_x_4734:
[----:B0-----:R-:W-:-:S06]  /*0670*/  FADD.FTZ R3, -R2, 1 ;  /* 0x3f80000002037421 */ /* 0x001fcc0000010100 */
[----:B------:R-:W0:Y:S02]  /*0680*/  MUFU.RCP R3, R3 ;  /* 0x0000000300037308 */ /* 0x000e240000001000 */
[----:B0-----:R-:W-:-:S06]  /*0690*/  FMUL.FTZ R2, R3, R2 ;  /* 0x0000000203027220 */ /* 0x001fcc0000410000 */
[----:B------:R-:W0:Y:S02]  /*06a0*/  MUFU.LG2 R2, R2 ;  /* 0x0000000200027308 */ /* 0x000e240000000c00 */
[----:B0-----:R-:W-:-:S05]  /*06b0*/  FMUL.FTZ R9, R2, 0.69314718246459960938 ;  /* 0x3f31721802097820 */ /* 0x001fca0000410000 */
[----:B------:R-:W-:-:S07]  /*06c0*/  F2FP.F16.F32.PACK_AB R9, RZ, R9 ;  /* 0x00000009ff09723e */ /* 0x000fce00000000ff */
.L_x_4733:
[----:B------:R-:W-:Y:S05]  /*06d0*/  BSYNC.RECONVERGENT B0 ;  /* 0x0000000000007941 */ /* 0x000fea0003800200 */
.L_x_4732:
        /* <DEDUP_REMOVED lines=14> */
.L_x_4739:
[----:B------:R-:W-:Y:S05]  /*07c0*/  BSYNC.RECONVERGENT B1 ;  /* 0x0000000000017941 */ /* 0x000fea0003800200 */
.L_x_4738:
[----:B0-----:R-:W-:-:S06]  /*07d0*/  FADD.FTZ R3, -R2, 1 ;  /* 0x3f80000002037421 */ /* 0x001fcc0000010100 */
[----:B------:R-:W0:Y:S02]  /*07e0*/  MUFU.RCP R3, R3 ;  /* 0x0000000300037308 */ /* 0x000e240000001000 */
[----:B0-----:R-:W-:-:S06]  /*07f0*/  FMUL.FTZ R2, R3, R2 ;  /* 0x0000000203027220 */ /* 0x001fcc0000410000 */
[----:B------:R-:W0:Y:S02]  /*0800*/  MUFU.LG2 R2, R2 ;  /* 0x0000000200027308 */ /* 0x000e240000000c00 */
[----:B0-----:R-:W-:-:S05]  /*0810*/  FMUL.FTZ R10, R2, 0.69314718246459960938 ;  /* 0x3f317218020a7820 */ /* 0x001fca0000410000 */
[----:B------:R-:W-:-:S07]  /*0820*/  F2FP.F16.F32.PACK_AB R10, RZ, R10 ;  /* 0x0000000aff0a723e */ /* 0x000fce00000000ff */
.L_x_4737:
[----:B------:R-:W-:Y:S05]  /*0830*/  BSYNC.RECONVERGENT B0 ;  /* 0x0000000000007941 */ /* 0x000fea0003800200 */
.L_x_4736:
        /* <DEDUP_REMOVED lines=14> */
.L_x_4743:
[----:B------:R-:W-:Y:S05]  /*0920*/  BSYNC.RECONVERGENT B1 ;  /* 0x0000000000017941 */ /* 0x000fea0003800200 */
.L_x_4742:
[----:B0-----:R-:W-:-:S04]  /*0930*/  FADD.FTZ R4, -R2, 1 ;  /* 0x3f80000002047421 */ /* 0x001fc80000010100 */
[----:B------:R-:W0:Y:S02]  /*0940*/  MUFU.RCP R3, R4 ;  /* 0x0000000400037308 */ /* 0x000e240000001000 */
[----:B0-----:R-:W-:-:S06]  /*0950*/  FMUL.FTZ R2, R3, R2 ;  /* 0x0000000203027220 */ /* 0x001fcc0000410000 */
[----:B------:R-:W0:Y:S02]  /*0960*/  MUFU.LG2 R2, R2 ;  /* 0x0000000200027308 */ /* 0x000e240000000c00 */
[----:B0-----:R-:W-:-:S05]  /*0970*/  FMUL.FTZ R3, R2, 0.69314718246459960938 ;  /* 0x3f31721802037820 */ /* 0x001fca0000410000 */
[----:B------:R-:W-:-:S07]  /*0980*/  F2FP.F16.F32.PACK_AB R3, RZ, R3 ;  /* 0x00000003ff03723e */ /* 0x000fce00000000ff */
.L_x_4741:
[----:B------:R-:W-:Y:S05]  /*0990*/  BSYNC.RECONVERGENT B0 ;  /* 0x0000000000007941 */ /* 0x000fea0003800200 */
.L_x_4740:
        /* <DEDUP_REMOVED lines=14> */
.L_x_4747:
[----:B------:R-:W-:Y:S05]  /*0a80*/  BSYNC.RECONVERGENT B1 ;  /* 0x0000000000017941 */ /* 0x000fea0003800200 */
.L_x_4746:
[----:B0-----:R-:W-:-:S04]  /*0a90*/  FADD.FTZ R4, -R2, 1 ;  /* 0x3f80000002047421 */ /* 0x001fc80000010100 */
[----:B------:R-:W0:Y:S02]  /*0aa0*/  MUFU.RCP R5, R4 ;  /* 0x0000000400057308 */ /* 0x000e240000001000 */
[----:B0-----:R-:W-:-:S06]  /*0ab0*/  FMUL.FTZ R5, R5, R2 ;  /* 0x0000000205057220 */ /* 0x001fcc0000410000 */
[----:B------:R-:W0:Y:S02]  /*0ac0*/  MUFU.LG2 R5, R5 ;  /* 0x0000000500057308 */ /* 0x000e240000000c00 */
[----:B0-----:R-:W-:-:S05]  /*0ad0*/  FMUL.FTZ R2, R5, 0.69314718246459960938 ;  /* 0x3f31721805027820 */ /* 0x001fca0000410000 */
[----:B------:R-:W-:-:S07]  /*0ae0*/  F2FP.F16.F32.PACK_AB R2, RZ, R2 ;  /* 0x00000002ff02723e */ /* 0x000fce00000000ff */
.L_x_4745:
[----:B------:R-:W-:Y:S05]  /*0af0*/  BSYNC.RECONVERGENT B0 ;  /* 0x0000000000007941 */ /* 0x000fea0003800200 */
.L_x_4744:
        /* <DEDUP_REMOVED lines=14> */
.L_x_4751:
[----:B------:R-:W-:Y:S05]  /*0be0*/  BSYNC.RECONVERGENT B1 ;  /* 0x0000000000017941 */ /* 0x000fea0003800200 */
.L_x_4750:
[----:B0-----:R-:W-:-:S06]  /*0bf0*/  FADD.FTZ R5, -R4, 1 ;  /* 0x3f80000004057421 */ /* 0x001fcc0000010100 */
[----:B------:R-:W0:Y:S02]  /*0c00*/  MUFU.RCP R5, R5 ;  /* 0x0000000500057308 */ /* 0x000e240000001000 */
[----:B0-----:R-:W-:-:S06]  /*0c10*/  FMUL.FTZ R6, R5, R4 ;  /* 0x0000000405067220 */ /* 0x001fcc0000410000 */
[----:B------:R-:W0:Y:S02]  /*0c20*/  MUFU.LG2 R6, R6 ;  /* 0x0000000600067308 */ /* 0x000e240000000c00 */
[----:B0-----:R-:W-:-:S05]  /*0c30*/  FMUL.FTZ R4, R6, 0.69314718246459960938 ;  /* 0x3f31721806047820 */ /* 0x001fca0000410000 */
[----:B------:R-:W-:-:S07]  /*0c40*/  F2FP.F16.F32.PACK_AB R4, RZ, R4 ;  /* 0x00000004ff04723e */ /* 0x000fce00000000ff */
.L_x_4749:
[----:B------:R-:W-:Y:S05]  /*0c50*/  BSYNC.RECONVERGENT B0 ;  /* 0x0000000000007941 */ /* 0x000fea0003800200 */
.L_x_4748:
        /* <DEDUP_REMOVED lines=14> */
.L_x_4755:
[----:B------:R-:W-:Y:S05]  /*0d40*/  BSYNC.RECONVERGENT B1 ;  /* 0x0000000000017941 */ /* 0x000fea0003800200 */
.L_x_4754:
[----:B0-----:R-:W-:-:S06]  /*0d50*/  FADD.FTZ R6, -R5, 1 ;  /* 0x3f80000005067421 */ /* 0x001fcc0000010100 */
[----:B------:R-:W0:Y:S02]  /*0d60*/  MUFU.RCP R6, R6 ;  /* 0x0000000600067308 */ /* 0x000e240000001000 */
[----:B0-----:R-:W-:-:S06]  /*0d70*/  FMUL.FTZ R11, R6, R5 ;  /* 0x00000005060b7220 */ /* 0x001fcc0000410000 */
[----:B------:R-:W0:Y:S02]  /*0d80*/  MUFU.LG2 R11, R11 ;  /* 0x0000000b000b7308 */ /* 0x000e240000000c00 */
[----:B0-----:R-:W-:-:S05]  /*0d90*/  FMUL.FTZ R5, R11, 0.69314718246459960938 ;  /* 0x3f3172180b057820 */ /* 0x001fca0000410000 */
[----:B------:R-:W-:-:S07]  /*0da0*/  F2FP.F16.F32.PACK_AB R5, RZ, R5 ;  /* 0x00000005ff05723e */ /* 0x000fce00000000ff */
.L_x_4753:
[----:B------:R-:W-:Y:S05]  /*0db0*/  BSYNC.RECONVERGENT B0 ;  /* 0x0000000000007941 */ /* 0x000fea0003800200 */
.L_x_4752:
        /* <DEDUP_REMOVED lines=13> */
.L_x_4759:
[----:B------:R-:W-:Y:S05]  /*0e90*/  BSYNC.RECONVERGENT B1 ;  /* 0x0000000000017941 */ /* 0x000fea0003800200 */
.L_x_4758:
[----:B0-----:R-:W-:-:S04]  /*0ea0*/  FADD.FTZ R11, -R17, 1 ;  /* 0x3f800000110b7421 */ /* 0x001fc80000010100 */
[----:B------:R-:W0:Y:S02]  /*0eb0*/  MUFU.RCP R6, R11 ;  /* 0x0000000b00067308 */ /* 0x000e240000001000 */
[----:B0-----:R-:W-:-:S06]  /*0ec0*/  FMUL.FTZ R17, R6, R17 ;  /* 0x0000001106117220 */ /* 0x001fcc0000410000 */
[----:B------:R-:W0:Y:S02]  /*0ed0*/  MUFU.LG2 R17, R17 ;  /* 0x0000001100117308 */ /* 0x000e240000000c00 */
[----:B0-----:R-:W-:-:S05]  /*0ee0*/  FMUL.FTZ R6, R17, 0.69314718246459960938 ;  /* 0x3f31721811067820 */ /* 0x001fca0000410000 */
[----:B------:R-:W-:-:S07]  /*0ef0*/  F2FP.F16.F32.PACK_AB R6, RZ, R6 ;  /* 0x00000006ff06723e */ /* 0x000fce00000000ff */
.L_x_4757:
[----:B------:R-:W-:Y:S05]  /*0f00*/  BSYNC.RECONVERGENT B0 ;  /* 0x0000000000007941 */ /* 0x000fea0003800200 */
.L_x_4756:
        /* <DEDUP_REMOVED lines=21> */
.L_x_4762:
[----:B------:R-:W-:-:S13]  /*1060*/  ISETP.GE.U32.AND P0, PT, R19, R16, PT ;  /* 0x000000101300720c */ /* 0x000fda0003f06070 */
[----:B------:R-:W-:Y:S05]  /*1070*/  @P0 BRA `(.L_x_4764) ;  /* 0x0000000000300947 */ /* 0x000fea0003800000 */
[----:B0-----:R-:W0:Y:S01]  /*1080*/  LDC.64 R8, c[0x0][0x398] ;  /* 0x0000e600ff087b82 */ /* 0x001e220000000a00 */
[----:B------:R-:W-:Y:S01]  /*1090*/  IADD3 R7, PT, PT, R0, R19, RZ ;  /* 0x0000001300077210 */ /* 0x000fe20007ffe0ff */
[----:B------:R-:W-:-:S04]  /*10a0*/  VIADD R19, R19, 0x80 ;  /* 0x0000008013137836 */ /* 0x000fc80000000000 */
[----:B0-----:R-:W-:-:S05]  /*10b0*/  IMAD.WIDE.U32 R8, R7, 0x2, R8 ;  /* 0x0000000207087825 */ /* 0x001fca00078e0008 */
[----:B------:R1:W-:Y:S02]  /*10c0*/  STG.E.U16 desc[UR4][R8.64], R3 ;  /* 0x0000000308007986 */ /* 0x0003e4000c101504 */
.L_x_4763:
[----:B------:R-:W-:-:S13]  /*10d0*/  ISETP.GE.U32.AND P0, PT, R19, R16, PT ;  /* 0x000000101300720c */ /* 0x000fda0003f06070 */
[----:B------:R-:W-:Y:S05]  /*10e0*/  @P0 BRA `(.L_x_4765) ;  /* 0x0000000000340947 */ /* 0x000fea0003800000 */
[----:B01----:R-:W0:Y:S01]  /*10f0*/  LDC.64 R8, c[0x0][0x398] ;  /* 0x0000e600ff087b82 */ /* 0x003e220000000a00 */
[----:B------:R-:W-:Y:S01]  /*1100*/  IADD3 R3, PT, PT, R0, R19, RZ ;  /* 0x0000001300037210 */ /* 0x000fe20007ffe0ff */
[----:B------:R-:W-:-:S04]  /*1110*/  VIADD R19, R19, 0x80 ;  /* 0x0000008013137836 */ /* 0x000fc80000000000 */
[----:B0-----:R-:W-:-:S05]  /*1120*/  IMAD.WIDE.U32 R8, R3, 0x2, R8 ;  /* 0x0000000203087825 */ /* 0x001fca00078e0008 */
[----:B------:R1:W-:Y:S02]  /*1130*/  STG.E.U16 desc[UR4][R8.64], R2 ;  /* 0x0000000208007986 */ /* 0x0003e4000c101504 */
.L_x_4764:
        /* <DEDUP_REMOVED lines=8> */
.L_x_4765:
[----:B------:R-:W-:Y:S05]  /*11c0*/  BSYNC.RELIABLE B1 ;  /* 0x0000000000017941 */ /* 0x000fea0003800100 */
.L_x_4761:
[----:B------:R-:W-:-:S13]  /*11d0*/  ISETP.GE.U32.AND P0, PT, R19, R16, PT ;  /* 0x000000101300720c */ /* 0x000fda0003f06070 */
[----:B-12---:R-:W1:Y:S01]  /*11e0*/  @!P0 LDC.64 R2, c[0x0][0x398] ;  /* 0x0000e600ff028b82 */ /* 0x006e620000000a00 */
[----:B------:R-:W-:Y:S01]  /*11f0*/  @!P0 IMAD.IADD R7, R0, 0x1, R19 ;  /* 0x0000000100078824 */ /* 0x000fe200078e0213 */
[----:B------:R-:W-:-:S03]  /*1200*/  @!P0 IADD3 R19, PT, PT, R19, 0x80, RZ ;  /* 0x0000008013138810 */ /* 0x000fc60007ffe0ff */
[----:B-1----:R-:W-:-:S05]  /*1210*/  @!P0 IMAD.WIDE.U32 R2, R7, 0x2, R2 ;  /* 0x0000000207028825 */ /* 0x002fca00078e0002 */
[----:B------:R2:W-:Y:S02]  /*1220*/  @!P0 STG.E.U16 desc[UR4][R2.64], R5 ;  /* 0x0000000502008986 */ /* 0x0005e4000c101504 */
.L_x_4766:
[----:B------:R-:W-:Y:S05]  /*1230*/  BSYNC.RECONVERGENT B0 ;  /* 0x0000000000007941 */ /* 0x000fea0003800200 */
.L_x_4760:
        /* <DEDUP_REMOVED lines=8> */
.L_x_4727:
        /* <DEDUP_REMOVED lines=8> */
[----:B------:R-:W-:Y:S02]  /*1340*/  IMAD.U32 R10, RZ, RZ, UR7 ;  /* 0x00000007ff0a7e24 */ /* 0x000fe4000f8e00ff */
[----:B---3--:R-:W-:-:S05]  /*1350*/  HADD2.F32 R5, -RZ, R6.H0_H0 ;  /* 0x20000006ff057230 */ /* 0x008fca0000004100 */
[----:B--2---:R-:W-:-:S13]  /*1360*/  FSETP.GEU.FTZ.AND P0, PT, R5, UR6, PT ;  /* 0x0000000605007c0b */ /* 0x004fda000bf1e000 */
[----:B0-----:R-:W-:Y:S05]  /*1370*/  @!P0 BRA `(.L_x_4768) ;  /* 0x0000000000108947 */ /* 0x001fea0003800000 */
[----:B------:R-:W0:Y:S01]  /*1380*/  LDCU UR8, c[0x0][0x38c] ;  /* 0x00007180ff0877ac */ /* 0x000e220008000800 */
[----:B------:R-:W-:Y:S02]  /*1390*/  MOV R10, R5 ;  /* 0x00000005000a7202 */ /* 0x000fe40000000f00 */
[----:B0-----:R-:W-:-:S13]  /*13a0*/  FSETP.GT.FTZ.AND P0, PT, R5, UR8, PT ;  /* 0x0000000805007c0b */ /* 0x001fda000bf14000 */
[----:B------:R-:W0:Y:S02]  /*13b0*/  @P0 LDC R10, c[0x0][0x38c] ;  /* 0x0000e300ff0a0b82 */ /* 0x000e240000000800 */
.L_x_4768:
[----:B------:R-:W-:Y:S05]  /*13c0*/  BSYNC.RECONVERGENT B0 ;  /* 0x0000000000007941 */ /* 0x000fea0003800200 */
.L_x_4767:
        /* <DEDUP_REMOVED lines=11> */
.L_x_4770:
[----:B------:R-:W-:Y:S05]  /*1480*/  BSYNC.RECONVERGENT B0 ;  /* 0x0000000000007941 */ /* 0x000fea0003800200 */
.L_x_4769:
[----:B------:R-:W-:Y:S02]  /*1490*/  HADD2.F32 R6, -RZ, R7.H0_H0 ;  /* 0x20000007ff067230 */ /* 0x000fe40000004100 */
[----:B0-2---:R-:W-:Y:S01]  /*14a0*/  FADD.FTZ R5, -R8, 1 ;  /* 0x3f80000008057421 */ /* 0x005fe20000010100 */
        /* <DEDUP_REMOVED lines=9> */
.L_x_4772:
[----:B------:R-:W-:Y:S05]  /*1540*/  BSYNC.RECONVERGENT B0 ;  /* 0x0000000000007941 */ /* 0x000fea0003800200 */
.L_x_4771:
        /* <DEDUP_REMOVED lines=11> */
.L_x_4774:
[----:B------:R-:W-:Y:S05]  /*1600*/  BSYNC.RECONVERGENT B0 ;  /* 0x0000000000007941 */ /* 0x000fea0003800200 */
.L_x_4773:
[----:B----4-:R-:W-:Y:S01]  /*1610*/  FADD.FTZ R12, -R11, 1 ;  /* 0x3f8000000b0c7421 */ /* 0x010fe20000010100 */
[----:B---3--:R-:W-:Y:S01]  /*1620*/  FMUL.FTZ R7, R14, R9 ;  /* 0x000000090e077220 */ /* 0x008fe20000410000 */
[----:B-----5:R-:W-:Y:S02]  /*1630*/  HADD2.F32 R9, -RZ, R2.H0_H0 ;  /* 0x20000002ff097230 */ /* 0x020fe40000004100 */
[----:B--2---:R-:W-:Y:S01]  /*1640*/  FMUL.FTZ R6, R15, R8 ;  /* 0x000000080f067220 */ /* 0x004fe20000410000 */
[----:B01----:R-:W-:Y:S01]  /*1650*/  FMUL.FTZ R5, R13, R10 ;  /* 0x0000000a0d057220 */ /* 0x003fe20000410000 */
[----:B------:R-:W-:Y:S01]  /*1660*/  BSSY.RECONVERGENT B0, `(.L_x_4775) ;  /* 0x000000e000007945 */ /* 0x000fe20003800200 */
[----:B------:R-:W0:Y:S01]  /*1670*/  MUFU.RCP R12, R12 ;  /* 0x0000000c000c7308 */ /* 0x000e220000001000 */
[----:B------:R-:W-:Y:S02]  /*1680*/  FSETP.GEU.FTZ.AND P0, PT, R9, UR6, PT ;  /* 0x0000000609007c0b */ /* 0x000fe4000bf1e000 */
[----:B------:R-:W-:-:S05]  /*1690*/  MOV R10, UR7 ;  /* 0x00000007000a7c02 */ /* 0x000fca0008000f00 */
[----:B------:R-:W1:Y:S08]  /*16a0*/  MUFU.LG2 R5, R5 ;  /* 0x0000000500057308 */ /* 0x000e700000000c00 */
[----:B------:R-:W2:Y:S01]  /*16b0*/  MUFU.LG2 R6, R6 ;  /* 0x0000000600067308 */ /* 0x000ea20000000c00 */
[----:B0-----:R-:W-:-:S07]  /*16c0*/  FMUL.FTZ R8, R12, R11 ;  /* 0x0000000b0c087220 */ /* 0x001fce0000410000 */
[----:B------:R-:W0:Y:S08]  /*16d0*/  MUFU.LG2 R7, R7 ;  /* 0x0000000700077308 */ /* 0x000e300000000c00 */
[----:B------:R-:W3:Y:S01]  /*16e0*/  MUFU.LG2 R8, R8 ;  /* 0x0000000800087308 */ /* 0x000ee20000000c00 */
[----:B-12---:R-:W-:Y:S05]  /*16f0*/  @!P0 BRA `(.L_x_4776) ;  /* 0x0000000000108947 */ /* 0x006fea0003800000 */
[----:B------:R-:W1:Y:S01]  /*1700*/  LDCU UR8, c[0x0][0x38c] ;  /* 0x00007180ff0877ac */ /* 0x000e620008000800 */
[----:B------:R-:W-:Y:S01]  /*1710*/  IMAD.MOV.U32 R10, RZ, RZ, R9 ;  /* 0x000000ffff0a7224 */ /* 0x000fe200078e0009 */
[----:B-1----:R-:W-:-:S13]  /*1720*/  FSETP.GT.FTZ.AND P0, PT, R9, UR8, PT ;  /* 0x0000000809007c0b */ /* 0x002fda000bf14000 */
[----:B------:R-:W1:Y:S02]  /*1730*/  @P0 LDC R10, c[0x0][0x38c] ;  /* 0x0000e300ff0a0b82 */ /* 0x000e640000000800 */
.L_x_4776:
[----:B------:R-:W-:Y:S05]  /*1740*/  BSYNC.RECONVERGENT B0 ;  /* 0x0000000000007941 */ /* 0x000fea0003800200 */
.L_x_4775:
        /* <DEDUP_REMOVED lines=11> */
.L_x_4778:
[----:B------:R-:W-:Y:S05]  /*1800*/  BSYNC.RECONVERGENT B0 ;  /* 0x0000000000007941 */ /* 0x000fea0003800200 */
.L_x_4777:
        /* <DEDUP_REMOVED lines=11> */
.L_x_4780:
[----:B------:R-:W-:Y:S05]  /*18c0*/  BSYNC.RECONVERGENT B0 ;  /* 0x0000000000007941 */ /* 0x000fea0003800200 */
.L_x_4779:
        /* <DEDUP_REMOVED lines=10> */
.L_x_4782:
[----:B------:R-:W-:Y:S05]  /*1970*/  BSYNC.RECONVERGENT B0 ;  /* 0x0000000000007941 */ /* 0x000fea0003800200 */
.L_x_4781:
[----:B0-----:R-:W-:Y:S01]  /*1980*/  FADD.FTZ R15, -R17, 1 ;  /* 0x3f800000110f7421 */ /* 0x001fe20000010100 */
[----:B-1----:R-:W0:Y:S01]  /*1990*/  LDC.64 R2, c[0x0][0x398] ;  /* 0x0000e600ff027b82 */ /* 0x002e220000000a00 */
[----:B--2---:R-:W-:Y:S01]  /*19a0*/  FMUL.FTZ R10, R13, R10 ;  /* 0x0000000a0d0a7220 */ /* 0x004fe20000410000 */
[----:B----4-:R-:W-:Y:S01]  /*19b0*/  FMUL.FTZ R11, R14, R11 ;  /* 0x0000000b0e0b7220 */ /* 0x010fe20000410000 */
[----:B------:R-:W1:Y:S01]  /*19c0*/  MUFU.RCP R16, R15 ;  /* 0x0000000f00107308 */ /* 0x000e620000001000 */
[----:B------:R-:W-:Y:S01]  /*19d0*/  FMUL.FTZ R12, R9, R12 ;  /* 0x0000000c090c7220 */ /* 0x000fe20000410000 */
[----:B------:R-:W-:Y:S01]  /*19e0*/  FMUL.FTZ R5, R5, 0.69314718246459960938 ;  /* 0x3f31721805057820 */ /* 0x000fe20000410000 */
[----:B------:R-:W-:Y:S01]  /*19f0*/  FMUL.FTZ R6, R6, 0.69314718246459960938 ;  /* 0x3f31721806067820 */ /* 0x000fe20000410000 */
[----:B------:R-:W-:Y:S01]  /*1a00*/  FMUL.FTZ R7, R7, 0.69314718246459960938 ;  /* 0x3f31721807077820 */ /* 0x000fe20000410000 */
[----:B---3--:R-:W-:-:S03]  /*1a10*/  FMUL.FTZ R8, R8, 0.69314718246459960938 ;  /* 0x3f31721808087820 */ /* 0x008fc60000410000 */
[----:B------:R-:W2:Y:S08]  /*1a20*/  MUFU.LG2 R10, R10 ;  /* 0x0000000a000a7308 */ /* 0x000eb00000000c00 */
[----:B------:R-:W3:Y:S01]  /*1a30*/  MUFU.LG2 R11, R11 ;  /* 0x0000000b000b7308 */ /* 0x000ee20000000c00 */
[----:B-1----:R-:W-:Y:S01]  /*1a40*/  FMUL.FTZ R16, R16, R17 ;  /* 0x0000001110107220 */ /* 0x002fe20000410000 */
[----:B0-----:R-:W-:-:S06]  /*1a50*/  IMAD.WIDE.U32 R2, R0, 0x2, R2 ;  /* 0x0000000200027825 */ /* 0x001fcc00078e0002 */
[----:B------:R-:W0:Y:S01]  /*1a60*/  MUFU.LG2 R12, R12 ;  /* 0x0000000c000c7308 */ /* 0x000e220000000c00 */
[----:B--2---:R-:W-:Y:S01]  /*1a70*/  FMUL.FTZ R10, R10, 0.69314718246459960938 ;  /* 0x3f3172180a0a7820 */ /* 0x004fe20000410000 */
[----:B------:R-:W-:Y:S01]  /*1a80*/  IMAD.WIDE.U32 R2, R4, 0x8, R2 ;  /* 0x0000000804027825 */ /* 0x000fe200078e0002 */
[----:B------:R-:W-:Y:S02]  /*1a90*/  F2FP.F16.F32.PACK_AB R4, R6, R5 ;  /* 0x000000050604723e */ /* 0x000fe400000000ff */
[----:B------:R-:W-:-:S03]  /*1aa0*/  F2FP.F16.F32.PACK_AB R5, R8, R7 ;  /* 0x000000070805723e */ /* 0x000fc600000000ff */
[----:B------:R-:W1:Y:S01]  /*1ab0*/  MUFU.LG2 R16, R16 ;  /* 0x0000001000107308 */ /* 0x000e620000000c00 */
[----:B---3--:R-:W-:Y:S01]  /*1ac0*/  FMUL.FTZ R11, R11, 0.69314718246459960938 ;  /* 0x3f3172180b0b7820 */ /* 0x008fe20000410000 */
[----:B------:R-:W-:Y:S04]  /*1ad0*/  STG.E.64 desc[UR4][R2.64], R4 ;  /* 0x0000000402007986 */ /* 0x000fe8000c101b04 */
[----:B------:R-:W-:Y:S01]  /*1ae0*/  F2FP.F16.F32.PACK_AB R6, R11, R10 ;  /* 0x0000000a0b06723e */ /* 0x000fe200000000ff */
[----:B0-----:R-:W-:Y:S01]  /*1af0*/  FMUL.FTZ R0, R12, 0.69314718246459960938 ;  /* 0x3f3172180c007820 */ /* 0x001fe20000410000 */
[----:B-1----:R-:W-:-:S05]  /*1b00*/  FMUL.FTZ R9, R16, 0.69314718246459960938 ;  /* 0x3f31721810097820 */ /* 0x002fca0000410000 */
[----:B------:R-:W-:-:S05]  /*1b10*/  F2FP.F16.F32.PACK_AB R7, R9, R0 ;  /* 0x000000000907723e */ /* 0x000fca00000000ff */
[----:B------:R-:W-:Y:S01]  /*1b20*/  STG.E.64 desc[UR4][R2.64+0x400], R6 ;  /* 0x0004000602007986 */ /* 0x000fe2000c101b04 */
[----:B------:R-:W-:Y:S05]  /*1b30*/  EXIT ;  /* 0x000000000000794d */ /* 0x000fea0003800000 */
.L_x_4783:
        /* <DEDUP_REMOVED lines=12> */
.L_x_11347:


//--------------------- .text._ZN2at6native29vectorized_elementwise_kernelILi8EZZZNS0_17logit_kernel_cudaERNS_18TensorIteratorBaseERKN3c106ScalarEENKUlvE_clEvENKUlvE1_clEvEUlNS4_4HalfEE0_St5arrayIPcLm2EEEEviT0_T1_ --------------------------
	.section	.text._ZN2at6native29vectorized_elementwise_kernelILi8EZZZNS0_17logit_kernel_cudaERNS_18TensorIteratorBaseERKN3c106ScalarEENKUlvE_clEvENKUlvE1_clEvEUlNS4_4HalfEE0_St5arrayIPcLm2EEEEviT0_T1_,"ax",@progbits
	.align	128
        .global         _ZN2at6native29vectorized_elementwise_kernelILi8EZZZNS0_17logit_kernel_cudaERNS_18TensorIteratorBaseERKN3c106ScalarEENKUlvE_clEvENKUlvE1_clEvEUlNS4_4HalfEE0_St5arrayIPcLm2EEEEviT0_T1_
        .type           _ZN2at6native29vectorized_elementwise_kernelILi8EZZZNS0_17logit_kernel_cudaERNS_18TensorIteratorBaseERKN3c106ScalarEENKUlvE_clEvENKUlvE1_clEvEUlNS4_4HalfEE0_St5arrayIPcLm2EEEEviT0_T1_,@function
        .size           _ZN2at6native29vectorized_elementwise_kernelILi8EZZZNS0_17logit_kernel_cudaERNS_18TensorIteratorBaseERKN3c106ScalarEENKUlvE_clEvENKUlvE1_clEvEUlNS4_4HalfEE0_St5arrayIPcLm2EEEEviT0_T1_,(.L_x_11348 - _ZN2at6native29vectorized_elementwise_kernelILi8EZZZNS0_17logit_kernel_cudaERNS_18TensorIteratorBaseERKN3c106ScalarEENKUlvE_clEvENKUlvE1_clEvEUlNS4_4HalfEE0_St5arrayIPcLm2EEEEviT0_T1_)
        .other          _ZN2at6native29vectorized_elementwise_kernelILi8EZZZNS0_17logit_kernel_cudaERNS_18TensorIteratorBaseERKN3c106ScalarEENKUlvE_clEvENKUlvE1_clEvEUlNS4_4HalfEE0_St5arrayIPcLm2EEEEviT0_T1_,@"STO_CUDA_ENTRY STV_DEFAULT"
_ZN2at6native29vectorized_elementwise_kernelILi8EZZZNS0_17logit_kernel_cudaERNS_18TensorIteratorBaseERKN3c106ScalarEENKUlvE_clEvENKUlvE1_clEvEUlNS4_4HalfEE0_St5arrayIPcLm2EEEEviT0_T1_:
.text._ZN2at6native29vectorized_elementwise_kernelILi8EZZZNS0_17logit_kernel_cudaERNS_18TensorIteratorBaseERKN3c106ScalarEENKUlvE_clEvENKUlvE1_clEvEUlNS4_4HalfEE0_St5arrayIPcLm2EEEEviT0_T1_:
        /* <DEDUP_REMOVED lines=80> */
.L_x_4788:
[----:B------:R-:W-:Y:S05]  /*0500*/  BSYNC.RECONVERGENT B1 ;  /* 0x0000000000017941 */ /* 0x000fea0003800200 */
.L_x_4787:
[----:B0-----:R-:W-:-:S06]  /*0510*/  FADD.FTZ R3, -R2, 1 ;  /* 0x3f80000002037421 */ /* 0x001fcc0000010100 */
[----:B------:R-:W0:Y:S02]  /*0520*/  MUFU.RCP R3, R3 ;  /* 0x0000000300037308 */ /* 0x000e240000001000 */
[----:B0-----:R-:W-:-:S06]  /*0530*/  FMUL.FTZ R2, R3, R2 ;  /* 0x0000000203027220 */ /* 0x001fcc0000410000 */
[----:B------:R-:W0:Y:S02]  /*0540*/  MUFU.LG2 R2, R2 ;  /* 0x0000000200027308 */ /* 0x000e240000000c00 */
[----:B0-----:R-:W-:-:S05]  /*0550*/  FMUL.FTZ R8, R2, 0.69314718246459960938 ;  /* 0x3f31721802087820 */ /* 0x001fca0000410000 */
[----:B------:R-:W-:-:S07]  /*0560*/  F2FP.F16.F32.PACK_AB R8, RZ, R8 ;  /* 0x00000008ff08723e */ /* 0x000fce00000000ff */
.L_x_4786:
[----:B------:R-:W-:Y:S05]  /*0570*/  BSYNC.RECONVERGENT B0 ;  /* 0x0000000000007941 */ /* 0x000fea0003800200 */
.L_x_4785:
        /* <DEDUP_REMOVED lines=14> */
.L_x_4792:
[----:B------:R-:W-:Y:S05]  /*0660*/  BSYNC.RECONVERGENT B1 ;  /* 0x0000000000017941 */ /* 0x000fea0003800200 */
.L_x_4791:
[----:B0-----:R-:W-:-:S06]  /*0670*/  FADD.FTZ R3, -R2, 1 ;  /* 0x3f80000002037421 */ /* 0x001fcc0000010100 */
[----:B------:R-:W0:Y:S02]  /*0680*/  MUFU.RCP R3, R3 ;  /* 0x0000000300037308 */ /* 0x000e240000001000 */
[----:B0-----:R-:W-:-:S06]  /*0690*/  FMUL.FTZ R2, R3, R2 ;  /* 0x0000000203027220 */ /* 0x001fcc0000410000 */
[----:B------:R-:W0:Y:S02]  /*06a0*/  MUFU.LG2 R2, R2 ;  /* 0x0000000200027308 */ /* 0x000e240000000c00 */
[----:B0-----:R-:W-:-:S05]  /*06b0*/  FMUL.FTZ R9, R2, 0.69314718246459960938 ;  /* 0x3f31721802097820 */ /* 0x001fca0000410000 */
[----:B------:R-:W-:-:S07]  /*06c0*/  F2FP.F16.F32.PACK_AB R9, RZ, R9 ;  /* 0x00000009ff09723e */ /* 0x000fce00000000ff */
.L_x_4790:
[----:B------:R-:W-:Y:S05]  /*06d0*/  BSYNC.RECONVERGENT B0 ;  /* 0x0000000000007941 */ /* 0x000fea0003800200 */
.L_x_4789:
        /* <DEDUP_REMOVED lines=14> */
.L_x_4796:
[----:B------:R-:W-:Y:S05]  /*07c0*/  BSYNC.RECONVERGENT B1 ;  /* 0x0000000000017941 */ /* 0x000fea0003800200 */
.L_x_4795:
[----:B0-----:R-:W-:-:S06]  /*07d0*/  FADD.FTZ R3, -R2, 1 ;  /* 0x3f80000002037421 */ /* 0x001fcc0000010100 */
[----:B------:R-:W0:Y:S02]  /*07e0*/  MUFU.RCP R3, R3 ;  /* 0x0000000300037308 */ /* 0x000e240000001000 */
[----:B0-----:R-:W-:-:S06]  /*07f0*/  FMUL.FTZ R2, R3, R2 ;  /* 0x0000000203027220 */ /* 0x001fcc0000410000 */
[----:B------:R-:W0:Y:S02]  /*0800*/  MUFU.LG2 R2, R2 ;  /* 0x0000000200027308 */ /* 0x000e240000000c00 */
[----:B0-----:R-:W-:-:S05]  /*0810*/  FMUL.FTZ R10, R2, 0.69314718246459960938 ;  /* 0x3f317218020a7820 */ /* 0x001fca0000410000 */
[----:B------:R-:W-:-:S07]  /*0820*/  F2FP.F16.F32.PACK_AB R10, RZ, R10 ;  /* 0x0000000aff0a723e */ /* 0x000fce00000000ff */
.L_x_4794:
[----:B------:R-:W-:Y:S05]  /*0830*/  BSYNC.RECONVERGENT B0 ;  /* 0x0000000000007941 */ /* 0x000fea0003800200 */
.L_x_4793:
        /* <DEDUP_REMOVED lines=14> */
.L_x_4800:
[----:B------:R-:W-:Y:S05]  /*0920*/  BSYNC.RECONVERGENT B1 ;  /* 0x0000000000017941 */ /* 0x000fea0003800200 */
.L_x_4799:
[----:B0-----:R-:W-:-:S04]  /*0930*/  FADD.FTZ R4, -R2, 1 ;  /* 0x3f80000002047421 */ /* 0x001fc80000010100 */
[----:B------:R-:W0:Y:S02]  /*0940*/  MUFU.RCP R3, R4 ;  /* 0x0000000400037308 */ /* 0x000e240000001000 */
[----:B0-----:R-:W-:-:S06]  /*0950*/  FMUL.FTZ R2, R3, R2 ;  /* 0x0000000203027220 */ /* 0x001fcc0000410000 */
[----:B------:R-:W0:Y:S02]  /*0960*/  MUFU.LG2 R2, R2 ;  /* 0x0000000200027308 */ /* 0x000e240000000c00 */
[----:B0-----:R-:W-:-:S05]  /*0970*/  FMUL.FTZ R3, R2, 0.69314718246459960938 ;  /* 0x3f31721802037820 */ /* 0x001fca0000410000 */
[----:B------:R-:W-:-:S07]  /*0980*/  F2FP.F16.F32.PACK_AB R3, RZ, R3 ;  /* 0x00000003ff03723e */ /* 0x000fce00000000ff */
.L_x_4798:
[----:B------:R-:W-:Y:S05]  /*0990*/  BSYNC.RECONVERGENT B0 ;  /* 0x0000000000007941 */ /* 0x000fea0003800200 */
.L_x_4797:
        /* <DEDUP_REMOVED lines=14> */
.L_x_4804:
[----:B------:R-:W-:Y:S05]  /*0a80*/  BSYNC.RECONVERGENT B1 ;  /* 0x0000000000017941 */ /* 0x000fea0003800200 */
.L_x_4803:
[----:B0-----:R-:W-:-:S04]  /*0a90*/  FADD.FTZ R4, -R2, 1 ;  /* 0x3f80000002047421 */ /* 0x001fc80000010100 */
[----:B------:R-:W0:Y:S02]  /*0aa0*/  MUFU.RCP R5, R4 ;  /* 0x0000000400057308 */ /* 0x000e240000001000 */
[----:B0-----:R-:W-:-:S06]  /*0ab0*/  FMUL.FTZ R5, R5, R2 ;  /* 0x0000000205057220 */ /* 0x001fcc0000410000 */
[----:B------:R-:W0:Y:S02]  /*0ac0*/  MUFU.LG2 R5, R5 ;  /* 0x0000000500057308 */ /* 0x000e240000000c00 */
[----:B0-----:R-:W-:-:S05]  /*0ad0*/  FMUL.FTZ R2, R5, 0.69314718246459960938 ;  /* 0x3f31721805027820 */ /* 0x001fca0000410000 */
[----:B------:R-:W-:-:S07]  /*0ae0*/  F2FP.F16.F32.PACK_AB R2, RZ, R2 ;  /* 0x00000002ff02723e */ /* 0x000fce00000000ff */
.L_x_4802:
[----:B------:R-:W-:Y:S05]  /*0af0*/  BSYNC.RECONVERGENT B0 ;  /* 0x0000000000007941 */ /* 0x000fea0003800200 */
.L_x_4801:
        /* <DEDUP_REMOVED lines=14> */
.L_x_4808:
[----:B------:R-:W-:Y:S05]  /*0be0*/  BSYNC.RECONVERGENT B1 ;  /* 0x0000000000017941 */ /* 0x000fea0003800200 */
.L_x_4807:
[----:B0-----:R-:W-:-:S06]  /*0bf0*/  FADD.FTZ R5, -R4, 1 ;  /* 0x3f80000004057421 */ /* 0x001fcc0000010100 */
[----:B------:R-:W0:Y:S02]  /*0c00*/  MUFU.RCP R5, R5 ;  /* 0x0000000500057308 */ /* 0x000e240000001000 */
[----:B0-----:R-:W-:-:S06]  /*0c10*/  FMUL.FTZ R6, R5, R4 ;  /* 0x0000000405067220 */ /* 0x001fcc0000410000 */
[----:B------:R-:W0:Y:S02]  /*0c20*/  MUFU.LG2 R6, R6 ;  /* 0x0000000600067308 */ /* 0x000e240000000c00 */
[----:B0-----:R-:W-:-:S05]  /*0c30*/  FMUL.FTZ R4, R6, 0.69314718246459960938 ;  /* 0x3f31721806047820 */ /* 0x001fca0000410000 */
[----:B------:R-:W-:-:S07]  /*0c40*/  F2FP.F16.F32.PACK_AB R4, RZ, R4 ;  /* 0x00000004ff04723e */ /* 0x000fce00000000ff */
.L_x_4806:
[----:B------:R-:W-:Y:S05]  /*0c50*/  BSYNC.RECONVERGENT B0 ;  /* 0x0000000000007941 */ /* 0x000fea0003800200 */
.L_x_4805:
        /* <DEDUP_REMOVED lines=14> */
.L_x_4812:
[----:B------:R-:W-:Y:S05]  /*0d40*/  BSYNC.RECONVERGENT B1 ;  /* 0x0000000000017941 */ /* 0x000fea0003800200 */
.L_x_4811:
[----:B0-----:R-:W-:-:S06]  /*0d50*/  FADD.FTZ R6, -R5, 1 ;  /* 0x3f80000005067421 */ /* 0x001fcc0000010100 */
[----:B------:R-:W0:Y:S02]  /*0d60*/  MUFU.RCP R6, R6 ;  /* 0x0000000600067308 */ /* 0x000e240000001000 */
[----:B0-----:R-:W-:-:S06]  /*0d70*/  FMUL.FTZ R11, R6, R5 ;  /* 0x00000005060b7220 */ /* 0x001fcc0000410000 */
[----:B------:R-:W0:Y:S02]  /*0d80*/  MUFU.LG2 R11, R11 ;  /* 0x0000000b000b7308 */ /* 0x000e240000000c00 */
[----:B0-----:R-:W-:-:S05]  /*0d90*/  FMUL.FTZ R5, R11, 0.69314718246459960938 ;  /* 0x3f3172180b057820 */ /* 0x001fca0000410000 */
[----:B------:R-:W-:-:S07]  /*0da0*/  F2FP.F16.F32.PACK_AB R5, RZ, R5 ;  /* 0x00000005ff05723e */ /* 0x000fce00000000ff */
.L_x_4810:
[----:B------:R-:W-:Y:S05]  /*0db0*/  BSYNC.RECONVERGENT B0 ;  /* 0x0000000000007941 */ /* 0x000fea0003800200 */
.L_x_4809:
        /* <DEDUP_REMOVED lines=13> */
.L_x_4816:
[----:B------:R-:W-:Y:S05]  /*0e90*/  BSYNC.RECONVERGENT B1 ;  /* 0x0000000000017941 */ /* 0x000fea0003800200 */
.L_x_4815:
[----:B0-----:R-:W-:-:S04]  /*0ea0*/  FADD.FTZ R11, -R17, 1 ;  /* 0x3f800000110b7421 */ /* 0x001fc80000010100 */
[----:B------:R-:W0:Y:S02]  /*0eb0*/  MUFU.RCP R6, R11 ;  /* 0x0000000b00067308 */ /* 0x000e240000001000 */
[----:B0-----:R-:W-:-:S06]  /*0ec0*/  FMUL.FTZ R17, R6, R17 ;  /* 0x0000001106117220 */ /* 0x001fcc0000410000 */
[----:B------:R-:W0:Y:S02]  /*0ed0*/  MUFU.LG2 R17, R17 ;  /* 0x0000001100117308 */ /* 0x000e240000000c00 */
[----:B0-----:R-:W-:-:S05]  /*0ee0*/  FMUL.FTZ R6, R17, 0.69314718246459960938 ;  /* 0x3f31721811067820 */ /* 0x001fca0000410000 */
[----:B------:R-:W-:-:S07]  /*0ef0*/  F2FP.F16.F32.PACK_AB R6, RZ, R6 ;  /* 0x00000006ff06723e */ /* 0x000fce00000000ff */
.L_x_4814:
[----:B------:R-:W-:Y:S05]  /*0f00*/  BSYNC.RECONVERGENT B0 ;  /* 0x0000000000007941 */ /* 0x000fea0003800200 */
.L_x_4813:
        /* <DEDUP_REMOVED lines=21> */
.L_x_4819:
[----:B------:R-:W-:-:S13]  /*1060*/  ISETP.GE.U32.AND P0, PT, R19, R16, PT ;  /* 0x000000101300720c */ /* 0x000fda0003f06070 */
[----:B------:R-:W-:Y:S05]  /*1070*/  @P0 BRA `(.L_x_4821) ;  /* 0x0000000000300947 */ /* 0x000fea0003800000 */
[----:B0-----:R-:W0:Y:S01]  /*1080*/  LDC.64 R8, c[0x0][0x398] ;  /* 0x0000e600ff087b82 */ /* 0x001e220000000a00 */
[----:B------:R-:W-:Y:S01]  /*1090*/  IADD3 R7, PT, PT, R0, R19, RZ ;  /* 0x0000001300077210 */ /* 0x000fe20007ffe0ff */
[----:B------:R-:W-:-:S04]  /*10a0*/  VIADD R19, R19, 0x80 ;  /* 0x0000008013137836 */ /* 0x000fc80000000000 */
[----:B0-----:R-:W-:-:S05]  /*10b0*/  IMAD.WIDE.U32 R8, R7, 0x2, R8 ;  /* 0x0000000207087825 */ /* 0x001fca00078e0008 */
[----:B------:R1:W-:Y:S02]  /*10c0*/  STG.E.U16 desc[UR4][R8.64], R3 ;  /* 0x0000000308007986 */ /* 0x0003e4000c101504 */
.L_x_4820:
[----:B------:R-:W-:-:S13]  /*10d0*/  ISETP.GE.U32.AND P0, PT, R19, R16, PT ;  /* 0x000000101300720c */ /* 0x000fda0003f06070 */
[----:B------:R-:W-:Y:S05]  /*10e0*/  @P0 BRA `(.L_x_4822) ;  /* 0x0000000000340947 */ /* 0x000fea0003800000 */
[----:B01----:R-:W0:Y:S01]  /*10f0*/  LDC.64 R8, c[0x0][0x398] ;  /* 0x0000e600ff087b82 */ /* 0x003e220000000a00 */
[----:B------:R-:W-:Y:S01]  /*1100*/  IADD3 R3, PT, PT, R0, R19, RZ ;  /* 0x0000001300037210 */ /* 0x000fe20007ffe0ff */
[----:B------:R-:W-:-:S04]  /*1110*/  VIADD R19, R19, 0x80 ;  /* 0x0000008013137836 */ /* 0x000fc80000000000 */
[----:B0-----:R-:W-:-:S05]  /*1120*/  IMAD.WIDE.U32 R8, R3, 0x2, R8 ;  /* 0x0000000203087825 */ /* 0x001fca00078e0008 */
[----:B------:R1:W-:Y:S02]  /*1130*/  STG.E.U16 desc[UR4][R8.64], R2 ;  /* 0x0000000208007986 */ /* 0x0003e4000c101504 */
.L_x_4821:
        /* <DEDUP_REMOVED lines=8> */
.L_x_4822:
[----:B------:R-:W-:Y:S05]  /*11c0*/  BSYNC.RELIABLE B1 ;  /* 0x0000000000017941 */ /* 0x000fea0003800100 */
.L_x_4818:
[----:B------:R-:W-:-:S13]  /*11d0*/  ISETP.GE.U32.AND P0, PT, R19, R16, PT ;  /* 0x000000101300720c */ /* 0x000fda0003f06070 */
[----:B-12---:R-:W1:Y:S01]  /*11e0*/  @!P0 LDC.64 R2, c[0x0][0x398] ;  /* 0x0000e600ff028b82 */ /* 0x006e620000000a00 */
[----:B------:R-:W-:Y:S01]  /*11f0*/  @!P0 IMAD.IADD R7, R0, 0x1, R19 ;  /* 0x0000000100078824 */ /* 0x000fe200078e0213 */
[----:B------:R-:W-:-:S03]  /*1200*/  @!P0 IADD3 R19, PT, PT, R19, 0x80, RZ ;  /* 0x0000008013138810 */ /* 0x000fc60007ffe0ff */
[----:B-1----:R-:W-:-:S05]  /*1210*/  @!P0 IMAD.WIDE.U32 R2, R7, 0x2, R2 ;  /* 0x0000000207028825 */ /* 0x002fca00078e0002 */
[----:B------:R2:W-:Y:S02]  /*1220*/  @!P0 STG.E.U16 desc[UR4][R2.64], R5 ;  /* 0x0000000502008986 */ /* 0x0005e4000c101504 */
.L_x_4823:
[----:B------:R-:W-:Y:S05]  /*1230*/  BSYNC.RECONVERGENT B0 ;  /* 0x0000000000007941 */ /* 0x000fea0003800200 */
.L_x_4817:
        /* <DEDUP_REMOVED lines=8> */
.L_x_4784:
[----:B------:R-:W0:Y:S01]  /*12c0*/  S2R R2, SR_TID.X ;  /* 0x0000000000027919 */ /* 0x000e220000002100 */
[----:B------:R-:W1:Y:S01]  /*12d0*/  LDC.64 R4, c[0x0][0x3a0] ;  /* 0x0000e800ff047b82 */ /* 0x000e620000000a00 */
[----:B------:R-:W2:Y:S01]  /*12e0*/  LDCU UR6, c[0x0][0x388] ;  /* 0x00007100ff0677ac */ /* 0x000ea20008000800 */
[----:B-1----:R-:W-:-:S04]  /*12f0*/  IMAD.WIDE.U32 R4, R0, 0x2, R4 ;  /* 0x0000000200047825 */ /* 0x002fc800078e0004 */
[----:B0-----:R-:W-:-:S06]  /*1300*/  IMAD.WIDE.U32 R4, R2, 0x10, R4 ;  /* 0x0000001002047825 */ /* 0x001fcc00078e0004 */
[----:B------:R-:W3:Y:S01]  /*1310*/  LDG.E.128 R4, desc[UR4][R4.64] ;  /* 0x0000000404047981 */ /* 0x000ee2000c1e1d00 */
[----:B------:R-:W-:Y:S01]  /*1320*/  BSSY.RECONVERGENT B0, `(.L_x_4824) ;  /* 0x0000009000007945 */ /* 0x000fe20003800200 */
[----:B------:R-:W-:Y:S02]  /*1330*/  IMAD.U32 R8, RZ, RZ, UR7 ;  /* 0x00000007ff087e24 */ /* 0x000fe4000f8e00ff */
[----:B---3--:R-:W-:-:S05]  /*1340*/  HADD2.F32 R3, -RZ, R4.H0_H0 ;  /* 0x20000004ff037230 */ /* 0x008fca0000004100 */
[----:B--2---:R-:W-:-:S13]  /*1350*/  FSETP.GEU.FTZ.AND P0, PT, R3, UR6, PT ;  /* 0x0000000603007c0b */ /* 0x004fda000bf1e000 */
[----:B------:R-:W-:Y:S05]  /*1360*/  @!P0 BRA `(.L_x_4825) ;  /* 0x0000000000108947 */ /* 0x000fea0003800000 */
[----:B------:R-:W0:Y:S01]  /*1370*/  LDCU UR8, c[0x0][0x38c] ;  /* 0x00007180ff0877ac */ /* 0x000e220008000800 */
[----:B------:R-:W-:Y:S02]  /*1380*/  MOV R8, R3 ;  /* 0x0000000300087202 */ /* 0x000fe40000000f00 */
[----:B0-----:R-:W-:-:S13]  /*1390*/  FSETP.GT.FTZ.AND P0, PT, R3, UR8, PT ;  /* 0x0000000803007c0b */ /* 0x001fda000bf14000 */
[----:B------:R-:W0:Y:S02]  /*13a0*/  @P0 LDC R8, c[0x0][0x38c] ;  /* 0x0000e300ff080b82 */ /* 0x000e240000000800 */
.L_x_4825:
[----:B------:R-:W-:Y:S05]  /*13b0*/  BSYNC.RECONVERGENT B0 ;  /* 0x0000000000007941 */ /* 0x000fea0003800200 */
.L_x_4824:
        /* <DEDUP_REMOVED lines=11> */
.L_x_4827:
[----:B------:R-:W-:Y:S05]  /*1470*/  BSYNC.RECONVERGENT B0 ;  /* 0x0000000000007941 */ /* 0x000fea0003800200 */
.L_x_4826:
        /* <DEDUP_REMOVED lines=11> */
.L_x_4829:
[----:B------:R-:W-:Y:S05]  /*1530*/  BSYNC.RECONVERGENT B0 ;  /* 0x0000000000007941 */ /* 0x000fea0003800200 */
.L_x_4828:
        /* <DEDUP_REMOVED lines=11> */
.L_x_4831:
[----:B------:R-:W-:Y:S05]  /*15f0*/  BSYNC.RECONVERGENT B0 ;  /* 0x0000000000007941 */ /* 0x000fea0003800200 */
.L_x_4830:
[----:B----4-:R-:W-:Y:S01]  /*1600*/  FADD.FTZ R12, -R11, 1 ;  /* 0x3f8000000b0c7421 */ /* 0x010fe20000010100 */
[----:B--2---:R-:W-:Y:S01]  /*1610*/  FMUL.FTZ R4, R14, R9 ;  /* 0x000000090e047220 */ /* 0x004fe20000410000 */
[----:B------:R-:W-:Y:S02]  /*1620*/  HADD2.F32 R9, -RZ, R6.H0_H0 ;  /* 0x20000006ff097230 */ /* 0x000fe40000004100 */
[----:B01----:R-:W-:Y:S01]  /*1630*/  FMUL.FTZ R3, R13, R8 ;  /* 0x000000080d037220 */ /* 0x003fe20000410000 */
[----:B---3--:R-:W-:Y:S01]  /*1640*/  FMUL.FTZ R5, R15, R10 ;  /* 0x0000000a0f057220 */ /* 0x008fe20000410000 */
        /* <DEDUP_REMOVED lines=14> */
.L_x_4833:
[----:B------:R-:W-:Y:S05]  /*1730*/  BSYNC.RECONVERGENT B0 ;  /* 0x0000000000007941 */ /* 0x000fea0003800200 */
.L_x_4832:
        /* <DEDUP_REMOVED lines=11> */
.L_x_4835:
[----:B------:R-:W-:Y:S05]  /*17f0*/  BSYNC.RECONVERGENT B0 ;  /* 0x0000000000007941 */ /* 0x000fea0003800200 */
.L_x_4834:
        /* <DEDUP_REMOVED lines=11> */
.L_x_4837:
[----:B------:R-:W-:Y:S05]  /*18b0*/  BSYNC.RECONVERGENT B0 ;  /* 0x0000000000007941 */ /* 0x000fea0003800200 */
.L_x_4836:
        /* <DEDUP_REMOVED lines=10> */
.L_x_4839:
[----:B------:R-:W-:Y:S05]  /*1960*/  BSYNC.RECONVERGENT B0 ;  /* 0x0000000000007941 */ /* 0x000fea0003800200 */
.L_x_4838:
[----:B0-----:R-:W-:Y:S01]  /*1970*/  FADD.FTZ R15, -R17, 1 ;  /* 0x3f800000110f7421 */ /* 0x001fe20000010100 */
[----:B-1----:R-:W0:Y:S01]  /*1980*/  LDC.64 R6, c[0x0][0x398] ;  /* 0x0000e600ff067b82 */ /* 0x002e220000000a00 */
[----:B------:R-:W-:Y:S01]  /*1990*/  FMUL.FTZ R12, R9, R12 ;  /* 0x0000000c090c7220 */ /* 0x000fe20000410000 */
[----:B--2---:R-:W-:Y:S01]  /*19a0*/  FMUL.FTZ R10, R13, R10 ;  /* 0x0000000a0d0a7220 */ /* 0x004fe20000410000 */
[----:B------:R-:W1:Y:S01]  /*19b0*/  MUFU.RCP R16, R15 ;  /* 0x0000000f00107308 */ /* 0x000e620000001000 */
[----:B----4-:R-:W-:Y:S01]  /*19c0*/  FMUL.FTZ R11, R14, R11 ;  /* 0x0000000b0e0b7220 */ /* 0x010fe20000410000 */
[----:B------:R-:W-:Y:S01]  /*19d0*/  FMUL.FTZ R9, R4, 0.69314718246459960938 ;  /* 0x3f31721804097820 */ /* 0x000fe20000410000 */
[----:B------:R-:W-:Y:S01]  /*19e0*/  FMUL.FTZ R5, R5, 0.69314718246459960938 ;  /* 0x3f31721805057820 */ /* 0x000fe20000410000 */
[----:B---3--:R-:W-:-:S04]  /*19f0*/  FMUL.FTZ R8, R8, 0.69314718246459960938 ;  /* 0x3f31721808087820 */ /* 0x008fc80000410000 */
[----:B------:R-:W2:Y:S01]  /*1a00*/  MUFU.LG2 R12, R12 ;  /* 0x0000000c000c7308 */ /* 0x000ea20000000c00 */
[----:B------:R-:W-:-:S07]  /*1a10*/  F2FP.F16.F32.PACK_AB R5, R8, R5 ;  /* 0x000000050805723e */ /* 0x000fce00000000ff */
[----:B------:R-:W3:Y:S01]  /*1a20*/  MUFU.LG2 R10, R10 ;  /* 0x0000000a000a7308 */ /* 0x000ee20000000c00 */
[----:B-1----:R-:W-:Y:S01]  /*1a30*/  FMUL.FTZ R16, R16, R17 ;  /* 0x0000001110107220 */ /* 0x002fe20000410000 */
[----:B0-----:R-:W-:-:S04]  /*1a40*/  IMAD.WIDE.U32 R6, R0, 0x2, R6 ;  /* 0x0000000200067825 */ /* 0x001fc800078e0006 */
[----:B------:R-:W-:Y:S02]  /*1a50*/  FMUL.FTZ R0, R3, 0.69314718246459960938 ;  /* 0x3f31721803007820 */ /* 0x000fe40000410000 */
[----:B------:R-:W0:Y:S01]  /*1a60*/  MUFU.LG2 R11, R11 ;  /* 0x0000000b000b7308 */ /* 0x000e220000000c00 */
[----:B--2---:R-:W-:Y:S01]  /*1a70*/  FMUL.FTZ R13, R12, 0.69314718246459960938 ;  /* 0x3f3172180c0d7820 */ /* 0x004fe20000410000 */
[----:B------:R-:W-:Y:S01]  /*1a80*/  IMAD.WIDE.U32 R2, R2, 0x10, R6 ;  /* 0x0000001002027825 */ /* 0x000fe200078e0006 */
[----:B------:R-:W-:-:S05]  /*1a90*/  F2FP.F16.F32.PACK_AB R4, R9, R0 ;  /* 0x000000000904723e */ /* 0x000fca00000000ff */
[----:B------:R-:W1:Y:S01]  /*1aa0*/  MUFU.LG2 R16, R16 ;  /* 0x0000001000107308 */ /* 0x000e620000000c00 */
[----:B---3--:R-:W-:Y:S01]  /*1ab0*/  FMUL.FTZ R10, R10, 0.69314718246459960938 ;  /* 0x3f3172180a0a7820 */ /* 0x008fe20000410000 */
[----:B0-----:R-:W-:-:S05]  /*1ac0*/  FMUL.FTZ R11, R11, 0.69314718246459960938 ;  /* 0x3f3172180b0b7820 */ /* 0x001fca0000410000 */
[----:B------:R-:W-:Y:S01]  /*1ad0*/  F2FP.F16.F32.PACK_AB R6, R11, R10 ;  /* 0x0000000a0b06723e */ /* 0x000fe200000000ff */
[----:B-1----:R-:W-:-:S05]  /*1ae0*/  FMUL.FTZ R12, R16, 0.69314718246459960938 ;  /* 0x3f317218100c7820 */ /* 0x002fca0000410000 */
[----:B------:R-:W-:-:S05]  /*1af0*/  F2FP.F16.F32.PACK_AB R7, R12, R13 ;  /* 0x0000000d0c07723e */ /* 0x000fca00000000ff */
[----:B------:R-:W-:Y:S01]  /*1b00*/  STG.E.128 desc[UR4][R2.64], R4 ;  /* 0x0000000402007986 */ /* 0x000fe2000c101d04 */
[----:B------:R-:W-:Y:S05]  /*1b10*/  EXIT ;  /* 0x000000000000794d */ /* 0x000fea0003800000 */
.L_x_4840:
        /* <DEDUP_REMOVED lines=14> */
.L_x_11348:


//--------------------- .text._ZN2at6native18elementwise_kernelILi128ELi4EZNS0_15gpu_kernel_implIZZZNS0_17logit_kernel_cudaERNS_18TensorIteratorBaseERKN3c106ScalarEENKUlvE_clEvENKUlvE1_clEvEUlNS5_4HalfEE_EEvS4_RKT_EUliE_EEviT1_ --------------------------
	.section	.text._ZN2at6native18elementwise_kernelILi128ELi4EZNS0_15gpu_kernel_implIZZZNS0_17logit_kernel_cudaERNS_18TensorIteratorBaseERKN3c106ScalarEENKUlvE_clEvENKUlvE1_clEvEUlNS5_4HalfEE_EEvS4_RKT_EUliE_EEviT1_,"ax",@progbits
	.align	128
        .global         _ZN2at6native18elementwise_kernelILi128ELi4EZNS0_15gpu_kernel_implIZZZNS0_17logit_kernel_cudaERNS_18TensorIteratorBaseERKN3c106ScalarEENKUlvE_clEvENKUlvE1_clEvEUlNS5_4HalfEE_EEvS4_RKT_EUliE_EEviT1_
        .type           _ZN2at6native18elementwise_kernelILi128ELi4EZNS0_15gpu_kernel_implIZZZNS0_17logit_kernel_cudaERNS_18TensorIteratorBaseERKN3c106ScalarEENKUlvE_clEvENKUlvE1_clEvEUlNS5_4HalfEE_EEvS4_RKT_EUliE_EEviT1_,@function
        .size           _ZN2at6native18elementwise_kernelILi128ELi4EZNS0_15gpu_kernel_implIZZZNS0_17logit_kernel_cudaERNS_18TensorIteratorBaseERKN3c106ScalarEENKUlvE_clEvENKUlvE1_clEvEUlNS5_4HalfEE_EEvS4_RKT_EUliE_EEviT1_,(.L_x_11349 - _ZN2at6native18elementwise_kernelILi128ELi4EZNS0_15gpu_kernel_implIZZZNS0_17logit_kernel_cudaERNS_18TensorIteratorBaseERKN3c106ScalarEENKUlvE_clEvENKUlvE1_clEvEUlNS5_4HalfEE_EEvS4_RKT_EUliE_EEviT1_)
        .other          _ZN2at6native18elementwise_kernelILi128ELi4EZNS0_15gpu_kernel_implIZZZNS0_17logit_kernel_cudaERNS_18TensorIteratorBaseERKN3c106ScalarEENKUlvE_clEvENKUlvE1_clEvEUlNS5_4HalfEE_EEvS4_RKT_EUliE_EEviT1_,@"STO_CUDA_ENTRY STV_DEFAULT"
_ZN2at6native18elementwise_kernelILi128ELi4EZNS0_15gpu_kernel_implIZZZNS0_17logit_kernel_cudaERNS_18TensorIteratorBaseERKN3c106ScalarEENKUlvE_clEvENKUlvE1_clEvEUlNS5_4HalfEE_EEvS4_RKT_EUliE_EEviT1_:
.text._ZN2at6native18elementwise_kernelILi128ELi4EZNS0_15gpu_kernel_implIZZZNS0_17logit_kernel_cudaERNS_18TensorIteratorBaseERKN3c106ScalarEENKUlvE_clEvENKUlvE1_clEvEUlNS5_4HalfEE_EEvS4_RKT_EUliE_EEviT1_:
        /* <DEDUP_REMOVED lines=319> */
.L_x_4843:
        /* <DEDUP_REMOVED lines=18> */
.L_x_4847:
[----:B------:R-:W2:Y:S02]  /*1510*/  LDG.E.U8 R2, desc[UR36][R2.64] ;  /* 0x0000002402027981 */ /* 0x000ea4000c1e1100 */
[----:B--2---:R-:W-:-:S04]  /*1520*/  I2FP.F32.U32 R0, R2 ;  /* 0x0000000200007245 */ /* 0x004fc80000201000 */
[----:B------:R-:W-:Y:S01]  /*1530*/  F2FP.F16.F32.PACK_AB R0, RZ, R0 ;  /* 0x00000000ff00723e */ /* 0x000fe200000000ff */
[----:B------:R-:W-:Y:S06]  /*1540*/  BRA `(.L_x_4849) ;  /* 0x0000000c007c7947 */ /* 0x000fec0003800000 */
.L_x_4846:
        /* <DEDUP_REMOVED lines=10> */
.L_x_4851:
[----:B------:R-:W2:Y:S02]  /*15f0*/  LDG.E R2, desc[UR36][R2.64] ;  /* 0x0000002402027981 */ /* 0x000ea4000c1e1900 */
[----:B--2---:R-:W-:-:S04]  /*1600*/  I2FP.F32.S32 R0, R2 ;  /* 0x0000000200007245 */ /* 0x004fc80000201400 */
[----:B------:R-:W-:Y:S01]  /*1610*/  F2FP.F16.F32.PACK_AB R0, RZ, R0 ;  /* 0x00000000ff00723e */ /* 0x000fe200000000ff */
[----:B------:R-:W-:Y:S06]  /*1620*/  BRA `(.L_x_4849) ;  /* 0x0000000c00447947 */ /* 0x000fec0003800000 */
.L_x_4850:
[----:B------:R-:W2:Y:S02]  /*1630*/  LDG.E.U16 R2, desc[UR36][R2.64] ;  /* 0x0000002402027981 */ /* 0x000ea4000c1e1500 */
[----:B--2---:R-:W0:Y:S02]  /*1640*/  I2F.S16 R0, R2 ;  /* 0x0000000200007306 */ /* 0x004e240000101400 */
[----:B0-----:R-:W-:Y:S01]  /*1650*/  F2FP.F16.F32.PACK_AB R0, RZ, R0 ;  /* 0x00000000ff00723e */ /* 0x001fe200000000ff */
[----:B------:R-:W-:Y:S06]  /*1660*/  BRA `(.L_x_4849) ;  /* 0x0000000c00347947 */ /* 0x000fec0003800000 */
.L_x_4845:
        /* <DEDUP_REMOVED lines=9> */
.L_x_4853:
[----:B------:R0:W5:Y:S01]  /*1700*/  LDG.E.U16 R0, desc[UR36][R2.64] ;  /* 0x0000002402007981 */ /* 0x000162000c1e1500 */
[----:B------:R-:W-:Y:S05]  /*1710*/  BRA `(.L_x_4849) ;  /* 0x0000000c00087947 */ /* 0x000fea0003800000 */
.L_x_4852:
        /* <DEDUP_REMOVED lines=9> */
.L_x_4855:
[----:B------:R1:W5:Y:S01]  /*17b0*/  LDG.E.U16 R0, desc[UR36][R2.64] ;  /* 0x0000002402007981 */ /* 0x000362000c1e1500 */
[----:B------:R-:W-:Y:S05]  /*17c0*/  BRA `(.L_x_4849) ;  /* 0x0000000800dc7947 */ /* 0x000fea0003800000 */
.L_x_4854:
        /* <DEDUP_REMOVED lines=8> */
.L_x_4844:
        /* <DEDUP_REMOVED lines=13> */
.L_x_4858:
        /* <DEDUP_REMOVED lines=8> */
.L_x_4857:
        /* <DEDUP_REMOVED lines=27> */
.L_x_4860:
        /* <DEDUP_REMOVED lines=13> */
.L_x_4859:
[----:B------:R-:W2:Y:S02]  /*1c20*/  LDG.E.U16 R0, desc[UR36][R2.64] ;  /* 0x0000002402007981 */ /* 0x000ea4000c1e1500 */
[----:B--2---:R-:W-:-:S04]  /*1c30*/  SHF.L.U32 R0, R0, 0x10, RZ ;  /* 0x0000001000007819 */ /* 0x004fc800000006ff */
[----:B------:R-:W-:Y:S01]  /*1c40*/  F2FP.F16.F32.PACK_AB R0, RZ, R0 ;  /* 0x00000000ff00723e */ /* 0x000fe200000000ff */
[----:B------:R-:W-:Y:S06]  /*1c50*/  BRA `(.L_x_4849) ;  /* 0x0000000400b87947 */ /* 0x000fec0003800000 */
.L_x_4856:
        /* <DEDUP_REMOVED lines=12> */
.L_x_4863:
        /* <DEDUP_REMOVED lines=21> */
.L_x_4867:
[----:B------:R-:W-:Y:S05]  /*1e70*/  BSYNC.RECONVERGENT B1 ;  /* 0x0000000000017941 */ /* 0x000fea0003800200 */
.L_x_4866:
[----:B------:R-:W-:Y:S01]  /*1e80*/  IMAD.SHL.U32 R0, R0, 0x100000, RZ ;  /* 0x0010000000007824 */ /* 0x000fe200078e00ff */
[----:B------:R-:W-:-:S04]  /*1e90*/  LEA R2, R2, 0x3b800000, 0x17 ;  /* 0x3b80000002027811 */ /* 0x000fc800078eb8ff */
[----:B------:R-:W-:-:S07]  /*1ea0*/  LOP3.LUT R0, R2, R0, R7, 0xfe, !PT ;  /* 0x0000000002007212 */ /* 0x000fce00078efe07 */
.L_x_4865:
[----:B------:R-:W-:Y:S05]  /*1eb0*/  BSYNC.RECONVERGENT B0 ;  /* 0x0000000000007941 */ /* 0x000fea0003800200 */
.L_x_4864:
[----:B------:R-:W-:Y:S01]  /*1ec0*/  F2FP.F16.F32.PACK_AB R0, RZ, R0 ;  /* 0x00000000ff00723e */ /* 0x000fe200000000ff */
[----:B------:R-:W-:Y:S06]  /*1ed0*/  BRA `(.L_x_4849) ;  /* 0x0000000400187947 */ /* 0x000fec0003800000 */
.L_x_4862:
        /* <DEDUP_REMOVED lines=21> */
.L_x_4871:
[----:B------:R-:W-:Y:S05]  /*2030*/  BSYNC.RECONVERGENT B1 ;  /* 0x0000000000017941 */ /* 0x000fea0003800200 */
.L_x_4870:
[----:B------:R-:W-:Y:S01]  /*2040*/  IMAD.SHL.U32 R0, R0, 0x200000, RZ ;  /* 0x0020000000007824 */ /* 0x000fe200078e00ff */
[----:B------:R-:W-:-:S04]  /*2050*/  LEA R2, R2, 0x37800000, 0x17 ;  /* 0x3780000002027811 */ /* 0x000fc800078eb8ff */
[----:B------:R-:W-:-:S07]  /*2060*/  LOP3.LUT R0, R2, R0, R7, 0xfe, !PT ;  /* 0x0000000002007212 */ /* 0x000fce00078efe07 */
.L_x_4869:
[----:B------:R-:W-:Y:S05]  /*2070*/  BSYNC.RECONVERGENT B0 ;  /* 0x0000000000007941 */ /* 0x000fea0003800200 */
.L_x_4868:
[----:B------:R-:W-:Y:S01]  /*2080*/  F2FP.F16.F32.PACK_AB R0, RZ, R0 ;  /* 0x00000000ff00723e */ /* 0x000fe200000000ff */
[----:B------:R-:W-:Y:S06]  /*2090*/  BRA `(.L_x_4849) ;  /* 0x0000000000a87947 */ /* 0x000fec0003800000 */
.L_x_4861:
[----:B------:R-:W-:-:S09]  /*20a0*/  UISETP.NE.AND UP0, UPT, UR4, 0x1c, UPT ;  /* 0x0000001c0400788c */ /* 0x000fd2000bf05270 */
[----:B------:R-:W-:Y:S05]  /*20b0*/  BRA.U !UP0, `(.L_x_4872) ;  /* 0x0000000108947547 */ /* 0x000fea000b800000 */
[----:B------:R-:W-:-:S09]  /*20c0*/  UISETP.NE.AND UP0, UPT, UR4, 0x1d, UPT ;  /* 0x0000001d0400788c */ /* 0x000fd2000bf05270 */
[----:B------:R-:W-:Y:S05]  /*20d0*/  BRA.U !UP0, `(.L_x_4873) ;  /* 0x00000001087c7547 */ /* 0x000fea000b800000 */
[----:B------:R-:W-:-:S09]  /*20e0*/  UISETP.NE.AND UP0, UPT, UR4, 0x2c, UPT ;  /* 0x0000002c0400788c */ /* 0x000fd2000bf05270 */
[----:B------:R-:W-:Y:S05]  /*20f0*/  BRA.U !UP0, `(.L_x_4874) ;  /* 0x0000000108487547 */ /* 0x000fea000b800000 */
.L_x_4848:
        /* <DEDUP_REMOVED lines=16> */
.L_x_4875:
[----:B------:R-:W-:Y:S01]  /*2200*/  PRMT R0, RZ, 0x7610, R0 ;  /* 0x00007610ff007816 */ /* 0x000fe20000000000 */
[----:B------:R-:W-:Y:S06]  /*2210*/  BRA `(.L_x_4849) ;  /* 0x0000000000487947 */ /* 0x000fec0003800000 */
.L_x_4874:
        /* <DEDUP_REMOVED lines=8> */
.L_x_4877:
[----:B------:R-:W-:Y:S05]  /*22a0*/  BSYNC.RECONVERGENT B0 ;  /* 0x0000000000007941 */ /* 0x000fea0003800200 */
.L_x_4876:
[----:B------:R-:W-:Y:S01]  /*22b0*/  F2FP.F16.F32.PACK_AB R0, RZ, R0 ;  /* 0x00000000ff00723e */ /* 0x000fe200000000ff */
[----:B------:R-:W-:Y:S06]  /*22c0*/  BRA `(.L_x_4849) ;  /* 0x00000000001c7947 */ /* 0x000fec0003800000 */
.L_x_4873:
[----:B------:R-:W2:Y:S02]  /*22d0*/  LDG.E.64 R2, desc[UR36][R2.64] ;  /* 0x0000002402027981 */ /* 0x000ea4000c1e1b00 */
[----:B--2---:R-:W0:Y:S02]  /*22e0*/  I2F.U64 R0, R2 ;  /* 0x0000000200007312 */ /* 0x004e240000301000 */
[----:B0-----:R-:W-:Y:S01]  /*22f0*/  F2FP.F16.F32.PACK_AB R0, RZ, R0 ;  /* 0x00000000ff00723e */ /* 0x001fe200000000ff */
[----:B------:R-:W-:Y:S06]  /*2300*/  BRA `(.L_x_4849) ;  /* 0x00000000000c7947 */ /* 0x000fec0003800000 */
.L_x_4872:
[----:B------:R-:W2:Y:S02]  /*2310*/  LDG.E R2, desc[UR36][R2.64] ;  /* 0x0000002402027981 */ /* 0x000ea4000c1e1900 */
[----:B--2---:R-:W-:-:S04]  /*2320*/  I2FP.F32.U32 R0, R2 ;  /* 0x0000000200007245 */ /* 0x004fc80000201000 */
[----:B------:R-:W-:-:S07]  /*2330*/  F2FP.F16.F32.PACK_AB R0, RZ, R0 ;  /* 0x00000000ff00723e */ /* 0x000fce00000000ff */
.L_x_4849:
[----:B-----5:R-:W-:Y:S01]  /*2340*/  HADD2.F32 R0, -RZ, R0.H0_H0 ;  /* 0x20000000ff007230 */ /* 0x020fe20000004100 */
[----:B------:R-:W2:Y:S04]  /*2350*/  LDCU.64 UR6, c[0x0][0x580] ;  /* 0x0000b000ff0677ac */ /* 0x000ea80008000a00 */
[----:B------:R-:W-:Y:S01]  /*2360*/  FADD.FTZ R4, -R0, 1 ;  /* 0x3f80000000047421 */ /* 0x000fe20000010100 */
[----:B------:R-:W-:-:S03]  /*2370*/  UPRMT UR4, UR42, 0x9910, URZ ;  /* 0x000099102a047896 */ /* 0x000fc600080000ff */
[----:B01----:R-:W0:Y:S01]  /*2380*/  MUFU.RCP R3, R4 ;  /* 0x0000000400037308 */ /* 0x003e220000001000 */
[----:B------:R-:W-:Y:S01]  /*2390*/  UISETP.GT.AND UP0, UPT, UR4, 0x9, UPT ;  /* 0x000000090400788c */ /* 0x000fe2000bf04270 */
[----:B--2---:R-:W-:Y:S01]  /*23a0*/  IADD3 R2, P0, PT, R16, UR6, RZ ;  /* 0x0000000610027c10 */ /* 0x004fe2000ff1e0ff */
[----:B0-----:R-:W-:-:S04]  /*23b0*/  FMUL.FTZ R0, R0, R3 ;  /* 0x0000000300007220 */ /* 0x001fc80000410000 */
        /* <DEDUP_REMOVED lines=17> */
.L_x_4881:
[----:B------:R-:W-:-:S06]  /*24d0*/  HADD2.F32 R5, -RZ, R5.H0_H0 ;  /* 0x20000005ff057230 */ /* 0x000fcc0000004100 */
[----:B------:R-:W0:Y:S02]  /*24e0*/  F2I.S64.TRUNC R4, R5 ;  /* 0x0000000500047311 */ /* 0x000e24000020d900 */
[----:B0-----:R3:W-:Y:S01]  /*24f0*/  STG.E.U8 desc[UR36][R2.64], R4 ;  /* 0x0000000402007986 */ /* 0x0017e2000c101124 */
[----:B------:R-:W-:Y:S05]  /*2500*/  BRA `(.L_x_4883) ;  /* 0x0000000c00707947 */ /* 0x000fea0003800000 */
.L_x_4880:
        /* <DEDUP_REMOVED lines=10> */
.L_x_4885:
[----:B------:R-:W-:-:S06]  /*25b0*/  HADD2.F32 R5, -RZ, R5.H0_H0 ;  /* 0x20000005ff057230 */ /* 0x000fcc0000004100 */
[----:B------:R-:W0:Y:S02]  /*25c0*/  F2I.FTZ.TRUNC.NTZ R5, R5 ;  /* 0x0000000500057305 */ /* 0x000e24000021f100 */
[----:B0-----:R1:W-:Y:S01]  /*25d0*/  STG.E desc[UR36][R2.64], R5 ;  /* 0x0000000502007986 */ /* 0x0013e2000c101924 */
[----:B------:R-:W-:Y:S05]  /*25e0*/  BRA `(.L_x_4883) ;  /* 0x0000000c00387947 */ /* 0x000fea0003800000 */
.L_x_4884:
[----:B------:R-:W-:-:S06]  /*25f0*/  HADD2.F32 R5, -RZ, R5.H0_H0 ;  /* 0x20000005ff057230 */ /* 0x000fcc0000004100 */
[----:B------:R-:W0:Y:S02]  /*2600*/  F2I.FTZ.TRUNC.NTZ R5, R5 ;  /* 0x0000000500057305 */ /* 0x000e24000021f100 */
[----:B0-----:R2:W-:Y:S01]  /*2610*/  STG.E.U16 desc[UR36][R2.64], R5 ;  /* 0x0000000502007986 */ /* 0x0015e2000c101524 */
[----:B------:R-:W-:Y:S05]  /*2620*/  BRA `(.L_x_4883) ;  /* 0x0000000c00287947 */ /* 0x000fea0003800000 */
.L_x_4879:
        /* <DEDUP_REMOVED lines=9> */
.L_x_4887:
[----:B------:R0:W-:Y:S01]  /*26c0*/  STG.E.U16 desc[UR36][R2.64], R5 ;  /* 0x0000000502007986 */ /* 0x0001e2000c101524 */
[----:B------:R-:W-:Y:S05]  /*26d0*/  BRA `(.L_x_4883) ;  /* 0x0000000800fc7947 */ /* 0x000fea0003800000 */
.L_x_4886:
        /* <DEDUP_REMOVED lines=10> */
.L_x_4889:
[----:B------:R-:W-:-:S05]  /*2780*/  HADD2.F32 R0, -RZ, R5.H0_H0 ;  /* 0x20000005ff007230 */ /* 0x000fca0000004100 */
[----:B------:R-:W-:-:S04]  /*2790*/  F2FP.F16.F32.PACK_AB R0, RZ, R0 ;  /* 0x00000000ff00723e */ /* 0x000fc800000000ff */
[----:B------:R-:W-:-:S05]  /*27a0*/  PRMT R0, R0, 0x5410, RZ ;  /* 0x0000541000007816 */ /* 0x000fca00000000ff */
[----:B------:R0:W-:Y:S01]  /*27b0*/  STG.E desc[UR36][R2.64], R0 ;  /* 0x0000000002007986 */ /* 0x0001e2000c101924 */
[----:B------:R-:W-:Y:S05]  /*27c0*/  BRA `(.L_x_4883) ;  /* 0x0000000800c07947 */ /* 0x000fea0003800000 */
.L_x_4888:
[----:B------:R-:W-:-:S05]  /*27d0*/  HADD2.F32 R4, -RZ, R5.H0_H0 ;  /* 0x20000005ff047230 */ /* 0x000fca0000004100 */
[----:B------:R-:W-:-:S06]  /*27e0*/  FMUL.FTZ R4, R4, 1 ;  /* 0x3f80000004047820 */ /* 0x000fcc0000410000 */
[----:B------:R-:W0:Y:S02]  /*27f0*/  F2F.F64.F32 R4, R4 ;  /* 0x0000000400047310 */ /* 0x000e240000201800 */
[----:B0-----:R0:W-:Y:S01]  /*2800*/  STG.E.64 desc[UR36][R2.64], R4 ;  /* 0x0000000402007986 */ /* 0x0011e2000c101b24 */
[----:B------:R-:W-:Y:S05]  /*2810*/  BRA `(.L_x_4883) ;  /* 0x0000000800ac7947 */ /* 0x000fea0003800000 */
.L_x_4878:
        /* <DEDUP_REMOVED lines=13> */
.L_x_4892:
[----:B------:R-:W-:Y:S01]  /*28f0*/  HADD2.F32 R5, -RZ, R5.H0_H0 ;  /* 0x20000005ff057230 */ /* 0x000fe20000004100 */
[----:B------:R-:W-:-:S04]  /*2900*/  CS2R R6, SRZ ;  /* 0x0000000000067805 */ /* 0x000fc8000001ff00 */
[----:B------:R-:W-:-:S06]  /*2910*/  FMUL.FTZ R5, R5, 1 ;  /* 0x3f80000005057820 */ /* 0x000fcc0000410000 */
[----:B------:R-:W0:Y:S02]  /*2920*/  F2F.F64.F32 R4, R5 ;  /* 0x0000000500047310 */ /* 0x000e240000201800 */
[----:B0-----:R0:W-:Y:S01]  /*2930*/  STG.E.128 desc[UR36][R2.64], R4 ;  /* 0x0000000402007986 */ /* 0x0011e2000c101d24 */
[----:B------:R-:W-:Y:S05]  /*2940*/  BRA `(.L_x_4883) ;  /* 0x0000000800607947 */ /* 0x000fea0003800000 */
.L_x_4891:
        /* <DEDUP_REMOVED lines=19> */
.L_x_4896:
[----:B------:R-:W-:Y:S05]  /*2a80*/  BSYNC.RECONVERGENT B0 ;  /* 0x0000000000007941 */ /* 0x000fea0003800200 */
.L_x_4895:
[----:B------:R-:W-:-:S05]  /*2a90*/  LOP3.LUT R5, R0, 0x80, R5, 0xf8, !PT ;  /* 0x0000008000057812 */ /* 0x000fca00078ef805 */
[----:B------:R0:W-:Y:S01]  /*2aa0*/  STG.E.U8 desc[UR36][R2.64], R5 ;  /* 0x0000000502007986 */ /* 0x0001e2000c101124 */
[----:B------:R-:W-:Y:S05]  /*2ab0*/  BRA `(.L_x_4883) ;  /* 0x0000000800047947 */ /* 0x000fea0003800000 */
.L_x_4894:
        /* <DEDUP_REMOVED lines=15> */
.L_x_4898:
[----:B------:R-:W-:Y:S05]  /*2bb0*/  BSYNC.RECONVERGENT B0 ;  /* 0x0000000000007941 */ /* 0x000fea0003800200 */
.L_x_4897:
[----:B------:R-:W-:-:S05]  /*2bc0*/  LOP3.LUT R5, R0, 0x80, R5, 0xf8, !PT ;  /* 0x0000008000057812 */ /* 0x000fca00078ef805 */
[----:B------:R0:W-:Y:S01]  /*2bd0*/  STG.E.U8 desc[UR36][R2.64], R5 ;  /* 0x0000000502007986 */ /* 0x0001e2000c101124 */
[----:B------:R-:W-:Y:S05]  /*2be0*/  BRA `(.L_x_4883) ;  /* 0x0000000400b87947 */ /* 0x000fea0003800000 */
.L_x_4893:
[----:B------:R-:W-:-:S05]  /*2bf0*/  HADD2.F32 R0, -RZ, R5.H0_H0 ;  /* 0x20000005ff007230 */ /* 0x000fca0000004100 */
[----:B------:R-:W-:-:S05]  /*2c00*/  F2FP.BF16.F32.PACK_AB R0, RZ, R0 ;  /* 0x00000000ff00723e */ /* 0x000fca00000010ff */
[----:B------:R0:W-:Y:S01]  /*2c10*/  STG.E.U16 desc[UR36][R2.64], R0 ;  /* 0x0000000002007986 */ /* 0x0001e2000c101524 */
[----:B------:R-:W-:Y:S05]  /*2c20*/  BRA `(.L_x_4883) ;  /* 0x0000000400a87947 */ /* 0x000fea0003800000 */
.L_x_4890:
        /* <DEDUP_REMOVED lines=12> */
.L_x_4901:
        /* <DEDUP_REMOVED lines=13> */
.L_x_4904:
[----:B------:R-:W-:-:S04]  /*2dc0*/  SHF.R.U32.HI R0, RZ, 0x14, R5 ;  /* 0x00000014ff007819 */ /* 0x000fc80000011605 */
[----:B------:R-:W-:-:S04]  /*2dd0*/  LOP3.LUT R0, R0, 0x1, RZ, 0xc0, !PT ;  /* 0x0000000100007812 */ /* 0x000fc800078ec0ff */
[----:B------:R-:W-:-:S04]  /*2de0*/  IADD3 R0, PT, PT, R5, 0x487ffff, R0 ;  /* 0x0487ffff05007810 */ /* 0x000fc80007ffe000 */
[----:B------:R-:W-:-:S04]  /*2df0*/  SHF.R.U32.HI R0, RZ, 0x14, R0 ;  /* 0x00000014ff007819 */ /* 0x000fc80000011600 */
[----:B------:R-:W-:-:S07]  /*2e00*/  LOP3.LUT R4, R0, 0xff, RZ, 0xc0, !PT ;  /* 0x000000ff00047812 */ /* 0x000fce00078ec0ff */
.L_x_4905:
[----:B------:R-:W-:-:S04]  /*2e10*/  SHF.R.U32.HI R5, RZ, 0x18, R5 ;  /* 0x00000018ff057819 */ /* 0x000fc80000011605 */
[----:B------:R-:W-:-:S04]  /*2e20*/  LOP3.LUT R4, R4, 0x80, R5, 0xf8, !PT ;  /* 0x0000008004047812 */ /* 0x000fc800078ef805 */
[----:B------:R-:W-:-:S07]  /*2e30*/  PRMT R0, R4, 0x7610, R0 ;  /* 0x0000761004007816 */ /* 0x000fce0000000000 */
.L_x_4903:
[----:B------:R-:W-:Y:S05]  /*2e40*/  BSYNC.RECONVERGENT B0 ;  /* 0x0000000000007941 */ /* 0x000fea0003800200 */
.L_x_4902:
[----:B------:R0:W-:Y:S01]  /*2e50*/  STG.E.U8 desc[UR36][R2.64], R0 ;  /* 0x0000000002007986 */ /* 0x0001e2000c101124 */
[----:B------:R-:W-:Y:S05]  /*2e60*/  BRA `(.L_x_4883) ;  /* 0x0000000400187947 */ /* 0x000fea0003800000 */
.L_x_4900:
        /* <DEDUP_REMOVED lines=13> */
.L_x_4908:
[----:B------:R-:W-:-:S04]  /*2f40*/  SHF.R.U32.HI R0, RZ, 0x15, R5 ;  /* 0x00000015ff007819 */ /* 0x000fc80000011605 */
[----:B------:R-:W-:-:S04]  /*2f50*/  LOP3.LUT R0, R0, 0x1, RZ, 0xc0, !PT ;  /* 0x0000000100007812 */ /* 0x000fc800078ec0ff */
[----:B------:R-:W-:-:S04]  /*2f60*/  IADD3 R0, PT, PT, R5, 0x88fffff, R0 ;  /* 0x088fffff05007810 */ /* 0x000fc80007ffe000 */
[----:B------:R-:W-:-:S04]  /*2f70*/  SHF.R.U32.HI R0, RZ, 0x15, R0 ;  /* 0x00000015ff007819 */ /* 0x000fc80000011600 */
[----:B------:R-:W-:-:S07]  /*2f80*/  LOP3.LUT R4, R0, 0xff, RZ, 0xc0, !PT ;  /* 0x000000ff00047812 */ /* 0x000fce00078ec0ff */
.L_x_4909:
[----:B------:R-:W-:-:S04]  /*2f90*/  SHF.R.U32.HI R5, RZ, 0x18, R5 ;  /* 0x00000018ff057819 */ /* 0x000fc80000011605 */
[----:B------:R-:W-:-:S04]  /*2fa0*/  LOP3.LUT R4, R4, 0x80, R5, 0xf8, !PT ;  /* 0x0000008004047812 */ /* 0x000fc800078ef805 */
[----:B------:R-:W-:-:S07]  /*2fb0*/  PRMT R0, R4, 0x7610, R0 ;  /* 0x0000761004007816 */ /* 0x000fce0000000000 */
.L_x_4907:
[----:B------:R-:W-:Y:S05]  /*2fc0*/  BSYNC.RECONVERGENT B0 ;  /* 0x0000000000007941 */ /* 0x000fea0003800200 */
.L_x_4906:
[----:B------:R0:W-:Y:S01]  /*2fd0*/  STG.E.U8 desc[UR36][R2.64], R0 ;  /* 0x0000000002007986 */ /* 0x0001e2000c101124 */
[----:B------:R-:W-:Y:S05]  /*2fe0*/  BRA `(.L_x_4883) ;  /* 0x0000000000b87947 */ /* 0x000fea0003800000 */
.L_x_4899:
[----:B------:R-:W-:-:S09]  /*2ff0*/  UISETP.NE.AND UP0, UPT, UR4, 0x1c, UPT ;  /* 0x0000001c0400788c */ /* 0x000fd2000bf05270 */
[----:B------:R-:W-:Y:S05]  /*3000*/  BRA.U !UP0, `(.L_x_4910) ;  /* 0x0000000108a47547 */ /* 0x000fea000b800000 */
[----:B------:R-:W-:-:S09]  /*3010*/  UISETP.NE.AND UP0, UPT, UR4, 0x1d, UPT ;  /* 0x0000001d0400788c */ /* 0x000fd2000bf05270 */
[----:B------:R-:W-:Y:S05]  /*3020*/  BRA.U !UP0, `(.L_x_4911) ;  /* 0x00000001088c7547 */ /* 0x000fea000b800000 */
[----:B------:R-:W-:-:S09]  /*3030*/  UISETP.NE.AND UP0, UPT, UR4, 0x2c, UPT ;  /* 0x0000002c0400788c */ /* 0x000fd2000bf05270 */
[----:B------:R-:W-:Y:S05]  /*3040*/  BRA.U !UP0, `(.L_x_4912) ;  /* 0x0000000108447547 */ /* 0x000fea000b800000 */
.L_x_4882:
        /* <DEDUP_REMOVED lines=16> */
.L_x_4913:
[----:B------:R-:W-:Y:S05]  /*3150*/  BRA `(.L_x_4883) ;  /* 0x00000000005c7947 */ /* 0x000fea0003800000 */
.L_x_4912:
        /* <DEDUP_REMOVED lines=16> */
.L_x_4911:
[----:B------:R-:W-:-:S06]  /*3260*/  HADD2.F32 R5, -RZ, R5.H0_H0 ;  /* 0x20000005ff057230 */ /* 0x000fcc0000004100 */
[----:B------:R-:W0:Y:S02]  /*3270*/  F2I.U64.TRUNC R4, R5 ;  /* 0x0000000500047311 */ /* 0x000e24000020d800 */
[----:B0-----:R0:W-:Y:S01]  /*3280*/  STG.E.64 desc[UR36][R2.64], R4 ;  /* 0x0000000402007986 */ /* 0x0011e2000c101b24 */
[----:B------:R-:W-:Y:S05]  /*3290*/  BRA `(.L_x_4883) ;  /* 0x00000000000c7947 */ /* 0x000fea0003800000 */
.L_x_4910:
[----:B------:R-:W-:-:S06]  /*32a0*/  HADD2.F32 R5, -RZ, R5.H0_H0 ;  /* 0x20000005ff057230 */ /* 0x000fcc0000004100 */
[----:B------:R-:W0:Y:S02]  /*32b0*/  F2I.FTZ.U32.TRUNC.NTZ R5, R5 ;  /* 0x0000000500057305 */ /* 0x000e24000021f000 */
[----:B0-----:R0:W-:Y:S02]  /*32c0*/  STG.E desc[UR36][R2.64], R5 ;  /* 0x0000000502007986 */ /* 0x0011e4000c101924 */
.L_x_4883:
[----:B------:R-:W-:-:S07]  /*32d0*/  IADD3 R17, PT, PT, R17, 0x80, RZ ;  /* 0x0000008011117810 */ /* 0x000fce0007ffe0ff */
.L_x_4842:
[----:B------:R-:W-:Y:S05]  /*32e0*/  BSYNC.RECONVERGENT B6 ;  /* 0x0000000000067941 */ /* 0x000fea0003800200 */
.L_x_4841:
[----:B------:R-:W5:Y:S01]  /*32f0*/  LDCU UR4, c[0x0][0x380] ;  /* 0x00007000ff0477ac */ /* 0x000f620008000800 */
[----:B------:R-:W-:Y:S01]  /*3300*/  BSSY.RECONVERGENT B6, `(.L_x_4914) ;  /* 0x0000320000067945 */ /* 0x000fe20003800200 */
[----:B-----5:R-:W-:-:S13]  /*3310*/  ISETP.GE.AND P0, PT, R17, UR4, PT ;  /* 0x0000000411007c0c */ /* 0x020fda000bf06270 */
[----:B------:R-:W-:Y:S05]  /*3320*/  @P0 BRA `(.L_x_4915) ;  /* 0x0000003000740947 */ /* 0x000fea0003800000 */
        /* <DEDUP_REMOVED lines=303> */
.L_x_4916:
        /* <DEDUP_REMOVED lines=18> */
.L_x_4920:
[----:B------:R-:W2:Y:S02]  /*4740*/  LDG.E.U8 R2, desc[UR36][R2.64] ;  /* 0x0000002402027981 */ /* 0x000ea4000c1e1100 */
[----:B--2---:R-:W-:-:S04]  /*4750*/  I2FP.F32.U32 R0, R2 ;  /* 0x0000000200007245 */ /* 0x004fc80000201000 */
[----:B------:R-:W-:Y:S01]  /*4760*/  F2FP.F16.F32.PACK_AB R0, RZ, R0 ;  /* 0x00000000ff00723e */ /* 0x000fe200000000ff */
[----:B------:R-:W-:Y:S06]  /*4770*/  BRA `(.L_x_4922) ;  /* 0x0000000c007c7947 */ /* 0x000fec0003800000 */
.L_x_4919:
        /* <DEDUP_REMOVED lines=10> */
.L_x_4924:
[----:B------:R-:W2:Y:S02]  /*4820*/  LDG.E R2, desc[UR36][R2.64] ;  /* 0x0000002402027981 */ /* 0x000ea4000c1e1900 */
[----:B--2---:R-:W-:-:S04]  /*4830*/  I2FP.F32.S32 R0, R2 ;  /* 0x0000000200007245 */ /* 0x004fc80000201400 */
[----:B------:R-:W-:Y:S01]  /*4840*/  F2FP.F16.F32.PACK_AB R0, RZ, R0 ;  /* 0x00000000ff00723e */ /* 0x000fe200000000ff */
[----:B------:R-:W-:Y:S06]  /*4850*/  BRA `(.L_x_4922) ;  /* 0x0000000c00447947 */ /* 0x000fec0003800000 */
.L_x_4923:
[----:B------:R-:W2:Y:S02]  /*4860*/  LDG.E.U16 R2, desc[UR36][R2.64] ;  /* 0x0000002402027981 */ /* 0x000ea4000c1e1500 */
[----:B--2---:R-:W0:Y:S02]  /*4870*/  I2F.S16 R0, R2 ;  /* 0x0000000200007306 */ /* 0x004e240000101400 */
[----:B0-----:R-:W-:Y:S01]  /*4880*/  F2FP.F16.F32.PACK_AB R0, RZ, R0 ;  /* 0x00000000ff00723e */ /* 0x001fe200000000ff */
[----:B------:R-:W-:Y:S06]  /*4890*/  BRA `(.L_x_4922) ;  /* 0x0000000c00347947 */ /* 0x000fec0003800000 */
.L_x_4918:
        /* <DEDUP_REMOVED lines=9> */
.L_x_4926:
[----:B------:R1:W5:Y:S01]  /*4930*/  LDG.E.U16 R0, desc[UR36][R2.64] ;  /* 0x0000002402007981 */ /* 0x000362000c1e1500 */
[----:B------:R-:W-:Y:S05]  /*4940*/  BRA `(.L_x_4922) ;  /* 0x0000000c00087947 */ /* 0x000fea0003800000 */
.L_x_4925:
        /* <DEDUP_REMOVED lines=9> */
.L_x_4928:
[----:B------:R0:W5:Y:S01]  /*49e0*/  LDG.E.U16 R0, desc[UR36][R2.64] ;  /* 0x0000002402007981 */ /* 0x000162000c1e1500 */
[----:B------:R-:W-:Y:S05]  /*49f0*/  BRA `(.L_x_4922) ;  /* 0x0000000800dc7947 */ /* 0x000fea0003800000 */
.L_x_4927:
        /* <DEDUP_REMOVED lines=8> */
.L_x_4917:
        /* <DEDUP_REMOVED lines=13> */
.L_x_4931:
        /* <DEDUP_REMOVED lines=8> */
.L_x_4930:
        /* <DEDUP_REMOVED lines=27> */
.L_x_4933:
        /* <DEDUP_REMOVED lines=13> */
.L_x_4932:
[----:B------:R-:W2:Y:S02]  /*4e50*/  LDG.E.U16 R0, desc[UR36][R2.64] ;  /* 0x0000002402007981 */ /* 0x000ea4000c1e1500 */
[----:B--2---:R-:W-:-:S04]  /*4e60*/  SHF.L.U32 R0, R0, 0x10, RZ ;  /* 0x0000001000007819 */ /* 0x004fc800000006ff */
[----:B------:R-:W-:Y:S01]  /*4e70*/  F2FP.F16.F32.PACK_AB R0, RZ, R0 ;  /* 0x00000000ff00723e */ /* 0x000fe200000000ff */
[----:B------:R-:W-:Y:S06]  /*4e80*/  BRA `(.L_x_4922) ;  /* 0x0000000400b87947 */ /* 0x000fec0003800000 */
.L_x_4929:
        /* <DEDUP_REMOVED lines=12> */
.L_x_4936:
        /* <DEDUP_REMOVED lines=21> */
.L_x_4940:
[----:B------:R-:W-:Y:S05]  /*50a0*/  BSYNC.RECONVERGENT B1 ;  /* 0x0000000000017941 */ /* 0x000fea0003800200 */
.L_x_4939:
[----:B------:R-:W-:Y:S01]  /*50b0*/  IMAD.SHL.U32 R0, R0, 0x100000, RZ ;  /* 0x0010000000007824 */ /* 0x000fe200078e00ff */
[----:B------:R-:W-:-:S04]  /*50c0*/  LEA R2, R2, 0x3b800000, 0x17 ;  /* 0x3b80000002027811 */ /* 0x000fc800078eb8ff */
[----:B------:R-:W-:-:S07]  /*50d0*/  LOP3.LUT R0, R2, R0, R7, 0xfe, !PT ;  /* 0x0000000002007212 */ /* 0x000fce00078efe07 */
.L_x_4938:
[----:B------:R-:W-:Y:S05]  /*50e0*/  BSYNC.RECONVERGENT B0 ;  /* 0x0000000000007941 */ /* 0x000fea0003800200 */
.L_x_4937:
[----:B------:R-:W-:Y:S01]  /*50f0*/  F2FP.F16.F32.PACK_AB R0, RZ, R0 ;  /* 0x00000000ff00723e */ /* 0x000fe200000000ff */
[----:B------:R-:W-:Y:S06]  /*5100*/  BRA `(.L_x_4922) ;  /* 0x0000000400187947 */ /* 0x000fec0003800000 */
.L_x_4935:
        /* <DEDUP_REMOVED lines=21> */
.L_x_4944:
[----:B------:R-:W-:Y:S05]  /*5260*/  BSYNC.RECONVERGENT B1 ;  /* 0x0000000000017941 */ /* 0x000fea0003800200 */
.L_x_4943:
[----:B------:R-:W-:Y:S01]  /*5270*/  IMAD.SHL.U32 R0, R0, 0x200000, RZ ;  /* 0x0020000000007824 */ /* 0x000fe200078e00ff */
[----:B------:R-:W-:-:S04]  /*5280*/  LEA R2, R2, 0x37800000, 0x17 ;  /* 0x3780000002027811 */ /* 0x000fc800078eb8ff */
[----:B------:R-:W-:-:S07]  /*5290*/  LOP3.LUT R0, R2, R0, R7, 0xfe, !PT ;  /* 0x0000000002007212 */ /* 0x000fce00078efe07 */
.L_x_4942:
[----:B------:R-:W-:Y:S05]  /*52a0*/  BSYNC.RECONVERGENT B0 ;  /* 0x0000000000007941 */ /* 0x000fea0003800200 */
.L_x_4941:
[----:B------:R-:W-:Y:S01]  /*52b0*/  F2FP.F16.F32.PACK_AB R0, RZ, R0 ;  /* 0x00000000ff00723e */ /* 0x000fe200000000ff */
[----:B------:R-:W-:Y:S06]  /*52c0*/  BRA `(.L_x_4922) ;  /* 0x0000000000a87947 */ /* 0x000fec0003800000 */
.L_x_4934:
        /* <DEDUP_REMOVED lines=14> */
.L_x_4948:
[----:B------:R-:W-:Y:S05]  /*53b0*/  BSYNC.RECONVERGENT B0 ;  /* 0x0000000000007941 */ /* 0x000fea0003800200 */
.L_x_4947:
[----:B------:R-:W-:Y:S01]  /*53c0*/  F2FP.F16.F32.PACK_AB R0, RZ, R0 ;  /* 0x00000000ff00723e */ /* 0x000fe200000000ff */
[----:B------:R-:W-:Y:S06]  /*53d0*/  BRA `(.L_x_4922) ;  /* 0x0000000000647947 */ /* 0x000fec0003800000 */
.L_x_4921:
        /* <DEDUP_REMOVED lines=16> */
.L_x_4949:
[----:B------:R-:W-:Y:S01]  /*54e0*/  PRMT R0, RZ, 0x7610, R0 ;  /* 0x00007610ff007816 */ /* 0x000fe20000000000 */
[----:B------:R-:W-:Y:S06]  /*54f0*/  BRA `(.L_x_4922) ;  /* 0x00000000001c7947 */ /* 0x000fec0003800000 */
.L_x_4946:
[----:B------:R-:W2:Y:S02]  /*5500*/  LDG.E.64 R2, desc[UR36][R2.64] ;  /* 0x0000002402027981 */ /* 0x000ea4000c1e1b00 */
[----:B--2---:R-:W0:Y:S02]  /*5510*/  I2F.U64 R0, R2 ;  /* 0x0000000200007312 */ /* 0x004e240000301000 */
[----:B0-----:R-:W-:Y:S01]  /*5520*/  F2FP.F16.F32.PACK_AB R0, RZ, R0 ;  /* 0x00000000ff00723e */ /* 0x001fe200000000ff */
[----:B------:R-:W-:Y:S06]  /*5530*/  BRA `(.L_x_4922) ;  /* 0x00000000000c7947 */ /* 0x000fec0003800000 */
.L_x_4945:
[----:B------:R-:W2:Y:S02]  /*5540*/  LDG.E R2, desc[UR36][R2.64] ;  /* 0x0000002402027981 */ /* 0x000ea4000c1e1900 */
[----:B--2---:R-:W-:-:S04]  /*5550*/  I2FP.F32.U32 R0, R2 ;  /* 0x0000000200007245 */ /* 0x004fc80000201000 */
[----:B------:R-:W-:-:S07]  /*5560*/  F2FP.F16.F32.PACK_AB R0, RZ, R0 ;  /* 0x00000000ff00723e */ /* 0x000fce00000000ff */
.L_x_4922:
        /* <DEDUP_REMOVED lines=25> */
.L_x_4953:
[----:B------:R-:W-:-:S06]  /*5700*/  HADD2.F32 R5, -RZ, R5.H0_H0 ;  /* 0x20000005ff057230 */ /* 0x000fcc0000004100 */
[----:B------:R-:W0:Y:S02]  /*5710*/  F2I.S64.TRUNC R4, R5 ;  /* 0x0000000500047311 */ /* 0x000e24000020d900 */
[----:B0-----:R0:W-:Y:S01]  /*5720*/  STG.E.U8 desc[UR36][R2.64], R4 ;  /* 0x0000000402007986 */ /* 0x0011e2000c101124 */
[----:B------:R-:W-:Y:S05]  /*5730*/  BRA `(.L_x_4955) ;  /* 0x0000000c006c7947 */ /* 0x000fea0003800000 */
.L_x_4952:
        /* <DEDUP_REMOVED lines=10> */
.L_x_4957:
[----:B------:R-:W-:-:S06]  /*57e0*/  HADD2.F32 R5, -RZ, R5.H0_H0 ;  /* 0x20000005ff057230 */ /* 0x000fcc0000004100 */
[----:B------:R-:W0:Y:S02]  /*57f0*/  F2I.FTZ.TRUNC.NTZ R5, R5 ;  /* 0x0000000500057305 */ /* 0x000e24000021f100 */
[----:B0-----:R0:W-:Y:S01]  /*5800*/  STG.E desc[UR36][R2.64], R5 ;  /* 0x0000000502007986 */ /* 0x0011e2000c101924 */
[----:B------:R-:W-:Y:S05]  /*5810*/  BRA `(.L_x_4955) ;  /* 0x0000000c00347947 */ /* 0x000fea0003800000 */
.L_x_4956:
[----:B------:R-:W-:-:S06]  /*5820*/  HADD2.F32 R5, -RZ, R5.H0_H0 ;  /* 0x20000005ff057230 */ /* 0x000fcc0000004100 */
[----:B------:R-:W0:Y:S02]  /*5830*/  F2I.FTZ.TRUNC.NTZ R5, R5 ;  /* 0x0000000500057305 */ /* 0x000e24000021f100 */
[----:B0-----:R0:W-:Y:S01]  /*5840*/  STG.E.U16 desc[UR36][R2.64], R5 ;  /* 0x0000000502007986 */ /* 0x0011e2000c101524 */
[----:B------:R-:W-:Y:S05]  /*5850*/  BRA `(.L_x_4955) ;  /* 0x0000000c00247947 */ /* 0x000fea0003800000 */
.L_x_4951:
        /* <DEDUP_REMOVED lines=9> */
.L_x_4959:
[----:B------:R0:W-:Y:S01]  /*58f0*/  STG.E.U16 desc[UR36][R2.64], R5 ;  /* 0x0000000502007986 */ /* 0x0001e2000c101524 */
[----:B------:R-:W-:Y:S05]  /*5900*/  BRA `(.L_x_4955) ;  /* 0x0000000800f87947 */ /* 0x000fea0003800000 */
.L_x_4958:
[----:B------:R-:W-:-:S09]  /*5910*/  UISETP.NE.AND UP0, UPT, UR4, 0x7, UPT ;  /* 0x000000070400788c */ /* 0x000fd2000bf05270 */
[----:B------:R-:W-:Y:S05]  /*5920*/  BRA.U !UP0, `(.L_x_4960) ;  /* 0x0000000108347547 */ /* 0x000fea000b800000 */
[----:B------:R-:W-:-:S09]  /*5930*/  UISETP.NE.AND UP0, UPT, UR4, 0x8, UPT ;  /* 0x000000080400788c */ /* 0x000fd2000bf05270 */
[----:B------:R-:W-:Y:S05]  /*5940*/  BRA.U !UP0, `(.L_x_4961) ;  /* 0x0000000108187547 */ /* 0x000fea000b800000 */
[----:B------:R-:W-:-:S09]  /*5950*/  UISETP.NE.AND UP0, UPT, UR4, 0x9, UPT ;  /* 0x000000090400788c */ /* 0x000fd2000bf05270 */
[----:B------:R-:W-:Y:S05]  /*5960*/  BRA.U UP0, `(.L_x_4954) ;  /* 0x0000000500fc7547 */ /* 0x000fea000b800000 */
[----:B------:R-:W-:Y:S01]  /*5970*/  HADD2.F32 R4, -RZ, R5.H0_H0 ;  /* 0x20000005ff047230 */ /* 0x000fe20000004100 */
[----:B------:R-:W-:-:S05]  /*5980*/  MOV R5, RZ ;  /* 0x000000ff00057202 */ /* 0x000fca0000000f00 */
[----:B------:R0:W-:Y:S01]  /*5990*/  STG.E.64 desc[UR36][R2.64], R4 ;  /* 0x0000000402007986 */ /* 0x0001e2000c101b24 */
[----:B------:R-:W-:Y:S05]  /*59a0*/  BRA `(.L_x_4955) ;  /* 0x0000000800d07947 */ /* 0x000fea0003800000 */
.L_x_4961:
[----:B------:R-:W-:-:S05]  /*59b0*/  HADD2.F32 R0, -RZ, R5.H0_H0 ;  /* 0x20000005ff007230 */ /* 0x000fca0000004100 */
[----:B------:R-:W-:-:S04]  /*59c0*/  F2FP.F16.F32.PACK_AB R0, RZ, R0 ;  /* 0x00000000ff00723e */ /* 0x000fc800000000ff */
[----:B------:R-:W-:-:S05]  /*59d0*/  PRMT R0, R0, 0x5410, RZ ;  /* 0x0000541000007816 */ /* 0x000fca00000000ff */
[----:B------:R0:W-:Y:S01]  /*59e0*/  STG.E desc[UR36][R2.64], R0 ;  /* 0x0000000002007986 */ /* 0x0001e2000c101924 */
[----:B------:R-:W-:Y:S05]  /*59f0*/  BRA `(.L_x_4955) ;  /* 0x0000000800bc7947 */ /* 0x000fea0003800000 */
.L_x_4960:
[----:B------:R-:W-:-:S05]  /*5a00*/  HADD2.F32 R4, -RZ, R5.H0_H0 ;  /* 0x20000005ff047230 */ /* 0x000fca0000004100 */
[----:B------:R-:W-:-:S06]  /*5a10*/  FMUL.FTZ R4, R4, 1 ;  /* 0x3f80000004047820 */ /* 0x000fcc0000410000 */
[----:B------:R-:W0:Y:S02]  /*5a20*/  F2F.F64.F32 R4, R4 ;  /* 0x0000000400047310 */ /* 0x000e240000201800 */
[----:B0-----:R0:W-:Y:S01]  /*5a30*/  STG.E.64 desc[UR36][R2.64], R4 ;  /* 0x0000000402007986 */ /* 0x0011e2000c101b24 */
[----:B------:R-:W-:Y:S05]  /*5a40*/  BRA `(.L_x_4955) ;  /* 0x0000000800a87947 */ /* 0x000fea0003800000 */
.L_x_4950:
        /* <DEDUP_REMOVED lines=14> */
.L_x_4965:
        /* <DEDUP_REMOVED lines=18> */
.L_x_4968:
[----:B------:R-:W-:-:S04]  /*5c50*/  SHF.R.U32.HI R5, RZ, 0x18, R5 ;  /* 0x00000018ff057819 */ /* 0x000fc80000011605 */
[----:B------:R-:W-:-:S07]  /*5c60*/  LOP3.LUT R0, R0, 0x80, R5, 0xf8, !PT ;  /* 0x0000008000007812 */ /* 0x000fce00078ef805 */
.L_x_4967:
[----:B------:R-:W-:Y:S05]  /*5c70*/  BSYNC.RECONVERGENT B0 ;  /* 0x0000000000007941 */ /* 0x000fea0003800200 */
.L_x_4966:
[----:B------:R0:W-:Y:S01]  /*5c80*/  STG.E.U8 desc[UR36][R2.64], R0 ;  /* 0x0000000002007986 */ /* 0x0001e2000c101124 */
[----:B------:R-:W-:Y:S05]  /*5c90*/  BRA `(.L_x_4955) ;  /* 0x0000000800147947 */ /* 0x000fea0003800000 */
.L_x_4964:
        /* <DEDUP_REMOVED lines=18> */
.L_x_4971:
[----:B------:R-:W-:-:S04]  /*5dc0*/  SHF.R.U32.HI R5, RZ, 0x18, R5 ;  /* 0x00000018ff057819 */ /* 0x000fc80000011605 */
[----:B------:R-:W-:-:S07]  /*5dd0*/  LOP3.LUT R0, R0, 0x80, R5, 0xf8, !PT ;  /* 0x0000008000007812 */ /* 0x000fce00078ef805 */
.L_x_4970:
[----:B------:R-:W-:Y:S05]  /*5de0*/  BSYNC.RECONVERGENT B0 ;  /* 0x0000000000007941 */ /* 0x000fea0003800200 */
.L_x_4969:
[----:B------:R0:W-:Y:S01]  /*5df0*/  STG.E.U8 desc[UR36][R2.64], R0 ;  /* 0x0000000002007986 */ /* 0x0001e2000c101124 */
[----:B------:R-:W-:Y:S05]  /*5e00*/  BRA `(.L_x_4955) ;  /* 0x0000000400b87947 */ /* 0x000fea0003800000 */
.L_x_4963:
        /* <DEDUP_REMOVED lines=22> */
.L_x_4973:
[----:B------:R-:W-:-:S06]  /*5f70*/  HADD2.F32 R5, -RZ, R5.H0_H0 ;  /* 0x20000005ff057230 */ /* 0x000fcc0000004100 */
[----:B------:R-:W0:Y:S02]  /*5f80*/  F2I.U64.TRUNC R4, R5 ;  /* 0x0000000500047311 */ /* 0x000e24000020d800 */
[----:B0-----:R0:W-:Y:S01]  /*5f90*/  STG.E.64 desc[UR36][R2.64], R4 ;  /* 0x0000000402007986 */ /* 0x0011e2000c101b24 */
[----:B------:R-:W-:Y:S05]  /*5fa0*/  BRA `(.L_x_4955) ;  /* 0x0000000400507947 */ /* 0x000fea0003800000 */
.L_x_4972:
[----:B------:R-:W-:-:S06]  /*5fb0*/  HADD2.F32 R5, -RZ, R5.H0_H0 ;  /* 0x20000005ff057230 */ /* 0x000fcc0000004100 */
[----:B------:R-:W0:Y:S02]  /*5fc0*/  F2I.FTZ.U32.TRUNC.NTZ R5, R5 ;  /* 0x0000000500057305 */ /* 0x000e24000021f000 */
[----:B0-----:R0:W-:Y:S01]  /*5fd0*/  STG.E desc[UR36][R2.64], R5 ;  /* 0x0000000502007986 */ /* 0x0011e2000c101924 */
[----:B------:R-:W-:Y:S05]  /*5fe0*/  BRA `(.L_x_4955) ;  /* 0x0000000400407947 */ /* 0x000fea0003800000 */
.L_x_4962:
        /* <DEDUP_REMOVED lines=11> */
.L_x_4975:
[----:B------:R-:W-:Y:S01]  /*60a0*/  HADD2.F32 R5, -RZ, R5.H0_H0 ;  /* 0x20000005ff057230 */ /* 0x000fe20000004100 */
[----:B------:R-:W-:-:S04]  /*60b0*/  CS2R R6, SRZ ;  /* 0x0000000000067805 */ /* 0x000fc8000001ff00 */
[----:B------:R-:W-:-:S06]  /*60c0*/  FMUL.FTZ R5, R5, 1 ;  /* 0x3f80000005057820 */ /* 0x000fcc0000410000 */
[----:B------:R-:W0:Y:S02]  /*60d0*/  F2F.F64.F32 R4, R5 ;  /* 0x0000000500047310 */ /* 0x000e240000201800 */
[----:B0-----:R4:W-:Y:S01]  /*60e0*/  STG.E.128 desc[UR36][R2.64], R4 ;  /* 0x0000000402007986 */ /* 0x0019e2000c101d24 */
[----:B------:R-:W-:Y:S05]  /*60f0*/  BRA `(.L_x_4955) ;  /* 0x0000000000fc7947 */ /* 0x000fea0003800000 */
.L_x_4974:
[----:B------:R-:W-:-:S09]  /*6100*/  UISETP.NE.AND UP0, UPT, UR4, 0xf, UPT ;  /* 0x0000000f0400788c */ /* 0x000fd2000bf05270 */
[----:B------:R-:W-:Y:S05]  /*6110*/  BRA.U !UP0, `(.L_x_4976) ;  /* 0x0000000108e87547 */ /* 0x000fea000b800000 */
[----:B------:R-:W-:-:S09]  /*6120*/  UISETP.NE.AND UP0, UPT, UR4, 0x17, UPT ;  /* 0x000000170400788c */ /* 0x000fd2000bf05270 */
[----:B------:R-:W-:Y:S05]  /*6130*/  BRA.U !UP0, `(.L_x_4977) ;  /* 0x0000000108907547 */ /* 0x000fea000b800000 */
[----:B------:R-:W-:-:S09]  /*6140*/  UISETP.NE.AND UP0, UPT, UR4, 0x18, UPT ;  /* 0x000000180400788c */ /* 0x000fd2000bf05270 */
[----:B------:R-:W-:Y:S05]  /*6150*/  BRA.U !UP0, `(.L_x_4978) ;  /* 0x0000000108447547 */ /* 0x000fea000b800000 */
.L_x_4954:
        /* <DEDUP_REMOVED lines=16> */
.L_x_4979:
[----:B------:R-:W-:Y:S05]  /*6260*/  BRA `(.L_x_4955) ;  /* 0x0000000000a07947 */ /* 0x000fea0003800000 */
.L_x_4978:
        /* <DEDUP_REMOVED lines=13> */
.L_x_4981:
[----:B------:R-:W-:Y:S05]  /*6340*/  BSYNC.RECONVERGENT B0 ;  /* 0x0000000000007941 */ /* 0x000fea0003800200 */
.L_x_4980:
[----:B------:R-:W-:-:S05]  /*6350*/  LOP3.LUT R5, R0, 0x80, R5, 0xf8, !PT ;  /* 0x0000008000057812 */ /* 0x000fca00078ef805 */
[----:B------:R2:W-:Y:S01]  /*6360*/  STG.E.U8 desc[UR36][R2.64], R5 ;  /* 0x0000000502007986 */ /* 0x0005e2000c101124 */
[----:B------:R-:W-:Y:S05]  /*6370*/  BRA `(.L_x_4955) ;  /* 0x00000000005c7947 */ /* 0x000fea0003800000 */
.L_x_4977:
        /* <DEDUP_REMOVED lines=12> */
.L_x_4983:
[----:B------:R-:W-:Y:S01]  /*6440*/  IMAD.MOV.U32 R0, RZ, RZ, 0x7f ;  /* 0x0000007fff007424 */ /* 0x000fe200078e00ff */
[----:B------:R-:W-:-:S04]  /*6450*/  ISETP.GT.U32.AND P0, PT, R4, 0x7f800000, PT ;  /* 0x7f8000000400780c */ /* 0x000fc80003f04070 */
[----:B------:R-:W-:-:S09]  /*6460*/  SEL R0, R0, 0x7c, P0 ;  /* 0x0000007c00007807 */ /* 0x000fd20000000000 */
.L_x_4984:
[----:B------:R-:W-:Y:S05]  /*6470*/  BSYNC.RECONVERGENT B0 ;  /* 0x0000000000007941 */ /* 0x000fea0003800200 */
.L_x_4982:
[----:B------:R-:W-:-:S04]  /*6480*/  SHF.R.U32.HI R5, RZ, 0x18, R5 ;  /* 0x00000018ff057819 */ /* 0x000fc80000011605 */
[----:B------:R-:W-:-:S05]  /*6490*/  LOP3.LUT R5, R0, 0x80, R5, 0xf8, !PT ;  /* 0x0000008000057812 */ /* 0x000fca00078ef805 */
[----:B------:R1:W-:Y:S01]  /*64a0*/  STG.E.U8 desc[UR36][R2.64], R5 ;  /* 0x0000000502007986 */ /* 0x0003e2000c101124 */
[----:B------:R-:W-:Y:S05]  /*64b0*/  BRA `(.L_x_4955) ;  /* 0x00000000000c7947 */ /* 0x000fea0003800000 */
.L_x_4976:
[----:B------:R-:W-:-:S05]  /*64c0*/  HADD2.F32 R0, -RZ, R5.H0_H0 ;  /* 0x20000005ff007230 */ /* 0x000fca0000004100 */
[----:B------:R-:W-:-:S05]  /*64d0*/  F2FP.BF16.F32.PACK_AB R0, RZ, R0 ;  /* 0x00000000ff00723e */ /* 0x000fca00000010ff */
[----:B------:R0:W-:Y:S02]  /*64e0*/  STG.E.U16 desc[UR36][R2.64], R0 ;  /* 0x0000000002007986 */ /* 0x0001e4000c101524 */
.L_x_4955:
[----:B------:R-:W-:-:S07]  /*64f0*/  VIADD R17, R17, 0x80 ;  /* 0x0000008011117836 */ /* 0x000fce0000000000 */
.L_x_4915:
[----:B------:R-:W-:Y:S05]  /*6500*/  BSYNC.RECONVERGENT B6 ;  /* 0x0000000000067941 */ /* 0x000fea0003800200 */
.L_x_4914:
        /* <DEDUP_REMOVED lines=307> */
.L_x_4987:
        /* <DEDUP_REMOVED lines=18> */
.L_x_4991:
[----:B------:R-:W2:Y:S02]  /*7960*/  LDG.E.U8 R2, desc[UR36][R2.64] ;  /* 0x0000002402027981 */ /* 0x000ea4000c1e1100 */
[----:B--2---:R-:W-:-:S04]  /*7970*/  I2FP.F32.U32 R0, R2 ;  /* 0x0000000200007245 */ /* 0x004fc80000201000 */
[----:B------:R-:W-:Y:S01]  /*7980*/  F2FP.F16.F32.PACK_AB R0, RZ, R0 ;  /* 0x00000000ff00723e */ /* 0x000fe200000000ff */
[----:B------:R-:W-:Y:S06]  /*7990*/  BRA `(.L_x_4993) ;  /* 0x0000000c007c7947 */ /* 0x000fec0003800000 */
.L_x_4990:
        /* <DEDUP_REMOVED lines=10> */
.L_x_4995:
[----:B------:R-:W2:Y:S02]  /*7a40*/  LDG.E R2, desc[UR36][R2.64] ;  /* 0x0000002402027981 */ /* 0x000ea4000c1e1900 */
[----:B--2---:R-:W-:-:S04]  /*7a50*/  I2FP.F32.S32 R0, R2 ;  /* 0x0000000200007245 */ /* 0x004fc80000201400 */
[----:B------:R-:W-:Y:S01]  /*7a60*/  F2FP.F16.F32.PACK_AB R0, RZ, R0 ;  /* 0x00000000ff00723e */ /* 0x000fe200000000ff */
[----:B------:R-:W-:Y:S06]  /*7a70*/  BRA `(.L_x_4993) ;  /* 0x0000000c00447947 */ /* 0x000fec0003800000 */
.L_x_4994:
[----:B------:R-:W2:Y:S02]  /*7a80*/  LDG.E.U16 R2, desc[UR36][R2.64] ;  /* 0x0000002402027981 */ /* 0x000ea4000c1e1500 */
[----:B--2---:R-:W0:Y:S02]  /*7a90*/  I2F.S16 R0, R2 ;  /* 0x0000000200007306 */ /* 0x004e240000101400 */
[----:B0-----:R-:W-:Y:S01]  /*7aa0*/  F2FP.F16.F32.PACK_AB R0, RZ, R0 ;  /* 0x00000000ff00723e */ /* 0x001fe200000000ff */
[----:B------:R-:W-:Y:S06]  /*7ab0*/  BRA `(.L_x_4993) ;  /* 0x0000000c00347947 */ /* 0x000fec0003800000 */
.L_x_4989:
        /* <DEDUP_REMOVED lines=9> */
.L_x_4997:
[----:B------:R1:W5:Y:S01]  /*7b50*/  LDG.E.U16 R0, desc[UR36][R2.64] ;  /* 0x0000002402007981 */ /* 0x000362000c1e1500 */
[----:B------:R-:W-:Y:S05]  /*7b60*/  BRA `(.L_x_4993) ;  /* 0x0000000c00087947 */ /* 0x000fea0003800000 */
.L_x_4996:
        /* <DEDUP_REMOVED lines=9> */
.L_x_4999:
[----:B------:R0:W5:Y:S01]  /*7c00*/  LDG.E.U16 R0, desc[UR36][R2.64] ;  /* 0x0000002402007981 */ /* 0x000162000c1e1500 */
[----:B------:R-:W-:Y:S05]  /*7c10*/  BRA `(.L_x_4993) ;  /* 0x0000000800dc7947 */ /* 0x000fea0003800000 */
.L_x_4998:
        /* <DEDUP_REMOVED lines=8> */
.L_x_4988:
        /* <DEDUP_REMOVED lines=13> */
.L_x_5002:
        /* <DEDUP_REMOVED lines=8> */
.L_x_5001:
        /* <DEDUP_REMOVED lines=27> */
.L_x_5004:
        /* <DEDUP_REMOVED lines=13> */
.L_x_5003:
[----:B------:R-:W2:Y:S02]  /*8070*/  LDG.E.U16 R0, desc[UR36][R2.64] ;  /* 0x0000002402007981 */ /* 0x000ea4000c1e1500 */
[----:B--2---:R-:W-:-:S05]  /*8080*/  IMAD.U32 R0, R0, 0x10000, RZ ;  /* 0x0001000000007824 */ /* 0x004fca00078e00ff */
[----:B------:R-:W-:Y:S01]  /*8090*/  F2FP.F16.F32.PACK_AB R0, RZ, R0 ;  /* 0x00000000ff00723e */ /* 0x000fe200000000ff */
[----:B------:R-:W-:Y:S06]  /*80a0*/  BRA `(.L_x_4993) ;  /* 0x0000000400b87947 */ /* 0x000fec0003800000 */
.L_x_5000:
        /* <DEDUP_REMOVED lines=12> */
.L_x_5007:
        /* <DEDUP_REMOVED lines=21> */
.L_x_5011:
[----:B------:R-:W-:Y:S05]  /*82c0*/  BSYNC.RECONVERGENT B1 ;  /* 0x0000000000017941 */ /* 0x000fea0003800200 */
.L_x_5010:
[----:B------:R-:W-:Y:S01]  /*82d0*/  IMAD.SHL.U32 R0, R0, 0x100000, RZ ;  /* 0x0010000000007824 */ /* 0x000fe200078e00ff */
[----:B------:R-:W-:-:S04]  /*82e0*/  LEA R2, R2, 0x3b800000, 0x17 ;  /* 0x3b80000002027811 */ /* 0x000fc800078eb8ff */
[----:B------:R-:W-:-:S07]  /*82f0*/  LOP3.LUT R0, R2, R0, R7, 0xfe, !PT ;  /* 0x0000000002007212 */ /* 0x000fce00078efe07 */
.L_x_5009:
[----:B------:R-:W-:Y:S05]  /*8300*/  BSYNC.RECONVERGENT B0 ;  /* 0x0000000000007941 */ /* 0x000fea0003800200 */
.L_x_5008:
[----:B------:R-:W-:Y:S01]  /*8310*/  F2FP.F16.F32.PACK_AB R0, RZ, R0 ;  /* 0x00000000ff00723e */ /* 0x000fe200000000ff */
[----:B------:R-:W-:Y:S06]  /*8320*/  BRA `(.L_x_4993) ;  /* 0x0000000400187947 */ /* 0x000fec0003800000 */
.L_x_5006:
        /* <DEDUP_REMOVED lines=21> */
.L_x_5015:
[----:B------:R-:W-:Y:S05]  /*8480*/  BSYNC.RECONVERGENT B1 ;  /* 0x0000000000017941 */ /* 0x000fea0003800200 */
.L_x_5014:
[----:B------:R-:W-:Y:S02]  /*8490*/  SHF.L.U32 R0, R0, 0x15, RZ ;  /* 0x0000001500007819 */ /* 0x000fe400000006ff */
[----:B------:R-:W-:-:S04]  /*84a0*/  LEA R2, R2, 0x37800000, 0x17 ;  /* 0x3780000002027811 */ /* 0x000fc800078eb8ff */
[----:B------:R-:W-:-:S07]  /*84b0*/  LOP3.LUT R0, R2, R0, R7, 0xfe, !PT ;  /* 0x0000000002007212 */ /* 0x000fce00078efe07 */
.L_x_5013:
[----:B------:R-:W-:Y:S05]  /*84c0*/  BSYNC.RECONVERGENT B0 ;  /* 0x0000000000007941 */ /* 0x000fea0003800200 */
.L_x_5012:
[----:B------:R-:W-:Y:S01]  /*84d0*/  F2FP.F16.F32.PACK_AB R0, RZ, R0 ;  /* 0x00000000ff00723e */ /* 0x000fe200000000ff */
[----:B------:R-:W-:Y:S06]  /*84e0*/  BRA `(.L_x_4993) ;  /* 0x0000000000a87947 */ /* 0x000fec0003800000 */
.L_x_5005:
        /* <DEDUP_REMOVED lines=14> */
.L_x_5019:
[----:B------:R-:W-:Y:S05]  /*85d0*/  BSYNC.RECONVERGENT B0 ;  /* 0x0000000000007941 */ /* 0x000fea0003800200 */
.L_x_5018:
[----:B------:R-:W-:Y:S01]  /*85e0*/  F2FP.F16.F32.PACK_AB R0, RZ, R0 ;  /* 0x00000000ff00723e */ /* 0x000fe200000000ff */
[----:B------:R-:W-:Y:S06]  /*85f0*/  BRA `(.L_x_4993) ;  /* 0x0000000000647947 */ /* 0x000fec0003800000 */
.L_x_4992:
        /* <DEDUP_REMOVED lines=16> */
.L_x_5020:
[----:B------:R-:W-:Y:S01]  /*8700*/  PRMT R0, RZ, 0x7610, R0 ;  /* 0x00007610ff007816 */ /* 0x000fe20000000000 */
[----:B------:R-:W-:Y:S06]  /*8710*/  BRA `(.L_x_4993) ;  /* 0x00000000001c7947 */ /* 0x000fec0003800000 */
.L_x_5017:
[----:B------:R-:W2:Y:S02]  /*8720*/  LDG.E.64 R2, desc[UR36][R2.64] ;  /* 0x0000002402027981 */ /* 0x000ea4000c1e1b00 */
[----:B--2---:R-:W0:Y:S02]  /*8730*/  I2F.U64 R0, R2 ;  /* 0x0000000200007312 */ /* 0x004e240000301000 */
[----:B0-----:R-:W-:Y:S01]  /*8740*/  F2FP.F16.F32.PACK_AB R0, RZ, R0 ;  /* 0x00000000ff00723e */ /* 0x001fe200000000ff */
[----:B------:R-:W-:Y:S06]  /*8750*/  BRA `(.L_x_4993) ;  /* 0x00000000000c7947 */ /* 0x000fec0003800000 */
.L_x_5016:
[----:B------:R-:W2:Y:S02]  /*8760*/  LDG.E R2, desc[UR36][R2.64] ;  /* 0x0000002402027981 */ /* 0x000ea4000c1e1900 */
[----:B--2---:R-:W-:-:S04]  /*8770*/  I2FP.F32.U32 R0, R2 ;  /* 0x0000000200007245 */ /* 0x004fc80000201000 */
[----:B------:R-:W-:-:S07]  /*8780*/  F2FP.F16.F32.PACK_AB R0, RZ, R0 ;  /* 0x00000000ff00723e */ /* 0x000fce00000000ff */
.L_x_4993:
        /* <DEDUP_REMOVED lines=25> */
.L_x_5024:
[----:B------:R-:W-:-:S06]  /*8920*/  HADD2.F32 R5, -RZ, R5.H0_H0 ;  /* 0x20000005ff057230 */ /* 0x000fcc0000004100 */
[----:B------:R-:W0:Y:S02]  /*8930*/  F2I.S64.TRUNC R4, R5 ;  /* 0x0000000500047311 */ /* 0x000e24000020d900 */
[----:B0-----:R4:W-:Y:S01]  /*8940*/  STG.E.U8 desc[UR36][R2.64], R4 ;  /* 0x0000000402007986 */ /* 0x0019e2000c101124 */
[----:B------:R-:W-:Y:S05]  /*8950*/  BRA `(.L_x_5026) ;  /* 0x0000000c006c7947 */ /* 0x000fea0003800000 */
.L_x_5023:
        /* <DEDUP_REMOVED lines=10> */
.L_x_5028:
[----:B------:R-:W-:-:S06]  /*8a00*/  HADD2.F32 R5, -RZ, R5.H0_H0 ;  /* 0x20000005ff057230 */ /* 0x000fcc0000004100 */
[----:B------:R-:W0:Y:S02]  /*8a10*/  F2I.FTZ.TRUNC.NTZ R5, R5 ;  /* 0x0000000500057305 */ /* 0x000e24000021f100 */
[----:B0-----:R2:W-:Y:S01]  /*8a20*/  STG.E desc[UR36][R2.64], R5 ;  /* 0x0000000502007986 */ /* 0x0015e2000c101924 */
[----:B------:R-:W-:Y:S05]  /*8a30*/  BRA `(.L_x_5026) ;  /* 0x0000000c00347947 */ /* 0x000fea0003800000 */
.L_x_5027:
[----:B------:R-:W-:-:S06]  /*8a40*/  HADD2.F32 R5, -RZ, R5.H0_H0 ;  /* 0x20000005ff057230 */ /* 0x000fcc0000004100 */
[----:B------:R-:W0:Y:S02]  /*8a50*/  F2I.FTZ.TRUNC.NTZ R5, R5 ;  /* 0x0000000500057305 */ /* 0x000e24000021f100 */
[----:B0-----:R0:W-:Y:S01]  /*8a60*/  STG.E.U16 desc[UR36][R2.64], R5 ;  /* 0x0000000502007986 */ /* 0x0011e2000c101524 */
[----:B------:R-:W-:Y:S05]  /*8a70*/  BRA `(.L_x_5026) ;  /* 0x0000000c00247947 */ /* 0x000fea0003800000 */
.L_x_5022:
        /* <DEDUP_REMOVED lines=9> */
.L_x_5030:
[----:B------:R0:W-:Y:S01]  /*8b10*/  STG.E.U16 desc[UR36][R2.64], R5 ;  /* 0x0000000502007986 */ /* 0x0001e2000c101524 */
[----:B------:R-:W-:Y:S05]  /*8b20*/  BRA `(.L_x_5026) ;  /* 0x0000000800f87947 */ /* 0x000fea0003800000 */
.L_x_5029:
        /* <DEDUP_REMOVED lines=10> */
.L_x_5032:
[----:B------:R-:W-:-:S05]  /*8bd0*/  HADD2.F32 R0, -RZ, R5.H0_H0 ;  /* 0x20000005ff007230 */ /* 0x000fca0000004100 */
[----:B------:R-:W-:-:S04]  /*8be0*/  F2FP.F16.F32.PACK_AB R0, RZ, R0 ;  /* 0x00000000ff00723e */ /* 0x000fc800000000ff */
[----:B------:R-:W-:-:S05]  /*8bf0*/  PRMT R0, R0, 0x5410, RZ ;  /* 0x0000541000007816 */ /* 0x000fca00000000ff */
[----:B------:R0:W-:Y:S01]  /*8c00*/  STG.E desc[UR36][R2.64], R0 ;  /* 0x0000000002007986 */ /* 0x0001e2000c101924 */
[----:B------:R-:W-:Y:S05]  /*8c10*/  BRA `(.L_x_5026) ;  /* 0x0000000800bc7947 */ /* 0x000fea0003800000 */
.L_x_5031:
[----:B------:R-:W-:-:S05]  /*8c20*/  HADD2.F32 R4, -RZ, R5.H0_H0 ;  /* 0x20000005ff047230 */ /* 0x000fca0000004100 */
[----:B------:R-:W-:-:S06]  /*8c30*/  FMUL.FTZ R4, R4, 1 ;  /* 0x3f80000004047820 */ /* 0x000fcc0000410000 */
[----:B------:R-:W0:Y:S02]  /*8c40*/  F2F.F64.F32 R4, R4 ;  /* 0x0000000400047310 */ /* 0x000e240000201800 */
[----:B0-----:R0:W-:Y:S01]  /*8c50*/  STG.E.64 desc[UR36][R2.64], R4 ;  /* 0x0000000402007986 */ /* 0x0011e2000c101b24 */
[----:B------:R-:W-:Y:S05]  /*8c60*/  BRA `(.L_x_5026) ;  /* 0x0000000800a87947 */ /* 0x000fea0003800000 */
.L_x_5021:
        /* <DEDUP_REMOVED lines=14> */
.L_x_5036:
        /* <DEDUP_REMOVED lines=18> */
.L_x_5039:
[----:B------:R-:W-:-:S04]  /*8e70*/  SHF.R.U32.HI R5, RZ, 0x18, R5 ;  /* 0x00000018ff057819 */ /* 0x000fc80000011605 */
[----:B------:R-:W-:-:S07]  /*8e80*/  LOP3.LUT R0, R0, 0x80, R5, 0xf8, !PT ;  /* 0x0000008000007812 */ /* 0x000fce00078ef805 */
.L_x_5038:
[----:B------:R-:W-:Y:S05]  /*8e90*/  BSYNC.RECONVERGENT B0 ;  /* 0x0000000000007941 */ /* 0x000fea0003800200 */
.L_x_5037:
[----:B------:R0:W-:Y:S01]  /*8ea0*/  STG.E.U8 desc[UR36][R2.64], R0 ;  /* 0x0000000002007986 */ /* 0x0001e2000c101124 */
[----:B------:R-:W-:Y:S05]  /*8eb0*/  BRA `(.L_x_5026) ;  /* 0x0000000800147947 */ /* 0x000fea0003800000 */
.L_x_5035:
        /* <DEDUP_REMOVED lines=18> */
.L_x_5042:
[----:B------:R-:W-:-:S04]  /*8fe0*/  SHF.R.U32.HI R5, RZ, 0x18, R5 ;  /* 0x00000018ff057819 */ /* 0x000fc80000011605 */
[----:B------:R-:W-:-:S07]  /*8ff0*/  LOP3.LUT R0, R0, 0x80, R5, 0xf8, !PT ;  /* 0x0000008000007812 */ /* 0x000fce00078ef805 */
.L_x_5041:
[----:B------:R-:W-:Y:S05]  /*9000*/  BSYNC.RECONVERGENT B0 ;  /* 0x0000000000007941 */ /* 0x000fea0003800200 */
.L_x_5040:
[----:B------:R0:W-:Y:S01]  /*9010*/  STG.E.U8 desc[UR36][R2.64], R0 ;  /* 0x0000000002007986 */ /* 0x0001e2000c101124 */
[----:B------:R-:W-:Y:S05]  /*9020*/  BRA `(.L_x_5026) ;  /* 0x0000000400b87947 */ /* 0x000fea0003800000 */
.L_x_5034:
        /* <DEDUP_REMOVED lines=22> */
.L_x_5044:
[----:B------:R-:W-:-:S06]  /*9190*/  HADD2.F32 R5, -RZ, R5.H0_H0 ;  /* 0x20000005ff057230 */ /* 0x000fcc0000004100 */
[----:B------:R-:W0:Y:S02]  /*91a0*/  F2I.U64.TRUNC R4, R5 ;  /* 0x0000000500047311 */ /* 0x000e24000020d800 */
[----:B0-----:R0:W-:Y:S01]  /*91b0*/  STG.E.64 desc[UR36][R2.64], R4 ;  /* 0x0000000402007986 */ /* 0x0011e2000c101b24 */
[----:B------:R-:W-:Y:S05]  /*91c0*/  BRA `(.L_x_5026) ;  /* 0x0000000400507947 */ /* 0x000fea0003800000 */
.L_x_5043:
[----:B------:R-:W-:-:S06]  /*91d0*/  HADD2.F32 R5, -RZ, R5.H0_H0 ;  /* 0x20000005ff057230 */ /* 0x000fcc0000004100 */
[----:B------:R-:W0:Y:S02]  /*91e0*/  F2I.FTZ.U32.TRUNC.NTZ R5, R5 ;  /* 0x0000000500057305 */ /* 0x000e24000021f000 */
[----:B0-----:R0:W-:Y:S01]  /*91f0*/  STG.E desc[UR36][R2.64], R5 ;  /* 0x0000000502007986 */ /* 0x0011e2000c101924 */
[----:B------:R-:W-:Y:S05]  /*9200*/  BRA `(.L_x_5026) ;  /* 0x0000000400407947 */ /* 0x000fea0003800000 */
.L_x_5033:
        /* <DEDUP_REMOVED lines=11> */
.L_x_5046:
[----:B------:R-:W-:Y:S01]  /*92c0*/  HADD2.F32 R5, -RZ, R5.H0_H0 ;  /* 0x20000005ff057230 */ /* 0x000fe20000004100 */
[----:B------:R-:W-:-:S04]  /*92d0*/  CS2R R6, SRZ ;  /* 0x0000000000067805 */ /* 0x000fc8000001ff00 */
[----:B------:R-:W-:-:S06]  /*92e0*/  FMUL.FTZ R5, R5, 1 ;  /* 0x3f80000005057820 */ /* 0x000fcc0000410000 */
[----:B------:R-:W0:Y:S02]  /*92f0*/  F2F.F64.F32 R4, R5 ;  /* 0x0000000500047310 */ /* 0x000e240000201800 */
[----:B0-----:R0:W-:Y:S01]  /*9300*/  STG.E.128 desc[UR36][R2.64], R4 ;  /* 0x0000000402007986 */ /* 0x0011e2000c101d24 */
[----:B------:R-:W-:Y:S05]  /*9310*/  BRA `(.L_x_5026) ;  /* 0x0000000000fc7947 */ /* 0x000fea0003800000 */
.L_x_5045:
[----:B------:R-:W-:-:S09]  /*9320*/  UISETP.NE.AND UP0, UPT, UR4, 0xf, UPT ;  /* 0x0000000f0400788c */ /* 0x000fd2000bf05270 */
[----:B------:R-:W-:Y:S05]  /*9330*/  BRA.U !UP0, `(.L_x_5047) ;  /* 0x0000000108e87547 */ /* 0x000fea000b800000 */
[----:B------:R-:W-:-:S09]  /*9340*/  UISETP.NE.AND UP0, UPT, UR4, 0x17, UPT ;  /* 0x000000170400788c */ /* 0x000fd2000bf05270 */
[----:B------:R-:W-:Y:S05]  /*9350*/  BRA.U !UP0, `(.L_x_5048) ;  /* 0x0000000108907547 */ /* 0x000fea000b800000 */
[----:B------:R-:W-:-:S09]  /*9360*/  UISETP.NE.AND UP0, UPT, UR4, 0x18, UPT ;  /* 0x000000180400788c */ /* 0x000fd2000bf05270 */
[----:B------:R-:W-:Y:S05]  /*9370*/  BRA.U !UP0, `(.L_x_5049) ;  /* 0x0000000108447547 */ /* 0x000fea000b800000 */
.L_x_5025:
        /* <DEDUP_REMOVED lines=16> */
.L_x_5050:
[----:B------:R-:W-:Y:S05]  /*9480*/  BRA `(.L_x_5026) ;  /* 0x0000000000a07947 */ /* 0x000fea0003800000 */
.L_x_5049:
        /* <DEDUP_REMOVED lines=13> */
.L_x_5052:
[----:B------:R-:W-:Y:S05]  /*9560*/  BSYNC.RECONVERGENT B0 ;  /* 0x0000000000007941 */ /* 0x000fea0003800200 */
.L_x_5051:
[----:B------:R-:W-:-:S05]  /*9570*/  LOP3.LUT R5, R0, 0x80, R5, 0xf8, !PT ;  /* 0x0000008000057812 */ /* 0x000fca00078ef805 */
[----:B------:R0:W-:Y:S01]  /*9580*/  STG.E.U8 desc[UR36][R2.64], R5 ;  /* 0x0000000502007986 */ /* 0x0001e2000c101124 */
[----:B------:R-:W-:Y:S05]  /*9590*/  BRA `(.L_x_5026) ;  /* 0x00000000005c7947 */ /* 0x000fea0003800000 */
.L_x_5048:
        /* <DEDUP_REMOVED lines=12> */
.L_x_5054:
[----:B------:R-:W-:Y:S02]  /*9660*/  ISETP.GT.U32.AND P0, PT, R4, 0x7f800000, PT ;  /* 0x7f8000000400780c */ /* 0x000fe40003f04070 */
[----:B------:R-:W-:-:S04]  /*9670*/  MOV R0, 0x7f ;  /* 0x0000007f00007802 */ /* 0x000fc80000000f00 */
[----:B------:R-:W-:-:S07]  /*9680*/  SEL R0, R0, 0x7c, P0 ;  /* 0x0000007c00007807 */ /* 0x000fce0000000000 */
.L_x_5055:
[----:B------:R-:W-:Y:S05]  /*9690*/  BSYNC.RECONVERGENT B0 ;  /* 0x0000000000007941 */ /* 0x000fea0003800200 */
.L_x_5053:
[----:B------:R-:W-:-:S04]  /*96a0*/  SHF.R.U32.HI R5, RZ, 0x18, R5 ;  /* 0x00000018ff057819 */ /* 0x000fc80000011605 */
[----:B------:R-:W-:-:S05]  /*96b0*/  LOP3.LUT R5, R0, 0x80, R5, 0xf8, !PT ;  /* 0x0000008000057812 */ /* 0x000fca00078ef805 */
[----:B------:R0:W-:Y:S01]  /*96c0*/  STG.E.U8 desc[UR36][R2.64], R5 ;  /* 0x0000000502007986 */ /* 0x0001e2000c101124 */
[----:B------:R-:W-:Y:S05]  /*96d0*/  BRA `(.L_x_5026) ;  /* 0x00000000000c7947 */ /* 0x000fea0003800000 */
.L_x_5047:
[----:B------:R-:W-:-:S05]  /*96e0*/  HADD2.F32 R0, -RZ, R5.H0_H0 ;  /* 0x20000005ff007230 */ /* 0x000fca0000004100 */
[----:B------:R-:W-:-:S05]  /*96f0*/  F2FP.BF16.F32.PACK_AB R0, RZ, R0 ;  /* 0x00000000ff00723e */ /* 0x000fca00000010ff */
[----:B------:R0:W-:Y:S02]  /*9700*/  STG.E.U16 desc[UR36][R2.64], R0 ;  /* 0x0000000002007986 */ /* 0x0001e4000c101524 */
.L_x_5026:
[----:B------:R-:W-:-:S07]  /*9710*/  VIADD R17, R17, 0x80 ;  /* 0x0000008011117836 */ /* 0x000fce0000000000 */
.L_x_4986:
[----:B------:R-:W-:Y:S05]  /*9720*/  BSYNC.RECONVERGENT B6 ;  /* 0x0000000000067941 */ /* 0x000fea0003800200 */
.L_x_4985:
        /* <DEDUP_REMOVED lines=306> */
.L_x_5056:
        /* <DEDUP_REMOVED lines=20> */
.L_x_5060:
[----:B------:R-:W2:Y:S02]  /*ab90*/  LDG.E.U8 R2, desc[UR36][R2.64] ;  /* 0x0000002402027981 */ /* 0x000ea4000c1e1100 */
[----:B--2---:R-:W-:-:S04]  /*aba0*/  I2FP.F32.U32 R0, R2 ;  /* 0x0000000200007245 */ /* 0x004fc80000201000 */
[----:B------:R-:W-:Y:S01]  /*abb0*/  F2FP.F16.F32.PACK_AB R0, RZ, R0 ;  /* 0x00000000ff00723e */ /* 0x000fe200000000ff */
[----:B------:R-:W-:Y:S06]  /*abc0*/  BRA `(.L_x_5062) ;  /* 0x0000000c007c7947 */ /* 0x000fec0003800000 */
.L_x_5059:
        /* <DEDUP_REMOVED lines=10> */
.L_x_5064:
[----:B------:R-:W2:Y:S02]  /*ac70*/  LDG.E R2, desc[UR36][R2.64] ;  /* 0x0000002402027981 */ /* 0x000ea4000c1e1900 */
[----:B--2---:R-:W-:-:S04]  /*ac80*/  I2FP.F32.S32 R0, R2 ;  /* 0x0000000200007245 */ /* 0x004fc80000201400 */
[----:B------:R-:W-:Y:S01]  /*ac90*/  F2FP.F16.F32.PACK_AB R0, RZ, R0 ;  /* 0x00000000ff00723e */ /* 0x000fe200000000ff */
[----:B------:R-:W-:Y:S06]  /*aca0*/  BRA `(.L_x_5062) ;  /* 0x0000000c00447947 */ /* 0x000fec0003800000 */
.L_x_5063:
[----:B------:R-:W2:Y:S02]  /*acb0*/  LDG.E.U16 R2, desc[UR36][R2.64] ;  /* 0x0000002402027981 */ /* 0x000ea4000c1e1500 */
[----:B--2---:R-:W0:Y:S02]  /*acc0*/  I2F.S16 R0, R2 ;  /* 0x0000000200007306 */ /* 0x004e240000101400 */
[----:B0-----:R-:W-:Y:S01]  /*acd0*/  F2FP.F16.F32.PACK_AB R0, RZ, R0 ;  /* 0x00000000ff00723e */ /* 0x001fe200000000ff */
[----:B------:R-:W-:Y:S06]  /*ace0*/  BRA `(.L_x_5062) ;  /* 0x0000000c00347947 */ /* 0x000fec0003800000 */
.L_x_5058:
        /* <DEDUP_REMOVED lines=9> */
.L_x_5066:
[----:B------:R1:W5:Y:S01]  /*ad80*/  LDG.E.U16 R0, desc[UR36][R2.64] ;  /* 0x0000002402007981 */ /* 0x000362000c1e1500 */
[----:B------:R-:W-:Y:S05]  /*ad90*/  BRA `(.L_x_5062) ;  /* 0x0000000c00087947 */ /* 0x000fea0003800000 */
.L_x_5065:
        /* <DEDUP_REMOVED lines=9> */
.L_x_5068:
[----:B------:R0:W5:Y:S01]  /*ae30*/  LDG.E.U16 R0, desc[UR36][R2.64] ;  /* 0x0000002402007981 */ /* 0x000162000c1e1500 */
[----:B------:R-:W-:Y:S05]  /*ae40*/  BRA `(.L_x_5062) ;  /* 0x0000000800dc7947 */ /* 0x000fea0003800000 */
.L_x_5067:
        /* <DEDUP_REMOVED lines=8> */
.L_x_5057:
        /* <DEDUP_REMOVED lines=13> */
.L_x_5071:
        /* <DEDUP_REMOVED lines=8> */
.L_x_5070:
        /* <DEDUP_REMOVED lines=27> */
.L_x_5073:
        /* <DEDUP_REMOVED lines=13> */
.L_x_5072:
[----:B------:R-:W2:Y:S02]  /*b2a0*/  LDG.E.U16 R0, desc[UR36][R2.64] ;  /* 0x0000002402007981 */ /* 0x000ea4000c1e1500 */
[----:B--2---:R-:W-:-:S04]  /*b2b0*/  SHF.L.U32 R0, R0, 0x10, RZ ;  /* 0x0000001000007819 */ /* 0x004fc800000006ff */
[----:B------:R-:W-:Y:S01]  /*b2c0*/  F2FP.F16.F32.PACK_AB R0, RZ, R0 ;  /* 0x00000000ff00723e */ /* 0x000fe200000000ff */
[----:B------:R-:W-:Y:S06]  /*b2d0*/  BRA `(.L_x_5062) ;  /* 0x0000000400b87947 */ /* 0x000fec0003800000 */
.L_x_5069:
        /* <DEDUP_REMOVED lines=12> */
.L_x_5076:
        /* <DEDUP_REMOVED lines=21> */
.L_x_5080:
[----:B------:R-:W-:Y:S05]  /*b4f0*/  BSYNC.RECONVERGENT B1 ;  /* 0x0000000000017941 */ /* 0x000fea0003800200 */
.L_x_5079:
[----:B------:R-:W-:Y:S01]  /*b500*/  IMAD.SHL.U32 R0, R0, 0x100000, RZ ;  /* 0x0010000000007824 */ /* 0x000fe200078e00ff */
[----:B------:R-:W-:-:S04]  /*b510*/  LEA R2, R2, 0x3b800000, 0x17 ;  /* 0x3b80000002027811 */ /* 0x000fc800078eb8ff */
[----:B------:R-:W-:-:S07]  /*b520*/  LOP3.LUT R0, R2, R0, R7, 0xfe, !PT ;  /* 0x0000000002007212 */ /* 0x000fce00078efe07 */
.L_x_5078:
[----:B------:R-:W-:Y:S05]  /*b530*/  BSYNC.RECONVERGENT B0 ;  /* 0x0000000000007941 */ /* 0x000fea0003800200 */
.L_x_5077:
[----:B------:R-:W-:Y:S01]  /*b540*/  F2FP.F16.F32.PACK_AB R0, RZ, R0 ;  /* 0x00000000ff00723e */ /* 0x000fe200000000ff */
[----:B------:R-:W-:Y:S06]  /*b550*/  BRA `(.L_x_5062) ;  /* 0x0000000400187947 */ /* 0x000fec0003800000 */
.L_x_5075:
        /* <DEDUP_REMOVED lines=21> */
.L_x_5084:
[----:B------:R-:W-:Y:S05]  /*b6b0*/  BSYNC.RECONVERGENT B1 ;  /* 0x0000000000017941 */ /* 0x000fea0003800200 */
.L_x_5083:
[----:B------:R-:W-:Y:S02]  /*b6c0*/  SHF.L.U32 R0, R0, 0x15, RZ ;  /* 0x0000001500007819 */ /* 0x000fe400000006ff */
[----:B------:R-:W-:-:S04]  /*b6d0*/  LEA R2, R2, 0x37800000, 0x17 ;  /* 0x3780000002027811 */ /* 0x000fc800078eb8ff */
[----:B------:R-:W-:-:S07]  /*b6e0*/  LOP3.LUT R0, R2, R0, R7, 0xfe, !PT ;  /* 0x0000000002007212 */ /* 0x000fce00078efe07 */
.L_x_5082:
[----:B------:R-:W-:Y:S05]  /*b6f0*/  BSYNC.RECONVERGENT B0 ;  /* 0x0000000000007941 */ /* 0x000fea0003800200 */
.L_x_5081:
[----:B------:R-:W-:Y:S01]  /*b700*/  F2FP.F16.F32.PACK_AB R0, RZ, R0 ;  /* 0x00000000ff00723e */ /* 0x000fe200000000ff */
[----:B------:R-:W-:Y:S06]  /*b710*/  BRA `(.L_x_5062) ;  /* 0x0000000000a87947 */ /* 0x000fec0003800000 */
.L_x_5074:
        /* <DEDUP_REMOVED lines=14> */
.L_x_5088:
[----:B------:R-:W-:Y:S05]  /*b800*/  BSYNC.RECONVERGENT B0 ;  /* 0x0000000000007941 */ /* 0x000fea0003800200 */
.L_x_5087:
[----:B------:R-:W-:Y:S01]  /*b810*/  F2FP.F16.F32.PACK_AB R0, RZ, R0 ;  /* 0x00000000ff00723e */ /* 0x000fe200000000ff */
[----:B------:R-:W-:Y:S06]  /*b820*/  BRA `(.L_x_5062) ;  /* 0x0000000000647947 */ /* 0x000fec0003800000 */
.L_x_5061:
[----:B------:R-:W-:Y:S01]  /*b830*/  MOV R0, 0x0 ;  /* 0x0000000000007802 */ /* 0x000fe20000000f00 */
[----:B------:R-:W0:Y:S01]  /*b840*/  LDCU.64 UR4, c[0x4][0x128] ;  /* 0x01002500ff0477ac */ /* 0x000e220008000a00 */
[----:B------:R-:W-:Y:S02]  /*b850*/  HFMA2 R8, -RZ, RZ, 0, 4.64916229248046875e-06 ;  /* 0x0000004eff087431 */ /* 0x000fe400000001ff */
        /* <DEDUP_REMOVED lines=13> */
.L_x_5089:
[----:B------:R-:W-:Y:S01]  /*b930*/  PRMT R0, RZ, 0x7610, R0 ;  /* 0x00007610ff007816 */ /* 0x000fe20000000000 */
[----:B------:R-:W-:Y:S06]  /*b940*/  BRA `(.L_x_5062) ;  /* 0x00000000001c7947 */ /* 0x000fec0003800000 */
.L_x_5086:
[----:B------:R-:W2:Y:S02]  /*b950*/  LDG.E.64 R2, desc[UR36][R2.64] ;  /* 0x0000002402027981 */ /* 0x000ea4000c1e1b00 */
[----:B--2---:R-:W0:Y:S02]  /*b960*/  I2F.U64 R0, R2 ;  /* 0x0000000200007312 */ /* 0x004e240000301000 */
[----:B0-----:R-:W-:Y:S01]  /*b970*/  F2FP.F16.F32.PACK_AB R0, RZ, R0 ;  /* 0x00000000ff00723e */ /* 0x001fe200000000ff */
[----:B------:R-:W-:Y:S06]  /*b980*/  BRA `(.L_x_5062) ;  /* 0x00000000000c7947 */ /* 0x000fec0003800000 */
.L_x_5085:
[----:B------:R-:W2:Y:S02]  /*b990*/  LDG.E R2, desc[UR36][R2.64] ;  /* 0x0000002402027981 */ /* 0x000ea4000c1e1900 */
[----:B--2---:R-:W-:-:S04]  /*b9a0*/  I2FP.F32.U32 R0, R2 ;  /* 0x0000000200007245 */ /* 0x004fc80000201000 */
[----:B------:R-:W-:-:S07]  /*b9b0*/  F2FP.F16.F32.PACK_AB R0, RZ, R0 ;  /* 0x00000000ff00723e */ /* 0x000fce00000000ff */
.L_x_5062:
[----:B-----5:R-:W-:Y:S01]  /*b9c0*/  HADD2.F32 R0, -RZ, R0.H0_H0 ;  /* 0x20000000ff007230 */ /* 0x020fe20000004100 */
[----:B------:R-:W-:-:S04]  /*b9d0*/  UPRMT UR4, UR42, 0x9910, URZ ;  /* 0x000099102a047896 */ /* 0x000fc800080000ff */
[----:B01----:R-:W-:Y:S01]  /*b9e0*/  FADD.FTZ R2, -R0, 1 ;  /* 0x3f80000000027421 */ /* 0x003fe20000010100 */
[----:B------:R-:W-:-:S03]  /*b9f0*/  UISETP.GT.AND UP0, UPT, UR4, 0x9, UPT ;  /* 0x000000090400788c */ /* 0x000fc6000bf04270 */
[----:B------:R-:W0:Y:S02]  /*ba00*/  MUFU.RCP R3, R2 ;  /* 0x0000000200037308 */ /* 0x000e240000001000 */
        /* <DEDUP_REMOVED lines=17> */
.L_x_5093:
[----:B------:R-:W-:-:S06]  /*bb20*/  HADD2.F32 R3, -RZ, R3.H0_H0 ;  /* 0x20000003ff037230 */ /* 0x000fcc0000004100 */
[----:B------:R-:W0:Y:S02]  /*bb30*/  F2I.S64.TRUNC R2, R3 ;  /* 0x0000000300027311 */ /* 0x000e24000020d900 */
[----:B0-----:R-:W-:Y:S01]  /*bb40*/  STG.E.U8 desc[UR36][R16.64], R2 ;  /* 0x0000000210007986 */ /* 0x001fe2000c101124 */
[----:B------:R-:W-:Y:S05]  /*bb50*/  EXIT ;  /* 0x000000000000794d */ /* 0x000fea0003800000 */
.L_x_5092:
        /* <DEDUP_REMOVED lines=10> */
.L_x_5096:
[----:B------:R-:W-:-:S06]  /*bc00*/  HADD2.F32 R3, -RZ, R3.H0_H0 ;  /* 0x20000003ff037230 */ /* 0x000fcc0000004100 */
[----:B------:R-:W0:Y:S02]  /*bc10*/  F2I.FTZ.TRUNC.NTZ R3, R3 ;  /* 0x0000000300037305 */ /* 0x000e24000021f100 */
[----:B0-----:R-:W-:Y:S01]  /*bc20*/  STG.E desc[UR36][R16.64], R3 ;  /* 0x0000000310007986 */ /* 0x001fe2000c101924 */
[----:B------:R-:W-:Y:S05]  /*bc30*/  EXIT ;  /* 0x000000000000794d */ /* 0x000fea0003800000 */
.L_x_5095:
[----:B------:R-:W-:-:S06]  /*bc40*/  HADD2.F32 R3, -RZ, R3.H0_H0 ;  /* 0x20000003ff037230 */ /* 0x000fcc0000004100 */
[----:B------:R-:W0:Y:S02]  /*bc50*/  F2I.FTZ.TRUNC.NTZ R3, R3 ;  /* 0x0000000300037305 */ /* 0x000e24000021f100 */
[----:B0-----:R-:W-:Y:S01]  /*bc60*/  STG.E.U16 desc[UR36][R16.64], R3 ;  /* 0x0000000310007986 */ /* 0x001fe2000c101524 */
[----:B------:R-:W-:Y:S05]  /*bc70*/  EXIT ;  /* 0x000000000000794d */ /* 0x000fea0003800000 */
.L_x_5091:
        /* <DEDUP_REMOVED lines=9> */
.L_x_5098:
[----:B------:R-:W-:Y:S01]  /*bd10*/  STG.E.U16 desc[UR36][R16.64], R3 ;  /* 0x0000000310007986 */ /* 0x000fe2000c101524 */
[----:B------:R-:W-:Y:S05]  /*bd20*/  EXIT ;  /* 0x000000000000794d */ /* 0x000fea0003800000 */
.L_x_5097:
        /* <DEDUP_REMOVED lines=10> */
.L_x_5100:
[----:B------:R-:W-:-:S05]  /*bdd0*/  HADD2.F32 R0, -RZ, R3.H0_H0 ;  /* 0x20000003ff007230 */ /* 0x000fca0000004100 */
[----:B------:R-:W-:-:S04]  /*bde0*/  F2FP.F16.F32.PACK_AB R0, RZ, R0 ;  /* 0x00000000ff00723e */ /* 0x000fc800000000ff */
[----:B------:R-:W-:-:S05]  /*bdf0*/  PRMT R0, R0, 0x5410, RZ ;  /* 0x0000541000007816 */ /* 0x000fca00000000ff */
[----:B------:R-:W-:Y:S01]  /*be00*/  STG.E desc[UR36][R16.64], R0 ;  /* 0x0000000010007986 */ /* 0x000fe2000c101924 */
[----:B------:R-:W-:Y:S05]  /*be10*/  EXIT ;  /* 0x000000000000794d */ /* 0x000fea0003800000 */
.L_x_5099:
[----:B------:R-:W-:-:S05]  /*be20*/  HADD2.F32 R2, -RZ, R3.H0_H0 ;  /* 0x20000003ff027230 */ /* 0x000fca0000004100 */
[----:B------:R-:W-:-:S06]  /*be30*/  FMUL.FTZ R2, R2, 1 ;  /* 0x3f80000002027820 */ /* 0x000fcc0000410000 */
[----:B------:R-:W0:Y:S02]  /*be40*/  F2F.F64.F32 R2, R2 ;  /* 0x0000000200027310 */ /* 0x000e240000201800 */
[----:B0-----:R-:W-:Y:S01]  /*be50*/  STG.E.64 desc[UR36][R16.64], R2 ;  /* 0x0000000210007986 */ /* 0x001fe2000c101b24 */
[----:B------:R-:W-:Y:S05]  /*be60*/  EXIT ;  /* 0x000000000000794d */ /* 0x000fea0003800000 */
.L_x_5090:
        /* <DEDUP_REMOVED lines=14> */
.L_x_5104:
        /* <DEDUP_REMOVED lines=17> */
.L_x_5107:
[----:B------:R-:W-:-:S04]  /*c060*/  SHF.R.U32.HI R3, RZ, 0x18, R3 ;  /* 0x00000018ff037819 */ /* 0x000fc80000011603 */
[----:B------:R-:W-:-:S04]  /*c070*/  LOP3.LUT R0, R0, 0x80, R3, 0xf8, !PT ;  /* 0x0000008000007812 */ /* 0x000fc800078ef803 */
[----:B------:R-:W-:-:S07]  /*c080*/  PRMT R8, R0, 0x7610, R8 ;  /* 0x0000761000087816 */ /* 0x000fce0000000008 */
.L_x_5106:
[----:B------:R-:W-:Y:S05]  /*c090*/  BSYNC.RECONVERGENT B0 ;  /* 0x0000000000007941 */ /* 0x000fea0003800200 */
.L_x_5105:
[----:B------:R-:W-:Y:S01]  /*c0a0*/  STG.E.U8 desc[UR36][R16.64], R8 ;  /* 0x0000000810007986 */ /* 0x000fe2000c101124 */
[----:B------:R-:W-:Y:S05]  /*c0b0*/  EXIT ;  /* 0x000000000000794d */ /* 0x000fea0003800000 */
.L_x_5103:
        /* <DEDUP_REMOVED lines=17> */
.L_x_5110:
[----:B------:R-:W-:-:S04]  /*c1d0*/  SHF.R.U32.HI R3, RZ, 0x18, R3 ;  /* 0x00000018ff037819 */ /* 0x000fc80000011603 */
[----:B------:R-:W-:-:S04]  /*c1e0*/  LOP3.LUT R0, R0, 0x80, R3, 0xf8, !PT ;  /* 0x0000008000007812 */ /* 0x000fc800078ef803 */
[----:B------:R-:W-:-:S07]  /*c1f0*/  PRMT R8, R0, 0x7610, R8 ;  /* 0x0000761000087816 */ /* 0x000fce0000000008 */
.L_x_5109:
[----:B------:R-:W-:Y:S05]  /*c200*/  BSYNC.RECONVERGENT B0 ;  /* 0x0000000000007941 */ /* 0x000fea0003800200 */
.L_x_5108:
[----:B------:R-:W-:Y:S01]  /*c210*/  STG.E.U8 desc[UR36][R16.64], R8 ;  /* 0x0000000810007986 */ /* 0x000fe2000c101124 */
[----:B------:R-:W-:Y:S05]  /*c220*/  EXIT ;  /* 0x000000000000794d */ /* 0x000fea0003800000 */
.L_x_5102:
        /* <DEDUP_REMOVED lines=22> */
.L_x_5112:
[----:B------:R-:W-:-:S06]  /*c390*/  HADD2.F32 R3, -RZ, R3.H0_H0 ;  /* 0x20000003ff037230 */ /* 0x000fcc0000004100 */
[----:B------:R-:W0:Y:S02]  /*c3a0*/  F2I.U64.TRUNC R2, R3 ;  /* 0x0000000300027311 */ /* 0x000e24000020d800 */
[----:B0-----:R-:W-:Y:S01]  /*c3b0*/  STG.E.64 desc[UR36][R16.64], R2 ;  /* 0x0000000210007986 */ /* 0x001fe2000c101b24 */
[----:B------:R-:W-:Y:S05]  /*c3c0*/  EXIT ;  /* 0x000000000000794d */ /* 0x000fea0003800000 */
.L_x_5111:
[----:B------:R-:W-:-:S06]  /*c3d0*/  HADD2.F32 R3, -RZ, R3.H0_H0 ;  /* 0x20000003ff037230 */ /* 0x000fcc0000004100 */
[----:B------:R-:W0:Y:S02]  /*c3e0*/  F2I.FTZ.U32.TRUNC.NTZ R3, R3 ;  /* 0x0000000300037305 */ /* 0x000e24000021f000 */
[----:B0-----:R-:W-:Y:S01]  /*c3f0*/  STG.E desc[UR36][R16.64], R3 ;  /* 0x0000000310007986 */ /* 0x001fe2000c101924 */
[----:B------:R-:W-:Y:S05]  /*c400*/  EXIT ;  /* 0x000000000000794d */ /* 0x000fea0003800000 */
.L_x_5101:
        /* <DEDUP_REMOVED lines=11> */
.L_x_5114:
[----:B------:R-:W-:Y:S01]  /*c4c0*/  HADD2.F32 R3, -RZ, R3.H0_H0 ;  /* 0x20000003ff037230 */ /* 0x000fe20000004100 */
[----:B------:R-:W-:-:S04]  /*c4d0*/  CS2R R6, SRZ ;  /* 0x0000000000067805 */ /* 0x000fc8000001ff00 */
[----:B------:R-:W-:-:S04]  /*c4e0*/  FMUL.FTZ R3, R3, 1 ;  /* 0x3f80000003037820 */ /* 0x000fc80000410000 */
[----:B------:R-:W0:Y:S02]  /*c4f0*/  F2F.F64.F32 R4, R3 ;  /* 0x0000000300047310 */ /* 0x000e240000201800 */
[----:B0-----:R-:W-:Y:S01]  /*c500*/  STG.E.128 desc[UR36][R16.64], R4 ;  /* 0x0000000410007986 */ /* 0x001fe2000c101d24 */
[----:B------:R-:W-:Y:S05]  /*c510*/  EXIT ;  /* 0x000000000000794d */ /* 0x000fea0003800000 */
.L_x_5113:
[----:B------:R-:W-:-:S09]  /*c520*/  UISETP.NE.AND UP0, UPT, UR4, 0xf, UPT ;  /* 0x0000000f0400788c */ /* 0x000fd2000bf05270 */
[----:B------:R-:W-:Y:S05]  /*c530*/  BRA.U !UP0, `(.L_x_5115) ;  /* 0x0000000108e87547 */ /* 0x000fea000b800000 */
[----:B------:R-:W-:-:S09]  /*c540*/  UISETP.NE.AND UP0, UPT, UR4, 0x17, UPT ;  /* 0x000000170400788c */ /* 0x000fd2000bf05270 */
[----:B------:R-:W-:Y:S05]  /*c550*/  BRA.U !UP0, `(.L_x_5116) ;  /* 0x0000000108907547 */ /* 0x000fea000b800000 */
[----:B------:R-:W-:-:S09]  /*c560*/  UISETP.NE.AND UP0, UPT, UR4, 0x18, UPT ;  /* 0x000000180400788c */ /* 0x000fd2000bf05270 */
[----:B------:R-:W-:Y:S05]  /*c570*/  BRA.U !UP0, `(.L_x_5117) ;  /* 0x0000000108447547 */ /* 0x000fea000b800000 */
.L_x_5094:
        /* <DEDUP_REMOVED lines=16> */
.L_x_5118:
[----:B------:R-:W-:Y:S05]  /*c680*/  EXIT ;  /* 0x000000000000794d */ /* 0x000fea0003800000 */
.L_x_5117:
        /* <DEDUP_REMOVED lines=13> */
.L_x_5120:
[----:B------:R-:W-:Y:S05]  /*c760*/  BSYNC.RECONVERGENT B0 ;  /* 0x0000000000007941 */ /* 0x000fea0003800200 */
.L_x_5119:
[----:B------:R-:W-:-:S05]  /*c770*/  LOP3.LUT R3, R0, 0x80, R3, 0xf8, !PT ;  /* 0x0000008000037812 */ /* 0x000fca00078ef803 */
[----:B------:R-:W-:Y:S01]  /*c780*/  STG.E.U8 desc[UR36][R16.64], R3 ;  /* 0x0000000310007986 */ /* 0x000fe2000c101124 */
[----:B------:R-:W-:Y:S05]  /*c790*/  EXIT ;  /* 0x000000000000794d */ /* 0x000fea0003800000 */
.L_x_5116:
        /* <DEDUP_REMOVED lines=12> */
.L_x_5122:
[----:B------:R-:W-:Y:S01]  /*c860*/  HFMA2 R0, -RZ, RZ, 0, 7.569789886474609375e-06 ;  /* 0x0000007fff007431 */ /* 0x000fe200000001ff */
[----:B------:R-:W-:-:S04]  /*c870*/  ISETP.GT.U32.AND P0, PT, R2, 0x7f800000, PT ;  /* 0x7f8000000200780c */ /* 0x000fc80003f04070 */
[----:B------:R-:W-:-:S09]  /*c880*/  SEL R0, R0, 0x7c, P0 ;  /* 0x0000007c00007807 */ /* 0x000fd20000000000 */
.L_x_5123:
[----:B------:R-:W-:Y:S05]  /*c890*/  BSYNC.RECONVERGENT B0 ;  /* 0x0000000000007941 */ /* 0x000fea0003800200 */
.L_x_5121:
[----:B------:R-:W-:-:S04]  /*c8a0*/  SHF.R.U32.HI R3, RZ, 0x18, R3 ;  /* 0x00000018ff037819 */ /* 0x000fc80000011603 */
[----:B------:R-:W-:-:S05]  /*c8b0*/  LOP3.LUT R3, R0, 0x80, R3, 0xf8, !PT ;  /* 0x0000008000037812 */ /* 0x000fca00078ef803 */
[----:B------:R-:W-:Y:S01]  /*c8c0*/  STG.E.U8 desc[UR36][R16.64], R3 ;  /* 0x0000000310007986 */ /* 0x000fe2000c101124 */
[----:B------:R-:W-:Y:S05]  /*c8d0*/  EXIT ;  /* 0x000000000000794d */ /* 0x000fea0003800000 */
.L_x_5115:
[----:B------:R-:W-:-:S05]  /*c8e0*/  HADD2.F32 R0, -RZ, R3.H0_H0 ;  /* 0x20000003ff007230 */ /* 0x000fca0000004100 */
[----:B------:R-:W-:-:S05]  /*c8f0*/  F2FP.BF16.F32.PACK_AB R0, RZ, R0 ;  /* 0x00000000ff00723e */ /* 0x000fca00000010ff */
[----:B------:R-:W-:Y:S01]  /*c900*/  STG.E.U16 desc[UR36][R16.64], R0 ;  /* 0x0000000010007986 */ /* 0x000fe2000c101524 */
[----:B------:R-:W-:Y:S05]  /*c910*/  EXIT ;  /* 0x000000000000794d */ /* 0x000fea0003800000 */
.L_x_5124:
        /* <DEDUP_REMOVED lines=14> */
.L_x_11349:


//--------------------- .text._ZN2at6native27unrolled_elementwise_kernelIZZZNS0_17logit_kernel_cudaERNS_18TensorIteratorBaseERKN3c106ScalarEENKUlvE_clEvENKUlvE1_clEvEUlNS4_4HalfEE_St5arrayIPcLm2EELi4E23TrivialOffsetCalculatorILi1EjESG_NS0_6memory12LoadWithCastILi1EEENSH_13StoreWithCastILi1EEEEEviT_T0_T2_T3_T4_T5_ --------------------------
	.section	.text._ZN2at6native27unrolled_elementwise_kernelIZZZNS0_17logit_kernel_cudaERNS_18TensorIteratorBaseERKN3c106ScalarEENKUlvE_clEvENKUlvE1_clEvEUlNS4_4HalfEE_St5arrayIPcLm2EELi4E23TrivialOffsetCalculatorILi1EjESG_NS0_6memory12LoadWithCastILi1EEENSH_13StoreWithCastILi1EEEEEviT_T0_T2_T3_T4_T5_,"ax",@progbits
	.align	128
        .global         _ZN2at6native27unrolled_elementwise_kernelIZZZNS0_17logit_kernel_cudaERNS_18TensorIteratorBaseERKN3c106ScalarEENKUlvE_clEvENKUlvE1_clEvEUlNS4_4HalfEE_St5arrayIPcLm2EELi4E23TrivialOffsetCalculatorILi1EjESG_NS0_6memory12LoadWithCastILi1EEENSH_13StoreWithCastILi1EEEEEviT_T0_T2_T3_T4_T5_
        .type           _ZN2at6native27unrolled_elementwise_kernelIZZZNS0_17logit_kernel_cudaERNS_18TensorIteratorBaseERKN3c106ScalarEENKUlvE_clEvENKUlvE1_clEvEUlNS4_4HalfEE_St5arrayIPcLm2EELi4E23TrivialOffsetCalculatorILi1EjESG_NS0_6memory12LoadWithCastILi1EEENSH_13StoreWithCastILi1EEEEEviT_T0_T2_T3_T4_T5_,@function
        .size           _ZN2at6native27unrolled_elementwise_kernelIZZZNS0_17logit_kernel_cudaERNS_18TensorIteratorBaseERKN3c106ScalarEENKUlvE_clEvENKUlvE1_clEvEUlNS4_4HalfEE_St5arrayIPcLm2EELi4E23TrivialOffsetCalculatorILi1EjESG_NS0_6memory12LoadWithCastILi1EEENSH_13StoreWithCastILi1EEEEEviT_T0_T2_T3_T4_T5_,(.L_x_11350 - _ZN2at6native27unrolled_elementwise_kernelIZZZNS0_17logit_kernel_cudaERNS_18TensorIteratorBaseERKN3c106ScalarEENKUlvE_clEvENKUlvE1_clEvEUlNS4_4HalfEE_St5arrayIPcLm2EELi4E23TrivialOffsetCalculatorILi1EjESG_NS0_6memory12LoadWithCastILi1EEENSH_13StoreWithCastILi1EEEEEviT_T0_T2_T3_T4_T5_)
        .other          _ZN2at6native27unrolled_elementwise_kernelIZZZNS0_17logit_kernel_cudaERNS_18TensorIteratorBaseERKN3c106ScalarEENKUlvE_clEvENKUlvE1_clEvEUlNS4_4HalfEE_St5arrayIPcLm2EELi4E23TrivialOffsetCalculatorILi1EjESG_NS0_6memory12LoadWithCastILi1EEENSH_13StoreWithCastILi1EEEEEviT_T0_T2_T3_T4_T5_,@"STO_CUDA_ENTRY STV_DEFAULT"
_ZN2at6native27unrolled_elementwise_kernelIZZZNS0_17logit_kernel_cudaERNS_18TensorIteratorBaseERKN3c106ScalarEENKUlvE_clEvENKUlvE1_clEvEUlNS4_4HalfEE_St5arrayIPcLm2EELi4E23TrivialOffsetCalculatorILi1EjESG_NS0_6memory12LoadWithCastILi1EEENSH_13StoreWithCastILi1EEEEEviT_T0_T2_T3_T4_T5_:
.text._ZN2at6native27unrolled_elementwise_kernelIZZZNS0_17logit_kernel_cudaERNS_18TensorIteratorBaseERKN3c106ScalarEENKUlvE_clEvENKUlvE1_clEvEUlNS4_4HalfEE_St5arrayIPcLm2EELi4E23TrivialOffsetCalculatorILi1EjESG_NS0_6memory12LoadWithCastILi1EEENSH_13StoreWithCastILi1EEEEEviT_T0_T2_T3_T4_T5_:
        /* <DEDUP_REMOVED lines=34> */
.L_x_5130:
[----:B------:R-:W2:Y:S02]  /*0220*/  LDG.E.U8 R2, desc[UR36][R2.64] ;  /* 0x0000002402027981 */ /* 0x000ea4000c1e1100 */
[----:B--2---:R-:W-:-:S04]  /*0230*/  I2FP.F32.U32 R0, R2 ;  /* 0x0000000200007245 */ /* 0x004fc80000201000 */
[----:B------:R-:W-:-:S04]  /*0240*/  F2FP.F16.F32.PACK_AB R0, RZ, R0 ;  /* 0x00000000ff00723e */ /* 0x000fc800000000ff */
[----:B------:R-:W-:Y:S01]  /*0250*/  PRMT R16, R0, 0x7610, R16 ;  /* 0x0000761000107816 */ /* 0x000fe20000000010 */
[----:B------:R-:W-:Y:S06]  /*0260*/  BRA `(.L_x_5132) ;  /* 0x0000000c00b47947 */ /* 0x000fec0003800000 */
.L_x_5129:
        /* <DEDUP_REMOVED lines=11> */
.L_x_5134:
[----:B------:R-:W2:Y:S02]  /*0320*/  LDG.E R2, desc[UR36][R2.64] ;  /* 0x0000002402027981 */ /* 0x000ea4000c1e1900 */
[----:B--2---:R-:W-:-:S04]  /*0330*/  I2FP.F32.S32 R0, R2 ;  /* 0x0000000200007245 */ /* 0x004fc80000201400 */
[----:B------:R-:W-:-:S04]  /*0340*/  F2FP.F16.F32.PACK_AB R0, RZ, R0 ;  /* 0x00000000ff00723e */ /* 0x000fc800000000ff */
[----:B------:R-:W-:Y:S01]  /*0350*/  PRMT R16, R0, 0x7610, R16 ;  /* 0x0000761000107816 */ /* 0x000fe20000000010 */
[----:B------:R-:W-:Y:S06]  /*0360*/  BRA `(.L_x_5132) ;  /* 0x0000000c00747947 */ /* 0x000fec0003800000 */
.L_x_5133:
[----:B------:R-:W2:Y:S02]  /*0370*/  LDG.E.U16 R2, desc[UR36][R2.64] ;  /* 0x0000002402027981 */ /* 0x000ea4000c1e1500 */
[----:B--2---:R-:W0:Y:S02]  /*0380*/  I2F.S16 R0, R2 ;  /* 0x0000000200007306 */ /* 0x004e240000101400 */
[----:B0-----:R-:W-:-:S04]  /*0390*/  F2FP.F16.F32.PACK_AB R0, RZ, R0 ;  /* 0x00000000ff00723e */ /* 0x001fc800000000ff */
[----:B------:R-:W-:Y:S01]  /*03a0*/  PRMT R16, R0, 0x7610, R16 ;  /* 0x0000761000107816 */ /* 0x000fe20000000010 */
[----:B------:R-:W-:Y:S06]  /*03b0*/  BRA `(.L_x_5132) ;  /* 0x0000000c00607947 */ /* 0x000fec0003800000 */
.L_x_5128:
        /* <DEDUP_REMOVED lines=9> */
.L_x_5136:
[----:B------:R1:W5:Y:S01]  /*0450*/  LDG.E.U16 R16, desc[UR36][R2.64] ;  /* 0x0000002402107981 */ /* 0x000362000c1e1500 */
[----:B------:R-:W-:Y:S05]  /*0460*/  BRA `(.L_x_5132) ;  /* 0x0000000c00347947 */ /* 0x000fea0003800000 */
.L_x_5135:
        /* <DEDUP_REMOVED lines=9> */
.L_x_5138:
[----:B------:R0:W5:Y:S01]  /*0500*/  LDG.E.U16 R16, desc[UR36][R2.64] ;  /* 0x0000002402107981 */ /* 0x000162000c1e1500 */
[----:B------:R-:W-:Y:S05]  /*0510*/  BRA `(.L_x_5132) ;  /* 0x0000000c00087947 */ /* 0x000fea0003800000 */
.L_x_5137:
        /* <DEDUP_REMOVED lines=9> */
.L_x_5127:
        /* <DEDUP_REMOVED lines=14> */
.L_x_5141:
        /* <DEDUP_REMOVED lines=9> */
.L_x_5140:
        /* <DEDUP_REMOVED lines=27> */
.L_x_5143:
        /* <DEDUP_REMOVED lines=14> */
.L_x_5142:
[----:B------:R-:W2:Y:S02]  /*09b0*/  LDG.E.U16 R0, desc[UR36][R2.64] ;  /* 0x0000002402007981 */ /* 0x000ea4000c1e1500 */
[----:B--2---:R-:W-:-:S05]  /*09c0*/  IMAD.U32 R0, R0, 0x10000, RZ ;  /* 0x0001000000007824 */ /* 0x004fca00078e00ff */
[----:B------:R-:W-:-:S04]  /*09d0*/  F2FP.F16.F32.PACK_AB R0, RZ, R0 ;  /* 0x00000000ff00723e */ /* 0x000fc800000000ff */
[----:B------:R-:W-:Y:S01]  /*09e0*/  PRMT R16, R0, 0x7610, R16 ;  /* 0x0000761000107816 */ /* 0x000fe20000000010 */
[----:B------:R-:W-:Y:S06]  /*09f0*/  BRA `(.L_x_5132) ;  /* 0x0000000400d07947 */ /* 0x000fec0003800000 */
.L_x_5139:
        /* <DEDUP_REMOVED lines=13> */
.L_x_5146:
        /* <DEDUP_REMOVED lines=21> */
.L_x_5150:
[----:B------:R-:W-:Y:S05]  /*0c20*/  BSYNC.RECONVERGENT B1 ;  /* 0x0000000000017941 */ /* 0x000fea0003800200 */
.L_x_5149:
[----:B------:R-:W-:Y:S01]  /*0c30*/  IMAD.SHL.U32 R0, R0, 0x100000, RZ ;  /* 0x0010000000007824 */ /* 0x000fe200078e00ff */
[----:B------:R-:W-:-:S04]  /*0c40*/  LEA R2, R2, 0x3b800000, 0x17 ;  /* 0x3b80000002027811 */ /* 0x000fc800078eb8ff */
[----:B------:R-:W-:-:S07]  /*0c50*/  LOP3.LUT R0, R2, R0, R7, 0xfe, !PT ;  /* 0x0000000002007212 */ /* 0x000fce00078efe07 */
.L_x_5148:
[----:B------:R-:W-:Y:S05]  /*0c60*/  BSYNC.RECONVERGENT B0 ;  /* 0x0000000000007941 */ /* 0x000fea0003800200 */
.L_x_5147:
[----:B------:R-:W-:-:S04]  /*0c70*/  F2FP.F16.F32.PACK_AB R0, RZ, R0 ;  /* 0x00000000ff00723e */ /* 0x000fc800000000ff */
[----:B------:R-:W-:Y:S01]  /*0c80*/  PRMT R16, R0, 0x7610, R16 ;  /* 0x0000761000107816 */ /* 0x000fe20000000010 */
[----:B------:R-:W-:Y:S06]  /*0c90*/  BRA `(.L_x_5132) ;  /* 0x0000000400287947 */ /* 0x000fec0003800000 */
.L_x_5145:
        /* <DEDUP_REMOVED lines=21> */
.L_x_5154:
[----:B------:R-:W-:Y:S05]  /*0df0*/  BSYNC.RECONVERGENT B1 ;  /* 0x0000000000017941 */ /* 0x000fea0003800200 */
.L_x_5153:
[----:B------:R-:W-:Y:S01]  /*0e00*/  IMAD.SHL.U32 R0, R0, 0x200000, RZ ;  /* 0x0020000000007824 */ /* 0x000fe200078e00ff */
[----:B------:R-:W-:-:S04]  /*0e10*/  LEA R2, R2, 0x37800000, 0x17 ;  /* 0x3780000002027811 */ /* 0x000fc800078eb8ff */
[----:B------:R-:W-:-:S07]  /*0e20*/  LOP3.LUT R0, R2, R0, R7, 0xfe, !PT ;  /* 0x0000000002007212 */ /* 0x000fce00078efe07 */
.L_x_5152:
[----:B------:R-:W-:Y:S05]  /*0e30*/  BSYNC.RECONVERGENT B0 ;  /* 0x0000000000007941 */ /* 0x000fea0003800200 */
.L_x_5151:
[----:B------:R-:W-:-:S04]  /*0e40*/  F2FP.F16.F32.PACK_AB R0, RZ, R0 ;  /* 0x00000000ff00723e */ /* 0x000fc800000000ff */
[----:B------:R-:W-:Y:S01]  /*0e50*/  PRMT R16, R0, 0x7610, R16 ;  /* 0x0000761000107816 */ /* 0x000fe20000000010 */
[----:B------:R-:W-:Y:S06]  /*0e60*/  BRA `(.L_x_5132) ;  /* 0x0000000000b47947 */ /* 0x000fec0003800000 */
.L_x_5144:
[----:B------:R-:W-:-:S09]  /*0e70*/  UISETP.NE.AND UP0, UPT, UR4, 0x1c, UPT ;  /* 0x0000001c0400788c */ /* 0x000fd2000bf05270 */
[----:B------:R-:W-:Y:S05]  /*0e80*/  BRA.U !UP0, `(.L_x_5155) ;  /* 0x00000001089c7547 */ /* 0x000fea000b800000 */
[----:B------:R-:W-:-:S09]  /*0e90*/  UISETP.NE.AND UP0, UPT, UR4, 0x1d, UPT ;  /* 0x0000001d0400788c */ /* 0x000fd2000bf05270 */
[----:B------:R-:W-:Y:S05]  /*0ea0*/  BRA.U !UP0, `(.L_x_5156) ;  /* 0x0000000108807547 */ /* 0x000fea000b800000 */
[----:B------:R-:W-:-:S09]  /*0eb0*/  UISETP.NE.AND UP0, UPT, UR4, 0x2c, UPT ;  /* 0x0000002c0400788c */ /* 0x000fd2000bf05270 */
[----:B------:R-:W-:Y:S05]  /*0ec0*/  BRA.U !UP0, `(.L_x_5157) ;  /* 0x0000000108487547 */ /* 0x000fea000b800000 */
.L_x_5131:
        /* <DEDUP_REMOVED lines=16> */
.L_x_5158:
[----:B------:R-:W-:Y:S01]  /*0fd0*/  PRMT R16, RZ, 0x7610, R16 ;  /* 0x00007610ff107816 */ /* 0x000fe20000000010 */
[----:B------:R-:W-:Y:S06]  /*0fe0*/  BRA `(.L_x_5132) ;  /* 0x0000000000547947 */ /* 0x000fec0003800000 */
.L_x_5157:
        /* <DEDUP_REMOVED lines=8> */
.L_x_5160:
[----:B------:R-:W-:Y:S05]  /*1070*/  BSYNC.RECONVERGENT B0 ;  /* 0x0000000000007941 */ /* 0x000fea0003800200 */
.L_x_5159:
[----:B------:R-:W-:-:S04]  /*1080*/  F2FP.F16.F32.PACK_AB R0, RZ, R0 ;  /* 0x00000000ff00723e */ /* 0x000fc800000000ff */
[----:B------:R-:W-:Y:S01]  /*1090*/  PRMT R16, R0, 0x7610, R16 ;  /* 0x0000761000107816 */ /* 0x000fe20000000010 */
[----:B------:R-:W-:Y:S06]  /*10a0*/  BRA `(.L_x_5132) ;  /* 0x0000000000247947 */ /* 0x000fec0003800000 */
.L_x_5156:
[----:B------:R-:W2:Y:S02]  /*10b0*/  LDG.E.64 R2, desc[UR36][R2.64] ;  /* 0x0000002402027981 */ /* 0x000ea4000c1e1b00 */
[----:B--2---:R-:W0:Y:S02]  /*10c0*/  I2F.U64 R0, R2 ;  /* 0x0000000200007312 */ /* 0x004e240000301000 */
[----:B0-----:R-:W-:-:S04]  /*10d0*/  F2FP.F16.F32.PACK_AB R0, RZ, R0 ;  /* 0x00000000ff00723e */ /* 0x001fc800000000ff */
[----:B------:R-:W-:Y:S01]  /*10e0*/  PRMT R16, R0, 0x7610, R16 ;  /* 0x0000761000107816 */ /* 0x000fe20000000010 */
[----:B------:R-:W-:Y:S06]  /*10f0*/  BRA `(.L_x_5132) ;  /* 0x0000000000107947 */ /* 0x000fec0003800000 */
.L_x_5155:
[----:B------:R-:W2:Y:S02]  /*1100*/  LDG.E R2, desc[UR36][R2.64] ;  /* 0x0000002402027981 */ /* 0x000ea4000c1e1900 */
[----:B--2---:R-:W-:-:S04]  /*1110*/  I2FP.F32.U32 R0, R2 ;  /* 0x0000000200007245 */ /* 0x004fc80000201000 */
[----:B------:R-:W-:-:S04]  /*1120*/  F2FP.F16.F32.PACK_AB R0, RZ, R0 ;  /* 0x00000000ff00723e */ /* 0x000fc800000000ff */
[----:B------:R-:W-:-:S07]  /*1130*/  PRMT R16, R0, 0x7610, R16 ;  /* 0x0000761000107816 */ /* 0x000fce0000000010 */
.L_x_5132:
[----:B------:R-:W-:-:S07]  /*1140*/  VIADD R22, R19, 0x80 ;  /* 0x0000008013167836 */ /* 0x000fce0000000000 */
.L_x_5126:
[----:B------:R-:W-:Y:S05]  /*1150*/  BSYNC.RECONVERGENT B6 ;  /* 0x0000000000067941 */ /* 0x000fea0003800200 */
.L_x_5125:
        /* <DEDUP_REMOVED lines=26> */
.L_x_5166:
[----:B------:R-:W2:Y:S02]  /*1300*/  LDG.E.U8 R2, desc[UR36][R2.64] ;  /* 0x0000002402027981 */ /* 0x000ea4000c1e1100 */
[----:B--2---:R-:W-:-:S04]  /*1310*/  I2FP.F32.U32 R0, R2 ;  /* 0x0000000200007245 */ /* 0x004fc80000201000 */
[----:B------:R-:W-:-:S04]  /*1320*/  F2FP.F16.F32.PACK_AB R0, RZ, R0 ;  /* 0x00000000ff00723e */ /* 0x000fc800000000ff */
[----:B------:R-:W-:Y:S01]  /*1330*/  PRMT R23, R0, 0x7610, R23 ;  /* 0x0000761000177816 */ /* 0x000fe20000000017 */
[----:B------:R-:W-:Y:S06]  /*1340*/  BRA `(.L_x_5168) ;  /* 0x0000000c00b47947 */ /* 0x000fec0003800000 */
.L_x_5165:
        /* <DEDUP_REMOVED lines=11> */
.L_x_5170:
[----:B------:R-:W2:Y:S02]  /*1400*/  LDG.E R2, desc[UR36][R2.64] ;  /* 0x0000002402027981 */ /* 0x000ea4000c1e1900 */
[----:B--2---:R-:W-:-:S04]  /*1410*/  I2FP.F32.S32 R0, R2 ;  /* 0x0000000200007245 */ /* 0x004fc80000201400 */
[----:B------:R-:W-:-:S04]  /*1420*/  F2FP.F16.F32.PACK_AB R0, RZ, R0 ;  /* 0x00000000ff00723e */ /* 0x000fc800000000ff */
[----:B------:R-:W-:Y:S01]  /*1430*/  PRMT R23, R0, 0x7610, R23 ;  /* 0x0000761000177816 */ /* 0x000fe20000000017 */
[----:B------:R-:W-:Y:S06]  /*1440*/  BRA `(.L_x_5168) ;  /* 0x0000000c00747947 */ /* 0x000fec0003800000 */
.L_x_5169:
[----:B------:R-:W2:Y:S02]  /*1450*/  LDG.E.U16 R2, desc[UR36][R2.64] ;  /* 0x0000002402027981 */ /* 0x000ea4000c1e1500 */
[----:B--2---:R-:W0:Y:S02]  /*1460*/  I2F.S16 R0, R2 ;  /* 0x0000000200007306 */ /* 0x004e240000101400 */
[----:B0-----:R-:W-:-:S04]  /*1470*/  F2FP.F16.F32.PACK_AB R0, RZ, R0 ;  /* 0x00000000ff00723e */ /* 0x001fc800000000ff */
[----:B------:R-:W-:Y:S01]  /*1480*/  PRMT R23, R0, 0x7610, R23 ;  /* 0x0000761000177816 */ /* 0x000fe20000000017 */
[----:B------:R-:W-:Y:S06]  /*1490*/  BRA `(.L_x_5168) ;  /* 0x0000000c00607947 */ /* 0x000fec0003800000 */
.L_x_5164:
        /* <DEDUP_REMOVED lines=9> */
.L_x_5172:
[----:B------:R0:W5:Y:S01]  /*1530*/  LDG.E.U16 R23, desc[UR36][R2.64] ;  /* 0x0000002402177981 */ /* 0x000162000c1e1500 */
[----:B------:R-:W-:Y:S05]  /*1540*/  BRA `(.L_x_5168) ;  /* 0x0000000c00347947 */ /* 0x000fea0003800000 */
.L_x_5171:
        /* <DEDUP_REMOVED lines=9> */
.L_x_5174:
[----:B------:R1:W5:Y:S01]  /*15e0*/  LDG.E.U16 R23, desc[UR36][R2.64] ;  /* 0x0000002402177981 */ /* 0x000362000c1e1500 */
[----:B------:R-:W-:Y:S05]  /*15f0*/  BRA `(.L_x_5168) ;  /* 0x0000000c00087947 */ /* 0x000fea0003800000 */
.L_x_5173:
        /* <DEDUP_REMOVED lines=9> */
.L_x_5163:
        /* <DEDUP_REMOVED lines=14> */
.L_x_5177:
        /* <DEDUP_REMOVED lines=9> */
.L_x_5176:
        /* <DEDUP_REMOVED lines=27> */
.L_x_5179:
        /* <DEDUP_REMOVED lines=14> */
.L_x_5178:
[----:B------:R-:W2:Y:S02]  /*1a90*/  LDG.E.U16 R0, desc[UR36][R2.64] ;  /* 0x0000002402007981 */ /* 0x000ea4000c1e1500 */
[----:B--2---:R-:W-:-:S05]  /*1aa0*/  IMAD.U32 R0, R0, 0x10000, RZ ;  /* 0x0001000000007824 */ /* 0x004fca00078e00ff */
[----:B------:R-:W-:-:S04]  /*1ab0*/  F2FP.F16.F32.PACK_AB R0, RZ, R0 ;  /* 0x00000000ff00723e */ /* 0x000fc800000000ff */
[----:B------:R-:W-:Y:S01]  /*1ac0*/  PRMT R23, R0, 0x7610, R23 ;  /* 0x0000761000177816 */ /* 0x000fe20000000017 */
[----:B------:R-:W-:Y:S06]  /*1ad0*/  BRA `(.L_x_5168) ;  /* 0x0000000400d07947 */ /* 0x000fec0003800000 */
.L_x_5175:
        /* <DEDUP_REMOVED lines=13> */
.L_x_5182:
        /* <DEDUP_REMOVED lines=21> */
.L_x_5186:
[----:B------:R-:W-:Y:S05]  /*1d00*/  BSYNC.RECONVERGENT B1 ;  /* 0x0000000000017941 */ /* 0x000fea0003800200 */
.L_x_5185:
[----:B------:R-:W-:Y:S01]  /*1d10*/  IMAD.SHL.U32 R0, R0, 0x100000, RZ ;  /* 0x0010000000007824 */ /* 0x000fe200078e00ff */
[----:B------:R-:W-:-:S04]  /*1d20*/  LEA R2, R2, 0x3b800000, 0x17 ;  /* 0x3b80000002027811 */ /* 0x000fc800078eb8ff */
[----:B------:R-:W-:-:S07]  /*1d30*/  LOP3.LUT R0, R2, R0, R7, 0xfe, !PT ;  /* 0x0000000002007212 */ /* 0x000fce00078efe07 */
.L_x_5184:
[----:B------:R-:W-:Y:S05]  /*1d40*/  BSYNC.RECONVERGENT B0 ;  /* 0x0000000000007941 */ /* 0x000fea0003800200 */
.L_x_5183:
[----:B------:R-:W-:-:S04]  /*1d50*/  F2FP.F16.F32.PACK_AB R0, RZ, R0 ;  /* 0x00000000ff00723e */ /* 0x000fc800000000ff */
[----:B------:R-:W-:Y:S01]  /*1d60*/  PRMT R23, R0, 0x7610, R23 ;  /* 0x0000761000177816 */ /* 0x000fe20000000017 */
[----:B------:R-:W-:Y:S06]  /*1d70*/  BRA `(.L_x_5168) ;  /* 0x0000000400287947 */ /* 0x000fec0003800000 */
.L_x_5181:
        /* <DEDUP_REMOVED lines=21> */
.L_x_5190:
[----:B------:R-:W-:Y:S05]  /*1ed0*/  BSYNC.RECONVERGENT B1 ;  /* 0x0000000000017941 */ /* 0x000fea0003800200 */
.L_x_5189:
[----:B------:R-:W-:Y:S01]  /*1ee0*/  IMAD.SHL.U32 R0, R0, 0x200000, RZ ;  /* 0x0020000000007824 */ /* 0x000fe200078e00ff */
[----:B------:R-:W-:-:S04]  /*1ef0*/  LEA R2, R2, 0x37800000, 0x17 ;  /* 0x3780000002027811 */ /* 0x000fc800078eb8ff */
[----:B------:R-:W-:-:S07]  /*1f00*/  LOP3.LUT R0, R2, R0, R7, 0xfe, !PT ;  /* 0x0000000002007212 */ /* 0x000fce00078efe07 */
.L_x_5188:
[----:B------:R-:W-:Y:S05]  /*1f10*/  BSYNC.RECONVERGENT B0 ;  /* 0x0000000000007941 */ /* 0x000fea0003800200 */
.L_x_5187:
[----:B------:R-:W-:-:S04]  /*1f20*/  F2FP.F16.F32.PACK_AB R0, RZ, R0 ;  /* 0x00000000ff00723e */ /* 0x000fc800000000ff */
[----:B------:R-:W-:Y:S01]  /*1f30*/  PRMT R23, R0, 0x7610, R23 ;  /* 0x0000761000177816 */ /* 0x000fe20000000017 */
[----:B------:R-:W-:Y:S06]  /*1f40*/  BRA `(.L_x_5168) ;  /* 0x0000000000b47947 */ /* 0x000fec0003800000 */
.L_x_5180:
        /* <DEDUP_REMOVED lines=14> */
.L_x_5194:
[----:B------:R-:W-:Y:S05]  /*2030*/  BSYNC.RECONVERGENT B0 ;  /* 0x0000000000007941 */ /* 0x000fea0003800200 */
.L_x_5193:
[----:B------:R-:W-:-:S04]  /*2040*/  F2FP.F16.F32.PACK_AB R0, RZ, R0 ;  /* 0x00000000ff00723e */ /* 0x000fc800000000ff */
[----:B------:R-:W-:Y:S01]  /*2050*/  PRMT R23, R0, 0x7610, R23 ;  /* 0x0000761000177816 */ /* 0x000fe20000000017 */
[----:B------:R-:W-:Y:S06]  /*2060*/  BRA `(.L_x_5168) ;  /* 0x00000000006c7947 */ /* 0x000fec0003800000 */
.L_x_5167:
        /* <DEDUP_REMOVED lines=16> */
.L_x_5195:
[----:B------:R-:W-:Y:S01]  /*2170*/  PRMT R23, RZ, 0x7610, R23 ;  /* 0x00007610ff177816 */ /* 0x000fe20000000017 */
[----:B------:R-:W-:Y:S06]  /*2180*/  BRA `(.L_x_5168) ;  /* 0x0000000000247947 */ /* 0x000fec0003800000 */
.L_x_5192:
[----:B------:R-:W2:Y:S02]  /*2190*/  LDG.E.64 R2, desc[UR36][R2.64] ;  /* 0x0000002402027981 */ /* 0x000ea4000c1e1b00 */
[----:B--2---:R-:W0:Y:S02]  /*21a0*/  I2F.U64 R0, R2 ;  /* 0x0000000200007312 */ /* 0x004e240000301000 */
[----:B0-----:R-:W-:-:S04]  /*21b0*/  F2FP.F16.F32.PACK_AB R0, RZ, R0 ;  /* 0x00000000ff00723e */ /* 0x001fc800000000ff */
[----:B------:R-:W-:Y:S01]  /*21c0*/  PRMT R23, R0, 0x7610, R23 ;  /* 0x0000761000177816 */ /* 0x000fe20000000017 */
[----:B------:R-:W-:Y:S06]  /*21d0*/  BRA `(.L_x_5168) ;  /* 0x0000000000107947 */ /* 0x000fec0003800000 */
.L_x_5191:
[----:B------:R-:W2:Y:S02]  /*21e0*/  LDG.E R2, desc[UR36][R2.64] ;  /* 0x0000002402027981 */ /* 0x000ea4000c1e1900 */
[----:B--2---:R-:W-:-:S04]  /*21f0*/  I2FP.F32.U32 R0, R2 ;  /* 0x0000000200007245 */ /* 0x004fc80000201000 */
[----:B------:R-:W-:-:S04]  /*2200*/  F2FP.F16.F32.PACK_AB R0, RZ, R0 ;  /* 0x00000000ff00723e */ /* 0x000fc800000000ff */
[----:B------:R-:W-:-:S07]  /*2210*/  PRMT R23, R0, 0x7610, R23 ;  /* 0x0000761000177816 */ /* 0x000fce0000000017 */
.L_x_5168:
[----:B------:R-:W-:-:S07]  /*2220*/  VIADD R22, R22, 0x80 ;  /* 0x0000008016167836 */ /* 0x000fce0000000000 */
.L_x_5162:
[----:B------:R-:W-:Y:S05]  /*2230*/  BSYNC.RECONVERGENT B6 ;  /* 0x0000000000067941 */ /* 0x000fea0003800200 */
.L_x_5161:
        /* <DEDUP_REMOVED lines=26> */
.L_x_5201:
[----:B------:R-:W2:Y:S02]  /*23e0*/  LDG.E.U8 R2, desc[UR36][R2.64] ;  /* 0x0000002402027981 */ /* 0x000ea4000c1e1100 */
[----:B--2---:R-:W-:-:S04]  /*23f0*/  I2FP.F32.U32 R0, R2 ;  /* 0x0000000200007245 */ /* 0x004fc80000201000 */
[----:B------:R-:W-:-:S04]  /*2400*/  F2FP.F16.F32.PACK_AB R0, RZ, R0 ;  /* 0x00000000ff00723e */ /* 0x000fc800000000ff */
[----:B------:R-:W-:Y:S01]  /*2410*/  PRMT R24, R0, 0x7610, R24 ;  /* 0x0000761000187816 */ /* 0x000fe20000000018 */
[----:B------:R-:W-:Y:S06]  /*2420*/  BRA `(.L_x_5203) ;  /* 0x0000000c00b47947 */ /* 0x000fec0003800000 */
.L_x_5200:
        /* <DEDUP_REMOVED lines=11> */
.L_x_5205:
[----:B------:R-:W2:Y:S02]  /*24e0*/  LDG.E R2, desc[UR36][R2.64] ;  /* 0x0000002402027981 */ /* 0x000ea4000c1e1900 */
[----:B--2---:R-:W-:-:S04]  /*24f0*/  I2FP.F32.S32 R0, R2 ;  /* 0x0000000200007245 */ /* 0x004fc80000201400 */
[----:B------:R-:W-:-:S04]  /*2500*/  F2FP.F16.F32.PACK_AB R0, RZ, R0 ;  /* 0x00000000ff00723e */ /* 0x000fc800000000ff */
[----:B------:R-:W-:Y:S01]  /*2510*/  PRMT R24, R0, 0x7610, R24 ;  /* 0x0000761000187816 */ /* 0x000fe20000000018 */
[----:B------:R-:W-:Y:S06]  /*2520*/  BRA `(.L_x_5203) ;  /* 0x0000000c00747947 */ /* 0x000fec0003800000 */
.L_x_5204:
[----:B------:R-:W2:Y:S02]  /*2530*/  LDG.E.U16 R2, desc[UR36][R2.64] ;  /* 0x0000002402027981 */ /* 0x000ea4000c1e1500 */
[----:B--2---:R-:W0:Y:S02]  /*2540*/  I2F.S16 R0, R2 ;  /* 0x0000000200007306 */ /* 0x004e240000101400 */
[----:B0-----:R-:W-:-:S04]  /*2550*/  F2FP.F16.F32.PACK_AB R0, RZ, R0 ;  /* 0x00000000ff00723e */ /* 0x001fc800000000ff */
[----:B------:R-:W-:Y:S01]  /*2560*/  PRMT R24, R0, 0x7610, R24 ;  /* 0x0000761000187816 */ /* 0x000fe20000000018 */
[----:B------:R-:W-:Y:S06]  /*2570*/  BRA `(.L_x_5203) ;  /* 0x0000000c00607947 */ /* 0x000fec0003800000 */
.L_x_5199:
        /* <DEDUP_REMOVED lines=9> */
.L_x_5207:
[----:B------:R0:W5:Y:S01]  /*2610*/  LDG.E.U16 R24, desc[UR36][R2.64] ;  /* 0x0000002402187981 */ /* 0x000162000c1e1500 */
[----:B------:R-:W-:Y:S05]  /*2620*/  BRA `(.L_x_5203) ;  /* 0x0000000c00347947 */ /* 0x000fea0003800000 */
.L_x_5206:
        /* <DEDUP_REMOVED lines=9> */
.L_x_5209:
[----:B------:R1:W5:Y:S01]  /*26c0*/  LDG.E.U16 R24, desc[UR36][R2.64] ;  /* 0x0000002402187981 */ /* 0x000362000c1e1500 */
[----:B------:R-:W-:Y:S05]  /*26d0*/  BRA `(.L_x_5203) ;  /* 0x0000000c00087947 */ /* 0x000fea0003800000 */
.L_x_5208:
        /* <DEDUP_REMOVED lines=9> */
.L_x_5198:
        /* <DEDUP_REMOVED lines=14> */
.L_x_5212:
        /* <DEDUP_REMOVED lines=9> */
.L_x_5211:
        /* <DEDUP_REMOVED lines=27> */
.L_x_5214:
        /* <DEDUP_REMOVED lines=14> */
.L_x_5213:
[----:B------:R-:W2:Y:S02]  /*2b70*/  LDG.E.U16 R0, desc[UR36][R2.64] ;  /* 0x0000002402007981 */ /* 0x000ea4000c1e1500 */
[----:B--2---:R-:W-:-:S05]  /*2b80*/  IMAD.U32 R0, R0, 0x10000, RZ ;  /* 0x0001000000007824 */ /* 0x004fca00078e00ff */
[----:B------:R-:W-:-:S04]  /*2b90*/  F2FP.F16.F32.PACK_AB R0, RZ, R0 ;  /* 0x00000000ff00723e */ /* 0x000fc800000000ff */
[----:B------:R-:W-:Y:S01]  /*2ba0*/  PRMT R24, R0, 0x7610, R24 ;  /* 0x0000761000187816 */ /* 0x000fe20000000018 */
[----:B------:R-:W-:Y:S06]  /*2bb0*/  BRA `(.L_x_5203) ;  /* 0x0000000400d07947 */ /* 0x000fec0003800000 */
.L_x_5210:
        /* <DEDUP_REMOVED lines=13> */
.L_x_5217:
        /* <DEDUP_REMOVED lines=21> */
.L_x_5221:
[----:B------:R-:W-:Y:S05]  /*2de0*/  BSYNC.RECONVERGENT B1 ;  /* 0x0000000000017941 */ /* 0x000fea0003800200 */
.L_x_5220:
[----:B------:R-:W-:Y:S01]  /*2df0*/  IMAD.SHL.U32 R0, R0, 0x100000, RZ ;  /* 0x0010000000007824 */ /* 0x000fe200078e00ff */
[----:B------:R-:W-:-:S04]  /*2e00*/  LEA R2, R2, 0x3b800000, 0x17 ;  /* 0x3b80000002027811 */ /* 0x000fc800078eb8ff */
[----:B------:R-:W-:-:S07]  /*2e10*/  LOP3.LUT R0, R2, R0, R7, 0xfe, !PT ;  /* 0x0000000002007212 */ /* 0x000fce00078efe07 */
.L_x_5219:
[----:B------:R-:W-:Y:S05]  /*2e20*/  BSYNC.RECONVERGENT B0 ;  /* 0x0000000000007941 */ /* 0x000fea0003800200 */
.L_x_5218:
[----:B------:R-:W-:-:S04]  /*2e30*/  F2FP.F16.F32.PACK_AB R0, RZ, R0 ;  /* 0x00000000ff00723e */ /* 0x000fc800000000ff */
[----:B------:R-:W-:Y:S01]  /*2e40*/  PRMT R24, R0, 0x7610, R24 ;  /* 0x0000761000187816 */ /* 0x000fe20000000018 */
[----:B------:R-:W-:Y:S06]  /*2e50*/  BRA `(.L_x_5203) ;  /* 0x0000000400287947 */ /* 0x000fec0003800000 */
.L_x_5216:
        /* <DEDUP_REMOVED lines=21> */
.L_x_5225:
[----:B------:R-:W-:Y:S05]  /*2fb0*/  BSYNC.RECONVERGENT B1 ;  /* 0x0000000000017941 */ /* 0x000fea0003800200 */
.L_x_5224:
[----:B------:R-:W-:Y:S01]  /*2fc0*/  IMAD.SHL.U32 R0, R0, 0x200000, RZ ;  /* 0x0020000000007824 */ /* 0x000fe200078e00ff */
[----:B------:R-:W-:-:S04]  /*2fd0*/  LEA R2, R2, 0x37800000, 0x17 ;  /* 0x3780000002027811 */ /* 0x000fc800078eb8ff */
[----:B------:R-:W-:-:S07]  /*2fe0*/  LOP3.LUT R0, R2, R0, R7, 0xfe, !PT ;  /* 0x0000000002007212 */ /* 0x000fce00078efe07 */
.L_x_5223:
[----:B------:R-:W-:Y:S05]  /*2ff0*/  BSYNC.RECONVERGENT B0 ;  /* 0x0000000000007941 */ /* 0x000fea0003800200 */
.L_x_5222:
[----:B------:R-:W-:-:S04]  /*3000*/  F2FP.F16.F32.PACK_AB R0, RZ, R0 ;  /* 0x00000000ff00723e */ /* 0x000fc800000000ff */
[----:B------:R-:W-:Y:S01]  /*3010*/  PRMT R24, R0, 0x7610, R24 ;  /* 0x0000761000187816 */ /* 0x000fe20000000018 */
[----:B------:R-:W-:Y:S06]  /*3020*/  BRA `(.L_x_5203) ;  /* 0x0000000000b47947 */ /* 0x000fec0003800000 */
.L_x_5215:
        /* <DEDUP_REMOVED lines=14> */
.L_x_5229:
[----:B------:R-:W-:Y:S05]  /*3110*/  BSYNC.RECONVERGENT B0 ;  /* 0x0000000000007941 */ /* 0x000fea0003800200 */
.L_x_5228:
[----:B------:R-:W-:-:S04]  /*3120*/  F2FP.F16.F32.PACK_AB R0, RZ, R0 ;  /* 0x00000000ff00723e */ /* 0x000fc800000000ff */
[----:B------:R-:W-:Y:S01]  /*3130*/  PRMT R24, R0, 0x7610, R24 ;  /* 0x0000761000187816 */ /* 0x000fe20000000018 */
[----:B------:R-:W-:Y:S06]  /*3140*/  BRA `(.L_x_5203) ;  /* 0x00000000006c7947 */ /* 0x000fec0003800000 */
.L_x_5202:
        /* <DEDUP_REMOVED lines=16> */
.L_x_5230:
[----:B------:R-:W-:Y:S01]  /*3250*/  PRMT R24, RZ, 0x7610, R24 ;  /* 0x00007610ff187816 */ /* 0x000fe20000000018 */
[----:B------:R-:W-:Y:S06]  /*3260*/  BRA `(.L_x_5203) ;  /* 0x0000000000247947 */ /* 0x000fec0003800000 */
.L_x_5227:
[----:B------:R-:W2:Y:S02]  /*3270*/  LDG.E.64 R2, desc[UR36][R2.64] ;  /* 0x0000002402027981 */ /* 0x000ea4000c1e1b00 */
[----:B--2---:R-:W0:Y:S02]  /*3280*/  I2F.U64 R0, R2 ;  /* 0x0000000200007312 */ /* 0x004e240000301000 */
[----:B0-----:R-:W-:-:S04]  /*3290*/  F2FP.F16.F32.PACK_AB R0, RZ, R0 ;  /* 0x00000000ff00723e */ /* 0x001fc800000000ff */
[----:B------:R-:W-:Y:S01]  /*32a0*/  PRMT R24, R0, 0x7610, R24 ;  /* 0x0000761000187816 */ /* 0x000fe20000000018 */
[----:B------:R-:W-:Y:S06]  /*32b0*/  BRA `(.L_x_5203) ;  /* 0x0000000000107947 */ /* 0x000fec0003800000 */
.L_x_5226:
[----:B------:R-:W2:Y:S02]  /*32c0*/  LDG.E R2, desc[UR36][R2.64] ;  /* 0x0000002402027981 */ /* 0x000ea4000c1e1900 */
[----:B--2---:R-:W-:-:S04]  /*32d0*/  I2FP.F32.U32 R0, R2 ;  /* 0x0000000200007245 */ /* 0x004fc80000201000 */
[----:B------:R-:W-:-:S04]  /*32e0*/  F2FP.F16.F32.PACK_AB R0, RZ, R0 ;  /* 0x00000000ff00723e */ /* 0x000fc800000000ff */
[----:B------:R-:W-:-:S07]  /*32f0*/  PRMT R24, R0, 0x7610, R24 ;  /* 0x0000761000187816 */ /* 0x000fce0000000018 */
.L_x_5203:
[----:B------:R-:W-:-:S07]  /*3300*/  VIADD R22, R22, 0x80 ;  /* 0x0000008016167836 */ /* 0x000fce0000000000 */
.L_x_5197:
[----:B------:R-:W-:Y:S05]  /*3310*/  BSYNC.RECONVERGENT B6 ;  /* 0x0000000000067941 */ /* 0x000fea0003800200 */
.L_x_5196:
        /* <DEDUP_REMOVED lines=25> */
.L_x_5236:
[----:B------:R-:W2:Y:S02]  /*34b0*/  LDG.E.U8 R2, desc[UR36][R2.64] ;  /* 0x0000002402027981 */ /* 0x000ea4000c1e1100 */
[----:B--2---:R-:W-:-:S04]  /*34c0*/  I2FP.F32.U32 R0, R2 ;  /* 0x0000000200007245 */ /* 0x004fc80000201000 */
[----:B------:R-:W-:Y:S01]  /*34d0*/  F2FP.F16.F32.PACK_AB R0, RZ, R0 ;  /* 0x00000000ff00723e */ /* 0x000fe200000000ff */
[----:B------:R-:W-:Y:S06]  /*34e0*/  BRA `(.L_x_5232) ;  /* 0x0000000c007c7947 */ /* 0x000fec0003800000 */
.L_x_5235:
        /* <DEDUP_REMOVED lines=10> */
.L_x_5239:
[----:B------:R-:W2:Y:S02]  /*3590*/  LDG.E R2, desc[UR36][R2.64] ;  /* 0x0000002402027981 */ /* 0x000ea4000c1e1900 */
[----:B--2---:R-:W-:-:S04]  /*35a0*/  I2FP.F32.S32 R0, R2 ;  /* 0x0000000200007245 */ /* 0x004fc80000201400 */
[----:B------:R-:W-:Y:S01]  /*35b0*/  F2FP.F16.F32.PACK_AB R0, RZ, R0 ;  /* 0x00000000ff00723e */ /* 0x000fe200000000ff */
[----:B------:R-:W-:Y:S06]  /*35c0*/  BRA `(.L_x_5232) ;  /* 0x0000000c00447947 */ /* 0x000fec0003800000 */
.L_x_5238:
[----:B------:R-:W2:Y:S02]  /*35d0*/  LDG.E.U16 R2, desc[UR36][R2.64] ;  /* 0x0000002402027981 */ /* 0x000ea4000c1e1500 */
[----:B--2---:R-:W0:Y:S02]  /*35e0*/  I2F.S16 R0, R2 ;  /* 0x0000000200007306 */ /* 0x004e240000101400 */
[----:B0-----:R-:W-:Y:S01]  /*35f0*/  F2FP.F16.F32.PACK_AB R0, RZ, R0 ;  /* 0x00000000ff00723e */ /* 0x001fe200000000ff */
[----:B------:R-:W-:Y:S06]  /*3600*/  BRA `(.L_x_5232) ;  /* 0x0000000c00347947 */ /* 0x000fec0003800000 */
.L_x_5234:
        /* <DEDUP_REMOVED lines=9> */
.L_x_5241:
[----:B------:R2:W5:Y:S01]  /*36a0*/  LDG.E.U16 R0, desc[UR36][R2.64] ;  /* 0x0000002402007981 */ /* 0x000562000c1e1500 */
[----:B------:R-:W-:Y:S05]  /*36b0*/  BRA `(.L_x_5232) ;  /* 0x0000000c00087947 */ /* 0x000fea0003800000 */
.L_x_5240:
        /* <DEDUP_REMOVED lines=9> */
.L_x_5243:
[----:B------:R3:W5:Y:S01]  /*3750*/  LDG.E.U16 R0, desc[UR36][R2.64] ;  /* 0x0000002402007981 */ /* 0x000762000c1e1500 */
[----:B------:R-:W-:Y:S05]  /*3760*/  BRA `(.L_x_5232) ;  /* 0x0000000800dc7947 */ /* 0x000fea0003800000 */
.L_x_5242:
        /* <DEDUP_REMOVED lines=8> */
.L_x_5233:
        /* <DEDUP_REMOVED lines=13> */
.L_x_5246:
        /* <DEDUP_REMOVED lines=8> */
.L_x_5245:
        /* <DEDUP_REMOVED lines=27> */
.L_x_5248:
        /* <DEDUP_REMOVED lines=13> */
.L_x_5247:
[----:B------:R-:W2:Y:S02]  /*3bc0*/  LDG.E.U16 R0, desc[UR36][R2.64] ;  /* 0x0000002402007981 */ /* 0x000ea4000c1e1500 */
[----:B--2---:R-:W-:-:S05]  /*3bd0*/  IMAD.U32 R0, R0, 0x10000, RZ ;  /* 0x0001000000007824 */ /* 0x004fca00078e00ff */
[----:B------:R-:W-:Y:S01]  /*3be0*/  F2FP.F16.F32.PACK_AB R0, RZ, R0 ;  /* 0x00000000ff00723e */ /* 0x000fe200000000ff */
[----:B------:R-:W-:Y:S06]  /*3bf0*/  BRA `(.L_x_5232) ;  /* 0x0000000400b87947 */ /* 0x000fec0003800000 */
.L_x_5244:
        /* <DEDUP_REMOVED lines=12> */
.L_x_5251:
        /* <DEDUP_REMOVED lines=21> */
.L_x_5255:
[----:B------:R-:W-:Y:S05]  /*3e10*/  BSYNC.RECONVERGENT B1 ;  /* 0x0000000000017941 */ /* 0x000fea0003800200 */
.L_x_5254:
[----:B------:R-:W-:Y:S01]  /*3e20*/  IMAD.SHL.U32 R0, R0, 0x100000, RZ ;  /* 0x0010000000007824 */ /* 0x000fe200078e00ff */
[----:B------:R-:W-:-:S04]  /*3e30*/  LEA R2, R2, 0x3b800000, 0x17 ;  /* 0x3b80000002027811 */ /* 0x000fc800078eb8ff */
[----:B------:R-:W-:-:S07]  /*3e40*/  LOP3.LUT R0, R2, R0, R7, 0xfe, !PT ;  /* 0x0000000002007212 */ /* 0x000fce00078efe07 */
.L_x_5253:
[----:B------:R-:W-:Y:S05]  /*3e50*/  BSYNC.RECONVERGENT B0 ;  /* 0x0000000000007941 */ /* 0x000fea0003800200 */
.L_x_5252:
[----:B------:R-:W-:Y:S01]  /*3e60*/  F2FP.F16.F32.PACK_AB R0, RZ, R0 ;  /* 0x00000000ff00723e */ /* 0x000fe200000000ff */
[----:B------:R-:W-:Y:S06]  /*3e70*/  BRA `(.L_x_5232) ;  /* 0x0000000400187947 */ /* 0x000fec0003800000 */
.L_x_5250:
        /* <DEDUP_REMOVED lines=21> */
.L_x_5259:
[----:B------:R-:W-:Y:S05]  /*3fd0*/  BSYNC.RECONVERGENT B1 ;  /* 0x0000000000017941 */ /* 0x000fea0003800200 */
.L_x_5258:
[----:B------:R-:W-:Y:S01]  /*3fe0*/  IMAD.SHL.U32 R0, R0, 0x200000, RZ ;  /* 0x0020000000007824 */ /* 0x000fe200078e00ff */
[----:B------:R-:W-:-:S04]  /*3ff0*/  LEA R2, R2, 0x37800000, 0x17 ;  /* 0x3780000002027811 */ /* 0x000fc800078eb8ff */
[----:B------:R-:W-:-:S07]  /*4000*/  LOP3.LUT R0, R2, R0, R7, 0xfe, !PT ;  /* 0x0000000002007212 */ /* 0x000fce00078efe07 */
.L_x_5257:
[----:B------:R-:W-:Y:S05]  /*4010*/  BSYNC.RECONVERGENT B0 ;  /* 0x0000000000007941 */ /* 0x000fea0003800200 */
.L_x_5256:
[----:B------:R-:W-:Y:S01]  /*4020*/  F2FP.F16.F32.PACK_AB R0, RZ, R0 ;  /* 0x00000000ff00723e */ /* 0x000fe200000000ff */
[----:B------:R-:W-:Y:S06]  /*4030*/  BRA `(.L_x_5232) ;  /* 0x0000000000a87947 */ /* 0x000fec0003800000 */
.L_x_5249:
        /* <DEDUP_REMOVED lines=14> */
.L_x_5263:
[----:B------:R-:W-:Y:S05]  /*4120*/  BSYNC.RECONVERGENT B0 ;  /* 0x0000000000007941 */ /* 0x000fea0003800200 */
.L_x_5262:
[----:B------:R-:W-:Y:S01]  /*4130*/  F2FP.F16.F32.PACK_AB R0, RZ, R0 ;  /* 0x00000000ff00723e */ /* 0x000fe200000000ff */
[----:B------:R-:W-:Y:S06]  /*4140*/  BRA `(.L_x_5232) ;  /* 0x0000000000647947 */ /* 0x000fec0003800000 */
.L_x_5237:
        /* <DEDUP_REMOVED lines=16> */
.L_x_5264:
[----:B------:R-:W-:Y:S01]  /*4250*/  PRMT R0, RZ, 0x7610, R0 ;  /* 0x00007610ff007816 */ /* 0x000fe20000000000 */
[----:B------:R-:W-:Y:S06]  /*4260*/  BRA `(.L_x_5232) ;  /* 0x00000000001c7947 */ /* 0x000fec0003800000 */
.L_x_5261:
[----:B------:R-:W2:Y:S02]  /*4270*/  LDG.E.64 R2, desc[UR36][R2.64] ;  /* 0x0000002402027981 */ /* 0x000ea4000c1e1b00 */
[----:B--2---:R-:W0:Y:S02]  /*4280*/  I2F.U64 R0, R2 ;  /* 0x0000000200007312 */ /* 0x004e240000301000 */
[----:B0-----:R-:W-:Y:S01]  /*4290*/  F2FP.F16.F32.PACK_AB R0, RZ, R0 ;  /* 0x00000000ff00723e */ /* 0x001fe200000000ff */
[----:B------:R-:W-:Y:S06]  /*42a0*/  BRA `(.L_x_5232) ;  /* 0x00000000000c7947 */ /* 0x000fec0003800000 */
.L_x_5260:
[----:B------:R-:W2:Y:S02]  /*42b0*/  LDG.E R2, desc[UR36][R2.64] ;  /* 0x0000002402027981 */ /* 0x000ea4000c1e1900 */
[----:B--2---:R-:W-:-:S04]  /*42c0*/  I2FP.F32.U32 R0, R2 ;  /* 0x0000000200007245 */ /* 0x004fc80000201000 */
[----:B------:R-:W-:-:S07]  /*42d0*/  F2FP.F16.F32.PACK_AB R0, RZ, R0 ;  /* 0x00000000ff00723e */ /* 0x000fce00000000ff */
.L_x_5232:
[----:B------:R-:W-:Y:S05]  /*42e0*/  BSYNC.RECONVERGENT B6 ;  /* 0x0000000000067941 */ /* 0x000fea0003800200 */
.L_x_5231:
[C---:B0123--:R-:W-:Y:S01]  /*42f0*/  VIADD R2, R19.reuse, 0x100 ;  /* 0x0000010013027836 */ /* 0x04ffe20000000000 */
[CC--:B------:R-:W-:Y:S01]  /*4300*/  ISETP.GE.AND P0, PT, R19.reuse, R17.reuse, PT ;  /* 0x000000111300720c */ /* 0x0c0fe20003f06270 */
[C---:B------:R-:W-:Y:S01]  /*4310*/  VIADD R22, R19.reuse, 0x80 ;  /* 0x0000008013167836 */ /* 0x040fe20000000000 */
[----:B------:R-:W-:Y:S02]  /*4320*/  BSSY.RECONVERGENT B6, `(.L_x_5265) ;  /* 0x000012f000067945 */ /* 0x000fe40003800200 */
[-C--:B------:R-:W-:Y:S01]  /*4330*/  ISETP.GE.AND P2, PT, R2, R17.reuse, PT ;  /* 0x000000110200720c */ /* 0x080fe20003f46270 */
[----:B------:R-:W-:Y:S01]  /*4340*/  VIADD R2, R19, 0x180 ;  /* 0x0000018013027836 */ /* 0x000fe20000000000 */
[----:B------:R-:W-:-:S04]  /*4350*/  ISETP.GE.AND P1, PT, R22, R17, PT ;  /* 0x000000111600720c */ /* 0x000fc80003f26270 */
[----:B------:R-:W-:-:S03]  /*4360*/  ISETP.GE.AND P3, PT, R2, R17, PT ;  /* 0x000000110200720c */ /* 0x000fc60003f66270 */
[----:B-----5:R-:W-:-:S04]  /*4370*/  @!P0 HADD2.F32 R16, -RZ, R16.H0_H0 ;  /* 0x20000010ff108230 */ /* 0x020fc80000004100 */
[----:B------:R-:W-:Y:S02]  /*4380*/  @!P2 HADD2.F32 R6, -RZ, R24.H0_H0 ;  /* 0x20000018ff06a230 */ /* 0x000fe40000004100 */
[----:B------:R-:W-:Y:S01]  /*4390*/  @!P0 FADD.FTZ R2, -R16, 1 ;  /* 0x3f80000010028421 */ /* 0x000fe20000010100 */
[----:B------:R-:W-:Y:S02]  /*43a0*/  @!P1 HADD2.F32 R4, -RZ, R23.H0_H0 ;  /* 0x20000017ff049230 */ /* 0x000fe40000004100 */
[----:B------:R-:W-:Y:S01]  /*43b0*/  @!P2 FADD.FTZ R7, -R6, 1 ;  /* 0x3f8000000607a421 */ /* 0x000fe20000010100 */
[----:B------:R-:W-:Y:S02]  /*43c0*/  @!P3 HADD2.F32 R8, -RZ, R0.H0_H0 ;  /* 0x20000000ff08b230 */ /* 0x000fe40000004100 */
[----:B------:R-:W-:Y:S01]  /*43d0*/  @!P1 FADD.FTZ R5, -R4, 1 ;  /* 0x3f80000004059421 */ /* 0x000fe20000010100 */
[----:B------:R-:W0:Y:S02]  /*43e0*/  @!P0 MUFU.RCP R3, R2 ;  /* 0x0000000200038308 */ /* 0x000e240000001000 */
[----:B------:R-:W-:-:S06]  /*43f0*/  @!P3 FADD.FTZ R9, -R8, 1 ;  /* 0x3f8000000809b421 */ /* 0x000fcc0000010100 */
[----:B------:R-:W1:Y:S08]  /*4400*/  @!P2 MUFU.RCP R7, R7 ;  /* 0x000000070007a308 */ /* 0x000e700000001000 */
[----:B------:R-:W2:Y:S01]  /*4410*/  @!P3 MUFU.RCP R9, R9 ;  /* 0x000000090009b308 */ /* 0x000ea20000001000 */
[----:B0-----:R-:W-:Y:S02]  /*4420*/  @!P0 FMUL.FTZ R3, R16, R3 ;  /* 0x0000000310038220 */ /* 0x001fe40000410000 */
[----:B------:R-:W0:Y:S05]  /*4430*/  LDC.U8 R16, c[0x0][0x3a4] ;  /* 0x0000e900ff107b82 */ /* 0x000e2a0000000000 */
[----:B------:R-:W3:Y:S01]  /*4440*/  @!P1 MUFU.RCP R5, R5 ;  /* 0x0000000500059308 */ /* 0x000ee20000001000 */
[----:B-1----:R-:W-:-:S07]  /*4450*/  @!P2 FMUL.FTZ R6, R6, R7 ;  /* 0x000000070606a220 */ /* 0x002fce0000410000 */
[----:B------:R-:W1:Y:S01]  /*4460*/  @!P0 MUFU.LG2 R3, R3 ;  /* 0x0000000300038308 */ /* 0x000e620000000c00 */
[----:B--2---:R-:W-:-:S07]  /*4470*/  @!P3 FMUL.FTZ R8, R8, R9 ;  /* 0x000000090808b220 */ /* 0x004fce0000410000 */
[----:B------:R-:W2:Y:S01]  /*4480*/  @!P2 MUFU.LG2 R6, R6 ;  /* 0x000000060006a308 */ /* 0x000ea20000000c00 */
[----:B---3--:R-:W-:-:S07]  /*4490*/  @!P1 FMUL.FTZ R4, R4, R5 ;  /* 0x0000000504049220 */ /* 0x008fce0000410000 */
[----:B------:R-:W3:Y:S01]  /*44a0*/  @!P3 MUFU.LG2 R8, R8 ;  /* 0x000000080008b308 */ /* 0x000ee20000000c00 */
[----:B-1----:R-:W-:-:S05]  /*44b0*/  @!P0 FMUL.FTZ R2, R3, 0.69314718246459960938 ;  /* 0x3f31721803028820 */ /* 0x002fca0000410000 */
[----:B------:R-:W-:Y:S02]  /*44c0*/  @!P0 F2FP.F16.F32.PACK_AB R0, RZ, R2 ;  /* 0x00000002ff00823e */ /* 0x000fe400000000ff */
[----:B------:R-:W1:Y:S01]  /*44d0*/  @!P1 MUFU.LG2 R4, R4 ;  /* 0x0000000400049308 */ /* 0x000e620000000c00 */
[----:B--2---:R-:W-:-:S05]  /*44e0*/  @!P2 FMUL.FTZ R5, R6, 0.69314718246459960938 ;  /* 0x3f3172180605a820 */ /* 0x004fca0000410000 */
[----:B------:R-:W-:Y:S01]  /*44f0*/  @!P2 F2FP.F16.F32.PACK_AB R24, RZ, R5 ;  /* 0x00000005ff18a23e */ /* 0x000fe200000000ff */
[----:B---3--:R-:W-:-:S05]  /*4500*/  @!P3 FMUL.FTZ R7, R8, 0.69314718246459960938 ;  /* 0x3f3172180807b820 */ /* 0x008fca0000410000 */
[----:B------:R-:W-:Y:S01]  /*4510*/  @!P3 F2FP.F16.F32.PACK_AB R23, RZ, R7 ;  /* 0x00000007ff17b23e */ /* 0x000fe200000000ff */
[----:B-1----:R-:W-:-:S05]  /*4520*/  @!P1 FMUL.FTZ R3, R4, 0.69314718246459960938 ;  /* 0x3f31721804039820 */ /* 0x002fca0000410000 */
[----:B------:R-:W-:Y:S01]  /*4530*/  @!P1 F2FP.F16.F32.PACK_AB R25, RZ, R3 ;  /* 0x00000003ff19923e */ /* 0x000fe200000000ff */
[----:B0-----:R-:W-:Y:S06]  /*4540*/  @P0 BRA `(.L_x_5266) ;  /* 0x0000001000300947 */ /* 0x001fec0003800000 */
[----:B------:R-:W0:Y:S01]  /*4550*/  LDCU UR4, c[0x0][0x3a8] ;  /* 0x00007500ff0477ac */ /* 0x000e220008000800 */
[----:B------:R-:W1:Y:S01]  /*4560*/  LDC.64 R2, c[0x0][0x388] ;  /* 0x0000e200ff027b82 */ /* 0x000e620000000a00 */
[----:B------:R-:W-:Y:S01]  /*4570*/  IMAD R4, R18, 0x200, R19 ;  /* 0x0000020012047824 */ /* 0x000fe200078e0213 */
[----:B------:R-:W-:-:S03]  /*4580*/  PRMT R6, R16, 0x9910, RZ ;  /* 0x0000991010067816 */ /* 0x000fc600000000ff */
        /* <DEDUP_REMOVED lines=19> */
.L_x_5270:
[----:B------:R-:W-:Y:S02]  /*46c0*/  HADD2.F32 R5, -RZ, R0.H0_H0 ;  /* 0x20000000ff057230 */ /* 0x000fe40000004100 */
[----:B------:R-:W-:-:S04]  /*46d0*/  IMAD.MOV.U32 R19, RZ, RZ, R22 ;  /* 0x000000ffff137224 */ /* 0x000fc800078e0016 */
[----:B------:R-:W0:Y:S02]  /*46e0*/  F2I.S64.TRUNC R4, R5 ;  /* 0x0000000500047311 */ /* 0x000e24000020d900 */
[----:B0-----:R0:W-:Y:S01]  /*46f0*/  STG.E.U8 desc[UR36][R2.64], R4 ;  /* 0x0000000402007986 */ /* 0x0011e2000c101124 */
[----:B------:R-:W-:Y:S05]  /*4700*/  BRA `(.L_x_5266) ;  /* 0x0000000c00c07947 */ /* 0x000fea0003800000 */
.L_x_5269:
        /* <DEDUP_REMOVED lines=11> */
.L_x_5273:
[----:B------:R-:W-:Y:S02]  /*47c0*/  HADD2.F32 R0, -RZ, R0.H0_H0 ;  /* 0x20000000ff007230 */ /* 0x000fe40000004100 */
[----:B------:R-:W-:Y:S02]  /*47d0*/  IMAD.MOV.U32 R19, RZ, RZ, R22 ;  /* 0x000000ffff137224 */ /* 0x000fe400078e0016 */
[----:B------:R-:W0:Y:S02]  /*47e0*/  F2I.FTZ.TRUNC.NTZ R5, R0 ;  /* 0x0000000000057305 */ /* 0x000e24000021f100 */
[----:B0-----:R0:W-:Y:S01]  /*47f0*/  STG.E desc[UR36][R2.64], R5 ;  /* 0x0000000502007986 */ /* 0x0011e2000c101924 */
[----:B------:R-:W-:Y:S05]  /*4800*/  BRA `(.L_x_5266) ;  /* 0x0000000c00807947 */ /* 0x000fea0003800000 */
.L_x_5272:
[----:B------:R-:W-:Y:S02]  /*4810*/  HADD2.F32 R0, -RZ, R0.H0_H0 ;  /* 0x20000000ff007230 */ /* 0x000fe40000004100 */
[----:B------:R-:W-:Y:S02]  /*4820*/  IMAD.MOV.U32 R19, RZ, RZ, R22 ;  /* 0x000000ffff137224 */ /* 0x000fe400078e0016 */
[----:B------:R-:W0:Y:S02]  /*4830*/  F2I.FTZ.TRUNC.NTZ R5, R0 ;  /* 0x0000000000057305 */ /* 0x000e24000021f100 */
[----:B0-----:R0:W-:Y:S01]  /*4840*/  STG.E.U16 desc[UR36][R2.64], R5 ;  /* 0x0000000502007986 */ /* 0x0011e2000c101524 */
[----:B------:R-:W-:Y:S05]  /*4850*/  BRA `(.L_x_5266) ;  /* 0x0000000c006c7947 */ /* 0x000fea0003800000 */
.L_x_5268:
        /* <DEDUP_REMOVED lines=10> */
.L_x_5275:
[----:B------:R0:W-:Y:S01]  /*4900*/  STG.E.U16 desc[UR36][R2.64], R0 ;  /* 0x0000000002007986 */ /* 0x0001e2000c101524 */
[----:B------:R-:W-:Y:S01]  /*4910*/  IMAD.MOV.U32 R19, RZ, RZ, R22 ;  /* 0x000000ffff137224 */ /* 0x000fe200078e0016 */
[----:B------:R-:W-:Y:S06]  /*4920*/  BRA `(.L_x_5266) ;  /* 0x0000000c00387947 */ /* 0x000fec0003800000 */
.L_x_5274:
        /* <DEDUP_REMOVED lines=11> */
.L_x_5277:
[----:B------:R-:W-:Y:S02]  /*49e0*/  HADD2.F32 R0, -RZ, R0.H0_H0 ;  /* 0x20000000ff007230 */ /* 0x000fe40000004100 */
[----:B------:R-:W-:-:S03]  /*49f0*/  IMAD.MOV.U32 R19, RZ, RZ, R22 ;  /* 0x000000ffff137224 */ /* 0x000fc600078e0016 */
[----:B------:R-:W-:-:S04]  /*4a00*/  F2FP.F16.F32.PACK_AB R0, RZ, R0 ;  /* 0x00000000ff00723e */ /* 0x000fc800000000ff */
[----:B------:R-:W-:-:S05]  /*4a10*/  PRMT R0, R0, 0x5410, RZ ;  /* 0x0000541000007816 */ /* 0x000fca00000000ff */
[----:B------:R0:W-:Y:S01]  /*4a20*/  STG.E desc[UR36][R2.64], R0 ;  /* 0x0000000002007986 */ /* 0x0001e2000c101924 */
[----:B------:R-:W-:Y:S05]  /*4a30*/  BRA `(.L_x_5266) ;  /* 0x0000000800f47947 */ /* 0x000fea0003800000 */
.L_x_5276:
[----:B------:R-:W-:Y:S02]  /*4a40*/  HADD2.F32 R4, -RZ, R0.H0_H0 ;  /* 0x20000000ff047230 */ /* 0x000fe40000004100 */
[----:B------:R-:W-:-:S03]  /*4a50*/  IMAD.MOV.U32 R19, RZ, RZ, R22 ;  /* 0x000000ffff137224 */ /* 0x000fc600078e0016 */
[----:B------:R-:W-:-:S06]  /*4a60*/  FMUL.FTZ R4, R4, 1 ;  /* 0x3f80000004047820 */ /* 0x000fcc0000410000 */
[----:B------:R-:W0:Y:S02]  /*4a70*/  F2F.F64.F32 R4, R4 ;  /* 0x0000000400047310 */ /* 0x000e240000201800 */
[----:B0-----:R0:W-:Y:S01]  /*4a80*/  STG.E.64 desc[UR36][R2.64], R4 ;  /* 0x0000000402007986 */ /* 0x0011e2000c101b24 */
[----:B------:R-:W-:Y:S05]  /*4a90*/  BRA `(.L_x_5266) ;  /* 0x0000000800dc7947 */ /* 0x000fea0003800000 */
.L_x_5267:
        /* <DEDUP_REMOVED lines=14> */
.L_x_5280:
[----:B------:R-:W-:Y:S01]  /*4b80*/  HADD2.F32 R0, -RZ, R0.H0_H0 ;  /* 0x20000000ff007230 */ /* 0x000fe20000004100 */
[----:B------:R-:W-:Y:S01]  /*4b90*/  CS2R R6, SRZ ;  /* 0x0000000000067805 */ /* 0x000fe2000001ff00 */
[----:B------:R-:W-:-:S03]  /*4ba0*/  IMAD.MOV.U32 R19, RZ, RZ, R22 ;  /* 0x000000ffff137224 */ /* 0x000fc600078e0016 */
[----:B------:R-:W-:-:S04]  /*4bb0*/  FMUL.FTZ R0, R0, 1 ;  /* 0x3f80000000007820 */ /* 0x000fc80000410000 */
[----:B------:R-:W0:Y:S02]  /*4bc0*/  F2F.F64.F32 R4, R0 ;  /* 0x0000000000047310 */ /* 0x000e240000201800 */
[----:B0-----:R3:W-:Y:S01]  /*4bd0*/  STG.E.128 desc[UR36][R2.64], R4 ;  /* 0x0000000402007986 */ /* 0x0017e2000c101d24 */
[----:B------:R-:W-:Y:S05]  /*4be0*/  BRA `(.L_x_5266) ;  /* 0x0000000800887947 */ /* 0x000fea0003800000 */
.L_x_5279:
        /* <DEDUP_REMOVED lines=19> */
.L_x_5284:
[----:B------:R-:W-:Y:S05]  /*4d20*/  BSYNC.RECONVERGENT B0 ;  /* 0x0000000000007941 */ /* 0x000fea0003800200 */
.L_x_5283:
[----:B------:R-:W-:Y:S01]  /*4d30*/  LOP3.LUT R5, R0, 0x80, R5, 0xf8, !PT ;  /* 0x0000008000057812 */ /* 0x000fe200078ef805 */
[----:B------:R-:W-:-:S04]  /*4d40*/  IMAD.MOV.U32 R19, RZ, RZ, R22 ;  /* 0x000000ffff137224 */ /* 0x000fc800078e0016 */
[----:B------:R2:W-:Y:S01]  /*4d50*/  STG.E.U8 desc[UR36][R2.64], R5 ;  /* 0x0000000502007986 */ /* 0x0005e2000c101124 */
[----:B------:R-:W-:Y:S05]  /*4d60*/  BRA `(.L_x_5266) ;  /* 0x0000000800287947 */ /* 0x000fea0003800000 */
.L_x_5282:
        /* <DEDUP_REMOVED lines=15> */
.L_x_5286:
[----:B------:R-:W-:Y:S05]  /*4e60*/  BSYNC.RECONVERGENT B0 ;  /* 0x0000000000007941 */ /* 0x000fea0003800200 */
.L_x_5285:
[----:B------:R-:W-:Y:S01]  /*4e70*/  LOP3.LUT R5, R0, 0x80, R5, 0xf8, !PT ;  /* 0x0000008000057812 */ /* 0x000fe200078ef805 */
[----:B------:R-:W-:-:S04]  /*4e80*/  IMAD.MOV.U32 R19, RZ, RZ, R22 ;  /* 0x000000ffff137224 */ /* 0x000fc800078e0016 */
[----:B------:R1:W-:Y:S01]  /*4e90*/  STG.E.U8 desc[UR36][R2.64], R5 ;  /* 0x0000000502007986 */ /* 0x0003e2000c101124 */
[----:B------:R-:W-:Y:S05]  /*4ea0*/  BRA `(.L_x_5266) ;  /* 0x0000000400d87947 */ /* 0x000fea0003800000 */
.L_x_5281:
[----:B------:R-:W-:Y:S02]  /*4eb0*/  HADD2.F32 R0, -RZ, R0.H0_H0 ;  /* 0x20000000ff007230 */ /* 0x000fe40000004100 */
[----:B------:R-:W-:-:S03]  /*4ec0*/  IMAD.MOV.U32 R19, RZ, RZ, R22 ;  /* 0x000000ffff137224 */ /* 0x000fc600078e0016 */
[----:B------:R-:W-:-:S05]  /*4ed0*/  F2FP.BF16.F32.PACK_AB R0, RZ, R0 ;  /* 0x00000000ff00723e */ /* 0x000fca00000010ff */
[----:B------:R0:W-:Y:S01]  /*4ee0*/  STG.E.U16 desc[UR36][R2.64], R0 ;  /* 0x0000000002007986 */ /* 0x0001e2000c101524 */
[----:B------:R-:W-:Y:S05]  /*4ef0*/  BRA `(.L_x_5266) ;  /* 0x0000000400c47947 */ /* 0x000fea0003800000 */
.L_x_5278:
        /* <DEDUP_REMOVED lines=13> */
.L_x_5289:
        /* <DEDUP_REMOVED lines=13> */
.L_x_5292:
[----:B------:R-:W-:-:S04]  /*50a0*/  SHF.R.U32.HI R0, RZ, 0x14, R5 ;  /* 0x00000014ff007819 */ /* 0x000fc80000011605 */
[----:B------:R-:W-:-:S04]  /*50b0*/  LOP3.LUT R0, R0, 0x1, RZ, 0xc0, !PT ;  /* 0x0000000100007812 */ /* 0x000fc800078ec0ff */
[----:B------:R-:W-:-:S04]  /*50c0*/  IADD3 R0, PT, PT, R5, 0x487ffff, R0 ;  /* 0x0487ffff05007810 */ /* 0x000fc80007ffe000 */
[----:B------:R-:W-:-:S04]  /*50d0*/  SHF.R.U32.HI R0, RZ, 0x14, R0 ;  /* 0x00000014ff007819 */ /* 0x000fc80000011600 */
[----:B------:R-:W-:-:S07]  /*50e0*/  LOP3.LUT R4, R0, 0xff, RZ, 0xc0, !PT ;  /* 0x000000ff00047812 */ /* 0x000fce00078ec0ff */
.L_x_5293:
[----:B------:R-:W-:-:S04]  /*50f0*/  SHF.R.U32.HI R5, RZ, 0x18, R5 ;  /* 0x00000018ff057819 */ /* 0x000fc80000011605 */
[----:B------:R-:W-:-:S04]  /*5100*/  LOP3.LUT R4, R4, 0x80, R5, 0xf8, !PT ;  /* 0x0000008004047812 */ /* 0x000fc800078ef805 */
[----:B------:R-:W-:-:S07]  /*5110*/  PRMT R0, R4, 0x7610, R0 ;  /* 0x0000761004007816 */ /* 0x000fce0000000000 */
.L_x_5291:
[----:B------:R-:W-:Y:S05]  /*5120*/  BSYNC.RECONVERGENT B0 ;  /* 0x0000000000007941 */ /* 0x000fea0003800200 */
.L_x_5290:
[----:B------:R0:W-:Y:S01]  /*5130*/  STG.E.U8 desc[UR36][R2.64], R0 ;  /* 0x0000000002007986 */ /* 0x0001e2000c101124 */
[----:B------:R-:W-:Y:S01]  /*5140*/  IMAD.MOV.U32 R19, RZ, RZ, R22 ;  /* 0x000000ffff137224 */ /* 0x000fe200078e0016 */
[----:B------:R-:W-:Y:S06]  /*5150*/  BRA `(.L_x_5266) ;  /* 0x00000004002c7947 */ /* 0x000fec0003800000 */
.L_x_5288:
        /* <DEDUP_REMOVED lines=13> */
.L_x_5296:
[----:B------:R-:W-:-:S04]  /*5230*/  SHF.R.U32.HI R0, RZ, 0x15, R5 ;  /* 0x00000015ff007819 */ /* 0x000fc80000011605 */
[----:B------:R-:W-:-:S04]  /*5240*/  LOP3.LUT R0, R0, 0x1, RZ, 0xc0, !PT ;  /* 0x0000000100007812 */ /* 0x000fc800078ec0ff */
[----:B------:R-:W-:-:S04]  /*5250*/  IADD3 R0, PT, PT, R5, 0x88fffff, R0 ;  /* 0x088fffff05007810 */ /* 0x000fc80007ffe000 */
[----:B------:R-:W-:-:S04]  /*5260*/  SHF.R.U32.HI R0, RZ, 0x15, R0 ;  /* 0x00000015ff007819 */ /* 0x000fc80000011600 */
[----:B------:R-:W-:-:S07]  /*5270*/  LOP3.LUT R4, R0, 0xff, RZ, 0xc0, !PT ;  /* 0x000000ff00047812 */ /* 0x000fce00078ec0ff */
.L_x_5297:
[----:B------:R-:W-:-:S04]  /*5280*/  SHF.R.U32.HI R5, RZ, 0x18, R5 ;  /* 0x00000018ff057819 */ /* 0x000fc80000011605 */
[----:B------:R-:W-:-:S04]  /*5290*/  LOP3.LUT R4, R4, 0x80, R5, 0xf8, !PT ;  /* 0x0000008004047812 */ /* 0x000fc800078ef805 */
[----:B------:R-:W-:-:S07]  /*52a0*/  PRMT R0, R4, 0x7610, R0 ;  /* 0x0000761004007816 */ /* 0x000fce0000000000 */
.L_x_5295:
[----:B------:R-:W-:Y:S05]  /*52b0*/  BSYNC.RECONVERGENT B0 ;  /* 0x0000000000007941 */ /* 0x000fea0003800200 */
.L_x_5294:
[----:B------:R0:W-:Y:S01]  /*52c0*/  STG.E.U8 desc[UR36][R2.64], R0 ;  /* 0x0000000002007986 */ /* 0x0001e2000c101124 */
[----:B------:R-:W-:Y:S01]  /*52d0*/  IMAD.MOV.U32 R19, RZ, RZ, R22 ;  /* 0x000000ffff137224 */ /* 0x000fe200078e0016 */
[----:B------:R-:W-:Y:S06]  /*52e0*/  BRA `(.L_x_5266) ;  /* 0x0000000000c87947 */ /* 0x000fec0003800000 */
.L_x_5287:
[----:B------:R-:W-:-:S13]  /*52f0*/  ISETP.NE.AND P0, PT, R4, 0x1c, PT ;  /* 0x0000001c0400780c */ /* 0x000fda0003f05270 */
[----:B------:R-:W-:Y:S05]  /*5300*/  @!P0 BRA `(.L_x_5298) ;  /* 0x0000000000b08947 */ /* 0x000fea0003800000 */
[----:B------:R-:W-:-:S13]  /*5310*/  ISETP.NE.AND P0, PT, R4, 0x1d, PT ;  /* 0x0000001d0400780c */ /* 0x000fda0003f05270 */
[----:B------:R-:W-:Y:S05]  /*5320*/  @!P0 BRA `(.L_x_5299) ;  /* 0x0000000000948947 */ /* 0x000fea0003800000 */
[----:B------:R-:W-:-:S13]  /*5330*/  ISETP.NE.AND P0, PT, R4, 0x2c, PT ;  /* 0x0000002c0400780c */ /* 0x000fda0003f05270 */
[----:B------:R-:W-:Y:S05]  /*5340*/  @!P0 BRA `(.L_x_5300) ;  /* 0x0000000000488947 */ /* 0x000fea0003800000 */
.L_x_5271:
        /* <DEDUP_REMOVED lines=16> */
.L_x_5301:
[----:B------:R-:W-:Y:S01]  /*5450*/  IMAD.MOV.U32 R19, RZ, RZ, R22 ;  /* 0x000000ffff137224 */ /* 0x000fe200078e0016 */
[----:B------:R-:W-:Y:S06]  /*5460*/  BRA `(.L_x_5266) ;  /* 0x0000000000687947 */ /* 0x000fec0003800000 */
.L_x_5300:
        /* <DEDUP_REMOVED lines=17> */
.L_x_5299:
[----:B------:R-:W-:Y:S02]  /*5580*/  HADD2.F32 R4, -RZ, R0.H0_H0 ;  /* 0x20000000ff047230 */ /* 0x000fe40000004100 */
[----:B------:R-:W-:-:S04]  /*5590*/  IMAD.MOV.U32 R19, RZ, RZ, R22 ;  /* 0x000000ffff137224 */ /* 0x000fc800078e0016 */
[----:B------:R-:W0:Y:S02]  /*55a0*/  F2I.U64.TRUNC R4, R4 ;  /* 0x0000000400047311 */ /* 0x000e24000020d800 */
[----:B0-----:R0:W-:Y:S01]  /*55b0*/  STG.E.64 desc[UR36][R2.64], R4 ;  /* 0x0000000402007986 */ /* 0x0011e2000c101b24 */
[----:B------:R-:W-:Y:S05]  /*55c0*/  BRA `(.L_x_5266) ;  /* 0x0000000000107947 */ /* 0x000fea0003800000 */
.L_x_5298:
[----:B------:R-:W-:Y:S02]  /*55d0*/  HADD2.F32 R0, -RZ, R0.H0_H0 ;  /* 0x20000000ff007230 */ /* 0x000fe40000004100 */
[----:B------:R-:W-:Y:S02]  /*55e0*/  IMAD.MOV.U32 R19, RZ, RZ, R22 ;  /* 0x000000ffff137224 */ /* 0x000fe400078e0016 */
[----:B------:R-:W0:Y:S02]  /*55f0*/  F2I.FTZ.U32.TRUNC.NTZ R5, R0 ;  /* 0x0000000000057305 */ /* 0x000e24000021f000 */
[----:B0-----:R0:W-:Y:S03]  /*5600*/  STG.E desc[UR36][R2.64], R5 ;  /* 0x0000000502007986 */ /* 0x0011e6000c101924 */
.L_x_5266:
[----:B------:R-:W-:Y:S05]  /*5610*/  BSYNC.RECONVERGENT B6 ;  /* 0x0000000000067941 */ /* 0x000fea0003800200 */
.L_x_5265:
        /* <DEDUP_REMOVED lines=23> */
[----:B0-----:R0:W-:Y:S01]  /*5790*/  STG.E.U8 desc[UR36][R2.64], R25 ;  /* 0x0000001902007986 */ /* 0x0011e2000c101124 */
[----:B------:R-:W-:Y:S05]  /*57a0*/  BRA `(.L_x_5309) ;  /* 0x0000000c007c7947 */ /* 0x000fea0003800000 */
.L_x_5307:
[----:B------:R-:W-:-:S06]  /*57b0*/  HADD2.F32 R5, -RZ, R25.H0_H0 ;  /* 0x20000019ff057230 */ /* 0x000fcc0000004100 */
[----:B------:R-:W0:Y:S02]  /*57c0*/  F2I.S64.TRUNC R4, R5 ;  /* 0x0000000500047311 */ /* 0x000e24000020d900 */
[----:B0-----:R0:W-:Y:S01]  /*57d0*/  STG.E.U8 desc[UR36][R2.64], R4 ;  /* 0x0000000402007986 */ /* 0x0011e2000c101124 */
[----:B------:R-:W-:Y:S05]  /*57e0*/  BRA `(.L_x_5309) ;  /* 0x0000000c006c7947 */ /* 0x000fea0003800000 */
.L_x_5306:
        /* <DEDUP_REMOVED lines=10> */
.L_x_5311:
[----:B------:R-:W-:-:S06]  /*5890*/  HADD2.F32 R25, -RZ, R25.H0_H0 ;  /* 0x20000019ff197230 */ /* 0x000fcc0000004100 */
[----:B------:R-:W0:Y:S02]  /*58a0*/  F2I.FTZ.TRUNC.NTZ R25, R25 ;  /* 0x0000001900197305 */ /* 0x000e24000021f100 */
[----:B0-----:R0:W-:Y:S01]  /*58b0*/  STG.E desc[UR36][R2.64], R25 ;  /* 0x0000001902007986 */ /* 0x0011e2000c101924 */
[----:B------:R-:W-:Y:S05]  /*58c0*/  BRA `(.L_x_5309) ;  /* 0x0000000c00347947 */ /* 0x000fea0003800000 */
.L_x_5310:
[----:B------:R-:W-:-:S06]  /*58d0*/  HADD2.F32 R25, -RZ, R25.H0_H0 ;  /* 0x20000019ff197230 */ /* 0x000fcc0000004100 */
[----:B------:R-:W0:Y:S02]  /*58e0*/  F2I.FTZ.TRUNC.NTZ R25, R25 ;  /* 0x0000001900197305 */ /* 0x000e24000021f100 */
[----:B0-----:R0:W-:Y:S01]  /*58f0*/  STG.E.U16 desc[UR36][R2.64], R25 ;  /* 0x0000001902007986 */ /* 0x0011e2000c101524 */
[----:B------:R-:W-:Y:S05]  /*5900*/  BRA `(.L_x_5309) ;  /* 0x0000000c00247947 */ /* 0x000fea0003800000 */
.L_x_5305:
        /* <DEDUP_REMOVED lines=9> */
.L_x_5313:
[----:B------:R0:W-:Y:S01]  /*59a0*/  STG.E.U16 desc[UR36][R2.64], R25 ;  /* 0x0000001902007986 */ /* 0x0001e2000c101524 */
[----:B------:R-:W-:Y:S05]  /*59b0*/  BRA `(.L_x_5309) ;  /* 0x0000000800f87947 */ /* 0x000fea0003800000 */
.L_x_5312:
        /* <DEDUP_REMOVED lines=10> */
.L_x_5315:
[----:B------:R-:W-:-:S05]  /*5a60*/  HADD2.F32 R0, -RZ, R25.H0_H0 ;  /* 0x20000019ff007230 */ /* 0x000fca0000004100 */
[----:B------:R-:W-:-:S04]  /*5a70*/  F2FP.F16.F32.PACK_AB R0, RZ, R0 ;  /* 0x00000000ff00723e */ /* 0x000fc800000000ff */
[----:B------:R-:W-:-:S05]  /*5a80*/  PRMT R0, R0, 0x5410, RZ ;  /* 0x0000541000007816 */ /* 0x000fca00000000ff */
[----:B------:R0:W-:Y:S01]  /*5a90*/  STG.E desc[UR36][R2.64], R0 ;  /* 0x0000000002007986 */ /* 0x0001e2000c101924 */
[----:B------:R-:W-:Y:S05]  /*5aa0*/  BRA `(.L_x_5309) ;  /* 0x0000000800bc7947 */ /* 0x000fea0003800000 */
.L_x_5314:
[----:B------:R-:W-:-:S05]  /*5ab0*/  HADD2.F32 R4, -RZ, R25.H0_H0 ;  /* 0x20000019ff047230 */ /* 0x000fca0000004100 */
[----:B------:R-:W-:-:S06]  /*5ac0*/  FMUL.FTZ R4, R4, 1 ;  /* 0x3f80000004047820 */ /* 0x000fcc0000410000 */
[----:B------:R-:W0:Y:S02]  /*5ad0*/  F2F.F64.F32 R4, R4 ;  /* 0x0000000400047310 */ /* 0x000e240000201800 */
[----:B0-----:R0:W-:Y:S01]  /*5ae0*/  STG.E.64 desc[UR36][R2.64], R4 ;  /* 0x0000000402007986 */ /* 0x0011e2000c101b24 */
[----:B------:R-:W-:Y:S05]  /*5af0*/  BRA `(.L_x_5309) ;  /* 0x0000000800a87947 */ /* 0x000fea0003800000 */
.L_x_5304:
        /* <DEDUP_REMOVED lines=14> */
.L_x_5319:
        /* <DEDUP_REMOVED lines=18> */
.L_x_5322:
[----:B------:R-:W-:-:S04]  /*5d00*/  SHF.R.U32.HI R5, RZ, 0x18, R5 ;  /* 0x00000018ff057819 */ /* 0x000fc80000011605 */
[----:B------:R-:W-:-:S07]  /*5d10*/  LOP3.LUT R0, R0, 0x80, R5, 0xf8, !PT ;  /* 0x0000008000007812 */ /* 0x000fce00078ef805 */
.L_x_5321:
[----:B------:R-:W-:Y:S05]  /*5d20*/  BSYNC.RECONVERGENT B0 ;  /* 0x0000000000007941 */ /* 0x000fea0003800200 */
.L_x_5320:
[----:B------:R0:W-:Y:S01]  /*5d30*/  STG.E.U8 desc[UR36][R2.64], R0 ;  /* 0x0000000002007986 */ /* 0x0001e2000c101124 */
[----:B------:R-:W-:Y:S05]  /*5d40*/  BRA `(.L_x_5309) ;  /* 0x0000000800147947 */ /* 0x000fea0003800000 */
.L_x_5318:
        /* <DEDUP_REMOVED lines=18> */
.L_x_5325:
[----:B------:R-:W-:-:S04]  /*5e70*/  SHF.R.U32.HI R5, RZ, 0x18, R5 ;  /* 0x00000018ff057819 */ /* 0x000fc80000011605 */
[----:B------:R-:W-:-:S07]  /*5e80*/  LOP3.LUT R0, R0, 0x80, R5, 0xf8, !PT ;  /* 0x0000008000007812 */ /* 0x000fce00078ef805 */
.L_x_5324:
[----:B------:R-:W-:Y:S05]  /*5e90*/  BSYNC.RECONVERGENT B0 ;  /* 0x0000000000007941 */ /* 0x000fea0003800200 */
.L_x_5323:
[----:B------:R0:W-:Y:S01]  /*5ea0*/  STG.E.U8 desc[UR36][R2.64], R0 ;  /* 0x0000000002007986 */ /* 0x0001e2000c101124 */
[----:B------:R-:W-:Y:S05]  /*5eb0*/  BRA `(.L_x_5309) ;  /* 0x0000000400b87947 */ /* 0x000fea0003800000 */
.L_x_5317:
        /* <DEDUP_REMOVED lines=22> */
.L_x_5327:
[----:B------:R-:W-:-:S06]  /*6020*/  HADD2.F32 R4, -RZ, R25.H0_H0 ;  /* 0x20000019ff047230 */ /* 0x000fcc0000004100 */
[----:B------:R-:W0:Y:S02]  /*6030*/  F2I.U64.TRUNC R4, R4 ;  /* 0x0000000400047311 */ /* 0x000e24000020d800 */
[----:B0-----:R0:W-:Y:S01]  /*6040*/  STG.E.64 desc[UR36][R2.64], R4 ;  /* 0x0000000402007986 */ /* 0x0011e2000c101b24 */
[----:B------:R-:W-:Y:S05]  /*6050*/  BRA `(.L_x_5309) ;  /* 0x0000000400507947 */ /* 0x000fea0003800000 */
.L_x_5326:
[----:B------:R-:W-:-:S06]  /*6060*/  HADD2.F32 R25, -RZ, R25.H0_H0 ;  /* 0x20000019ff197230 */ /* 0x000fcc0000004100 */
[----:B------:R-:W0:Y:S02]  /*6070*/  F2I.FTZ.U32.TRUNC.NTZ R25, R25 ;  /* 0x0000001900197305 */ /* 0x000e24000021f000 */
[----:B0-----:R0:W-:Y:S01]  /*6080*/  STG.E desc[UR36][R2.64], R25 ;  /* 0x0000001902007986 */ /* 0x0011e2000c101924 */
[----:B------:R-:W-:Y:S05]  /*6090*/  BRA `(.L_x_5309) ;  /* 0x0000000400407947 */ /* 0x000fea0003800000 */
.L_x_5316:
        /* <DEDUP_REMOVED lines=11> */
.L_x_5329:
[----:B------:R-:W-:Y:S01]  /*6150*/  HADD2.F32 R25, -RZ, R25.H0_H0 ;  /* 0x20000019ff197230 */ /* 0x000fe20000004100 */
[----:B------:R-:W-:-:S04]  /*6160*/  CS2R R6, SRZ ;  /* 0x0000000000067805 */ /* 0x000fc8000001ff00 */
[----:B------:R-:W-:-:S06]  /*6170*/  FMUL.FTZ R4, R25, 1 ;  /* 0x3f80000019047820 */ /* 0x000fcc0000410000 */
[----:B------:R-:W0:Y:S02]  /*6180*/  F2F.F64.F32 R4, R4 ;  /* 0x0000000400047310 */ /* 0x000e240000201800 */
[----:B0-----:R0:W-:Y:S01]  /*6190*/  STG.E.128 desc[UR36][R2.64], R4 ;  /* 0x0000000402007986 */ /* 0x0011e2000c101d24 */
[----:B------:R-:W-:Y:S05]  /*61a0*/  BRA `(.L_x_5309) ;  /* 0x0000000000fc7947 */ /* 0x000fea0003800000 */
.L_x_5328:
[----:B------:R-:W-:-:S13]  /*61b0*/  ISETP.NE.AND P0, PT, R0, 0xf, PT ;  /* 0x0000000f0000780c */ /* 0x000fda0003f05270 */
[----:B------:R-:W-:Y:S05]  /*61c0*/  @!P0 BRA `(.L_x_5330) ;  /* 0x0000000000e88947 */ /* 0x000fea0003800000 */
[----:B------:R-:W-:-:S13]  /*61d0*/  ISETP.NE.AND P0, PT, R0, 0x17, PT ;  /* 0x000000170000780c */ /* 0x000fda0003f05270 */
[----:B------:R-:W-:Y:S05]  /*61e0*/  @!P0 BRA `(.L_x_5331) ;  /* 0x0000000000908947 */ /* 0x000fea0003800000 */
[----:B------:R-:W-:-:S13]  /*61f0*/  ISETP.NE.AND P0, PT, R0, 0x18, PT ;  /* 0x000000180000780c */ /* 0x000fda0003f05270 */
[----:B------:R-:W-:Y:S05]  /*6200*/  @!P0 BRA `(.L_x_5332) ;  /* 0x0000000000448947 */ /* 0x000fea0003800000 */
.L_x_5308:
        /* <DEDUP_REMOVED lines=16> */
.L_x_5333:
[----:B------:R-:W-:Y:S05]  /*6310*/  BRA `(.L_x_5309) ;  /* 0x0000000000a07947 */ /* 0x000fea0003800000 */
.L_x_5332:
        /* <DEDUP_REMOVED lines=13> */
.L_x_5335:
[----:B------:R-:W-:Y:S05]  /*63f0*/  BSYNC.RECONVERGENT B0 ;  /* 0x0000000000007941 */ /* 0x000fea0003800200 */
.L_x_5334:
[----:B------:R-:W-:-:S05]  /*6400*/  LOP3.LUT R5, R0, 0x80, R5, 0xf8, !PT ;  /* 0x0000008000057812 */ /* 0x000fca00078ef805 */
[----:B------:R3:W-:Y:S01]  /*6410*/  STG.E.U8 desc[UR36][R2.64], R5 ;  /* 0x0000000502007986 */ /* 0x0007e2000c101124 */
[----:B------:R-:W-:Y:S05]  /*6420*/  BRA `(.L_x_5309) ;  /* 0x00000000005c7947 */ /* 0x000fea0003800000 */
.L_x_5331:
        /* <DEDUP_REMOVED lines=12> */
.L_x_5337:
[----:B------:R-:W-:Y:S01]  /*64f0*/  IMAD.MOV.U32 R0, RZ, RZ, 0x7f ;  /* 0x0000007fff007424 */ /* 0x000fe200078e00ff */
[----:B------:R-:W-:-:S04]  /*6500*/  ISETP.GT.U32.AND P0, PT, R4, 0x7f800000, PT ;  /* 0x7f8000000400780c */ /* 0x000fc80003f04070 */
[----:B------:R-:W-:-:S09]  /*6510*/  SEL R0, R0, 0x7c, P0 ;  /* 0x0000007c00007807 */ /* 0x000fd20000000000 */
.L_x_5338:
[----:B------:R-:W-:Y:S05]  /*6520*/  BSYNC.RECONVERGENT B0 ;  /* 0x0000000000007941 */ /* 0x000fea0003800200 */
.L_x_5336:
[----:B------:R-:W-:-:S04]  /*6530*/  SHF.R.U32.HI R5, RZ, 0x18, R5 ;  /* 0x00000018ff057819 */ /* 0x000fc80000011605 */
[----:B------:R-:W-:-:S05]  /*6540*/  LOP3.LUT R5, R0, 0x80, R5, 0xf8, !PT ;  /* 0x0000008000057812 */ /* 0x000fca00078ef805 */
[----:B------:R2:W-:Y:S01]  /*6550*/  STG.E.U8 desc[UR36][R2.64], R5 ;  /* 0x0000000502007986 */ /* 0x0005e2000c101124 */
[----:B------:R-:W-:Y:S05]  /*6560*/  BRA `(.L_x_5309) ;  /* 0x00000000000c7947 */ /* 0x000fea0003800000 */
.L_x_5330:
[----:B------:R-:W-:-:S05]  /*6570*/  HADD2.F32 R0, -RZ, R25.H0_H0 ;  /* 0x20000019ff007230 */ /* 0x000fca0000004100 */
[----:B------:R-:W-:-:S05]  /*6580*/  F2FP.BF16.F32.PACK_AB R0, RZ, R0 ;  /* 0x00000000ff00723e */ /* 0x000fca00000010ff */
[----:B------:R4:W-:Y:S02]  /*6590*/  STG.E.U16 desc[UR36][R2.64], R0 ;  /* 0x0000000002007986 */ /* 0x0009e4000c101524 */
.L_x_5309:
        /* <DEDUP_REMOVED lines=25> */
.L_x_5342:
[----:B------:R-:W-:-:S06]  /*6730*/  HADD2.F32 R5, -RZ, R24.H0_H0 ;  /* 0x20000018ff057230 */ /* 0x000fcc0000004100 */
[----:B------:R-:W0:Y:S02]  /*6740*/  F2I.S64.TRUNC R4, R5 ;  /* 0x0000000500047311 */ /* 0x000e24000020d900 */
[----:B0-----:R4:W-:Y:S01]  /*6750*/  STG.E.U8 desc[UR36][R2.64], R4 ;  /* 0x0000000402007986 */ /* 0x0019e2000c101124 */
[----:B------:R-:W-:Y:S05]  /*6760*/  BRA `(.L_x_5344) ;  /* 0x0000000c006c7947 */ /* 0x000fea0003800000 */
.L_x_5341:
        /* <DEDUP_REMOVED lines=10> */
.L_x_5346:
[----:B------:R-:W-:-:S04]  /*6810*/  HADD2.F32 R24, -RZ, R24.H0_H0 ;  /* 0x20000018ff187230 */ /* 0x000fc80000004100 */
[----:B------:R-:W0:Y:S02]  /*6820*/  F2I.FTZ.TRUNC.NTZ R5, R24 ;  /* 0x0000001800057305 */ /* 0x000e24000021f100 */
[----:B0-----:R2:W-:Y:S01]  /*6830*/  STG.E desc[UR36][R2.64], R5 ;  /* 0x0000000502007986 */ /* 0x0015e2000c101924 */
[----:B------:R-:W-:Y:S05]  /*6840*/  BRA `(.L_x_5344) ;  /* 0x0000000c00347947 */ /* 0x000fea0003800000 */
.L_x_5345:
[----:B------:R-:W-:-:S04]  /*6850*/  HADD2.F32 R24, -RZ, R24.H0_H0 ;  /* 0x20000018ff187230 */ /* 0x000fc80000004100 */
[----:B------:R-:W0:Y:S02]  /*6860*/  F2I.FTZ.TRUNC.NTZ R5, R24 ;  /* 0x0000001800057305 */ /* 0x000e24000021f100 */
[----:B0-----:R0:W-:Y:S01]  /*6870*/  STG.E.U16 desc[UR36][R2.64], R5 ;  /* 0x0000000502007986 */ /* 0x0011e2000c101524 */
[----:B------:R-:W-:Y:S05]  /*6880*/  BRA `(.L_x_5344) ;  /* 0x0000000c00247947 */ /* 0x000fea0003800000 */
.L_x_5340:
        /* <DEDUP_REMOVED lines=9> */
.L_x_5348:
[----:B------:R0:W-:Y:S01]  /*6920*/  STG.E.U16 desc[UR36][R2.64], R24 ;  /* 0x0000001802007986 */ /* 0x0001e2000c101524 */
[----:B------:R-:W-:Y:S05]  /*6930*/  BRA `(.L_x_5344) ;  /* 0x0000000800f87947 */ /* 0x000fea0003800000 */
.L_x_5347:
        /* <DEDUP_REMOVED lines=10> */
.L_x_5350:
[----:B------:R-:W-:-:S05]  /*69e0*/  HADD2.F32 R0, -RZ, R24.H0_H0 ;  /* 0x20000018ff007230 */ /* 0x000fca0000004100 */
[----:B------:R-:W-:-:S04]  /*69f0*/  F2FP.F16.F32.PACK_AB R0, RZ, R0 ;  /* 0x00000000ff00723e */ /* 0x000fc800000000ff */
[----:B------:R-:W-:-:S05]  /*6a00*/  PRMT R0, R0, 0x5410, RZ ;  /* 0x0000541000007816 */ /* 0x000fca00000000ff */
[----:B------:R0:W-:Y:S01]  /*6a10*/  STG.E desc[UR36][R2.64], R0 ;  /* 0x0000000002007986 */ /* 0x0001e2000c101924 */
[----:B------:R-:W-:Y:S05]  /*6a20*/  BRA `(.L_x_5344) ;  /* 0x0000000800bc7947 */ /* 0x000fea0003800000 */
.L_x_5349:
[----:B------:R-:W-:-:S05]  /*6a30*/  HADD2.F32 R4, -RZ, R24.H0_H0 ;  /* 0x20000018ff047230 */ /* 0x000fca0000004100 */
[----:B------:R-:W-:-:S06]  /*6a40*/  FMUL.FTZ R4, R4, 1 ;  /* 0x3f80000004047820 */ /* 0x000fcc0000410000 */
[----:B------:R-:W0:Y:S02]  /*6a50*/  F2F.F64.F32 R4, R4 ;  /* 0x0000000400047310 */ /* 0x000e240000201800 */
[----:B0-----:R0:W-:Y:S01]  /*6a60*/  STG.E.64 desc[UR36][R2.64], R4 ;  /* 0x0000000402007986 */ /* 0x0011e2000c101b24 */
[----:B------:R-:W-:Y:S05]  /*6a70*/  BRA `(.L_x_5344) ;  /* 0x0000000800a87947 */ /* 0x000fea0003800000 */
.L_x_5339:
        /* <DEDUP_REMOVED lines=14> */
.L_x_5354:
        /* <DEDUP_REMOVED lines=18> */
.L_x_5357:
[----:B------:R-:W-:-:S04]  /*6c80*/  SHF.R.U32.HI R5, RZ, 0x18, R5 ;  /* 0x00000018ff057819 */ /* 0x000fc80000011605 */
[----:B------:R-:W-:-:S07]  /*6c90*/  LOP3.LUT R0, R0, 0x80, R5, 0xf8, !PT ;  /* 0x0000008000007812 */ /* 0x000fce00078ef805 */
.L_x_5356:
[----:B------:R-:W-:Y:S05]  /*6ca0*/  BSYNC.RECONVERGENT B0 ;  /* 0x0000000000007941 */ /* 0x000fea0003800200 */
.L_x_5355:
[----:B------:R0:W-:Y:S01]  /*6cb0*/  STG.E.U8 desc[UR36][R2.64], R0 ;  /* 0x0000000002007986 */ /* 0x0001e2000c101124 */
[----:B------:R-:W-:Y:S05]  /*6cc0*/  BRA `(.L_x_5344) ;  /* 0x0000000800147947 */ /* 0x000fea0003800000 */
.L_x_5353:
        /* <DEDUP_REMOVED lines=18> */
.L_x_5360:
[----:B------:R-:W-:-:S04]  /*6df0*/  SHF.R.U32.HI R5, RZ, 0x18, R5 ;  /* 0x00000018ff057819 */ /* 0x000fc80000011605 */
[----:B------:R-:W-:-:S07]  /*6e00*/  LOP3.LUT R0, R0, 0x80, R5, 0xf8, !PT ;  /* 0x0000008000007812 */ /* 0x000fce00078ef805 */
.L_x_5359:
[----:B------:R-:W-:Y:S05]  /*6e10*/  BSYNC.RECONVERGENT B0 ;  /* 0x0000000000007941 */ /* 0x000fea0003800200 */
.L_x_5358:
[----:B------:R0:W-:Y:S01]  /*6e20*/  STG.E.U8 desc[UR36][R2.64], R0 ;  /* 0x0000000002007986 */ /* 0x0001e2000c101124 */
[----:B------:R-:W-:Y:S05]  /*6e30*/  BRA `(.L_x_5344) ;  /* 0x0000000400b87947 */ /* 0x000fea0003800000 */
.L_x_5352:
        /* <DEDUP_REMOVED lines=22> */
.L_x_5362:
[----:B------:R-:W-:-:S06]  /*6fa0*/  HADD2.F32 R4, -RZ, R24.H0_H0 ;  /* 0x20000018ff047230 */ /* 0x000fcc0000004100 */
[----:B------:R-:W0:Y:S02]  /*6fb0*/  F2I.U64.TRUNC R4, R4 ;  /* 0x0000000400047311 */ /* 0x000e24000020d800 */
[----:B0-----:R0:W-:Y:S01]  /*6fc0*/  STG.E.64 desc[UR36][R2.64], R4 ;  /* 0x0000000402007986 */ /* 0x0011e2000c101b24 */
[----:B------:R-:W-:Y:S05]  /*6fd0*/  BRA `(.L_x_5344) ;  /* 0x0000000400507947 */ /* 0x000fea0003800000 */
.L_x_5361:
[----:B------:R-:W-:-:S04]  /*6fe0*/  HADD2.F32 R24, -RZ, R24.H0_H0 ;  /* 0x20000018ff187230 */ /* 0x000fc80000004100 */
[----:B------:R-:W0:Y:S02]  /*6ff0*/  F2I.FTZ.U32.TRUNC.NTZ R5, R24 ;  /* 0x0000001800057305 */ /* 0x000e24000021f000 */
[----:B0-----:R0:W-:Y:S01]  /*7000*/  STG.E desc[UR36][R2.64], R5 ;  /* 0x0000000502007986 */ /* 0x0011e2000c101924 */
[----:B------:R-:W-:Y:S05]  /*7010*/  BRA `(.L_x_5344) ;  /* 0x0000000400407947 */ /* 0x000fea0003800000 */
.L_x_5351:
        /* <DEDUP_REMOVED lines=11> */
.L_x_5364:
[----:B------:R-:W-:Y:S01]  /*70d0*/  HADD2.F32 R24, -RZ, R24.H0_H0 ;  /* 0x20000018ff187230 */ /* 0x000fe20000004100 */
[----:B------:R-:W-:-:S04]  /*70e0*/  CS2R R6, SRZ ;  /* 0x0000000000067805 */ /* 0x000fc8000001ff00 */
[----:B------:R-:W-:-:S06]  /*70f0*/  FMUL.FTZ R4, R24, 1 ;  /* 0x3f80000018047820 */ /* 0x000fcc0000410000 */
[----:B------:R-:W0:Y:S02]  /*7100*/  F2F.F64.F32 R4, R4 ;  /* 0x0000000400047310 */ /* 0x000e240000201800 */
[----:B0-----:R0:W-:Y:S01]  /*7110*/  STG.E.128 desc[UR36][R2.64], R4 ;  /* 0x0000000402007986 */ /* 0x0011e2000c101d24 */
[----:B------:R-:W-:Y:S05]  /*7120*/  BRA `(.L_x_5344) ;  /* 0x0000000000fc7947 */ /* 0x000fea0003800000 */
.L_x_5363:
[----:B------:R-:W-:-:S13]  /*7130*/  ISETP.NE.AND P0, PT, R0, 0xf, PT ;  /* 0x0000000f0000780c */ /* 0x000fda0003f05270 */
[----:B------:R-:W-:Y:S05]  /*7140*/  @!P0 BRA `(.L_x_5365) ;  /* 0x0000000000e88947 */ /* 0x000fea0003800000 */
[----:B------:R-:W-:-:S13]  /*7150*/  ISETP.NE.AND P0, PT, R0, 0x17, PT ;  /* 0x000000170000780c */ /* 0x000fda0003f05270 */
[----:B------:R-:W-:Y:S05]  /*7160*/  @!P0 BRA `(.L_x_5366) ;  /* 0x0000000000908947 */ /* 0x000fea0003800000 */
[----:B------:R-:W-:-:S13]  /*7170*/  ISETP.NE.AND P0, PT, R0, 0x18, PT ;  /* 0x000000180000780c */ /* 0x000fda0003f05270 */
[----:B------:R-:W-:Y:S05]  /*7180*/  @!P0 BRA `(.L_x_5367) ;  /* 0x0000000000448947 */ /* 0x000fea0003800000 */
.L_x_5343:
        /* <DEDUP_REMOVED lines=16> */
.L_x_5368:
[----:B------:R-:W-:Y:S05]  /*7290*/  BRA `(.L_x_5344) ;  /* 0x0000000000a07947 */ /* 0x000fea0003800000 */
.L_x_5367:
        /* <DEDUP_REMOVED lines=13> */
.L_x_5370:
[----:B------:R-:W-:Y:S05]  /*7370*/  BSYNC.RECONVERGENT B0 ;  /* 0x0000000000007941 */ /* 0x000fea0003800200 */
.L_x_5369:
[----:B------:R-:W-:-:S05]  /*7380*/  LOP3.LUT R5, R0, 0x80, R5, 0xf8, !PT ;  /* 0x0000008000057812 */ /* 0x000fca00078ef805 */
[----:B------:R0:W-:Y:S01]  /*7390*/  STG.E.U8 desc[UR36][R2.64], R5 ;  /* 0x0000000502007986 */ /* 0x0001e2000c101124 */
[----:B------:R-:W-:Y:S05]  /*73a0*/  BRA `(.L_x_5344) ;  /* 0x00000000005c7947 */ /* 0x000fea0003800000 */
.L_x_5366:
        /* <DEDUP_REMOVED lines=12> */
.L_x_5372:
[----:B------:R-:W-:Y:S01]  /*7470*/  IMAD.MOV.U32 R0, RZ, RZ, 0x7f ;  /* 0x0000007fff007424 */ /* 0x000fe200078e00ff */
[----:B------:R-:W-:-:S04]  /*7480*/  ISETP.GT.U32.AND P0, PT, R4, 0x7f800000, PT ;  /* 0x7f8000000400780c */ /* 0x000fc80003f04070 */
[----:B------:R-:W-:-:S09]  /*7490*/  SEL R0, R0, 0x7c, P0 ;  /* 0x0000007c00007807 */ /* 0x000fd20000000000 */
.L_x_5373:
[----:B------:R-:W-:Y:S05]  /*74a0*/  BSYNC.RECONVERGENT B0 ;  /* 0x0000000000007941 */ /* 0x000fea0003800200 */
.L_x_5371:
[----:B------:R-:W-:-:S04]  /*74b0*/  SHF.R.U32.HI R5, RZ, 0x18, R5 ;  /* 0x00000018ff057819 */ /* 0x000fc80000011605 */
[----:B------:R-:W-:-:S05]  /*74c0*/  LOP3.LUT R5, R0, 0x80, R5, 0xf8, !PT ;  /* 0x0000008000057812 */ /* 0x000fca00078ef805 */
[----:B------:R0:W-:Y:S01]  /*74d0*/  STG.E.U8 desc[UR36][R2.64], R5 ;  /* 0x0000000502007986 */ /* 0x0001e2000c101124 */
[----:B------:R-:W-:Y:S05]  /*74e0*/  BRA `(.L_x_5344) ;  /* 0x00000000000c7947 */ /* 0x000fea0003800000 */
.L_x_5365:
[----:B------:R-:W-:-:S05]  /*74f0*/  HADD2.F32 R0, -RZ, R24.H0_H0 ;  /* 0x20000018ff007230 */ /* 0x000fca0000004100 */
[----:B------:R-:W-:-:S05]  /*7500*/  F2FP.BF16.F32.PACK_AB R0, RZ, R0 ;  /* 0x00000000ff00723e */ /* 0x000fca00000010ff */
[----:B------:R0:W-:Y:S02]  /*7510*/  STG.E.U16 desc[UR36][R2.64], R0 ;  /* 0x0000000002007986 */ /* 0x0001e4000c101524 */
.L_x_5344:
[----:B------:R-:W-:-:S07]  /*7520*/  VIADD R19, R19, 0x80 ;  /* 0x0000008013137836 */ /* 0x000fce0000000000 */
.L_x_5303:
[----:B------:R-:W-:Y:S05]  /*7530*/  BSYNC.RECONVERGENT B6 ;  /* 0x0000000000067941 */ /* 0x000fea0003800200 */
.L_x_5302:
        /* <DEDUP_REMOVED lines=23> */
.L_x_5377:
[----:B------:R-:W-:-:S06]  /*76b0*/  HADD2.F32 R5, -RZ, R23.H0_H0 ;  /* 0x20000017ff057230 */ /* 0x000fcc0000004100 */
[----:B------:R-:W0:Y:S02]  /*76c0*/  F2I.S64.TRUNC R4, R5 ;  /* 0x0000000500047311 */ /* 0x000e24000020d900 */
[----:B0-----:R-:W-:Y:S01]  /*76d0*/  STG.E.U8 desc[UR36][R2.64], R4 ;  /* 0x0000000402007986 */ /* 0x001fe2000c101124 */
[----:B------:R-:W-:Y:S05]  /*76e0*/  EXIT ;  /* 0x000000000000794d */ /* 0x000fea0003800000 */
.L_x_5376:
        /* <DEDUP_REMOVED lines=10> */
.L_x_5380:
[----:B------:R-:W-:-:S06]  /*7790*/  HADD2.F32 R23, -RZ, R23.H0_H0 ;  /* 0x20000017ff177230 */ /* 0x000fcc0000004100 */
[----:B------:R-:W0:Y:S02]  /*77a0*/  F2I.FTZ.TRUNC.NTZ R23, R23 ;  /* 0x0000001700177305 */ /* 0x000e24000021f100 */
[----:B0-----:R-:W-:Y:S01]  /*77b0*/  STG.E desc[UR36][R2.64], R23 ;  /* 0x0000001702007986 */ /* 0x001fe2000c101924 */
[----:B------:R-:W-:Y:S05]  /*77c0*/  EXIT ;  /* 0x000000000000794d */ /* 0x000fea0003800000 */
.L_x_5379:
[----:B------:R-:W-:-:S06]  /*77d0*/  HADD2.F32 R23, -RZ, R23.H0_H0 ;  /* 0x20000017ff177230 */ /* 0x000fcc0000004100 */
[----:B------:R-:W0:Y:S02]  /*77e0*/  F2I.FTZ.TRUNC.NTZ R23, R23 ;  /* 0x0000001700177305 */ /* 0x000e24000021f100 */
[----:B0-----:R-:W-:Y:S01]  /*77f0*/  STG.E.U16 desc[UR36][R2.64], R23 ;  /* 0x0000001702007986 */ /* 0x001fe2000c101524 */
[----:B------:R-:W-:Y:S05]  /*7800*/  EXIT ;  /* 0x000000000000794d */ /* 0x000fea0003800000 */
.L_x_5375:
        /* <DEDUP_REMOVED lines=9> */
.L_x_5382:
[----:B------:R-:W-:Y:S01]  /*78a0*/  STG.E.U16 desc[UR36][R2.64], R23 ;  /* 0x0000001702007986 */ /* 0x000fe2000c101524 */
[----:B------:R-:W-:Y:S05]  /*78b0*/  EXIT ;  /* 0x000000000000794d */ /* 0x000fea0003800000 */
.L_x_5381:
        /* <DEDUP_REMOVED lines=10> */
.L_x_5384:
[----:B------:R-:W-:-:S05]  /*7960*/  HADD2.F32 R0, -RZ, R23.H0_H0 ;  /* 0x20000017ff007230 */ /* 0x000fca0000004100 */
[----:B------:R-:W-:-:S04]  /*7970*/  F2FP.F16.F32.PACK_AB R0, RZ, R0 ;  /* 0x00000000ff00723e */ /* 0x000fc800000000ff */
[----:B------:R-:W-:-:S05]  /*7980*/  PRMT R0, R0, 0x5410, RZ ;  /* 0x0000541000007816 */ /* 0x000fca00000000ff */
[----:B------:R-:W-:Y:S01]  /*7990*/  STG.E desc[UR36][R2.64], R0 ;  /* 0x0000000002007986 */ /* 0x000fe2000c101924 */
[----:B------:R-:W-:Y:S05]  /*79a0*/  EXIT ;  /* 0x000000000000794d */ /* 0x000fea0003800000 */
.L_x_5383:
[----:B------:R-:W-:-:S05]  /*79b0*/  HADD2.F32 R4, -RZ, R23.H0_H0 ;  /* 0x20000017ff047230 */ /* 0x000fca0000004100 */
[----:B------:R-:W-:-:S06]  /*79c0*/  FMUL.FTZ R4, R4, 1 ;  /* 0x3f80000004047820 */ /* 0x000fcc0000410000 */
[----:B------:R-:W0:Y:S02]  /*79d0*/  F2F.F64.F32 R4, R4 ;  /* 0x0000000400047310 */ /* 0x000e240000201800 */
[----:B0-----:R-:W-:Y:S01]  /*79e0*/  STG.E.64 desc[UR36][R2.64], R4 ;  /* 0x0000000402007986 */ /* 0x001fe2000c101b24 */
[----:B------:R-:W-:Y:S05]  /*79f0*/  EXIT ;  /* 0x000000000000794d */ /* 0x000fea0003800000 */
.L_x_5374:
        /* <DEDUP_REMOVED lines=14> */
.L_x_5388:
        /* <DEDUP_REMOVED lines=18> */
.L_x_5391:
[----:B------:R-:W-:-:S04]  /*7c00*/  SHF.R.U32.HI R5, RZ, 0x18, R5 ;  /* 0x00000018ff057819 */ /* 0x000fc80000011605 */
[----:B------:R-:W-:-:S07]  /*7c10*/  LOP3.LUT R0, R0, 0x80, R5, 0xf8, !PT ;  /* 0x0000008000007812 */ /* 0x000fce00078ef805 */
.L_x_5390:
[----:B------:R-:W-:Y:S05]  /*7c20*/  BSYNC.RECONVERGENT B0 ;  /* 0x0000000000007941 */ /* 0x000fea0003800200 */
.L_x_5389:
[----:B------:R-:W-:Y:S01]  /*7c30*/  STG.E.U8 desc[UR36][R2.64], R0 ;  /* 0x0000000002007986 */ /* 0x000fe2000c101124 */
[----:B------:R-:W-:Y:S05]  /*7c40*/  EXIT ;  /* 0x000000000000794d */ /* 0x000fea0003800000 */
.L_x_5387:
        /* <DEDUP_REMOVED lines=18> */
.L_x_5394:
[----:B------:R-:W-:-:S04]  /*7d70*/  SHF.R.U32.HI R5, RZ, 0x18, R5 ;  /* 0x00000018ff057819 */ /* 0x000fc80000011605 */
[----:B------:R-:W-:-:S07]  /*7d80*/  LOP3.LUT R0, R0, 0x80, R5, 0xf8, !PT ;  /* 0x0000008000007812 */ /* 0x000fce00078ef805 */
.L_x_5393:
[----:B------:R-:W-:Y:S05]  /*7d90*/  BSYNC.RECONVERGENT B0 ;  /* 0x0000000000007941 */ /* 0x000fea0003800200 */
.L_x_5392:
[----:B------:R-:W-:Y:S01]  /*7da0*/  STG.E.U8 desc[UR36][R2.64], R0 ;  /* 0x0000000002007986 */ /* 0x000fe2000c101124 */
[----:B------:R-:W-:Y:S05]  /*7db0*/  EXIT ;  /* 0x000000000000794d */ /* 0x000fea0003800000 */
.L_x_5386:
        /* <DEDUP_REMOVED lines=22> */
.L_x_5396:
[----:B------:R-:W-:-:S06]  /*7f20*/  HADD2.F32 R4, -RZ, R23.H0_H0 ;  /* 0x20000017ff047230 */ /* 0x000fcc0000004100 */
[----:B------:R-:W0:Y:S02]  /*7f30*/  F2I.U64.TRUNC R4, R4 ;  /* 0x0000000400047311 */ /* 0x000e24000020d800 */
[----:B0-----:R-:W-:Y:S01]  /*7f40*/  STG.E.64 desc[UR36][R2.64], R4 ;  /* 0x0000000402007986 */ /* 0x001fe2000c101b24 */
[----:B------:R-:W-:Y:S05]  /*7f50*/  EXIT ;  /* 0x000000000000794d */ /* 0x000fea0003800000 */
.L_x_5395:
[----:B------:R-:W-:-:S06]  /*7f60*/  HADD2.F32 R23, -RZ, R23.H0_H0 ;  /* 0x20000017ff177230 */ /* 0x000fcc0000004100 */
[----:B------:R-:W0:Y:S02]  /*7f70*/  F2I.FTZ.U32.TRUNC.NTZ R23, R23 ;  /* 0x0000001700177305 */ /* 0x000e24000021f000 */
[----:B0-----:R-:W-:Y:S01]  /*7f80*/  STG.E desc[UR36][R2.64], R23 ;  /* 0x0000001702007986 */ /* 0x001fe2000c101924 */
[----:B------:R-:W-:Y:S05]  /*7f90*/  EXIT ;  /* 0x000000000000794d */ /* 0x000fea0003800000 */
.L_x_5385:
        /* <DEDUP_REMOVED lines=11> */
.L_x_5398:
[----:B------:R-:W-:Y:S01]  /*8050*/  HADD2.F32 R23, -RZ, R23.H0_H0 ;  /* 0x20000017ff177230 */ /* 0x000fe20000004100 */
[----:B------:R-:W-:-:S04]  /*8060*/  CS2R R6, SRZ ;  /* 0x0000000000067805 */ /* 0x000fc8000001ff00 */
[----:B------:R-:W-:-:S06]  /*8070*/  FMUL.FTZ R4, R23, 1 ;  /* 0x3f80000017047820 */ /* 0x000fcc0000410000 */
[----:B------:R-:W0:Y:S02]  /*8080*/  F2F.F64.F32 R4, R4 ;  /* 0x0000000400047310 */ /* 0x000e240000201800 */
[----:B0-----:R-:W-:Y:S01]  /*8090*/  STG.E.128 desc[UR36][R2.64], R4 ;  /* 0x0000000402007986 */ /* 0x001fe2000c101d24 */
[----:B------:R-:W-:Y:S05]  /*80a0*/  EXIT ;  /* 0x000000000000794d */ /* 0x000fea0003800000 */
.L_x_5397:
[----:B------:R-:W-:-:S13]  /*80b0*/  ISETP.NE.AND P0, PT, R0, 0xf, PT ;  /* 0x0000000f0000780c */ /* 0x000fda0003f05270 */
[----:B------:R-:W-:Y:S05]  /*80c0*/  @!P0 BRA `(.L_x_5399) ;  /* 0x0000000000e88947 */ /* 0x000fea0003800000 */
[----:B------:R-:W-:-:S13]  /*80d0*/  ISETP.NE.AND P0, PT, R0, 0x17, PT ;  /* 0x000000170000780c */ /* 0x000fda0003f05270 */
[----:B------:R-:W-:Y:S05]  /*80e0*/  @!P0 BRA `(.L_x_5400) ;  /* 0x0000000000908947 */ /* 0x000fea0003800000 */
[----:B------:R-:W-:-:S13]  /*80f0*/  ISETP.NE.AND P0, PT, R0, 0x18, PT ;  /* 0x000000180000780c */ /* 0x000fda0003f05270 */
[----:B------:R-:W-:Y:S05]  /*8100*/  @!P0 BRA `(.L_x_5401) ;  /* 0x0000000000448947 */ /* 0x000fea0003800000 */
.L_x_5378:
        /* <DEDUP_REMOVED lines=16> */
.L_x_5402:
[----:B------:R-:W-:Y:S05]  /*8210*/  EXIT ;  /* 0x000000000000794d */ /* 0x000fea0003800000 */
.L_x_5401:
        /* <DEDUP_REMOVED lines=13> */
.L_x_5404:
[----:B------:R-:W-:Y:S05]  /*82f0*/  BSYNC.RECONVERGENT B0 ;  /* 0x0000000000007941 */ /* 0x000fea0003800200 */
.L_x_5403:
[----:B------:R-:W-:-:S05]  /*8300*/  LOP3.LUT R5, R0, 0x80, R5, 0xf8, !PT ;  /* 0x0000008000057812 */ /* 0x000fca00078ef805 */
[----:B------:R-:W-:Y:S01]  /*8310*/  STG.E.U8 desc[UR36][R2.64], R5 ;  /* 0x0000000502007986 */ /* 0x000fe2000c101124 */
[----:B------:R-:W-:Y:S05]  /*8320*/  EXIT ;  /* 0x000000000000794d */ /* 0x000fea0003800000 */
.L_x_5400:
        /* <DEDUP_REMOVED lines=12> */
.L_x_5406:
[----:B------:R-:W-:Y:S01]  /*83f0*/  IMAD.MOV.U32 R0, RZ, RZ, 0x7f ;  /* 0x0000007fff007424 */ /* 0x000fe200078e00ff */
[----:B------:R-:W-:-:S04]  /*8400*/  ISETP.GT.U32.AND P0, PT, R4, 0x7f800000, PT ;  /* 0x7f8000000400780c */ /* 0x000fc80003f04070 */
[----:B------:R-:W-:-:S09]  /*8410*/  SEL R0, R0, 0x7c, P0 ;  /* 0x0000007c00007807 */ /* 0x000fd20000000000 */
.L_x_5407:
[----:B------:R-:W-:Y:S05]  /*8420*/  BSYNC.RECONVERGENT B0 ;  /* 0x0000000000007941 */ /* 0x000fea0003800200 */
.L_x_5405:
[----:B------:R-:W-:-:S04]  /*8430*/  SHF.R.U32.HI R5, RZ, 0x18, R5 ;  /* 0x00000018ff057819 */ /* 0x000fc80000011605 */
[----:B------:R-:W-:-:S05]  /*8440*/  LOP3.LUT R5, R0, 0x80, R5, 0xf8, !PT ;  /* 0x0000008000057812 */ /* 0x000fca00078ef805 */
[----:B------:R-:W-:Y:S01]  /*8450*/  STG.E.U8 desc[UR36][R2.64], R5 ;  /* 0x0000000502007986 */ /* 0x000fe2000c101124 */
[----:B------:R-:W-:Y:S05]  /*8460*/  EXIT ;  /* 0x000000000000794d */ /* 0x000fea0003800000 */
.L_x_5399:
[----:B------:R-:W-:-:S05]  /*8470*/  HADD2.F32 R0, -RZ, R23.H0_H0 ;  /* 0x20000017ff007230 */ /* 0x000fca0000004100 */
[----:B------:R-:W-:-:S05]  /*8480*/  F2FP.BF16.F32.PACK_AB R0, RZ, R0 ;  /* 0x00000000ff00723e */ /* 0x000fca00000010ff */
[----:B------:R-:W-:Y:S01]  /*8490*/  STG.E.U16 desc[UR36][R2.64], R0 ;  /* 0x0000000002007986 */ /* 0x000fe2000c101524 */
[----:B------:R-:W-:Y:S05]  /*84a0*/  EXIT ;  /* 0x000000000000794d */ /* 0x000fea0003800000 */
.L_x_5408:
        /* <DEDUP_REMOVED lines=13> */
.L_x_11350:


//--------------------- .text._ZN2at6native18elementwise_kernelILi128ELi4EZNS0_22gpu_kernel_impl_nocastIZZZNS0_17logit_kernel_cudaERNS_18TensorIteratorBaseERKN3c106ScalarEENKUlvE_clEvENKUlvE1_clEvEUlNS5_4HalfEE_EEvS4_RKT_EUliE_EEviT1_ --------------------------
	.section	.text._ZN2at6native18elementwise_kernelILi128ELi4EZNS0_22gpu_kernel_impl_nocastIZZZNS0_17logit_kernel_cudaERNS_18TensorIteratorBaseERKN3c106ScalarEENKUlvE_clEvENKUlvE1_clEvEUlNS5_4HalfEE_EEvS4_RKT_EUliE_EEviT1_,"ax",@progbits
	.align	128
        .global         _ZN2at6native18elementwise_kernelILi128ELi4EZNS0_22gpu_kernel_impl_nocastIZZZNS0_17logit_kernel_cudaERNS_18TensorIteratorBaseERKN3c106ScalarEENKUlvE_clEvENKUlvE1_clEvEUlNS5_4HalfEE_EEvS4_RKT_EUliE_EEviT1_
        .type           _ZN2at6native18elementwise_kernelILi128ELi4EZNS0_22gpu_kernel_impl_nocastIZZZNS0_17logit_kernel_cudaERNS_18TensorIteratorBaseERKN3c106ScalarEENKUlvE_clEvENKUlvE1_clEvEUlNS5_4HalfEE_EEvS4_RKT_EUliE_EEviT1_,@function
        .size           _ZN2at6native18elementwise_kernelILi128ELi4EZNS0_22gpu_kernel_impl_nocastIZZZNS0_17logit_kernel_cudaERNS_18TensorIteratorBaseERKN3c106ScalarEENKUlvE_clEvENKUlvE1_clEvEUlNS5_4HalfEE_EEvS4_RKT_EUliE_EEviT1_,(.L_x_11351 - _ZN2at6native18elementwise_kernelILi128ELi4EZNS0_22gpu_kernel_impl_nocastIZZZNS0_17logit_kernel_cudaERNS_18TensorIteratorBaseERKN3c106ScalarEENKUlvE_clEvENKUlvE1_clEvEUlNS5_4HalfEE_EEvS4_RKT_EUliE_EEviT1_)
        .other          _ZN2at6native18elementwise_kernelILi128ELi4EZNS0_22gpu_kernel_impl_nocastIZZZNS0_17logit_kernel_cudaERNS_18TensorIteratorBaseERKN3c106ScalarEENKUlvE_clEvENKUlvE1_clEvEUlNS5_4HalfEE_EEvS4_RKT_EUliE_EEviT1_,@"STO_CUDA_ENTRY STV_DEFAULT"
_ZN2at6native18elementwise_kernelILi128ELi4EZNS0_22gpu_kernel_impl_nocastIZZZNS0_17logit_kernel_cudaERNS_18TensorIteratorBaseERKN3c106ScalarEENKUlvE_clEvENKUlvE1_clEvEUlNS5_4HalfEE_EEvS4_RKT_EUliE_EEviT1_:
.text._ZN2at6native18elementwise_kernelILi128ELi4EZNS0_22gpu_kernel_impl_nocastIZZZNS0_17logit_kernel_cudaERNS_18TensorIteratorBaseERKN3c106ScalarEENKUlvE_clEvENKUlvE1_clEvEUlNS5_4HalfEE_EEvS4_RKT_EUliE_EEviT1_:
        /* <DEDUP_REMOVED lines=19> */
[----:B--2---:R-:W-:-:S05]  /*0130*/  HADD2.F32 R0, -RZ, R4.H0_H0 ;  /* 0x20000004ff007230 */ /* 0x004fca0000004100 */
[----:B------:R-:W-:-:S04]  /*0140*/  FADD.FTZ R2, -R0, 1 ;  /* 0x3f80000000027421 */ /* 0x000fc80000010100 */
[----:B------:R-:W0:Y:S02]  /*0150*/  MUFU.RCP R7, R2 ;  /* 0x0000000200077308 */ /* 0x000e240000001000 */
[----:B0-----:R-:W-:Y:S02]  /*0160*/  FMUL.FTZ R0, R0, R7 ;  /* 0x0000000700007220 */ /* 0x001fe40000410000 */
[----:B------:R-:W0:Y:S04]  /*0170*/  LDC.64 R6, c[0x0][0x580] ;  /* 0x00016000ff067b82 */ /* 0x000e280000000a00 */
[----:B------:R-:W1:Y:S02]  /*0180*/  MUFU.LG2 R0, R0 ;  /* 0x0000000000007308 */ /* 0x000e640000000c00 */
[----:B-1----:R-:W-:-:S05]  /*0190*/  FMUL.FTZ R8, R0, 0.69314718246459960938 ;  /* 0x3f31721800087820 */ /* 0x002fca0000410000 */
[----:B------:R-:W-:-:S05]  /*01a0*/  F2FP.F16.F32.PACK_AB R8, RZ, R8 ;  /* 0x00000008ff08723e */ /* 0x000fca00000000ff */
[----:B0-----:R0:W-:Y:S01]  /*01b0*/  STG.E.U16 desc[UR6][R6.64], R8 ;  /* 0x0000000806007986 */ /* 0x0011e2000c101506 */
[----:B------:R-:W-:Y:S05]  /*01c0*/  @P0 BRA `(.L_x_5413) ;  /* 0x0000000000700947 */ /* 0x000fea0003800000 */
[----:B------:R-:W1:Y:S02]  /*01d0*/  LDC.64 R4, c[0x0][0x588] ;  /* 0x00016200ff047b82 */ /* 0x000e640000000a00 */
[----:B-1----:R-:W2:Y:S01]  /*01e0*/  LDG.E.U16 R4, desc[UR6][R4.64] ;  /* 0x0000000604047981 */ /* 0x002ea2000c1e1500 */
[----:B------:R-:W-:Y:S01]  /*01f0*/  IADD3 R3, PT, PT, R3, 0x80, RZ ;  /* 0x0000008003037810 */ /* 0x000fe20007ffe0ff */
[----:B--2---:R-:W-:-:S05]  /*0200*/  HADD2.F32 R0, -RZ, R4.H0_H0 ;  /* 0x20000004ff007230 */ /* 0x004fca0000004100 */
[----:B------:R-:W-:-:S04]  /*0210*/  FADD.FTZ R2, -R0, 1 ;  /* 0x3f80000000027421 */ /* 0x000fc80000010100 */
[----:B0-----:R-:W0:Y:S02]  /*0220*/  MUFU.RCP R7, R2 ;  /* 0x0000000200077308 */ /* 0x001e240000001000 */
[----:B0-----:R-:W-:Y:S02]  /*0230*/  FMUL.FTZ R0, R0, R7 ;  /* 0x0000000700007220 */ /* 0x001fe40000410000 */
[----:B------:R-:W0:Y:S04]  /*0240*/  LDC.64 R6, c[0x0][0x580] ;  /* 0x00016000ff067b82 */ /* 0x000e280000000a00 */
[----:B------:R-:W1:Y:S02]  /*0250*/  MUFU.LG2 R0, R0 ;  /* 0x0000000000007308 */ /* 0x000e640000000c00 */
[----:B-1----:R-:W-:-:S05]  /*0260*/  FMUL.FTZ R8, R0, 0.69314718246459960938 ;  /* 0x3f31721800087820 */ /* 0x002fca0000410000 */
[----:B------:R-:W-:-:S05]  /*0270*/  F2FP.F16.F32.PACK_AB R8, RZ, R8 ;  /* 0x00000008ff08723e */ /* 0x000fca00000000ff */
[----:B0-----:R0:W-:Y:S02]  /*0280*/  STG.E.U16 desc[UR6][R6.64], R8 ;  /* 0x0000000806007986 */ /* 0x0011e4000c101506 */
.L_x_5412:
[----:B------:R-:W-:-:S13]  /*0290*/  ISETP.GE.AND P0, PT, R3, UR4, PT ;  /* 0x0000000403007c0c */ /* 0x000fda000bf06270 */
[----:B------:R-:W-:Y:S05]  /*02a0*/  @P0 BREAK.RELIABLE B1 ;  /* 0x0000000000010942 */ /* 0x000fea0003800100 */
[----:B------:R-:W-:Y:S05]  /*02b0*/  @P0 BRA `(.L_x_5413) ;  /* 0x0000000000340947 */ /* 0x000fea0003800000 */
[----:B------:R-:W-:Y:S05]  /*02c0*/  BSYNC.RELIABLE B1 ;  /* 0x0000000000017941 */ /* 0x000fea0003800100 */
.L_x_5411:
        /* <DEDUP_REMOVED lines=12> */
.L_x_5413:
[----:B------:R-:W-:Y:S05]  /*0390*/  BSYNC.RECONVERGENT B0 ;  /* 0x0000000000007941 */ /* 0x000fea0003800200 */
.L_x_5410:
[----:B------:R-:W-:Y:S05]  /*03a0*/  WARPSYNC.ALL ;  /* 0x0000000000007948 */ /* 0x000fea0003800000 */
[----:B------:R-:W-:-:S13]  /*03b0*/  ISETP.GE.AND P0, PT, R3, UR4, PT ;  /* 0x0000000403007c0c */ /* 0x000fda000bf06270 */
[----:B------:R-:W-:Y:S05]  /*03c0*/  @P0 EXIT ;  /* 0x000000000000094d */ /* 0x000fea0003800000 */
[----:B------:R-:W2:Y:S02]  /*03d0*/  LDC.64 R2, c[0x0][0x588] ;  /* 0x00016200ff027b82 */ /* 0x000ea40000000a00 */
[----:B--2---:R-:W2:Y:S02]  /*03e0*/  LDG.E.U16 R2, desc[UR6][R2.64] ;  /* 0x0000000602027981 */ /* 0x004ea4000c1e1500 */
[----:B--2---:R-:W-:-:S05]  /*03f0*/  HADD2.F32 R0, -RZ, R2.H0_H0 ;  /* 0x20000002ff007230 */ /* 0x004fca0000004100 */
[----:B01----:R-:W-:-:S04]  /*0400*/  FADD.FTZ R6, -R0, 1 ;  /* 0x3f80000000067421 */ /* 0x003fc80000010100 */
        /* <DEDUP_REMOVED lines=8> */
.L_x_5409:
        /* <DEDUP_REMOVED lines=306> */
.L_x_5417:
[----:B------:R-:W0:Y:S02]  /*17b0*/  LDCU.128 UR8, c[0x0][0x580] ;  /* 0x0000b000ff0877ac */ /* 0x000e240008000c00 */
[----:B0-----:R-:W-:-:S04]  /*17c0*/  IADD3 R6, P0, PT, R4, UR10, RZ ;  /* 0x0000000a04067c10 */ /* 0x001fc8000ff1e0ff */
[----:B------:R-:W-:-:S05]  /*17d0*/  IADD3.X R7, PT, PT, RZ, UR11, RZ, P0, !PT ;  /* 0x0000000bff077c10 */ /* 0x000fca00087fe4ff */
[----:B------:R-:W2:Y:S01]  /*17e0*/  LDG.E.U16 R6, desc[UR6][R6.64] ;  /* 0x0000000606067981 */ /* 0x000ea2000c1e1500 */
[----:B------:R-:W-:Y:S01]  /*17f0*/  IADD3 R3, PT, PT, R3, 0x80, RZ ;  /* 0x0000008003037810 */ /* 0x000fe20007ffe0ff */
[----:B--2---:R-:W-:-:S05]  /*1800*/  HADD2.F32 R4, -RZ, R6.H0_H0 ;  /* 0x20000006ff047230 */ /* 0x004fca0000004100 */
        /* <DEDUP_REMOVED lines=9> */
[----:B------:R-:W-:-:S05]  /*18a0*/  F2FP.F16.F32.PACK_AB R10, RZ, R10 ;  /* 0x0000000aff0a723e */ /* 0x000fca00000000ff */
[----:B------:R0:W-:Y:S01]  /*18b0*/  STG.E.U16 desc[UR6][R4.64], R10 ;  /* 0x0000000a04007986 */ /* 0x0001e2000c101506 */
        /* <DEDUP_REMOVED lines=299> */
.L_x_5419:
        /* <DEDUP_REMOVED lines=11> */
[----:B------:R-:W0:Y:S02]  /*2c20*/  MUFU.LG2 R9, R9 ;  /* 0x0000000900097308 */ /* 0x000e240000000c00 */
[----:B0-----:R-:W-:-:S05]  /*2c30*/  FMUL.FTZ R10, R9, 0.69314718246459960938 ;  /* 0x3f317218090a7820 */ /* 0x001fca0000410000 */
[----:B------:R-:W-:-:S05]  /*2c40*/  F2FP.F16.F32.PACK_AB R10, RZ, R10 ;  /* 0x0000000aff0a723e */ /* 0x000fca00000000ff */
[----:B------:R0:W-:Y:S02]  /*2c50*/  STG.E.U16 desc[UR6][R4.64], R10 ;  /* 0x0000000a04007986 */ /* 0x0001e4000c101506 */
.L_x_5416:
[----:B------:R-:W-:-:S13]  /*2c60*/  ISETP.GE.AND P0, PT, R3, UR4, PT ;  /* 0x0000000403007c0c */ /* 0x000fda000bf06270 */
[----:B------:R-:W-:Y:S05]  /*2c70*/  @P0 BREAK.RELIABLE B1 ;  /* 0x0000000000010942 */ /* 0x000fea0003800100 */
[----:B------:R-:W-:Y:S05]  /*2c80*/  @P0 BRA `(.L_x_5418) ;  /* 0x0000001000e80947 */ /* 0x000fea0003800000 */
[----:B------:R-:W-:Y:S05]  /*2c90*/  BSYNC.RELIABLE B1 ;  /* 0x0000000000017941 */ /* 0x000fea0003800100 */
.L_x_5415:
        /* <DEDUP_REMOVED lines=298> */
.L_x_5420:
        /* <DEDUP_REMOVED lines=15> */
.L_x_5418:
[----:B------:R-:W-:Y:S05]  /*4030*/  BSYNC.RECONVERGENT B0 ;  /* 0x0000000000007941 */ /* 0x000fea0003800200 */
.L_x_5414:
[----:B------:R-:W-:Y:S05]  /*4040*/  WARPSYNC.ALL ;  /* 0x0000000000007948 */ /* 0x000fea0003800000 */
[----:B------:R-:W-:-:S13]  /*4050*/  ISETP.GE.AND P0, PT, R3, UR4, PT ;  /* 0x0000000403007c0c */ /* 0x000fda000bf06270 */
[----:B------:R-:W-:Y:S05]  /*4060*/  @P0 EXIT ;  /* 0x000000000000094d */ /* 0x000fea0003800000 */
[----:B------:R-:W2:Y:S01]  /*4070*/  LDCU.64 UR4, c[0x0][0x390] ;  /* 0x00007200ff0477ac */ /* 0x000ea20008000a00 */
[----:B01----:R-:W-:Y:S02]  /*4080*/  MOV R4, RZ ;  /* 0x000000ff00047202 */ /* 0x003fe40000000f00 */
        /* <DEDUP_REMOVED lines=296> */
.L_x_5421:
[----:B------:R-:W0:Y:S02]  /*5310*/  LDCU.128 UR8, c[0x0][0x580] ;  /* 0x0000b000ff0877ac */ /* 0x000e240008000c00 */
[----:B0-----:R-:W-:-:S04]  /*5320*/  IADD3 R4, P0, PT, R2, UR10, RZ ;  /* 0x0000000a02047c10 */ /* 0x001fc8000ff1e0ff */
[----:B------:R-:W-:-:S05]  /*5330*/  IADD3.X R5, PT, PT, RZ, UR11, RZ, P0, !PT ;  /* 0x0000000bff057c10 */ /* 0x000fca00087fe4ff */
[----:B------:R-:W2:Y:S01]  /*5340*/  LDG.E.U16 R4, desc[UR6][R4.64] ;  /* 0x0000000604047981 */ /* 0x000ea2000c1e1500 */
[----:B------:R-:W-:-:S04]  /*5350*/  IADD3 R2, P0, PT, R3, UR8, RZ ;  /* 0x0000000803027c10 */ /* 0x000fc8000ff1e0ff */
[----:B------:R-:W-:Y:S01]  /*5360*/  IADD3.X R3, PT, PT, RZ, UR9, RZ, P0, !PT ;  /* 0x00000009ff037c10 */ /* 0x000fe200087fe4ff */
[----:B--2---:R-:W-:-:S05]  /*5370*/  HADD2.F32 R0, -RZ, R4.H0_H0 ;  /* 0x20000004ff007230 */ /* 0x004fca0000004100 */
[----:B------:R-:W-:-:S04]  /*5380*/  FADD.FTZ R6, -R0, 1 ;  /* 0x3f80000000067421 */ /* 0x000fc80000010100 */
[----:B------:R-:W0:Y:S02]  /*5390*/  MUFU.RCP R7, R6 ;  /* 0x0000000600077308 */ /* 0x000e240000001000 */
[----:B0-----:R-:W-:-:S06]  /*53a0*/  FMUL.FTZ R0, R0, R7 ;  /* 0x0000000700007220 */ /* 0x001fcc0000410000 */
[----:B------:R-:W0:Y:S02]  /*53b0*/  MUFU.LG2 R0, R0 ;  /* 0x0000000000007308 */ /* 0x000e240000000c00 */
[----:B0-----:R-:W-:-:S05]  /*53c0*/  FMUL.FTZ R7, R0, 0.69314718246459960938 ;  /* 0x3f31721800077820 */ /* 0x001fca0000410000 */
[----:B------:R-:W-:-:S05]  /*53d0*/  F2FP.F16.F32.PACK_AB R7, RZ, R7 ;  /* 0x00000007ff07723e */ /* 0x000fca00000000ff */
[----:B------:R-:W-:Y:S01]  /*53e0*/  STG.E.U16 desc[UR6][R2.64], R7 ;  /* 0x0000000702007986 */ /* 0x000fe2000c101506 */
[----:B------:R-:W-:Y:S05]  /*53f0*/  EXIT ;  /* 0x000000000000794d */ /* 0x000fea0003800000 */
.L_x_5422:
        /* <DEDUP_REMOVED lines=16> */
.L_x_11351:


//--------------------- .text._ZN2at6native27unrolled_elementwise_kernelIZZZNS0_17logit_kernel_cudaERNS_18TensorIteratorBaseERKN3c106ScalarEENKUlvE_clEvENKUlvE1_clEvEUlNS4_4HalfEE_St5arrayIPcLm2EELi4E23TrivialOffsetCalculatorILi1EjESG_NS0_6memory15LoadWithoutCastENSH_16StoreWithoutCastEEEviT_T0_T2_T3_T4_T5_ --------------------------
	.section	.text._ZN2at6native27unrolled_elementwise_kernelIZZZNS0_17logit_kernel_cudaERNS_18TensorIteratorBaseERKN3c106ScalarEENKUlvE_clEvENKUlvE1_clEvEUlNS4_4HalfEE_St5arrayIPcLm2EELi4E23TrivialOffsetCalculatorILi1EjESG_NS0_6memory15LoadWithoutCastENSH_16StoreWithoutCastEEEviT_T0_T2_T3_T4_T5_,"ax",@progbits
	.align	128
        .global         _ZN2at6native27unrolled_elementwise_kernelIZZZNS0_17logit_kernel_cudaERNS_18TensorIteratorBaseERKN3c106ScalarEENKUlvE_clEvENKUlvE1_clEvEUlNS4_4HalfEE_St5arrayIPcLm2EELi4E23TrivialOffsetCalculatorILi1EjESG_NS0_6memory15LoadWithoutCastENSH_16StoreWithoutCastEEEviT_T0_T2_T3_T4_T5_
        .type           _ZN2at6native27unrolled_elementwise_kernelIZZZNS0_17logit_kernel_cudaERNS_18TensorIteratorBaseERKN3c106ScalarEENKUlvE_clEvENKUlvE1_clEvEUlNS4_4HalfEE_St5arrayIPcLm2EELi4E23TrivialOffsetCalculatorILi1EjESG_NS0_6memory15LoadWithoutCastENSH_16StoreWithoutCastEEEviT_T0_T2_T3_T4_T5_,@function
        .size           _ZN2at6native27unrolled_elementwise_kernelIZZZNS0_17logit_kernel_cudaERNS_18TensorIteratorBaseERKN3c106ScalarEENKUlvE_clEvENKUlvE1_clEvEUlNS4_4HalfEE_St5arrayIPcLm2EELi4E23TrivialOffsetCalculatorILi1EjESG_NS0_6memory15LoadWithoutCastENSH_16StoreWithoutCastEEEviT_T0_T2_T3_T4_T5_,(.L_x_11352 - _ZN2at6native27unrolled_elementwise_kernelIZZZNS0_17logit_kernel_cudaERNS_18TensorIteratorBaseERKN3c106ScalarEENKUlvE_clEvENKUlvE1_clEvEUlNS4_4HalfEE_St5arrayIPcLm2EELi4E23TrivialOffsetCalculatorILi1EjESG_NS0_6memory15LoadWithoutCastENSH_16StoreWithoutCastEEEviT_T0_T2_T3_T4_T5_)
        .other          _ZN2at6native27unrolled_elementwise_kernelIZZZNS0_17logit_kernel_cudaERNS_18TensorIteratorBaseERKN3c106ScalarEENKUlvE_clEvENKUlvE1_clEvEUlNS4_4HalfEE_St5arrayIPcLm2EELi4E23TrivialOffsetCalculatorILi1EjESG_NS0_6memory15LoadWithoutCastENSH_16StoreWithoutCastEEEviT_T0_T2_T3_T4_T5_,@"STO_CUDA_ENTRY STV_DEFAULT"
_ZN2at6native27unrolled_elementwise_kernelIZZZNS0_17logit_kernel_cudaERNS_18TensorIteratorBaseERKN3c106ScalarEENKUlvE_clEvENKUlvE1_clEvEUlNS4_4HalfEE_St5arrayIPcLm2EELi4E23TrivialOffsetCalculatorILi1EjESG_NS0_6memory15LoadWithoutCastENSH_16StoreWithoutCastEEEviT_T0_T2_T3_T4_T5_:
.text._ZN2at6native27unrolled_elementwise_kernelIZZZNS0_17logit_kernel_cudaERNS_18TensorIteratorBaseERKN3c106ScalarEENKUlvE_clEvENKUlvE1_clEvEUlNS4_4HalfEE_St5arrayIPcLm2EELi4E23TrivialOffsetCalculatorILi1EjESG_NS0_6memory15LoadWithoutCastENSH_16StoreWithoutCastEEEviT_T0_T2_T3_T4_T5_:
        /* <DEDUP_REMOVED lines=8> */
[----:B------:R-:W-:Y:S01]  /*0080*/  @!P0 IADD3 R7, PT, PT, R3, 0x80, RZ ;  /* 0x0000008003078810 */ /* 0x000fe20007ffe0ff */
[----:B------:R-:W0:Y:S01]  /*0090*/  @!P0 LDC.64 R14, c[0x0][0x390] ;  /* 0x0000e400ff0e8b82 */ /* 0x000e220000000a00 */
[----:B------:R-:W-:Y:S02]  /*00a0*/  @!P0 IMAD R11, R0, 0x200, R3 ;  /* 0x00000200000b8824 */ /* 0x000fe400078e0203 */
[----:B------:R-:W-:-:S13]  /*00b0*/  ISETP.GE.AND P1, PT, R7, R2, PT ;  /* 0x000000020700720c */ /* 0x000fda0003f26270 */
[----:B------:R-:W-:Y:S01]  /*00c0*/  @!P1 IMAD R17, R0, 0x200, R7 ;  /* 0x0000020000119824 */ /* 0x000fe200078e0207 */
[----:B------:R-:W-:Y:S01]  /*00d0*/  @!P1 IADD3 R7, PT, PT, R7, 0x80, RZ ;  /* 0x0000008007079810 */ /* 0x000fe20007ffe0ff */
[----:B------:R-:W2:Y:S03]  /*00e0*/  @!P1 LDC.64 R12, c[0x0][0x390] ;  /* 0x0000e400ff0c9b82 */ /* 0x000ea60000000a00 */
[----:B------:R-:W-:Y:S01]  /*00f0*/  ISETP.GE.AND P2, PT, R7, R2, PT ;  /* 0x000000020700720c */ /* 0x000fe20003f46270 */
[----:B0-----:R-:W-:Y:S01]  /*0100*/  @!P0 IMAD.WIDE.U32 R14, R11, 0x2, R14 ;  /* 0x000000020b0e8825 */ /* 0x001fe200078e000e */
[----:B------:R-:W-:-:S06]  /*0110*/  PRMT R11, RZ, 0x7610, R11 ;  /* 0x00007610ff0b7816 */ /* 0x000fcc000000000b */
[----:B-1----:R-:W3:Y:S05]  /*0120*/  @!P0 LDG.E.U16 R11, desc[UR4][R14.64] ;  /* 0x000000040e0b8981 */ /* 0x002eea000c1e1500 */
[----:B------:R-:W0:Y:S01]  /*0130*/  @!P2 LDC.64 R8, c[0x0][0x390] ;  /* 0x0000e400ff08ab82 */ /* 0x000e220000000a00 */
[----:B------:R-:W-:Y:S01]  /*0140*/  @!P2 LEA R19, R0, R7, 0x9 ;  /* 0x000000070013a211 */ /* 0x000fe200078e48ff */
[----:B------:R-:W-:Y:S01]  /*0150*/  @!P2 VIADD R7, R7, 0x80 ;  /* 0x000000800707a836 */ /* 0x000fe20000000000 */
[----:B------:R-:W-:-:S04]  /*0160*/  PRMT R18, RZ, 0x7610, R18 ;  /* 0x00007610ff127816 */ /* 0x000fc80000000012 */
[----:B------:R-:W-:Y:S01]  /*0170*/  ISETP.GE.AND P0, PT, R7, R2, PT ;  /* 0x000000020700720c */ /* 0x000fe20003f06270 */
[----:B--2---:R-:W-:-:S05]  /*0180*/  @!P1 IMAD.WIDE.U32 R12, R17, 0x2, R12 ;  /* 0x00000002110c9825 */ /* 0x004fca00078e000c */
[----:B------:R1:W2:Y:S01]  /*0190*/  @!P1 LDG.E.U16 R18, desc[UR4][R12.64] ;  /* 0x000000040c129981 */ /* 0x0002a2000c1e1500 */
[----:B0-----:R-:W-:Y:S01]  /*01a0*/  @!P2 IMAD.WIDE.U32 R16, R19, 0x2, R8 ;  /* 0x000000021310a825 */ /* 0x001fe200078e0008 */
[----:B------:R-:W-:-:S05]  /*01b0*/  PRMT R19, RZ, 0x7610, R19 ;  /* 0x00007610ff137816 */ /* 0x000fca0000000013 */
[----:B------:R-:W0:Y:S01]  /*01c0*/  @!P0 LDC.64 R8, c[0x0][0x390] ;  /* 0x0000e400ff088b82 */ /* 0x000e220000000a00 */
[----:B------:R-:W4:Y:S01]  /*01d0*/  @!P2 LDG.E.U16 R19, desc[UR4][R16.64] ;  /* 0x000000041013a981 */ /* 0x000f22000c1e1500 */
[----:B------:R-:W-:Y:S02]  /*01e0*/  @!P0 LEA R7, R0, R7, 0x9 ;  /* 0x0000000700078211 */ /* 0x000fe400078e48ff */
[----:B------:R-:W-:-:S03]  /*01f0*/  PRMT R10, RZ, 0x7610, R10 ;  /* 0x00007610ff0a7816 */ /* 0x000fc6000000000a */
[----:B0-----:R-:W-:-:S05]  /*0200*/  @!P0 IMAD.WIDE.U32 R8, R7, 0x2, R8 ;  /* 0x0000000207088825 */ /* 0x001fca00078e0008 */
[----:B------:R0:W5:Y:S01]  /*0210*/  @!P0 LDG.E.U16 R10, desc[UR4][R8.64] ;  /* 0x00000004080a8981 */ /* 0x000162000c1e1500 */
[C---:B------:R-:W-:Y:S01]  /*0220*/  ISETP.GE.AND P1, PT, R3.reuse, R2, PT ;  /* 0x000000020300720c */ /* 0x040fe20003f26270 */
[C---:B-1----:R-:W-:Y:S01]  /*0230*/  VIADD R13, R3.reuse, 0x100 ;  /* 0x00000100030d7836 */ /* 0x042fe20000000000 */
[----:B------:R-:W-:-:S04]  /*0240*/  IADD3 R7, PT, PT, R3, 0x80, RZ ;  /* 0x0000008003077810 */ /* 0x000fc80007ffe0ff */
[-C--:B------:R-:W-:Y:S02]  /*0250*/  ISETP.GE.AND P2, PT, R7, R2.reuse, PT ;  /* 0x000000020700720c */ /* 0x080fe40003f46270 */
[----:B------:R-:W-:Y:S02]  /*0260*/  ISETP.GE.AND P3, PT, R13, R2, PT ;  /* 0x000000020d00720c */ /* 0x000fe40003f66270 */
[----:B0-----:R-:W-:-:S04]  /*0270*/  IADD3 R9, PT, PT, R3, 0x180, RZ ;  /* 0x0000018003097810 */ /* 0x001fc80007ffe0ff */
[----:B------:R-:W-:Y:S02]  /*0280*/  ISETP.GE.AND P0, PT, R9, R2, PT ;  /* 0x000000020900720c */ /* 0x000fe40003f06270 */
[----:B------:R-:W0:Y:S01]  /*0290*/  @!P1 LDC.64 R8, c[0x0][0x388] ;  /* 0x0000e200ff089b82 */ /* 0x000e220000000a00 */
[----:B------:R-:W-:Y:S01]  /*02a0*/  @!P1 LEA R15, R0, R3, 0x9 ;  /* 0x00000003000f9211 */ /* 0x000fe200078e48ff */
[----:B------:R-:W-:-:S05]  /*02b0*/  @!P1 IMAD.MOV.U32 R3, RZ, RZ, R7 ;  /* 0x000000ffff039224 */ /* 0x000fca00078e0007 */
[----:B------:R-:W-:Y:S01]  /*02c0*/  ISETP.GE.AND P4, PT, R3, R2, PT ;  /* 0x000000020300720c */ /* 0x000fe20003f86270 */
[----:B0-----:R-:W-:Y:S01]  /*02d0*/  @!P1 IMAD.WIDE.U32 R8, R15, 0x2, R8 ;  /* 0x000000020f089825 */ /* 0x001fe200078e0008 */
[----:B------:R-:W-:Y:S03]  /*02e0*/  BSSY.RECONVERGENT B0, `(.L_x_5423) ;  /* 0x0000025000007945 */ /* 0x000fe60003800200 */
[----:B---3--:R-:W-:-:S05]  /*02f0*/  @!P1 HADD2.F32 R11, -RZ, R11.H0_H0 ;  /* 0x2000000bff0b9230 */ /* 0x008fca0000004100 */
[----:B------:R-:W-:-:S06]  /*0300*/  @!P1 FADD.FTZ R12, -R11, 1 ;  /* 0x3f8000000b0c9421 */ /* 0x000fcc0000010100 */
[----:B------:R-:W0:Y:S01]  /*0310*/  @!P1 MUFU.RCP R12, R12 ;  /* 0x0000000c000c9308 */ /* 0x000e220000001000 */
[----:B--2---:R-:W-:-:S05]  /*0320*/  @!P2 HADD2.F32 R18, -RZ, R18.H0_H0 ;  /* 0x20000012ff12a230 */ /* 0x004fca0000004100 */
[----:B------:R-:W-:Y:S01]  /*0330*/  @!P2 FADD.FTZ R13, -R18, 1 ;  /* 0x3f800000120da421 */ /* 0x000fe20000010100 */
[----:B0-----:R-:W-:Y:S01]  /*0340*/  @!P1 FMUL.FTZ R11, R11, R12 ;  /* 0x0000000c0b0b9220 */ /* 0x001fe20000410000 */
[----:B----4-:R-:W-:-:S05]  /*0350*/  @!P3 HADD2.F32 R19, -RZ, R19.H0_H0 ;  /* 0x20000013ff13b230 */ /* 0x010fca0000004100 */
[----:B------:R-:W0:Y:S01]  /*0360*/  @!P1 MUFU.LG2 R11, R11 ;  /* 0x0000000b000b9308 */ /* 0x000e220000000c00 */
[----:B------:R-:W-:-:S07]  /*0370*/  @!P3 FADD.FTZ R14, -R19, 1 ;  /* 0x3f800000130eb421 */ /* 0x000fce0000010100 */
[----:B------:R-:W1:Y:S08]  /*0380*/  @!P2 MUFU.RCP R13, R13 ;  /* 0x0000000d000da308 */ /* 0x000e700000001000 */
[----:B------:R-:W2:Y:S01]  /*0390*/  @!P3 MUFU.RCP R14, R14 ;  /* 0x0000000e000eb308 */ /* 0x000ea20000001000 */
[----:B0-----:R-:W-:-:S05]  /*03a0*/  @!P1 FMUL.FTZ R12, R11, 0.69314718246459960938 ;  /* 0x3f3172180b0c9820 */ /* 0x001fca0000410000 */
[----:B------:R-:W-:Y:S01]  /*03b0*/  @!P1 F2FP.F16.F32.PACK_AB R6, RZ, R12 ;  /* 0x0000000cff06923e */ /* 0x000fe200000000ff */
[----:B-1----:R-:W-:Y:S01]  /*03c0*/  @!P2 FMUL.FTZ R18, R18, R13 ;  /* 0x0000000d1212a220 */ /* 0x002fe20000410000 */
[----:B-----5:R-:W-:Y:S02]  /*03d0*/  @!P0 HADD2.F32 R10, -RZ, R10.H0_H0 ;  /* 0x2000000aff0a8230 */ /* 0x020fe40000004100 */
[----:B--2---:R-:W-:-:S03]  /*03e0*/  @!P3 FMUL.FTZ R19, R19, R14 ;  /* 0x0000000e1313b220 */ /* 0x004fc60000410000 */
[----:B------:R-:W0:Y:S01]  /*03f0*/  @!P2 MUFU.LG2 R18, R18 ;  /* 0x000000120012a308 */ /* 0x000e220000000c00 */
[----:B------:R1:W-:Y:S01]  /*0400*/  @!P1 STG.E.U16 desc[UR4][R8.64], R6 ;  /* 0x0000000608009986 */ /* 0x0003e2000c101504 */
[----:B------:R-:W-:-:S06]  /*0410*/  @!P0 FADD.FTZ R13, -R10, 1 ;  /* 0x3f8000000a0d8421 */ /* 0x000fcc0000010100 */
[----:B------:R-:W2:Y:S08]  /*0420*/  @!P3 MUFU.LG2 R19, R19 ;  /* 0x000000130013b308 */ /* 0x000eb00000000c00 */
[----:B------:R-:W3:Y:S01]  /*0430*/  @!P0 MUFU.RCP R13, R13 ;  /* 0x0000000d000d8308 */ /* 0x000ee20000001000 */
[----:B0-----:R-:W-:Y:S01]  /*0440*/  @!P2 FMUL.FTZ R18, R18, 0.69314718246459960938 ;  /* 0x3f3172181212a820 */ /* 0x001fe20000410000 */
[----:B--2---:R-:W-:-:S04]  /*0450*/  @!P3 FMUL.FTZ R19, R19, 0.69314718246459960938 ;  /* 0x3f3172181313b820 */ /* 0x004fc80000410000 */
[----:B------:R-:W-:Y:S02]  /*0460*/  @!P2 F2FP.F16.F32.PACK_AB R4, RZ, R18 ;  /* 0x00000012ff04a23e */ /* 0x000fe400000000ff */
[----:B------:R-:W-:Y:S01]  /*0470*/  @!P3 F2FP.F16.F32.PACK_AB R5, RZ, R19 ;  /* 0x00000013ff05b23e */ /* 0x000fe200000000ff */
[----:B-1----:R-:W-:Y:S06]  /*0480*/  @P4 BRA `(.L_x_5424) ;  /* 0x0000000000284947 */ /* 0x002fec0003800000 */
[----:B------:R-:W0:Y:S01]  /*0490*/  LDC.64 R6, c[0x0][0x388] ;  /* 0x0000e200ff067b82 */ /* 0x000e220000000a00 */
[----:B------:R-:W-:Y:S02]  /*04a0*/  LEA R9, R0, R3, 0x9 ;  /* 0x0000000300097211 */ /* 0x000fe400078e48ff */
        /* <DEDUP_REMOVED lines=8> */
.L_x_5424:
[----:B------:R-:W-:Y:S05]  /*0530*/  BSYNC.RECONVERGENT B0 ;  /* 0x0000000000007941 */ /* 0x000fea0003800200 */
.L_x_5423:
[----:B---3--:R-:W-:Y:S01]  /*0540*/  @!P0 FMUL.FTZ R10, R10, R13 ;  /* 0x0000000d0a0a8220 */ /* 0x008fe20000410000 */
[----:B------:R-:W-:-:S05]  /*0550*/  ISETP.GE.AND P1, PT, R3, R2, PT ;  /* 0x000000020300720c */ /* 0x000fca0003f26270 */
[----:B------:R-:W1:Y:S08]  /*0560*/  @!P0 MUFU.LG2 R10, R10 ;  /* 0x0000000a000a8308 */ /* 0x000e700000000c00 */
[----:B------:R-:W-:Y:S05]  /*0570*/  @P1 EXIT ;  /* 0x000000000000194d */ /* 0x000fea0003800000 */
[----:B0-----:R-:W0:Y:S01]  /*0580*/  LDC.64 R4, c[0x0][0x388] ;  /* 0x0000e200ff047b82 */ /* 0x001e220000000a00 */
[----:B-1----:R-:W-:Y:S01]  /*0590*/  @!P0 FMUL.FTZ R10, R10, 0.69314718246459960938 ;  /* 0x3f3172180a0a8820 */ /* 0x002fe20000410000 */
[----:B------:R-:W-:-:S04]  /*05a0*/  LEA R3, R0, R3, 0x9 ;  /* 0x0000000300037211 */ /* 0x000fc800078e48ff */
[----:B------:R-:W-:-:S04]  /*05b0*/  @!P0 F2FP.F16.F32.PACK_AB R2, RZ, R10 ;  /* 0x0000000aff02823e */ /* 0x000fc800000000ff */
[----:B------:R-:W-:Y:S01]  /*05c0*/  PRMT R0, R2, 0x7610, R0 ;  /* 0x0000761002007816 */ /* 0x000fe20000000000 */
[----:B0-----:R-:W-:-:S05]  /*05d0*/  IMAD.WIDE.U32 R2, R3, 0x2, R4 ;  /* 0x0000000203027825 */ /* 0x001fca00078e0004 */
[----:B------:R-:W-:Y:S01]  /*05e0*/  STG.E.U16 desc[UR4][R2.64], R0 ;  /* 0x0000000002007986 */ /* 0x000fe2000c101504 */
[----:B------:R-:W-:Y:S05]  /*05f0*/  EXIT ;  /* 0x000000000000794d */ /* 0x000fea0003800000 */
.L_x_5425:
        /* <DEDUP_REMOVED lines=16> */
.L_x_11352:


//--------------------- .text._ZN2at6native29vectorized_elementwise_kernelILi2EZZZNS0_17logit_kernel_cudaERNS_18TensorIteratorBaseERKN3c106ScalarEENKUlvE_clEvENKUlvE1_clEvEUlNS4_4HalfEE_St5arrayIPcLm2EEEEviT0_T1_ --------------------------
	.section	.text._ZN2at6native29vectorized_elementwise_kernelILi2EZZZNS0_17logit_kernel_cudaERNS_18TensorIteratorBaseERKN3c106ScalarEENKUlvE_clEvENKUlvE1_clEvEUlNS4_4HalfEE_St5arrayIPcLm2EEEEviT0_T1_,"ax",@progbits
	.align	128
        .global         _ZN2at6native29vectorized_elementwise_kernelILi2EZZZNS0_17logit_kernel_cudaERNS_18TensorIteratorBaseERKN3c106ScalarEENKUlvE_clEvENKUlvE1_clEvEUlNS4_4HalfEE_St5arrayIPcLm2EEEEviT0_T1_
        .type           _ZN2at6native29vectorized_elementwise_kernelILi2EZZZNS0_17logit_kernel_cudaERNS_18TensorIteratorBaseERKN3c106ScalarEENKUlvE_clEvENKUlvE1_clEvEUlNS4_4HalfEE_St5arrayIPcLm2EEEEviT0_T1_,@function
        .size           _ZN2at6native29vectorized_elementwise_kernelILi2EZZZNS0_17logit_kernel_cudaERNS_18TensorIteratorBaseERKN3c106ScalarEENKUlvE_clEvENKUlvE1_clEvEUlNS4_4HalfEE_St5arrayIPcLm2EEEEviT0_T1_,(.L_x_11353 - _ZN2at6native29vectorized_elementwise_kernelILi2EZZZNS0_17logit_kernel_cudaERNS_18TensorIteratorBaseERKN3c106ScalarEENKUlvE_clEvENKUlvE1_clEvEUlNS4_4HalfEE_St5arrayIPcLm2EEEEviT0_T1_)
        .other          _ZN2at6native29vectorized_elementwise_kernelILi2EZZZNS0_17logit_kernel_cudaERNS_18TensorIteratorBaseERKN3c106ScalarEENKUlvE_clEvENKUlvE1_clEvEUlNS4_4HalfEE_St5arrayIPcLm2EEEEviT0_T1_,@"STO_CUDA_ENTRY STV_DEFAULT"
_ZN2at6native29vectorized_elementwise_kernelILi2EZZZNS0_17logit_kernel_cudaERNS_18TensorIteratorBaseERKN3c106ScalarEENKUlvE_clEvENKUlvE1_clEvEUlNS4_4HalfEE_St5arrayIPcLm2EEEEviT0_T1_:
.text._ZN2at6native29vectorized_elementwise_kernelILi2EZZZNS0_17logit_kernel_cudaERNS_18TensorIteratorBaseERKN3c106ScalarEENKUlvE_clEvENKUlvE1_clEvEUlNS4_4HalfEE_St5arrayIPcLm2EEEEviT0_T1_:
        /* <DEDUP_REMOVED lines=12> */
[----:B------:R-:W-:Y:S01]  /*00c0*/  @!P1 IADD3 R0, PT, PT, R2, 0x80, RZ ;  /* 0x0000008002009810 */ /* 0x000fe20007ffe0ff */
[----:B------:R-:W0:Y:S01]  /*00d0*/  @!P1 LDC.64 R12, c[0x0][0x390] ;  /* 0x0000e400ff0c9b82 */ /* 0x000e220000000a00 */
[----:B------:R-:W-:Y:S02]  /*00e0*/  PRMT R18, RZ, 0x7610, R18 ;  /* 0x00007610ff127816 */ /* 0x000fe40000000012 */
[----:B------:R-:W-:Y:S02]  /*00f0*/  ISETP.GE.U32.AND P2, PT, R0, R5, PT ;  /* 0x000000050000720c */ /* 0x000fe40003f46070 */
[----:B------:R-:W-:-:S11]  /*0100*/  @!P1 IADD3 R21, PT, PT, R3, R2, RZ ;  /* 0x0000000203159210 */ /* 0x000fd60007ffe0ff */
[----:B------:R-:W-:Y:S01]  /*0110*/  @!P2 IADD3 R25, PT, PT, R3, R0, RZ ;  /* 0x000000000319a210 */ /* 0x000fe20007ffe0ff */
[----:B------:R-:W1:Y:S01]  /*0120*/  @!P2 LDC.64 R14, c[0x0][0x390] ;  /* 0x0000e400ff0eab82 */ /* 0x000e620000000a00 */
[----:B------:R-:W-:-:S04]  /*0130*/  @!P2 IADD3 R0, PT, PT, R0, 0x80, RZ ;  /* 0x000000800000a810 */ /* 0x000fc80007ffe0ff */
        /* <DEDUP_REMOVED lines=13> */
[----:B------:R-:W-:Y:S01]  /*0210*/  @!P0 IADD3 R25, PT, PT, R3, R0, RZ ;  /* 0x0000000003198210 */ /* 0x000fe20007ffe0ff */
[----:B------:R-:W5:Y:S01]  /*0220*/  @!P0 LDC.64 R20, c[0x0][0x390] ;  /* 0x0000e400ff148b82 */ /* 0x000f620000000a00 */
[----:B------:R-:W-:-:S04]  /*0230*/  @!P0 IADD3 R0, PT, PT, R0, 0x80, RZ ;  /* 0x0000008000008810 */ /* 0x000fc80007ffe0ff */
[----:B------:R-:W-:-:S13]  /*0240*/  ISETP.GE.U32.AND P2, PT, R0, R5, PT ;  /* 0x000000050000720c */ /* 0x000fda0003f46070 */
[----:B------:R-:W-:Y:S02]  /*0250*/  @!P2 IADD3 R27, PT, PT, R3, R0, RZ ;  /* 0x00000000031ba210 */ /* 0x000fe40007ffe0ff */
[----:B------:R-:W-:-:S04]  /*0260*/  @!P2 IADD3 R0, PT, PT, R0, 0x80, RZ ;  /* 0x000000800000a810 */ /* 0x000fc80007ffe0ff */
        /* <DEDUP_REMOVED lines=8> */
[----:B-----5:R-:W-:Y:S01]  /*02f0*/  @!P0 IMAD.WIDE.U32 R20, R25, 0x2, R20 ;  /* 0x0000000219148825 */ /* 0x020fe200078e0014 */
[----:B---3--:R-:W3:Y:S02]  /*0300*/  @!P5 LDC.64 R14, c[0x0][0x390] ;  /* 0x0000e400ff0edb82 */ /* 0x008ee40000000a00 */
[----:B------:R-:W-:-:S02]  /*0310*/  ISETP.GE.U32.AND P1, PT, R0, R5, PT ;  /* 0x000000050000720c */ /* 0x000fc40003f26070 */
[----:B------:R-:W-:Y:S02]  /*0320*/  PRMT R25, RZ, 0x7610, R25 ;  /* 0x00007610ff197816 */ /* 0x000fe40000000019 */
[----:B------:R-:W-:-:S04]  /*0330*/  PRMT R24, RZ, 0x7610, R24 ;  /* 0x00007610ff187816 */ /* 0x000fc80000000018 */
[----:B------:R5:W4:Y:S04]  /*0340*/  @!P0 LDG.E.U16 R25, desc[UR4][R20.64] ;  /* 0x0000000414198981 */ /* 0x000b28000c1e1500 */
[----:B------:R5:W4:Y:S01]  /*0350*/  @!P4 LDG.E.U16 R24, desc[UR4][R28.64] ;  /* 0x000000041c18c981 */ /* 0x000b22000c1e1500 */
[----:B-1----:R-:W1:Y:S01]  /*0360*/  @!P1 LDC.64 R12, c[0x0][0x390] ;  /* 0x0000e400ff0c9b82 */ /* 0x002e620000000a00 */
[----:B0-----:R-:W-:Y:S01]  /*0370*/  @!P2 IMAD.WIDE.U32 R16, R27, 0x2, R16 ;  /* 0x000000021b10a825 */ /* 0x001fe200078e0010 */
[----:B------:R-:W-:Y:S02]  /*0380*/  PRMT R27, RZ, 0x7610, R27 ;  /* 0x00007610ff1b7816 */ /* 0x000fe4000000001b */
[----:B-----5:R-:W-:-:S04]  /*0390*/  PRMT R20, RZ, 0x7610, R20 ;  /* 0x00007610ff147816 */ /* 0x020fc80000000014 */
[----:B------:R-:W5:Y:S01]  /*03a0*/  @!P2 LDG.E.U16 R27, desc[UR4][R16.64] ;  /* 0x00000004101ba981 */ /* 0x000f62000c1e1500 */
[----:B------:R-:W-:Y:S01]  /*03b0*/  @!P1 IADD3 R29, PT, PT, R3, R0, RZ ;  /* 0x00000000031d9210 */ /* 0x000fe20007ffe0ff */
[----:B---3--:R-:W-:Y:S01]  /*03c0*/  @!P5 IMAD.WIDE.U32 R14, R26, 0x2, R14 ;  /* 0x000000021a0ed825 */ /* 0x008fe200078e000e */
[----:B------:R-:W-:-:S06]  /*03d0*/  PRMT R26, RZ, 0x7610, R26 ;  /* 0x00007610ff1a7816 */ /* 0x000fcc000000001a */
[----:B------:R-:W3:Y:S01]  /*03e0*/  @!P5 LDG.E.U16 R26, desc[UR4][R14.64] ;  /* 0x000000040e1ad981 */ /* 0x000ee2000c1e1500 */
[----:B-1----:R-:W-:-:S05]  /*03f0*/  @!P1 IMAD.WIDE.U32 R12, R29, 0x2, R12 ;  /* 0x000000021d0c9825 */ /* 0x002fca00078e000c */
[----:B------:R0:W3:Y:S01]  /*0400*/  @!P1 LDG.E.U16 R20, desc[UR4][R12.64] ;  /* 0x000000040c149981 */ /* 0x0000e2000c1e1500 */
[----:B------:R-:W-:-:S04]  /*0410*/  IADD3 R0, PT, PT, R2, 0x80, RZ ;  /* 0x0000008002007810 */ /* 0x000fc80007ffe0ff */
[-C--:B------:R-:W-:Y:S02]  /*0420*/  ISETP.GE.U32.AND P6, PT, R0, R5.reuse, PT ;  /* 0x000000050000720c */ /* 0x080fe40003fc6070 */
[CC--:B------:R-:W-:Y:S02]  /*0430*/  ISETP.GE.U32.AND P0, PT, R2.reuse, R5.reuse, PT ;  /* 0x000000050200720c */ /* 0x0c0fe40003f06070 */
[C---:B0-----:R-:W-:Y:S02]  /*0440*/  IADD3 R12, PT, PT, R2.reuse, 0x180, RZ ;  /* 0x00000180020c7810 */ /* 0x041fe40007ffe0ff */
[----:B------:R-:W-:Y:S02]  /*0450*/  IADD3 R14, PT, PT, R2, 0x100, RZ ;  /* 0x00000100020e7810 */ /* 0x000fe40007ffe0ff */
[-C--:B------:R-:W-:Y:S02]  /*0460*/  ISETP.GE.U32.AND P2, PT, R12, R5.reuse, PT ;  /* 0x000000050c00720c */ /* 0x080fe40003f46070 */
[----:B------:R-:W-:Y:S01]  /*0470*/  ISETP.GE.U32.AND P1, PT, R14, R5, PT ;  /* 0x000000050e00720c */ /* 0x000fe20003f26070 */
[----:B------:R-:W-:Y:S04]  /*0480*/  BSSY.RECONVERGENT B0, `(.L_x_5427) ;  /* 0x0000072000007945 */ /* 0x000fe80003800200 */
[----:B------:R-:W-:Y:S01]  /*0490*/  BSSY.RELIABLE B1, `(.L_x_5428) ;  /* 0x000006a000017945 */ /* 0x000fe20003800100 */
[----:B--2---:R-:W-:-:S05]  /*04a0*/  @!P0 HADD2.F32 R22, -RZ, R22.H0_H0 ;  /* 0x20000016ff168230 */ /* 0x004fca0000004100 */
[----:B------:R-:W-:-:S04]  /*04b0*/  @!P0 FADD.FTZ R16, -R22, 1 ;  /* 0x3f80000016108421 */ /* 0x000fc80000010100 */
[----:B------:R-:W0:Y:S01]  /*04c0*/  @!P0 MUFU.RCP R17, R16 ;  /* 0x0000001000118308 */ /* 0x000e220000001000 */
[----:B----4-:R-:W-:-:S05]  /*04d0*/  @!P6 HADD2.F32 R18, -RZ, R18.H0_H0 ;  /* 0x20000012ff12e230 */ /* 0x010fca0000004100 */
[----:B------:R-:W-:-:S06]  /*04e0*/  @!P6 FADD.FTZ R15, -R18, 1 ;  /* 0x3f800000120fe421 */ /* 0x000fcc0000010100 */
[----:B------:R-:W1:Y:S01]  /*04f0*/  @!P6 MUFU.RCP R15, R15 ;  /* 0x0000000f000fe308 */ /* 0x000e620000001000 */
[----:B0-----:R-:W-:Y:S01]  /*0500*/  @!P0 FMUL.FTZ R14, R22, R17 ;  /* 0x00000011160e8220 */ /* 0x001fe20000410000 */
[----:B------:R-:W-:-:S04]  /*0510*/  IADD3 R22, PT, PT, R2, 0x200, RZ ;  /* 0x0000020002167810 */ /* 0x000fc80007ffe0ff */
[----:B------:R-:W-:Y:S01]  /*0520*/  ISETP.GE.U32.AND P3, PT, R22, R5, PT ;  /* 0x000000051600720c */ /* 0x000fe20003f66070 */
[----:B-1----:R-:W-:-:S06]  /*0530*/  @!P6 FMUL.FTZ R12, R18, R15 ;  /* 0x0000000f120ce220 */ /* 0x002fcc0000410000 */
[----:B------:R-:W0:Y:S01]  /*0540*/  @!P6 MUFU.LG2 R12, R12 ;  /* 0x0000000c000ce308 */ /* 0x000e220000000c00 */
[----:B------:R-:W-:-:S04]  /*0550*/  IADD3 R22, PT, PT, R2, 0x280, RZ ;  /* 0x0000028002167810 */ /* 0x000fc80007ffe0ff */
[----:B------:R-:W-:Y:S02]  /*0560*/  ISETP.GE.U32.AND P4, PT, R22, R5, PT ;  /* 0x000000051600720c */ /* 0x000fe40003f86070 */
[----:B------:R-:W-:Y:S01]  /*0570*/  IADD3 R22, PT, PT, R2, 0x300, RZ ;  /* 0x0000030002167810 */ /* 0x000fe20007ffe0ff */
[----:B------:R-:W-:-:S03]  /*0580*/  @!P1 HADD2.F32 R23, -RZ, R23.H0_H0 ;  /* 0x20000017ff179230 */ /* 0x000fc60000004100 */
[----:B------:R-:W-:Y:S02]  /*0590*/  ISETP.GE.U32.AND P5, PT, R22, R5, PT ;  /* 0x000000051600720c */ /* 0x000fe40003fa6070 */
[----:B------:R-:W-:Y:S01]  /*05a0*/  IADD3 R22, PT, PT, R2, 0x380, RZ ;  /* 0x0000038002167810 */ /* 0x000fe20007ffe0ff */
[----:B0-----:R-:W-:Y:S01]  /*05b0*/  @!P6 FMUL.FTZ R12, R12, 0.69314718246459960938 ;  /* 0x3f3172180c0ce820 */ /* 0x001fe20000410000 */
[----:B------:R-:W-:-:S04]  /*05c0*/  @!P1 FADD.FTZ R13, -R23, 1 ;  /* 0x3f800000170d9421 */ /* 0x000fc80000010100 */
[----:B------:R-:W-:Y:S01]  /*05d0*/  @!P6 F2FP.F16.F32.PACK_AB R4, RZ, R12 ;  /* 0x0000000cff04e23e */ /* 0x000fe200000000ff */
[----:B------:R-:W-:Y:S02]  /*05e0*/  @!P3 HADD2.F32 R25, -RZ, R25.H0_H0 ;  /* 0x20000019ff19b230 */ /* 0x000fe40000004100 */
[----:B------:R-:W-:-:S03]  /*05f0*/  @!P2 HADD2.F32 R24, -RZ, R24.H0_H0 ;  /* 0x20000018ff18a230 */ /* 0x000fc60000004100 */
[----:B------:R-:W-:Y:S01]  /*0600*/  @!P3 FADD.FTZ R18, -R25, 1 ;  /* 0x3f8000001912b421 */ /* 0x000fe20000010100 */
[----:B------:R-:W-:Y:S01]  /*0610*/  ISETP.GE.U32.AND P6, PT, R22, R5, PT ;  /* 0x000000051600720c */ /* 0x000fe20003fc6070 */
[----:B------:R-:W-:Y:S01]  /*0620*/  @!P2 FADD.FTZ R16, -R24, 1 ;  /* 0x3f8000001810a421 */ /* 0x000fe20000010100 */
[----:B------:R0:W1:Y:S08]  /*0630*/  @!P1 MUFU.RCP R28, R13 ;  /* 0x0000000d001c9308 */ /* 0x0000700000001000 */
[----:B------:R-:W2:Y:S01]  /*0640*/  @!P2 MUFU.RCP R17, R16 ;  /* 0x000000100011a308 */ /* 0x000ea20000001000 */
[----:B-----5:R-:W-:Y:S01]  /*0650*/  @!P4 HADD2.F32 R27, -RZ, R27.H0_H0 ;  /* 0x2000001bff1bc230 */ /* 0x020fe20000004100 */
[----:B0-----:R-:W0:Y:S06]  /*0660*/  @!P0 LDC.64 R12, c[0x0][0x388] ;  /* 0x0000e200ff0c8b82 */ /* 0x001e2c0000000a00 */
[----:B------:R-:W4:Y:S01]  /*0670*/  @!P3 MUFU.RCP R18, R18 ;  /* 0x000000120012b308 */ /* 0x000f220000001000 */
[----:B---3--:R-:W-:-:S02]  /*0680*/  @!P5 HADD2.F32 R26, -RZ, R26.H0_H0 ;  /* 0x2000001aff1ad230 */ /* 0x008fc40000004100 */
[----:B-1----:R-:W-:Y:S01]  /*0690*/  @!P1 FMUL.FTZ R15, R23, R28 ;  /* 0x0000001c170f9220 */ /* 0x002fe20000410000 */
[----:B------:R-:W-:Y:S02]  /*06a0*/  @!P6 HADD2.F32 R20, -RZ, R20.H0_H0 ;  /* 0x20000014ff14e230 */ /* 0x000fe40000004100 */
[----:B--2---:R-:W-:Y:S01]  /*06b0*/  @!P2 FMUL.FTZ R24, R24, R17 ;  /* 0x000000111818a220 */ /* 0x004fe20000410000 */
[----:B------:R-:W-:Y:S02]  /*06c0*/  @!P4 FADD.FTZ R23, -R27, 1 ;  /* 0x3f8000001b17c421 */ /* 0x000fe40000010100 */
        /* <DEDUP_REMOVED lines=15> */
[----:B------:R-:W-:Y:S02]  /*07c0*/  @!P0 F2FP.F16.F32.PACK_AB R19, RZ, R22 ;  /* 0x00000016ff13823e */ /* 0x000fe400000000ff */
        /* <DEDUP_REMOVED lines=12> */
[----:B------:R-:W-:-:S02]  /*0890*/  @!P1 F2FP.F16.F32.PACK_AB R6, RZ, R15 ;  /* 0x0000000fff06923e */ /* 0x000fc400000000ff */
[----:B------:R-:W-:Y:S01]  /*08a0*/  @!P2 F2FP.F16.F32.PACK_AB R7, RZ, R16 ;  /* 0x00000010ff07a23e */ /* 0x000fe200000000ff */
[----:B---3--:R-:W-:Y:S01]  /*08b0*/  @!P6 FMUL.FTZ R0, R20, 0.69314718246459960938 ;  /* 0x3f3172181400e820 */ /* 0x008fe20000410000 */
[----:B------:R-:W-:Y:S02]  /*08c0*/  @!P3 F2FP.F16.F32.PACK_AB R8, RZ, R17 ;  /* 0x00000011ff08b23e */ /* 0x000fe400000000ff */
[----:B------:R-:W-:Y:S02]  /*08d0*/  @!P4 F2FP.F16.F32.PACK_AB R9, RZ, R18 ;  /* 0x00000012ff09c23e */ /* 0x000fe400000000ff */
[----:B------:R-:W-:Y:S02]  /*08e0*/  @!P5 F2FP.F16.F32.PACK_AB R10, RZ, R14 ;  /* 0x0000000eff0ad23e */ /* 0x000fe400000000ff */
[----:B------:R-:W-:Y:S01]  /*08f0*/  @!P6 F2FP.F16.F32.PACK_AB R11, RZ, R0 ;  /* 0x00000000ff0be23e */ /* 0x000fe200000000ff */
[----:B------:R-:W-:Y:S06]  /*0900*/  @P0 BRA `(.L_x_5429) ;  /* 0x0000000000300947 */ /* 0x000fec0003800000 */
[----:B------:R-:W0:Y:S01]  /*0910*/  LDC.64 R12, c[0x0][0x388] ;  /* 0x0000e200ff0c7b82 */ /* 0x000e220000000a00 */
[----:B------:R-:W-:Y:S02]  /*0920*/  IADD3 R15, PT, PT, R3, R2, RZ ;  /* 0x00000002030f7210 */ /* 0x000fe40007ffe0ff */
[----:B------:R-:W-:-:S04]  /*0930*/  IADD3 R2, PT, PT, R2, 0x80, RZ ;  /* 0x0000008002027810 */ /* 0x000fc80007ffe0ff */
[----:B------:R-:W-:Y:S01]  /*0940*/  ISETP.GE.U32.AND P0, PT, R2, R5, PT ;  /* 0x000000050200720c */ /* 0x000fe20003f06070 */
[----:B0-----:R-:W-:-:S05]  /*0950*/  IMAD.WIDE.U32 R12, R15, 0x2, R12 ;  /* 0x000000020f0c7825 */ /* 0x001fca00078e000c */
[----:B------:R0:W-:Y:S07]  /*0960*/  STG.E.U16 desc[UR4][R12.64], R4 ;  /* 0x000000040c007986 */ /* 0x0001ee000c101504 */
[----:B------:R-:W-:Y:S05]  /*0970*/  @P0 BRA `(.L_x_5430) ;  /* 0x0000000000300947 */ /* 0x000fea0003800000 */
[----:B0-----:R-:W0:Y:S01]  /*0980*/  LDC.64 R12, c[0x0][0x388] ;  /* 0x0000e200ff0c7b82 */ /* 0x001e220000000a00 */
[----:B------:R-:W-:Y:S02]  /*0990*/  IADD3 R15, PT, PT, R3, R2, RZ ;  /* 0x00000002030f7210 */ /* 0x000fe40007ffe0ff */
[----:B------:R-:W-:-:S03]  /*09a0*/  IADD3 R2, PT, PT, R2, 0x80, RZ ;  /* 0x0000008002027810 */ /* 0x000fc60007ffe0ff */
[----:B0-----:R-:W-:-:S05]  /*09b0*/  IMAD.WIDE.U32 R12, R15, 0x2, R12 ;  /* 0x000000020f0c7825 */ /* 0x001fca00078e000c */
[----:B------:R0:W-:Y:S02]  /*09c0*/  STG.E.U16 desc[UR4][R12.64], R6 ;  /* 0x000000060c007986 */ /* 0x0001e4000c101504 */
.L_x_5429:
[----:B------:R-:W-:-:S13]  /*09d0*/  ISETP.GE.U32.AND P0, PT, R2, R5, PT ;  /* 0x000000050200720c */ /* 0x000fda0003f06070 */
[----:B------:R-:W-:Y:S05]  /*09e0*/  @P0 BRA `(.L_x_5431) ;  /* 0x0000000000300947 */ /* 0x000fea0003800000 */
[----:B0-----:R-:W0:Y:S01]  /*09f0*/  LDC.64 R12, c[0x0][0x388] ;  /* 0x0000e200ff0c7b82 */ /* 0x001e220000000a00 */
[----:B------:R-:W-:Y:S02]  /*0a00*/  IADD3 R15, PT, PT, R3, R2, RZ ;  /* 0x00000002030f7210 */ /* 0x000fe40007ffe0ff */
[----:B------:R-:W-:-:S03]  /*0a10*/  IADD3 R2, PT, PT, R2, 0x80, RZ ;  /* 0x0000008002027810 */ /* 0x000fc60007ffe0ff */
[----:B0-----:R-:W-:-:S05]  /*0a20*/  IMAD.WIDE.U32 R12, R15, 0x2, R12 ;  /* 0x000000020f0c7825 */ /* 0x001fca00078e000c */
[----:B------:R1:W-:Y:S02]  /*0a30*/  STG.E.U16 desc[UR4][R12.64], R7 ;  /* 0x000000070c007986 */ /* 0x0003e4000c101504 */
.L_x_5430:
[----:B------:R-:W-:-:S13]  /*0a40*/  ISETP.GE.U32.AND P0, PT, R2, R5, PT ;  /* 0x000000050200720c */ /* 0x000fda0003f06070 */
[----:B------:R-:W-:Y:S05]  /*0a50*/  @P0 BRA `(.L_x_5432) ;  /* 0x0000000000340947 */ /* 0x000fea0003800000 */
[----:B-1----:R-:W1:Y:S01]  /*0a60*/  LDC.64 R6, c[0x0][0x388] ;  /* 0x0000e200ff067b82 */ /* 0x002e620000000a00 */
[----:B0-----:R-:W-:Y:S02]  /*0a70*/  IADD3 R13, PT, PT, R3, R2, RZ ;  /* 0x00000002030d7210 */ /* 0x001fe40007ffe0ff */
[----:B------:R-:W-:-:S03]  /*0a80*/  IADD3 R2, PT, PT, R2, 0x80, RZ ;  /* 0x0000008002027810 */ /* 0x000fc60007ffe0ff */
[----:B-1----:R-:W-:-:S05]  /*0a90*/  IMAD.WIDE.U32 R6, R13, 0x2, R6 ;  /* 0x000000020d067825 */ /* 0x002fca00078e0006 */
[----:B------:R1:W-:Y:S02]  /*0aa0*/  STG.E.U16 desc[UR4][R6.64], R8 ;  /* 0x0000000806007986 */ /* 0x0003e4000c101504 */
.L_x_5431:
[----:B------:R-:W-:-:S13]  /*0ab0*/  ISETP.GE.U32.AND P0, PT, R2, R5, PT ;  /* 0x000000050200720c */ /* 0x000fda0003f06070 */
[----:B------:R-:W-:Y:S05]  /*0ac0*/  @P0 BREAK.RELIABLE B1 ;  /* 0x0000000000010942 */ /* 0x000fea0003800100 */
[----:B------:R-:W-:Y:S05]  /*0ad0*/  @P0 BRA `(.L_x_5433) ;  /* 0x0000000000300947 */ /* 0x000fea0003800000 */
[----:B01----:R-:W0:Y:S01]  /*0ae0*/  LDC.64 R6, c[0x0][0x388] ;  /* 0x0000e200ff067b82 */ /* 0x003e220000000a00 */
[----:B------:R-:W-:Y:S02]  /*0af0*/  IADD3 R13, PT, PT, R3, R2, RZ ;  /* 0x00000002030d7210 */ /* 0x000fe40007ffe0ff */
[----:B------:R-:W-:-:S03]  /*0b00*/  IADD3 R2, PT, PT, R2, 0x80, RZ ;  /* 0x0000008002027810 */ /* 0x000fc60007ffe0ff */
[----:B0-----:R-:W-:-:S05]  /*0b10*/  IMAD.WIDE.U32 R6, R13, 0x2, R6 ;  /* 0x000000020d067825 */ /* 0x001fca00078e0006 */
[----:B------:R2:W-:Y:S02]  /*0b20*/  STG.E.U16 desc[UR4][R6.64], R9 ;  /* 0x0000000906007986 */ /* 0x0005e4000c101504 */
.L_x_5432:
[----:B------:R-:W-:Y:S05]  /*0b30*/  BSYNC.RELIABLE B1 ;  /* 0x0000000000017941 */ /* 0x000fea0003800100 */
.L_x_5428:
[----:B------:R-:W-:-:S13]  /*0b40*/  ISETP.GE.U32.AND P0, PT, R2, R5, PT ;  /* 0x000000050200720c */ /* 0x000fda0003f06070 */
[----:B-12---:R-:W1:Y:S01]  /*0b50*/  @!P0 LDC.64 R6, c[0x0][0x388] ;  /* 0x0000e200ff068b82 */ /* 0x006e620000000a00 */
[----:B------:R-:W-:Y:S02]  /*0b60*/  @!P0 IADD3 R9, PT, PT, R3, R2, RZ ;  /* 0x0000000203098210 */ /* 0x000fe40007ffe0ff */
[----:B------:R-:W-:-:S03]  /*0b70*/  @!P0 IADD3 R2, PT, PT, R2, 0x80, RZ ;  /* 0x0000008002028810 */ /* 0x000fc60007ffe0ff */
[----:B-1----:R-:W-:-:S05]  /*0b80*/  @!P0 IMAD.WIDE.U32 R6, R9, 0x2, R6 ;  /* 0x0000000209068825 */ /* 0x002fca00078e0006 */
[----:B------:R2:W-:Y:S02]  /*0b90*/  @!P0 STG.E.U16 desc[UR4][R6.64], R10 ;  /* 0x0000000a06008986 */ /* 0x0005e4000c101504 */
.L_x_5433:
[----:B------:R-:W-:Y:S05]  /*0ba0*/  BSYNC.RECONVERGENT B0 ;  /* 0x0000000000007941 */ /* 0x000fea0003800200 */
.L_x_5427:
[----:B------:R-:W-:Y:S05]  /*0bb0*/  WARPSYNC.ALL ;  /* 0x0000000000007948 */ /* 0x000fea0003800000 */
[----:B------:R-:W-:-:S13]  /*0bc0*/  ISETP.GE.U32.AND P0, PT, R2, R5, PT ;  /* 0x000000050200720c */ /* 0x000fda0003f06070 */
[----:B------:R-:W-:Y:S05]  /*0bd0*/  @P0 EXIT ;  /* 0x000000000000094d */ /* 0x000fea0003800000 */
[----:B0-----:R-:W0:Y:S01]  /*0be0*/  LDC.64 R4, c[0x0][0x388] ;  /* 0x0000e200ff047b82 */ /* 0x001e220000000a00 */
[----:B------:R-:W-:-:S05]  /*0bf0*/  IADD3 R3, PT, PT, R3, R2, RZ ;  /* 0x0000000203037210 */ /* 0x000fca0007ffe0ff */
[----:B0-----:R-:W-:-:S05]  /*0c00*/  IMAD.WIDE.U32 R2, R3, 0x2, R4 ;  /* 0x0000000203027825 */ /* 0x001fca00078e0004 */
[----:B------:R-:W-:Y:S01]  /*0c10*/  STG.E.U16 desc[UR4][R2.64], R11 ;  /* 0x0000000b02007986 */ /* 0x000fe2000c101504 */
[----:B------:R-:W-:Y:S05]  /*0c20*/  EXIT ;  /* 0x000000000000794d */ /* 0x000fea0003800000 */
.L_x_5426:
[----:B------:R-:W0:Y:S01]  /*0c30*/  S2R R0, SR_TID.X ;  /* 0x0000000000007919 */ /* 0x000e220000002100 */
[----:B------:R-:W1:Y:S02]  /*0c40*/  LDC.64 R4, c[0x0][0x390] ;  /* 0x0000e400ff047b82 */ /* 0x000e640000000a00 */
[----:B-1----:R-:W-:-:S04]  /*0c50*/  IMAD.WIDE.U32 R4, R3, 0x2, R4 ;  /* 0x0000000203047825 */ /* 0x002fc800078e0004 */
[----:B0-----:R-:W-:-:S05]  /*0c60*/  IMAD.WIDE.U32 R6, R0, 0x4, R4 ;  /* 0x0000000400067825 */ /* 0x001fca00078e0004 */
[----:B------:R-:W2:Y:S04]  /*0c70*/  LDG.E R9, desc[UR4][R6.64] ;  /* 0x0000000406097981 */ /* 0x000ea8000c1e1900 */
[----:B------:R-:W3:Y:S04]  /*0c80*/  LDG.E R14, desc[UR4][R6.64+0x200] ;  /* 0x00020004060e7981 */ /* 0x000ee8000c1e1900 */
[----:B------:R-:W4:Y:S04]  /*0c90*/  LDG.E R2, desc[UR4][R6.64+0x400] ;  /* 0x0004000406027981 */ /* 0x000f28000c1e1900 */
[----:B------:R-:W5:Y:S01]  /*0ca0*/  LDG.E R10, desc[UR4][R6.64+0x600] ;  /* 0x00060004060a7981 */ /* 0x000f62000c1e1900 */
[----:B--2---:R-:W-:-:S02]  /*0cb0*/  HADD2.F32 R8, -RZ, R9.H0_H0 ;  /* 0x20000009ff087230 */ /* 0x004fc40000004100 */
[----:B------:R-:W-:Y:S02]  /*0cc0*/  HADD2.F32 R9, -RZ, R9.H1_H1 ;  /* 0x30000009ff097230 */ /* 0x000fe40000004100 */
[--C-:B---3--:R-:W-:Y:S02]  /*0cd0*/  HADD2.F32 R5, -RZ, R14.reuse.H0_H0 ;  /* 0x2000000eff057230 */ /* 0x108fe40000004100 */
[----:B------:R-:W-:Y:S01]  /*0ce0*/  FADD.FTZ R11, -R8, 1 ;  /* 0x3f800000080b7421 */ /* 0x000fe20000010100 */
[----:B------:R-:W-:Y:S02]  /*0cf0*/  HADD2.F32 R14, -RZ, R14.H1_H1 ;  /* 0x3000000eff0e7230 */ /* 0x000fe40000004100 */
[----:B------:R-:W-:Y:S01]  /*0d00*/  FADD.FTZ R12, -R9, 1 ;  /* 0x3f800000090c7421 */ /* 0x000fe20000010100 */
[--C-:B----4-:R-:W-:Y:S02]  /*0d10*/  HADD2.F32 R4, -RZ, R2.reuse.H0_H0 ;  /* 0x20000002ff047230 */ /* 0x110fe40000004100 */
[----:B------:R-:W-:Y:S01]  /*0d20*/  FADD.FTZ R13, -R5, 1 ;  /* 0x3f800000050d7421 */ /* 0x000fe20000010100 */
[----:B------:R-:W-:Y:S01]  /*0d30*/  HADD2.F32 R2, -RZ, R2.H1_H1 ;  /* 0x30000002ff027230 */ /* 0x000fe20000004100 */
[----:B------:R0:W1:Y:S01]  /*0d40*/  MUFU.RCP R19, R11 ;  /* 0x0000000b00137308 */ /* 0x0000620000001000 */
[----:B-----5:R-:W-:-:S02]  /*0d50*/  HADD2.F32 R6, -RZ, R10.H0_H0 ;  /* 0x2000000aff067230 */ /* 0x020fc40000004100 */
[----:B------:R-:W-:Y:S01]  /*0d60*/  FADD.FTZ R17, -R4, 1 ;  /* 0x3f80000004117421 */ /* 0x000fe20000010100 */
[----:B------:R-:W-:Y:S02]  /*0d70*/  HADD2.F32 R7, -RZ, R10.H1_H1 ;  /* 0x3000000aff077230 */ /* 0x000fe40000004100 */
[----:B------:R-:W-:Y:S02]  /*0d80*/  FADD.FTZ R15, -R14, 1 ;  /* 0x3f8000000e0f7421 */ /* 0x000fe40000010100 */
[----:B------:R2:W-:Y:S01]  /*0d90*/  MUFU.RCP R16, R13 ;  /* 0x0000000d00107308 */ /* 0x0005e20000001000 */
[----:B0-----:R-:W-:Y:S01]  /*0da0*/  FADD.FTZ R11, -R2, 1 ;  /* 0x3f800000020b7421 */ /* 0x001fe20000010100 */
[----:B------:R-:W-:-:S06]  /*0db0*/  FADD.FTZ R10, -R7, 1 ;  /* 0x3f800000070a7421 */ /* 0x000fcc0000010100 */
[----:B------:R-:W0:Y:S01]  /*0dc0*/  MUFU.RCP R12, R12 ;  /* 0x0000000c000c7308 */ /* 0x000e220000001000 */
[----:B--2---:R-:W-:Y:S01]  /*0dd0*/  FADD.FTZ R13, -R6, 1 ;  /* 0x3f800000060d7421 */ /* 0x004fe20000010100 */
[----:B-1----:R-:W-:-:S06]  /*0de0*/  FMUL.FTZ R8, R8, R19 ;  /* 0x0000001308087220 */ /* 0x002fcc0000410000 */
[----:B------:R-:W1:Y:S08]  /*0df0*/  MUFU.RCP R17, R17 ;  /* 0x0000001100117308 */ /* 0x000e700000001000 */
[----:B------:R-:W2:Y:S01]  /*0e00*/  MUFU.RCP R15, R15 ;  /* 0x0000000f000f7308 */ /* 0x000ea20000001000 */
[----:B0-----:R-:W-:Y:S01]  /*0e10*/  FMUL.FTZ R9, R9, R12 ;  /* 0x0000000c09097220 */ /* 0x001fe20000410000 */
[----:B------:R-:W-:-:S06]  /*0e20*/  FMUL.FTZ R12, R5, R16 ;  /* 0x00000010050c7220 */ /* 0x000fcc0000410000 */
[----:B------:R-:W0:Y:S01]  /*0e30*/  MUFU.RCP R11, R11 ;  /* 0x0000000b000b7308 */ /* 0x000e220000001000 */
[----:B-1----:R-:W-:Y:S02]  /*0e40*/  FMUL.FTZ R17, R4, R17 ;  /* 0x0000001104117220 */ /* 0x002fe40000410000 */
[----:B------:R-:W1:Y:S05]  /*0e50*/  LDC.64 R4, c[0x0][0x388] ;  /* 0x0000e200ff047b82 */ /* 0x000e6a0000000a00 */
[----:B------:R-:W3:Y:S01]  /*0e60*/  MUFU.RCP R13, R13 ;  /* 0x0000000d000d7308 */ /* 0x000ee20000001000 */
[----:B--2---:R-:W-:-:S07]  /*0e70*/  FMUL.FTZ R15, R14, R15 ;  /* 0x0000000f0e0f7220 */ /* 0x004fce0000410000 */
[----:B------:R-:W2:Y:S01]  /*0e80*/  MUFU.RCP R10, R10 ;  /* 0x0000000a000a7308 */ /* 0x000ea20000001000 */
[----:B0-----:R-:W-:-:S07]  /*0e90*/  FMUL.FTZ R11, R2, R11 ;  /* 0x0000000b020b7220 */ /* 0x001fce0000410000 */
[----:B------:R-:W0:Y:S01]  /*0ea0*/  MUFU.LG2 R8, R8 ;  /* 0x0000000800087308 */ /* 0x000e220000000c00 */
[----:B---3--:R-:W-:Y:S01]  /*0eb0*/  FMUL.FTZ R13, R6, R13 ;  /* 0x0000000d060d7220 */ /* 0x008fe20000410000 */
[----:B-1----:R-:W-:-:S06]  /*0ec0*/  IMAD.WIDE.U32 R4, R3, 0x2, R4 ;  /* 0x0000000203047825 */ /* 0x002fcc00078e0004 */
[----:B------:R-:W1:Y:S01]  /*0ed0*/  MUFU.LG2 R9, R9 ;  /* 0x0000000900097308 */ /* 0x000e620000000c00 */
[----:B--2---:R-:W-:Y:S01]  /*0ee0*/  FMUL.FTZ R10, R7, R10 ;  /* 0x0000000a070a7220 */ /* 0x004fe20000410000 */
[----:B------:R-:W-:-:S06]  /*0ef0*/  IMAD.WIDE.U32 R4, R0, 0x4, R4 ;  /* 0x0000000400047825 */ /* 0x000fcc00078e0004 */
[----:B------:R-:W2:Y:S01]  /*0f00*/  MUFU.LG2 R12, R12 ;  /* 0x0000000c000c7308 */ /* 0x000ea20000000c00 */
[----:B0-----:R-:W-:-:S07]  /*0f10*/  FMUL.FTZ R8, R8, 0.69314718246459960938 ;  /* 0x3f31721808087820 */ /* 0x001fce0000410000 */
[----:B------:R-:W0:Y:S01]  /*0f20*/  MUFU.LG2 R15, R15 ;  /* 0x0000000f000f7308 */ /* 0x000e220000000c00 */
[----:B-1----:R-:W-:-:S05]  /*0f30*/  FMUL.FTZ R9, R9, 0.69314718246459960938 ;  /* 0x3f31721809097820 */ /* 0x002fca0000410000 */
[----:B------:R-:W-:Y:S02]  /*0f40*/  F2FP.F16.F32.PACK_AB R9, R9, R8 ;  /* 0x000000080909723e */ /* 0x000fe400000000ff */
[----:B------:R-:W1:Y:S01]  /*0f50*/  MUFU.LG2 R17, R17 ;  /* 0x0000001100117308 */ /* 0x000e620000000c00 */
[----:B--2---:R-:W-:Y:S02]  /*0f60*/  FMUL.FTZ R12, R12, 0.69314718246459960938 ;  /* 0x3f3172180c0c7820 */ /* 0x004fe40000410000 */
[----:B------:R-:W-:Y:S05]  /*0f70*/  STG.E desc[UR4][R4.64], R9 ;  /* 0x0000000904007986 */ /* 0x000fea000c101904 */
[----:B------:R-:W2:Y:S01]  /*0f80*/  MUFU.LG2 R11, R11 ;  /* 0x0000000b000b7308 */ /* 0x000ea20000000c00 */
[----:B0-----:R-:W-:-:S05]  /*0f90*/  FMUL.FTZ R15, R15, 0.69314718246459960938 ;  /* 0x3f3172180f0f7820 */ /* 0x001fca0000410000 */
[----:B------:R-:W-:Y:S02]  /*0fa0*/  F2FP.F16.F32.PACK_AB R15, R15, R12 ;  /* 0x0000000c0f0f723e */ /* 0x000fe400000000ff */
[----:B------:R-:W0:Y:S01]  /*0fb0*/  MUFU.LG2 R13, R13 ;  /* 0x0000000d000d7308 */ /* 0x000e220000000c00 */
[----:B-1----:R-:W-:Y:S02]  /*0fc0*/  FMUL.FTZ R17, R17, 0.69314718246459960938 ;  /* 0x3f31721811117820 */ /* 0x002fe40000410000 */
[----:B------:R-:W-:Y:S05]  /*0fd0*/  STG.E desc[UR4][R4.64+0x200], R15 ;  /* 0x0002000f04007986 */ /* 0x000fea000c101904 */
[----:B------:R-:W1:Y:S01]  /*0fe0*/  MUFU.LG2 R10, R10 ;  /* 0x0000000a000a7308 */ /* 0x000e620000000c00 */
[----:B--2---:R-:W-:-:S05]  /*0ff0*/  FMUL.FTZ R2, R11, 0.69314718246459960938 ;  /* 0x3f3172180b027820 */ /* 0x004fca0000410000 */
[----:B------:R-:W-:Y:S01]  /*1000*/  F2FP.F16.F32.PACK_AB R17, R2, R17 ;  /* 0x000000110211723e */ /* 0x000fe200000000ff */
[----:B0-----:R-:W-:-:S04]  /*1010*/  FMUL.FTZ R3, R13, 0.69314718246459960938 ;  /* 0x3f3172180d037820 */ /* 0x001fc80000410000 */
[----:B------:R-:W-:Y:S01]  /*1020*/  STG.E desc[UR4][R4.64+0x400], R17 ;  /* 0x0004001104007986 */ /* 0x000fe2000c101904 */
[----:B-1----:R-:W-:-:S05]  /*1030*/  FMUL.FTZ R6, R10, 0.69314718246459960938 ;  /* 0x3f3172180a067820 */ /* 0x002fca0000410000 */
[----:B------:R-:W-:-:S05]  /*1040*/  F2FP.F16.F32.PACK_AB R3, R6, R3 ;  /* 0x000000030603723e */ /* 0x000fca00000000ff */
[----:B------:R-:W-:Y:S01]  /*1050*/  STG.E desc[UR4][R4.64+0x600], R3 ;  /* 0x0006000304007986 */ /* 0x000fe2000c101904 */
[----:B------:R-:W-:Y:S05]  /*1060*/  EXIT ;  /* 0x000000000000794d */ /* 0x000fea0003800000 */
.L_x_5434:
        /* <DEDUP_REMOVED lines=9> */
.L_x_11353:


//--------------------- .text._ZN2at6native29vectorized_elementwise_kernelILi4EZZZNS0_17logit_kernel_cudaERNS_18TensorIteratorBaseERKN3c106ScalarEENKUlvE_clEvENKUlvE1_clEvEUlNS4_4HalfEE_St5arrayIPcLm2EEEEviT0_T1_ --------------------------
	.section	.text._ZN2at6native29vectorized_elementwise_kernelILi4EZZZNS0_17logit_kernel_cudaERNS_18TensorIteratorBaseERKN3c106ScalarEENKUlvE_clEvENKUlvE1_clEvEUlNS4_4HalfEE_St5arrayIPcLm2EEEEviT0_T1_,"ax",@progbits
	.align	128
        .global         _ZN2at6native29vectorized_elementwise_kernelILi4EZZZNS0_17logit_kernel_cudaERNS_18TensorIteratorBaseERKN3c106ScalarEENKUlvE_clEvENKUlvE1_clEvEUlNS4_4HalfEE_St5arrayIPcLm2EEEEviT0_T1_
        .type           _ZN2at6native29vectorized_elementwise_kernelILi4EZZZNS0_17logit_kernel_cudaERNS_18TensorIteratorBaseERKN3c106ScalarEENKUlvE_clEvENKUlvE1_clEvEUlNS4_4HalfEE_St5arrayIPcLm2EEEEviT0_T1_,@function
        .size           _ZN2at6native29vectorized_elementwise_kernelILi4EZZZNS0_17logit_kernel_cudaERNS_18TensorIteratorBaseERKN3c106ScalarEENKUlvE_clEvENKUlvE1_clEvEUlNS4_4HalfEE_St5arrayIPcLm2EEEEviT0_T1_,(.L_x_11354 - _ZN2at6native29vectorized_elementwise_kernelILi4EZZZNS0_17logit_kernel_cudaERNS_18TensorIteratorBaseERKN3c106ScalarEENKUlvE_clEvENKUlvE1_clEvEUlNS4_4HalfEE_St5arrayIPcLm2EEEEviT0_T1_)
        .other          _ZN2at6native29vectorized_elementwise_kernelILi4EZZZNS0_17logit_kernel_cudaERNS_18TensorIteratorBaseERKN3c106ScalarEENKUlvE_clEvENKUlvE1_clEvEUlNS4_4HalfEE_St5arrayIPcLm2EEEEviT0_T1_,@"STO_CUDA_ENTRY STV_DEFAULT"
_ZN2at6native29vectorized_elementwise_kernelILi4EZZZNS0_17logit_kernel_cudaERNS_18TensorIteratorBaseERKN3c106ScalarEENKUlvE_clEvENKUlvE1_clEvEUlNS4_4HalfEE_St5arrayIPcLm2EEEEviT0_T1_:
.text._ZN2at6native29vectorized_elementwise_kernelILi4EZZZNS0_17logit_kernel_cudaERNS_18TensorIteratorBaseERKN3c106ScalarEENKUlvE_clEvENKUlvE1_clEvEUlNS4_4HalfEE_St5arrayIPcLm2EEEEviT0_T1_:
        /* <DEDUP_REMOVED lines=157> */
.L_x_5438:
[----:B------:R-:W-:-:S13]  /*09d0*/  ISETP.GE.U32.AND P0, PT, R2, R5, PT ;  /* 0x000000050200720c */ /* 0x000fda0003f06070 */
[----:B------:R-:W-:Y:S05]  /*09e0*/  @P0 BRA `(.L_x_5440) ;  /* 0x0000000000300947 */ /* 0x000fea0003800000 */
[----:B0-----:R-:W0:Y:S01]  /*09f0*/  LDC.64 R12, c[0x0][0x388] ;  /* 0x0000e200ff0c7b82 */ /* 0x001e220000000a00 */
[----:B------:R-:W-:Y:S02]  /*0a00*/  IADD3 R15, PT, PT, R3, R2, RZ ;  /* 0x00000002030f7210 */ /* 0x000fe40007ffe0ff */
[----:B------:R-:W-:-:S03]  /*0a10*/  IADD3 R2, PT, PT, R2, 0x80, RZ ;  /* 0x0000008002027810 */ /* 0x000fc60007ffe0ff */
[----:B0-----:R-:W-:-:S05]  /*0a20*/  IMAD.WIDE.U32 R12, R15, 0x2, R12 ;  /* 0x000000020f0c7825 */ /* 0x001fca00078e000c */
[----:B------:R1:W-:Y:S02]  /*0a30*/  STG.E.U16 desc[UR4][R12.64], R7 ;  /* 0x000000070c007986 */ /* 0x0003e4000c101504 */
.L_x_5439:
[----:B------:R-:W-:-:S13]  /*0a40*/  ISETP.GE.U32.AND P0, PT, R2, R5, PT ;  /* 0x000000050200720c */ /* 0x000fda0003f06070 */
[----:B------:R-:W-:Y:S05]  /*0a50*/  @P0 BRA `(.L_x_5441) ;  /* 0x0000000000340947 */ /* 0x000fea0003800000 */
[----:B-1----:R-:W1:Y:S01]  /*0a60*/  LDC.64 R6, c[0x0][0x388] ;  /* 0x0000e200ff067b82 */ /* 0x002e620000000a00 */
[----:B0-----:R-:W-:Y:S02]  /*0a70*/  IADD3 R13, PT, PT, R3, R2, RZ ;  /* 0x00000002030d7210 */ /* 0x001fe40007ffe0ff */
[----:B------:R-:W-:-:S03]  /*0a80*/  IADD3 R2, PT, PT, R2, 0x80, RZ ;  /* 0x0000008002027810 */ /* 0x000fc60007ffe0ff */
[----:B-1----:R-:W-:-:S05]  /*0a90*/  IMAD.WIDE.U32 R6, R13, 0x2, R6 ;  /* 0x000000020d067825 */ /* 0x002fca00078e0006 */
[----:B------:R1:W-:Y:S02]  /*0aa0*/  STG.E.U16 desc[UR4][R6.64], R8 ;  /* 0x0000000806007986 */ /* 0x0003e4000c101504 */
.L_x_5440:
        /* <DEDUP_REMOVED lines=8> */
.L_x_5441:
[----:B------:R-:W-:Y:S05]  /*0b30*/  BSYNC.RELIABLE B1 ;  /* 0x0000000000017941 */ /* 0x000fea0003800100 */
.L_x_5437:
[----:B------:R-:W-:-:S13]  /*0b40*/  ISETP.GE.U32.AND P0, PT, R2, R5, PT ;  /* 0x000000050200720c */ /* 0x000fda0003f06070 */
[----:B-12---:R-:W1:Y:S01]  /*0b50*/  @!P0 LDC.64 R6, c[0x0][0x388] ;  /* 0x0000e200ff068b82 */ /* 0x006e620000000a00 */
[----:B------:R-:W-:Y:S02]  /*0b60*/  @!P0 IADD3 R9, PT, PT, R3, R2, RZ ;  /* 0x0000000203098210 */ /* 0x000fe40007ffe0ff */
[----:B------:R-:W-:-:S03]  /*0b70*/  @!P0 IADD3 R2, PT, PT, R2, 0x80, RZ ;  /* 0x0000008002028810 */ /* 0x000fc60007ffe0ff */
[----:B-1----:R-:W-:-:S05]  /*0b80*/  @!P0 IMAD.WIDE.U32 R6, R9, 0x2, R6 ;  /* 0x0000000209068825 */ /* 0x002fca00078e0006 */
[----:B------:R2:W-:Y:S02]  /*0b90*/  @!P0 STG.E.U16 desc[UR4][R6.64], R10 ;  /* 0x0000000a06008986 */ /* 0x0005e4000c101504 */
.L_x_5442:
[----:B------:R-:W-:Y:S05]  /*0ba0*/  BSYNC.RECONVERGENT B0 ;  /* 0x0000000000007941 */ /* 0x000fea0003800200 */
.L_x_5436:
        /* <DEDUP_REMOVED lines=8> */
.L_x_5435:
[----:B------:R-:W0:Y:S01]  /*0c30*/  S2R R0, SR_TID.X ;  /* 0x0000000000007919 */ /* 0x000e220000002100 */
[----:B------:R-:W1:Y:S02]  /*0c40*/  LDC.64 R4, c[0x0][0x390] ;  /* 0x0000e400ff047b82 */ /* 0x000e640000000a00 */
[----:B-1----:R-:W-:-:S04]  /*0c50*/  IMAD.WIDE.U32 R4, R3, 0x2, R4 ;  /* 0x0000000203047825 */ /* 0x002fc800078e0004 */
[----:B0-----:R-:W-:-:S05]  /*0c60*/  IMAD.WIDE.U32 R10, R0, 0x8, R4 ;  /* 0x00000008000a7825 */ /* 0x001fca00078e0004 */
[----:B------:R-:W2:Y:S04]  /*0c70*/  LDG.E.64 R12, desc[UR4][R10.64] ;  /* 0x000000040a0c7981 */ /* 0x000ea8000c1e1b00 */
[----:B------:R-:W3:Y:S01]  /*0c80*/  LDG.E.64 R4, desc[UR4][R10.64+0x400] ;  /* 0x000400040a047981 */ /* 0x000ee2000c1e1b00 */
[--C-:B--2---:R-:W-:Y:S02]  /*0c90*/  HADD2.F32 R8, -RZ, R12.reuse.H0_H0 ;  /* 0x2000000cff087230 */ /* 0x104fe40000004100 */
[----:B------:R-:W-:Y:S02]  /*0ca0*/  HADD2.F32 R7, -RZ, R13.H0_H0 ;  /* 0x2000000dff077230 */ /* 0x000fe40000004100 */
[----:B------:R-:W-:Y:S02]  /*0cb0*/  HADD2.F32 R9, -RZ, R12.H1_H1 ;  /* 0x3000000cff097230 */ /* 0x000fe40000004100 */
[----:B------:R-:W-:Y:S01]  /*0cc0*/  FADD.FTZ R2, -R8, 1 ;  /* 0x3f80000008027421 */ /* 0x000fe20000010100 */
[----:B---3--:R-:W-:-:S02]  /*0cd0*/  HADD2.F32 R6, -RZ, R4.H0_H0 ;  /* 0x20000004ff067230 */ /* 0x008fc40000004100 */
[----:B------:R-:W-:Y:S01]  /*0ce0*/  HADD2.F32 R14, -RZ, R13.H1_H1 ;  /* 0x3000000dff0e7230 */ /* 0x000fe20000004100 */
[----:B------:R0:W1:Y:S01]  /*0cf0*/  MUFU.RCP R19, R2 ;  /* 0x0000000200137308 */ /* 0x0000620000001000 */
[----:B------:R-:W-:Y:S01]  /*0d00*/  FADD.FTZ R13, -R7, 1 ;  /* 0x3f800000070d7421 */ /* 0x000fe20000010100 */
[----:B------:R-:W-:Y:S02]  /*0d10*/  HADD2.F32 R4, -RZ, R4.H1_H1 ;  /* 0x30000004ff047230 */ /* 0x000fe40000004100 */
[----:B------:R-:W-:Y:S01]  /*0d20*/  FADD.FTZ R12, -R9, 1 ;  /* 0x3f800000090c7421 */ /* 0x000fe20000010100 */
[----:B------:R-:W-:Y:S01]  /*0d30*/  FADD.FTZ R17, -R6, 1 ;  /* 0x3f80000006117421 */ /* 0x000fe20000010100 */
[----:B------:R-:W-:Y:S01]  /*0d40*/  FADD.FTZ R15, -R14, 1 ;  /* 0x3f8000000e0f7421 */ /* 0x000fe20000010100 */
[----:B------:R-:W-:Y:S01]  /*0d50*/  FADD.FTZ R11, -R4, 1 ;  /* 0x3f800000040b7421 */ /* 0x000fe20000010100 */
[----:B------:R2:W-:Y:S01]  /*0d60*/  MUFU.RCP R16, R13 ;  /* 0x0000000d00107308 */ /* 0x0005e20000001000 */
[----:B0-----:R-:W-:-:S02]  /*0d70*/  HADD2.F32 R2, -RZ, R5.H0_H0 ;  /* 0x20000005ff027230 */ /* 0x001fc40000004100 */
[----:B------:R-:W-:-:S05]  /*0d80*/  HADD2.F32 R5, -RZ, R5.H1_H1 ;  /* 0x30000005ff057230 */ /* 0x000fca0000004100 */
[----:B------:R-:W-:Y:S01]  /*0d90*/  FADD.FTZ R10, -R5, 1 ;  /* 0x3f800000050a7421 */ /* 0x000fe20000010100 */
[----:B--2---:R-:W-:Y:S01]  /*0da0*/  FADD.FTZ R13, -R2, 1 ;  /* 0x3f800000020d7421 */ /* 0x004fe20000010100 */
[----:B------:R-:W0:Y:S01]  /*0db0*/  MUFU.RCP R12, R12 ;  /* 0x0000000c000c7308 */ /* 0x000e220000001000 */
[----:B-1----:R-:W-:-:S07]  /*0dc0*/  FMUL.FTZ R8, R8, R19 ;  /* 0x0000001308087220 */ /* 0x002fce0000410000 */
        /* <DEDUP_REMOVED lines=23> */
[----:B--2---:R-:W-:-:S07]  /*0f40*/  FMUL.FTZ R12, R12, 0.69314718246459960938 ;  /* 0x3f3172180c0c7820 */ /* 0x004fce0000410000 */
[----:B------:R-:W2:Y:S01]  /*0f50*/  MUFU.LG2 R11, R11 ;  /* 0x0000000b000b7308 */ /* 0x000ea20000000c00 */
[----:B0-----:R-:W-:-:S05]  /*0f60*/  FMUL.FTZ R15, R15, 0.69314718246459960938 ;  /* 0x3f3172180f0f7820 */ /* 0x001fca0000410000 */
[----:B------:R-:W-:Y:S02]  /*0f70*/  F2FP.F16.F32.PACK_AB R9, R15, R12 ;  /* 0x0000000c0f09723e */ /* 0x000fe400000000ff */
[----:B------:R-:W0:Y:S01]  /*0f80*/  MUFU.LG2 R13, R13 ;  /* 0x0000000d000d7308 */ /* 0x000e220000000c00 */
[----:B-1----:R-:W-:Y:S02]  /*0f90*/  FMUL.FTZ R17, R17, 0.69314718246459960938 ;  /* 0x3f31721811117820 */ /* 0x002fe40000410000 */
[----:B------:R-:W-:Y:S05]  /*0fa0*/  STG.E.64 desc[UR4][R6.64], R8 ;  /* 0x0000000806007986 */ /* 0x000fea000c101b04 */
[----:B------:R-:W1:Y:S01]  /*0fb0*/  MUFU.LG2 R10, R10 ;  /* 0x0000000a000a7308 */ /* 0x000e620000000c00 */
[----:B--2---:R-:W-:-:S05]  /*0fc0*/  FMUL.FTZ R2, R11, 0.69314718246459960938 ;  /* 0x3f3172180b027820 */ /* 0x004fca0000410000 */
[----:B------:R-:W-:Y:S01]  /*0fd0*/  F2FP.F16.F32.PACK_AB R2, R2, R17 ;  /* 0x000000110202723e */ /* 0x000fe200000000ff */
[----:B0-----:R-:W-:Y:S01]  /*0fe0*/  FMUL.FTZ R3, R13, 0.69314718246459960938 ;  /* 0x3f3172180d037820 */ /* 0x001fe20000410000 */
[----:B-1----:R-:W-:-:S05]  /*0ff0*/  FMUL.FTZ R4, R10, 0.69314718246459960938 ;  /* 0x3f3172180a047820 */ /* 0x002fca0000410000 */
[----:B------:R-:W-:-:S05]  /*1000*/  F2FP.F16.F32.PACK_AB R3, R4, R3 ;  /* 0x000000030403723e */ /* 0x000fca00000000ff */
[----:B------:R-:W-:Y:S01]  /*1010*/  STG.E.64 desc[UR4][R6.64+0x400], R2 ;  /* 0x0004000206007986 */ /* 0x000fe2000c101b04 */
[----:B------:R-:W-:Y:S05]  /*1020*/  EXIT ;  /* 0x000000000000794d */ /* 0x000fea0003800000 */
.L_x_5443:
        /* <DEDUP_REMOVED lines=13> */
.L_x_11354:


//--------------------- .text._ZN2at6native29vectorized_elementwise_kernelILi8EZZZNS0_17logit_kernel_cudaERNS_18TensorIteratorBaseERKN3c106ScalarEENKUlvE_clEvENKUlvE1_clEvEUlNS4_4HalfEE_St5arrayIPcLm2EEEEviT0_T1_ --------------------------
	.section	.text._ZN2at6native29vectorized_elementwise_kernelILi8EZZZNS0_17logit_kernel_cudaERNS_18TensorIteratorBaseERKN3c106ScalarEENKUlvE_clEvENKUlvE1_clEvEUlNS4_4HalfEE_St5arrayIPcLm2EEEEviT0_T1_,"ax",@progbits
	.align	128
        .global         _ZN2at6native29vectorized_elementwise_kernelILi8EZZZNS0_17logit_kernel_cudaERNS_18TensorIteratorBaseERKN3c106ScalarEENKUlvE_clEvENKUlvE1_clEvEUlNS4_4HalfEE_St5arrayIPcLm2EEEEviT0_T1_
        .type           _ZN2at6native29vectorized_elementwise_kernelILi8EZZZNS0_17logit_kernel_cudaERNS_18TensorIteratorBaseERKN3c106ScalarEENKUlvE_clEvENKUlvE1_clEvEUlNS4_4HalfEE_St5arrayIPcLm2EEEEviT0_T1_,@function
        .size           _ZN2at6native29vectorized_elementwise_kernelILi8EZZZNS0_17logit_kernel_cudaERNS_18TensorIteratorBaseERKN3c106ScalarEENKUlvE_clEvENKUlvE1_clEvEUlNS4_4HalfEE_St5arrayIPcLm2EEEEviT0_T1_,(.L_x_11355 - _ZN2at6native29vectorized_elementwise_kernelILi8EZZZNS0_17logit_kernel_cudaERNS_18TensorIteratorBaseERKN3c106ScalarEENKUlvE_clEvENKUlvE1_clEvEUlNS4_4HalfEE_St5arrayIPcLm2EEEEviT0_T1_)
        .other          _ZN2at6native29vectorized_elementwise_kernelILi8EZZZNS0_17logit_kernel_cudaERNS_18TensorIteratorBaseERKN3c106ScalarEENKUlvE_clEvENKUlvE1_clEvEUlNS4_4HalfEE_St5arrayIPcLm2EEEEviT0_T1_,@"STO_CUDA_ENTRY STV_DEFAULT"
_ZN2at6native29vectorized_elementwise_kernelILi8EZZZNS0_17logit_kernel_cudaERNS_18TensorIteratorBaseERKN3c106ScalarEENKUlvE_clEvENKUlvE1_clEvEUlNS4_4HalfEE_St5arrayIPcLm2EEEEviT0_T1_:
.text._ZN2at6native29vectorized_elementwise_kernelILi8EZZZNS0_17logit_kernel_cudaERNS_18TensorIteratorBaseERKN3c106ScalarEENKUlvE_clEvENKUlvE1_clEvEUlNS4_4HalfEE_St5arrayIPcLm2EEEEviT0_T1_:
        /* <DEDUP_REMOVED lines=157> */
.L_x_5447:
[----:B------:R-:W-:-:S13]  /*09d0*/  ISETP.GE.U32.AND P0, PT, R2, R5, PT ;  /* 0x000000050200720c */ /* 0x000fda0003f06070 */
[----:B------:R-:W-:Y:S05]  /*09e0*/  @P0 BRA `(.L_x_5449) ;  /* 0x0000000000300947 */ /* 0x000fea0003800000 */
[----:B0-----:R-:W0:Y:S01]  /*09f0*/  LDC.64 R12, c[0x0][0x388] ;  /* 0x0000e200ff0c7b82 */ /* 0x001e220000000a00 */
[----:B------:R-:W-:Y:S02]  /*0a00*/  IADD3 R15, PT, PT, R3, R2, RZ ;  /* 0x00000002030f7210 */ /* 0x000fe40007ffe0ff */
[----:B------:R-:W-:-:S03]  /*0a10*/  IADD3 R2, PT, PT, R2, 0x80, RZ ;  /* 0x0000008002027810 */ /* 0x000fc60007ffe0ff */
[----:B0-----:R-:W-:-:S05]  /*0a20*/  IMAD.WIDE.U32 R12, R15, 0x2, R12 ;  /* 0x000000020f0c7825 */ /* 0x001fca00078e000c */
[----:B------:R1:W-:Y:S02]  /*0a30*/  STG.E.U16 desc[UR4][R12.64], R7 ;  /* 0x000000070c007986 */ /* 0x0003e4000c101504 */
.L_x_5448:
[----:B------:R-:W-:-:S13]  /*0a40*/  ISETP.GE.U32.AND P0, PT, R2, R5, PT ;  /* 0x000000050200720c */ /* 0x000fda0003f06070 */
[----:B------:R-:W-:Y:S05]  /*0a50*/  @P0 BRA `(.L_x_5450) ;  /* 0x0000000000340947 */ /* 0x000fea0003800000 */
[----:B-1----:R-:W1:Y:S01]  /*0a60*/  LDC.64 R6, c[0x0][0x388] ;  /* 0x0000e200ff067b82 */ /* 0x002e620000000a00 */
[----:B0-----:R-:W-:Y:S02]  /*0a70*/  IADD3 R13, PT, PT, R3, R2, RZ ;  /* 0x00000002030d7210 */ /* 0x001fe40007ffe0ff */
[----:B------:R-:W-:-:S03]  /*0a80*/  IADD3 R2, PT, PT, R2, 0x80, RZ ;  /* 0x0000008002027810 */ /* 0x000fc60007ffe0ff */
[----:B-1----:R-:W-:-:S05]  /*0a90*/  IMAD.WIDE.U32 R6, R13, 0x2, R6 ;  /* 0x000000020d067825 */ /* 0x002fca00078e0006 */
[----:B------:R1:W-:Y:S02]  /*0aa0*/  STG.E.U16 desc[UR4][R6.64], R8 ;  /* 0x0000000806007986 */ /* 0x0003e4000c101504 */
.L_x_5449:
        /* <DEDUP_REMOVED lines=8> */
.L_x_5450:
[----:B------:R-:W-:Y:S05]  /*0b30*/  BSYNC.RELIABLE B1 ;  /* 0x0000000000017941 */ /* 0x000fea0003800100 */
.L_x_5446:
[----:B------:R-:W-:-:S13]  /*0b40*/  ISETP.GE.U32.AND P0, PT, R2, R5, PT ;  /* 0x000000050200720c */ /* 0x000fda0003f06070 */
[----:B-12---:R-:W1:Y:S01]  /*0b50*/  @!P0 LDC.64 R6, c[0x0][0x388] ;  /* 0x0000e200ff068b82 */ /* 0x006e620000000a00 */
[----:B------:R-:W-:Y:S02]  /*0b60*/  @!P0 IADD3 R9, PT, PT, R3, R2, RZ ;  /* 0x0000000203098210 */ /* 0x000fe40007ffe0ff */
[----:B------:R-:W-:-:S03]  /*0b70*/  @!P0 IADD3 R2, PT, PT, R2, 0x80, RZ ;  /* 0x0000008002028810 */ /* 0x000fc60007ffe0ff */
[----:B-1----:R-:W-:-:S05]  /*0b80*/  @!P0 IMAD.WIDE.U32 R6, R9, 0x2, R6 ;  /* 0x0000000209068825 */ /* 0x002fca00078e0006 */
[----:B------:R2:W-:Y:S02]  /*0b90*/  @!P0 STG.E.U16 desc[UR4][R6.64], R10 ;  /* 0x0000000a06008986 */ /* 0x0005e4000c101504 */
.L_x_5451:
[----:B------:R-:W-:Y:S05]  /*0ba0*/  BSYNC.RECONVERGENT B0 ;  /* 0x0000000000007941 */ /* 0x000fea0003800200 */
.L_x_5445:
        /* <DEDUP_REMOVED lines=8> */
.L_x_5444:
[----:B------:R-:W0:Y:S01]  /*0c30*/  S2R R0, SR_TID.X ;  /* 0x0000000000007919 */ /* 0x000e220000002100 */
[----:B------:R-:W1:Y:S02]  /*0c40*/  LDC.64 R4, c[0x0][0x390] ;  /* 0x0000e400ff047b82 */ /* 0x000e640000000a00 */
[----:B-1----:R-:W-:-:S04]  /*0c50*/  IMAD.WIDE.U32 R4, R3, 0x2, R4 ;  /* 0x0000000203047825 */ /* 0x002fc800078e0004 */
[----:B0-----:R-:W-:-:S06]  /*0c60*/  IMAD.WIDE.U32 R6, R0, 0x10, R4 ;  /* 0x0000001000067825 */ /* 0x001fcc00078e0004 */
[----:B------:R-:W2:Y:S02]  /*0c70*/  LDG.E.128 R4, desc[UR4][R6.64] ;  /* 0x0000000406047981 */ /* 0x000ea4000c1e1d00 */
[--C-:B--2---:R-:W-:Y:S02]  /*0c80*/  HADD2.F32 R9, -RZ, R4.reuse.H0_H0 ;  /* 0x20000004ff097230 */ /* 0x104fe40000004100 */
[----:B------:R-:W-:Y:S02]  /*0c90*/  HADD2.F32 R10, -RZ, R4.H1_H1 ;  /* 0x30000004ff0a7230 */ /* 0x000fe40000004100 */
[--C-:B------:R-:W-:Y:S02]  /*0ca0*/  HADD2.F32 R12, -RZ, R5.reuse.H0_H0 ;  /* 0x20000005ff0c7230 */ /* 0x100fe40000004100 */
[----:B------:R-:W-:Y:S01]  /*0cb0*/  FADD.FTZ R2, -R9, 1 ;  /* 0x3f80000009027421 */ /* 0x000fe20000010100 */
[----:B------:R-:W-:Y:S02]  /*0cc0*/  HADD2.F32 R5, -RZ, R5.H1_H1 ;  /* 0x30000005ff057230 */ /* 0x000fe40000004100 */
[----:B------:R-:W-:Y:S01]  /*0cd0*/  FADD.FTZ R8, -R10, 1 ;  /* 0x3f8000000a087421 */ /* 0x000fe20000010100 */
[--C-:B------:R-:W-:Y:S01]  /*0ce0*/  HADD2.F32 R4, -RZ, R6.reuse.H0_H0 ;  /* 0x20000006ff047230 */ /* 0x100fe20000004100 */
[----:B------:R0:W1:Y:S01]  /*0cf0*/  MUFU.RCP R16, R2 ;  /* 0x0000000200107308 */ /* 0x0000620000001000 */
[----:B------:R-:W-:Y:S01]  /*0d00*/  FADD.FTZ R13, -R12, 1 ;  /* 0x3f8000000c0d7421 */ /* 0x000fe20000010100 */
[----:B------:R-:W-:Y:S01]  /*0d10*/  FADD.FTZ R14, -R5, 1 ;  /* 0x3f800000050e7421 */ /* 0x000fe20000010100 */
[----:B------:R-:W-:-:S02]  /*0d20*/  HADD2.F32 R6, -RZ, R6.H1_H1 ;  /* 0x30000006ff067230 */ /* 0x000fc40000004100 */
[----:B------:R-:W-:-:S03]  /*0d30*/  FADD.FTZ R15, -R4, 1 ;  /* 0x3f800000040f7421 */ /* 0x000fc60000010100 */
[----:B------:R2:W3:Y:S01]  /*0d40*/  MUFU.RCP R19, R13 ;  /* 0x0000000d00137308 */ /* 0x0004e20000001000 */
[--C-:B0-----:R-:W-:Y:S02]  /*0d50*/  HADD2.F32 R2, -RZ, R7.reuse.H0_H0 ;  /* 0x20000007ff027230 */ /* 0x101fe40000004100 */
[----:B------:R-:W-:Y:S01]  /*0d60*/  FADD.FTZ R11, -R6, 1 ;  /* 0x3f800000060b7421 */ /* 0x000fe20000010100 */
[----:B------:R-:W-:-:S04]  /*0d70*/  HADD2.F32 R7, -RZ, R7.H1_H1 ;  /* 0x30000007ff077230 */ /* 0x000fc80000004100 */
[----:B------:R0:W4:Y:S01]  /*0d80*/  MUFU.RCP R17, R8 ;  /* 0x0000000800117308 */ /* 0x0001220000001000 */
[----:B--2---:R-:W-:Y:S01]  /*0d90*/  FADD.FTZ R13, -R2, 1 ;  /* 0x3f800000020d7421 */ /* 0x004fe20000010100 */
[----:B-1----:R-:W-:-:S06]  /*0da0*/  FMUL.FTZ R9, R9, R16 ;  /* 0x0000001009097220 */ /* 0x002fcc0000410000 */
[----:B------:R-:W1:Y:S01]  /*0db0*/  MUFU.RCP R14, R14 ;  /* 0x0000000e000e7308 */ /* 0x000e620000001000 */
[----:B0-----:R-:W-:Y:S01]  /*0dc0*/  FADD.FTZ R8, -R7, 1 ;  /* 0x3f80000007087421 */ /* 0x001fe20000010100 */
[----:B---3--:R-:W-:-:S06]  /*0dd0*/  FMUL.FTZ R12, R12, R19 ;  /* 0x000000130c0c7220 */ /* 0x008fcc0000410000 */
[----:B------:R-:W0:Y:S01]  /*0de0*/  MUFU.RCP R15, R15 ;  /* 0x0000000f000f7308 */ /* 0x000e220000001000 */
[----:B----4-:R-:W-:-:S07]  /*0df0*/  FMUL.FTZ R10, R10, R17 ;  /* 0x000000110a0a7220 */ /* 0x010fce0000410000 */
[----:B------:R-:W2:Y:S01]  /*0e00*/  MUFU.RCP R13, R13 ;  /* 0x0000000d000d7308 */ /* 0x000ea20000001000 */
[----:B-1----:R-:W-:-:S07]  /*0e10*/  FMUL.FTZ R14, R5, R14 ;  /* 0x0000000e050e7220 */ /* 0x002fce0000410000 */
[----:B------:R-:W1:Y:S01]  /*0e20*/  MUFU.RCP R11, R11 ;  /* 0x0000000b000b7308 */ /* 0x000e620000001000 */
[----:B0-----:R-:W-:Y:S02]  /*0e30*/  FMUL.FTZ R15, R4, R15 ;  /* 0x0000000f040f7220 */ /* 0x001fe40000410000 */
[----:B------:R-:W0:Y:S05]  /*0e40*/  LDC.64 R4, c[0x0][0x388] ;  /* 0x0000e200ff047b82 */ /* 0x000e2a0000000a00 */
[----:B------:R-:W3:Y:S01]  /*0e50*/  MUFU.RCP R8, R8 ;  /* 0x0000000800087308 */ /* 0x000ee20000001000 */
[----:B--2---:R-:W-:-:S07]  /*0e60*/  FMUL.FTZ R13, R2, R13 ;  /* 0x0000000d020d7220 */ /* 0x004fce0000410000 */
[----:B------:R-:W2:Y:S01]  /*0e70*/  MUFU.LG2 R12, R12 ;  /* 0x0000000c000c7308 */ /* 0x000ea20000000c00 */
[----:B-1----:R-:W-:-:S07]  /*0e80*/  FMUL.FTZ R11, R6, R11 ;  /* 0x0000000b060b7220 */ /* 0x002fce0000410000 */
[----:B------:R-:W1:Y:S01]  /*0e90*/  MUFU.LG2 R14, R14 ;  /* 0x0000000e000e7308 */ /* 0x000e620000000c00 */
[----:B---3--:R-:W-:Y:S01]  /*0ea0*/  FMUL.FTZ R16, R7, R8 ;  /* 0x0000000807107220 */ /* 0x008fe20000410000 */
[----:B0-----:R-:W-:-:S06]  /*0eb0*/  IMAD.WIDE.U32 R4, R3, 0x2, R4 ;  /* 0x0000000203047825 */ /* 0x001fcc00078e0004 */
[----:B------:R-:W0:Y:S01]  /*0ec0*/  MUFU.LG2 R13, R13 ;  /* 0x0000000d000d7308 */ /* 0x000e220000000c00 */
[----:B--2---:R-:W-:Y:S01]  /*0ed0*/  FMUL.FTZ R12, R12, 0.69314718246459960938 ;  /* 0x3f3172180c0c7820 */ /* 0x004fe20000410000 */
[----:B------:R-:W-:-:S06]  /*0ee0*/  IMAD.WIDE.U32 R2, R0, 0x10, R4 ;  /* 0x0000001000027825 */ /* 0x000fcc00078e0004 */
[----:B------:R-:W2:Y:S01]  /*0ef0*/  MUFU.LG2 R9, R9 ;  /* 0x0000000900097308 */ /* 0x000ea20000000c00 */
[----:B-1----:R-:W-:-:S05]  /*0f00*/  FMUL.FTZ R7, R14, 0.69314718246459960938 ;  /* 0x3f3172180e077820 */ /* 0x002fca0000410000 */
[----:B------:R-:W-:Y:S02]  /*0f10*/  F2FP.F16.F32.PACK_AB R5, R7, R12 ;  /* 0x0000000c0705723e */ /* 0x000fe400000000ff */
[----:B------:R-:W1:Y:S01]  /*0f20*/  MUFU.LG2 R10, R10 ;  /* 0x0000000a000a7308 */ /* 0x000e620000000c00 */
[----:B0-----:R-:W-:-:S07]  /*0f30*/  FMUL.FTZ R8, R13, 0.69314718246459960938 ;  /* 0x3f3172180d087820 */ /* 0x001fce0000410000 */
[----:B------:R-:W0:Y:S01]  /*0f40*/  MUFU.LG2 R15, R15 ;  /* 0x0000000f000f7308 */ /* 0x000e220000000c00 */
[----:B--2---:R-:W-:-:S07]  /*0f50*/  FMUL.FTZ R9, R9, 0.69314718246459960938 ;  /* 0x3f31721809097820 */ /* 0x004fce0000410000 */
[----:B------:R-:W2:Y:S01]  /*0f60*/  MUFU.LG2 R11, R11 ;  /* 0x0000000b000b7308 */ /* 0x000ea20000000c00 */
[----:B-1----:R-:W-:-:S05]  /*0f70*/  FMUL.FTZ R10, R10, 0.69314718246459960938 ;  /* 0x3f3172180a0a7820 */ /* 0x002fca0000410000 */
[----:B------:R-:W-:Y:S02]  /*0f80*/  F2FP.F16.F32.PACK_AB R4, R10, R9 ;  /* 0x000000090a04723e */ /* 0x000fe400000000ff */
[----:B------:R-:W1:Y:S01]  /*0f90*/  MUFU.LG2 R16, R16 ;  /* 0x0000001000107308 */ /* 0x000e620000000c00 */
[----:B0-----:R-:W-:Y:S01]  /*0fa0*/  FMUL.FTZ R6, R15, 0.69314718246459960938 ;  /* 0x3f3172180f067820 */ /* 0x001fe20000410000 */
[----:B--2---:R-:W-:-:S05]  /*0fb0*/  FMUL.FTZ R11, R11, 0.69314718246459960938 ;  /* 0x3f3172180b0b7820 */ /* 0x004fca0000410000 */
[----:B------:R-:W-:Y:S01]  /*0fc0*/  F2FP.F16.F32.PACK_AB R6, R11, R6 ;  /* 0x000000060b06723e */ /* 0x000fe200000000ff */
[----:B-1----:R-:W-:-:S05]  /*0fd0*/  FMUL.FTZ R13, R16, 0.69314718246459960938 ;  /* 0x3f317218100d7820 */ /* 0x002fca0000410000 */
[----:B------:R-:W-:-:S05]  /*0fe0*/  F2FP.F16.F32.PACK_AB R7, R13, R8 ;  /* 0x000000080d07723e */ /* 0x000fca00000000ff */
[----:B------:R-:W-:Y:S01]  /*0ff0*/  STG.E.128 desc[UR4][R2.64], R4 ;  /* 0x0000000402007986 */ /* 0x000fe2000c101d04 */
[----:B------:R-:W-:Y:S05]  /*1000*/  EXIT ;  /* 0x000000000000794d */ /* 0x000fea0003800000 */
.L_x_5452:
        /* <DEDUP_REMOVED lines=15> */
.L_x_11355:


//--------------------- .text._ZN2at6native18elementwise_kernelILi128ELi4EZNS0_15gpu_kernel_implIZZZNS0_17logit_kernel_cudaERNS_18TensorIteratorBaseERKN3c106ScalarEENKUlvE_clEvENKUlvE0_clEvEUlfE0_EEvS4_RKT_EUliE_EEviT1_ --------------------------
	.section	.text._ZN2at6native18elementwise_kernelILi128ELi4EZNS0_15gpu_kernel_implIZZZNS0_17logit_kernel_cudaERNS_18TensorIteratorBaseERKN3c106ScalarEENKUlvE_clEvENKUlvE0_clEvEUlfE0_EEvS4_RKT_EUliE_EEviT1_,"ax",@progbits
	.align	128
        .global         _ZN2at6native18elementwise_kernelILi128ELi4EZNS0_15gpu_kernel_implIZZZNS0_17logit_kernel_cudaERNS_18TensorIteratorBaseERKN3c106ScalarEENKUlvE_clEvENKUlvE0_clEvEUlfE0_EEvS4_RKT_EUliE_EEviT1_
        .type           _ZN2at6native18elementwise_kernelILi128ELi4EZNS0_15gpu_kernel_implIZZZNS0_17logit_kernel_cudaERNS_18TensorIteratorBaseERKN3c106ScalarEENKUlvE_clEvENKUlvE0_clEvEUlfE0_EEvS4_RKT_EUliE_EEviT1_,@function
        .size           _ZN2at6native18elementwise_kernelILi128ELi4EZNS0_15gpu_kernel_implIZZZNS0_17logit_kernel_cudaERNS_18TensorIteratorBaseERKN3c106ScalarEENKUlvE_clEvENKUlvE0_clEvEUlfE0_EEvS4_RKT_EUliE_EEviT1_,(.L_x_11356 - _ZN2at6native18elementwise_kernelILi128ELi4EZNS0_15gpu_kernel_implIZZZNS0_17logit_kernel_cudaERNS_18TensorIteratorBaseERKN3c106ScalarEENKUlvE_clEvENKUlvE0_clEvEUlfE0_EEvS4_RKT_EUliE_EEviT1_)
        .other          _ZN2at6native18elementwise_kernelILi128ELi4EZNS0_15gpu_kernel_implIZZZNS0_17logit_kernel_cudaERNS_18TensorIteratorBaseERKN3c106ScalarEENKUlvE_clEvENKUlvE0_clEvEUlfE0_EEvS4_RKT_EUliE_EEviT1_,@"STO_CUDA_ENTRY STV_DEFAULT"
_ZN2at6native18elementwise_kernelILi128ELi4EZNS0_15gpu_kernel_implIZZZNS0_17logit_kernel_cudaERNS_18TensorIteratorBaseERKN3c106ScalarEENKUlvE_clEvENKUlvE0_clEvEUlfE0_EEvS4_RKT_EUliE_EEviT1_:
.text._ZN2at6native18elementwise_kernelILi128ELi4EZNS0_15gpu_kernel_implIZZZNS0_17logit_kernel_cudaERNS_18TensorIteratorBaseERKN3c106ScalarEENKUlvE_clEvENKUlvE0_clEvEUlfE0_EEvS4_RKT_EUliE_EEviT1_:
        /* <DEDUP_REMOVED lines=321> */
.L_x_5455:
[----:B------:R-:W0:Y:S01]  /*1410*/  LDCU.64 UR6, c[0x0][0x588] ;  /* 0x0000b100ff0677ac */ /* 0x000e220008000a00 */
[----:B------:R-:W-:Y:S01]  /*1420*/  BSSY.RECONVERGENT B6, `(.L_x_5456) ;  /* 0x00000dd000067945 */ /* 0x000fe20003800200 */
        /* <DEDUP_REMOVED lines=14> */
[----:B--2---:R0:W1:Y:S01]  /*1510*/  I2F.S16 R0, R2 ;  /* 0x0000000200007306 */ /* 0x0040620000101400 */
[----:B------:R-:W-:Y:S05]  /*1520*/  BRA `(.L_x_5462) ;  /* 0x0000000c00307947 */ /* 0x000fea0003800000 */
.L_x_5460:
[----:B------:R-:W2:Y:S02]  /*1530*/  LDG.E.U8 R0, desc[UR36][R2.64] ;  /* 0x0000002402007981 */ /* 0x000ea4000c1e1100 */
[----:B--2---:R-:W-:Y:S01]  /*1540*/  I2FP.F32.U32 R0, R0 ;  /* 0x0000000000007245 */ /* 0x004fe20000201000 */
[----:B------:R-:W-:Y:S06]  /*1550*/  BRA `(.L_x_5462) ;  /* 0x0000000c00247947 */ /* 0x000fec0003800000 */
.L_x_5459:
        /* <DEDUP_REMOVED lines=9> */
.L_x_5464:
[----:B------:R-:W2:Y:S02]  /*15f0*/  LDG.E R0, desc[UR36][R2.64] ;  /* 0x0000002402007981 */ /* 0x000ea4000c1e1900 */
[----:B--2---:R-:W-:Y:S01]  /*1600*/  I2FP.F32.S32 R0, R0 ;  /* 0x0000000000007245 */ /* 0x004fe20000201400 */
[----:B------:R-:W-:Y:S06]  /*1610*/  BRA `(.L_x_5462) ;  /* 0x0000000800f47947 */ /* 0x000fec0003800000 */
.L_x_5463:
[----:B------:R-:W2:Y:S02]  /*1620*/  LDG.E.U16 R0, desc[UR36][R2.64] ;  /* 0x0000002402007981 */ /* 0x000ea4000c1e1500 */
[----:B--2---:R-:W0:Y:S01]  /*1630*/  I2F.S16 R0, R0 ;  /* 0x0000000000007306 */ /* 0x004e220000101400 */
[----:B------:R-:W-:Y:S05]  /*1640*/  BRA `(.L_x_5462) ;  /* 0x0000000800e87947 */ /* 0x000fea0003800000 */
.L_x_5458:
        /* <DEDUP_REMOVED lines=8> */
.L_x_5466:
[----:B------:R-:W2:Y:S02]  /*16d0*/  LDG.E.U16 R0, desc[UR36][R2.64] ;  /* 0x0000002402007981 */ /* 0x000ea4000c1e1500 */
[----:B--2---:R-:W-:Y:S01]  /*16e0*/  HADD2.F32 R0, -RZ, R0.H0_H0 ;  /* 0x20000000ff007230 */ /* 0x004fe20000004100 */
[----:B------:R-:W-:Y:S06]  /*16f0*/  BRA `(.L_x_5462) ;  /* 0x0000000800bc7947 */ /* 0x000fec0003800000 */
.L_x_5465:
        /* <DEDUP_REMOVED lines=8> */
.L_x_5468:
[----:B------:R-:W2:Y:S02]  /*1780*/  LDG.E.U16 R0, desc[UR36][R2.64] ;  /* 0x0000002402007981 */ /* 0x000ea4000c1e1500 */
[----:B--2---:R-:W-:Y:S01]  /*1790*/  HADD2.F32 R0, -RZ, R0.H0_H0 ;  /* 0x20000000ff007230 */ /* 0x004fe20000004100 */
[----:B------:R-:W-:Y:S06]  /*17a0*/  BRA `(.L_x_5462) ;  /* 0x0000000800907947 */ /* 0x000fec0003800000 */
.L_x_5467:
[----:B------:R-:W2:Y:S01]  /*17b0*/  LDG.E.64 R2, desc[UR36][R2.64] ;  /* 0x0000002402027981 */ /* 0x000ea2000c1e1b00 */
[----:B------:R-:W-:Y:S01]  /*17c0*/  UMOV UR4, 0xf0000000 ;  /* 0xf000000000047882 */ /* 0x000fe20000000000 */
[----:B------:R-:W-:Y:S01]  /*17d0*/  UMOV UR5, 0x380fffff ;  /* 0x380fffff00057882 */ /* 0x000fe20000000000 */
[----:B--2---:R-:W0:Y:S01]  /*17e0*/  F2F.F32.F64 R0, R2 ;  /* 0x0000000200007310 */ /* 0x004e220000301000 */
[----:B------:R-:W-:-:S14]  /*17f0*/  DSETP.GEU.AND P0, PT, |R2|, UR4, PT ;  /* 0x0000000402007e2a */ /* 0x000fdc000bf0e200 */
[----:B0-----:R-:W-:Y:S01]  /*1800*/  @!P0 FMUL R0, R0, 1.175494350822287508e-38 ;  /* 0x0080000000008820 */ /* 0x001fe20000400000 */
[----:B------:R-:W-:Y:S06]  /*1810*/  BRA `(.L_x_5462) ;  /* 0x0000000800747947 */ /* 0x000fec0003800000 */
.L_x_5457:
        /* <DEDUP_REMOVED lines=12> */
.L_x_5471:
[----:B------:R-:W2:Y:S01]  /*18e0*/  LDG.E.64 R2, desc[UR36][R2.64] ;  /* 0x0000002402027981 */ /* 0x000ea2000c1e1b00 */
[----:B------:R-:W-:Y:S01]  /*18f0*/  UMOV UR4, 0xf0000000 ;  /* 0xf000000000047882 */ /* 0x000fe20000000000 */
[----:B------:R-:W-:Y:S01]  /*1900*/  UMOV UR5, 0x380fffff ;  /* 0x380fffff00057882 */ /* 0x000fe20000000000 */
[----:B--2---:R-:W0:Y:S01]  /*1910*/  F2F.F32.F64 R0, R2 ;  /* 0x0000000200007310 */ /* 0x004e220000301000 */
[----:B------:R-:W-:-:S14]  /*1920*/  DSETP.GEU.AND P0, PT, |R2|, UR4, PT ;  /* 0x0000000402007e2a */ /* 0x000fdc000bf0e200 */
[----:B0-----:R-:W-:Y:S01]  /*1930*/  @!P0 FMUL R0, R0, 1.175494350822287508e-38 ;  /* 0x0080000000008820 */ /* 0x001fe20000400000 */
[----:B------:R-:W-:Y:S06]  /*1940*/  BRA `(.L_x_5462) ;  /* 0x0000000800287947 */ /* 0x000fec0003800000 */
.L_x_5470:
        /* <DEDUP_REMOVED lines=23> */
[----:B------:R-:W-:Y:S01]  /*1ac0*/  LOP3.LUT R0, R5, 0x80000000, R0, 0xf8, !PT ;  /* 0x8000000005007812 */ /* 0x000fe200078ef800 */
[----:B------:R-:W-:Y:S06]  /*1ad0*/  BRA `(.L_x_5462) ;  /* 0x0000000400c47947 */ /* 0x000fec0003800000 */
.L_x_5473:
        /* <DEDUP_REMOVED lines=12> */
.L_x_5472:
[----:B------:R-:W2:Y:S02]  /*1ba0*/  LDG.E.U16 R0, desc[UR36][R2.64] ;  /* 0x0000002402007981 */ /* 0x000ea4000c1e1500 */
[----:B--2---:R-:W-:Y:S01]  /*1bb0*/  IMAD.U32 R0, R0, 0x10000, RZ ;  /* 0x0001000000007824 */ /* 0x004fe200078e00ff */
[----:B------:R-:W-:Y:S06]  /*1bc0*/  BRA `(.L_x_5462) ;  /* 0x0000000400887947 */ /* 0x000fec0003800000 */
.L_x_5469:
        /* <DEDUP_REMOVED lines=11> */
.L_x_5476:
        /* <DEDUP_REMOVED lines=20> */
.L_x_5478:
[----:B------:R-:W-:Y:S05]  /*1dc0*/  BSYNC.RECONVERGENT B0 ;  /* 0x0000000000007941 */ /* 0x000fea0003800200 */
.L_x_5477:
[----:B------:R-:W-:Y:S02]  /*1dd0*/  SHF.L.U32 R0, R0, 0x14, RZ ;  /* 0x0000001400007819 */ /* 0x000fe400000006ff */
[----:B------:R-:W-:-:S04]  /*1de0*/  LEA R2, R2, 0x3b800000, 0x17 ;  /* 0x3b80000002027811 */ /* 0x000fc800078eb8ff */
[----:B------:R-:W-:Y:S01]  /*1df0*/  LOP3.LUT R0, R2, R0, R7, 0xfe, !PT ;  /* 0x0000000002007212 */ /* 0x000fe200078efe07 */
[----:B------:R-:W-:Y:S06]  /*1e00*/  BRA `(.L_x_5462) ;  /* 0x0000000000f87947 */ /* 0x000fec0003800000 */
.L_x_5475:
        /* <DEDUP_REMOVED lines=20> */
.L_x_5480:
[----:B------:R-:W-:Y:S05]  /*1f50*/  BSYNC.RECONVERGENT B0 ;  /* 0x0000000000007941 */ /* 0x000fea0003800200 */
.L_x_5479:
[----:B------:R-:W-:Y:S01]  /*1f60*/  IMAD.SHL.U32 R0, R0, 0x200000, RZ ;  /* 0x0020000000007824 */ /* 0x000fe200078e00ff */
[----:B------:R-:W-:-:S04]  /*1f70*/  LEA R2, R2, 0x37800000, 0x17 ;  /* 0x3780000002027811 */ /* 0x000fc800078eb8ff */
[----:B------:R-:W-:Y:S01]  /*1f80*/  LOP3.LUT R0, R2, R0, R7, 0xfe, !PT ;  /* 0x0000000002007212 */ /* 0x000fe200078efe07 */
[----:B------:R-:W-:Y:S06]  /*1f90*/  BRA `(.L_x_5462) ;  /* 0x0000000000947947 */ /* 0x000fec0003800000 */
.L_x_5474:
[----:B------:R-:W-:-:S09]  /*1fa0*/  UISETP.NE.AND UP0, UPT, UR4, 0x1c, UPT ;  /* 0x0000001c0400788c */ /* 0x000fd2000bf05270 */
[----:B------:R-:W-:Y:S05]  /*1fb0*/  BRA.U !UP0, `(.L_x_5481) ;  /* 0x0000000108847547 */ /* 0x000fea000b800000 */
[----:B------:R-:W-:-:S09]  /*1fc0*/  UISETP.NE.AND UP0, UPT, UR4, 0x1d, UPT ;  /* 0x0000001d0400788c */ /* 0x000fd2000bf05270 */
[----:B------:R-:W-:Y:S05]  /*1fd0*/  BRA.U !UP0, `(.L_x_5482) ;  /* 0x0000000108707547 */ /* 0x000fea000b800000 */
[----:B------:R-:W-:-:S09]  /*1fe0*/  UISETP.NE.AND UP0, UPT, UR4, 0x2c, UPT ;  /* 0x0000002c0400788c */ /* 0x000fd2000bf05270 */
[----:B------:R-:W-:Y:S05]  /*1ff0*/  BRA.U !UP0, `(.L_x_5483) ;  /* 0x0000000108487547 */ /* 0x000fea000b800000 */
.L_x_5461:
        /* <DEDUP_REMOVED lines=16> */
.L_x_5484:
[----:B------:R-:W-:Y:S01]  /*2100*/  MOV R0, RZ ;  /* 0x000000ff00007202 */ /* 0x000fe20000000f00 */
[----:B------:R-:W-:Y:S06]  /*2110*/  BRA `(.L_x_5462) ;  /* 0x0000000000347947 */ /* 0x000fec0003800000 */
.L_x_5483:
[----:B------:R-:W2:Y:S01]  /*2120*/  LDG.E.U8 R2, desc[UR36][R2.64] ;  /* 0x0000002402027981 */ /* 0x000ea2000c1e1100 */
[----:B------:R-:W-:Y:S01]  /*2130*/  IMAD.MOV.U32 R0, RZ, RZ, 0x400000 ;  /* 0x00400000ff007424 */ /* 0x000fe200078e00ff */
[----:B--2---:R-:W-:-:S13]  /*2140*/  ISETP.NE.AND P0, PT, R2, RZ, PT ;  /* 0x000000ff0200720c */ /* 0x004fda0003f05270 */
[----:B------:R-:W-:Y:S05]  /*2150*/  @!P0 BRA `(.L_x_5462) ;  /* 0x0000000000248947 */ /* 0x000fea0003800000 */
[----:B------:R-:W-:-:S13]  /*2160*/  ISETP.NE.AND P0, PT, R2, 0xff, PT ;  /* 0x000000ff0200780c */ /* 0x000fda0003f05270 */
[----:B------:R-:W-:Y:S01]  /*2170*/  @!P0 IMAD.MOV.U32 R0, RZ, RZ, 0x7f800001 ;  /* 0x7f800001ff008424 */ /* 0x000fe200078e00ff */
[----:B------:R-:W-:Y:S01]  /*2180*/  @P0 SHF.L.U32 R0, R2, 0x17, RZ ;  /* 0x0000001702000819 */ /* 0x000fe200000006ff */
[----:B------:R-:W-:Y:S06]  /*2190*/  BRA `(.L_x_5462) ;  /* 0x0000000000147947 */ /* 0x000fec0003800000 */
.L_x_5482:
[----:B------:R-:W2:Y:S02]  /*21a0*/  LDG.E.64 R2, desc[UR36][R2.64] ;  /* 0x0000002402027981 */ /* 0x000ea4000c1e1b00 */
[----:B--2---:R0:W1:Y:S01]  /*21b0*/  I2F.U64 R0, R2 ;  /* 0x0000000200007312 */ /* 0x0040620000301000 */
[----:B------:R-:W-:Y:S05]  /*21c0*/  BRA `(.L_x_5462) ;  /* 0x0000000000087947 */ /* 0x000fea0003800000 */
.L_x_5481:
[----:B------:R-:W2:Y:S02]  /*21d0*/  LDG.E R0, desc[UR36][R2.64] ;  /* 0x0000002402007981 */ /* 0x000ea4000c1e1900 */
[----:B--2---:R-:W-:-:S07]  /*21e0*/  I2FP.F32.U32 R0, R0 ;  /* 0x0000000000007245 */ /* 0x004fce0000201000 */
.L_x_5462:
[----:B------:R-:W-:Y:S05]  /*21f0*/  BSYNC.RECONVERGENT B6 ;  /* 0x0000000000067941 */ /* 0x000fea0003800200 */
.L_x_5456:
[----:B------:R-:W0:Y:S01]  /*2200*/  LDCU UR4, c[0x0][0x590] ;  /* 0x0000b200ff0477ac */ /* 0x000e220008000800 */
[----:B------:R-:W-:Y:S01]  /*2210*/  BSSY.RECONVERGENT B0, `(.L_x_5485) ;  /* 0x0000009000007945 */ /* 0x000fe20003800200 */
[----:B------:R-:W2:Y:S01]  /*2220*/  LDCU UR5, c[0x0][0x590] ;  /* 0x0000b200ff0577ac */ /* 0x000ea20008000800 */
[----:B01---5:R-:W-:Y:S01]  /*2230*/  FSETP.GEU.FTZ.AND P0, PT, R0, UR4, PT ;  /* 0x0000000400007c0b */ /* 0x023fe2000bf1e000 */
[----:B--234-:R-:W-:-:S12]  /*2240*/  IMAD.U32 R2, RZ, RZ, UR5 ;  /* 0x00000005ff027e24 */ /* 0x01cfd8000f8e00ff */
[----:B------:R-:W-:Y:S05]  /*2250*/  @!P0 BRA `(.L_x_5486) ;  /* 0x0000000000108947 */ /* 0x000fea0003800000 */
[----:B------:R-:W0:Y:S01]  /*2260*/  LDCU UR4, c[0x0][0x594] ;  /* 0x0000b280ff0477ac */ /* 0x000e220008000800 */
[----:B------:R-:W-:Y:S01]  /*2270*/  IMAD.MOV.U32 R2, RZ, RZ, R0 ;  /* 0x000000ffff027224 */ /* 0x000fe200078e0000 */
[----:B0-----:R-:W-:-:S13]  /*2280*/  FSETP.GT.FTZ.AND P0, PT, R0, UR4, PT ;  /* 0x0000000400007c0b */ /* 0x001fda000bf14000 */
[----:B------:R-:W0:Y:S02]  /*2290*/  @P0 LDC R2, c[0x0][0x594] ;  /* 0x00016500ff020b82 */ /* 0x000e240000000800 */
.L_x_5486:
[----:B------:R-:W-:Y:S05]  /*22a0*/  BSYNC.RECONVERGENT B0 ;  /* 0x0000000000007941 */ /* 0x000fea0003800200 */
.L_x_5485:
[----:B0-----:R-:W-:Y:S01]  /*22b0*/  FADD.FTZ R0, -R2, 1 ;  /* 0x3f80000002007421 */ /* 0x001fe20000010100 */
[----:B------:R-:W0:Y:S03]  /*22c0*/  LDCU.64 UR6, c[0x0][0x580] ;  /* 0x0000b000ff0677ac */ /* 0x000e260008000a00 */
[----:B------:R-:W1:Y:S01]  /*22d0*/  MUFU.RCP R5, R0 ;  /* 0x0000000000057308 */ /* 0x000e620000001000 */
[----:B------:R-:W-:-:S04]  /*22e0*/  UPRMT UR4, UR41, 0x9910, URZ ;  /* 0x0000991029047896 */ /* 0x000fc800080000ff */
[----:B------:R-:W-:Y:S01]  /*22f0*/  UISETP.GT.AND UP0, UPT, UR4, 0x9, UPT ;  /* 0x000000090400788c */ /* 0x000fe2000bf04270 */
[----:B-1----:R-:W-:Y:S01]  /*2300*/  FMUL.FTZ R5, R5, R2 ;  /* 0x0000000205057220 */ /* 0x002fe20000410000 */
[----:B0-----:R-:W-:-:S03]  /*2310*/  IADD3 R2, P0, PT, R16, UR6, RZ ;  /* 0x0000000610027c10 */ /* 0x001fc6000ff1e0ff */
[----:B------:R-:W0:Y:S01]  /*2320*/  MUFU.LG2 R4, R5 ;  /* 0x0000000500047308 */ /* 0x000e220000000c00 */
[----:B------:R-:W-:Y:S01]  /*2330*/  IADD3.X R3, PT, PT, RZ, UR7, RZ, P0, !PT ;  /* 0x00000007ff037c10 */ /* 0x000fe200087fe4ff */
[----:B0-----:R-:W-:Y:S02]  /*2340*/  FMUL.FTZ R4, R4, 0.69314718246459960938 ;  /* 0x3f31721804047820 */ /* 0x001fe40000410000 */
        /* <DEDUP_REMOVED lines=12> */
.L_x_5490:
[----:B------:R-:W0:Y:S02]  /*2410*/  F2I.S64.TRUNC R4, R4 ;  /* 0x0000000400047311 */ /* 0x000e24000020d900 */
[----:B0-----:R-:W-:-:S05]  /*2420*/  IMAD.MOV.U32 R7, RZ, RZ, R4 ;  /* 0x000000ffff077224 */ /* 0x001fca00078e0004 */
[----:B------:R1:W-:Y:S01]  /*2430*/  STG.E.U8 desc[UR36][R2.64], R7 ;  /* 0x0000000702007986 */ /* 0x0003e2000c101124 */
[----:B------:R-:W-:Y:S05]  /*2440*/  BRA `(.L_x_5492) ;  /* 0x0000000c002c7947 */ /* 0x000fea0003800000 */
.L_x_5489:
        /* <DEDUP_REMOVED lines=9> */
.L_x_5494:
[----:B------:R-:W0:Y:S02]  /*24e0*/  F2I.FTZ.TRUNC.NTZ R5, R4 ;  /* 0x0000000400057305 */ /* 0x000e24000021f100 */
[----:B0-----:R3:W-:Y:S01]  /*24f0*/  STG.E desc[UR36][R2.64], R5 ;  /* 0x0000000502007986 */ /* 0x0017e2000c101924 */
[----:B------:R-:W-:Y:S05]  /*2500*/  BRA `(.L_x_5492) ;  /* 0x0000000800fc7947 */ /* 0x000fea0003800000 */
.L_x_5493:
[----:B------:R-:W0:Y:S02]  /*2510*/  F2I.FTZ.TRUNC.NTZ R5, R4 ;  /* 0x0000000400057305 */ /* 0x000e24000021f100 */
[----:B0-----:R2:W-:Y:S01]  /*2520*/  STG.E.U16 desc[UR36][R2.64], R5 ;  /* 0x0000000502007986 */ /* 0x0015e2000c101524 */
[----:B------:R-:W-:Y:S05]  /*2530*/  BRA `(.L_x_5492) ;  /* 0x0000000800f07947 */ /* 0x000fea0003800000 */
.L_x_5488:
        /* <DEDUP_REMOVED lines=8> */
.L_x_5496:
[----:B------:R-:W-:-:S05]  /*25c0*/  F2FP.F16.F32.PACK_AB R4, RZ, R4 ;  /* 0x00000004ff04723e */ /* 0x000fca00000000ff */
[----:B------:R0:W-:Y:S01]  /*25d0*/  STG.E.U16 desc[UR36][R2.64], R4 ;  /* 0x0000000402007986 */ /* 0x0001e2000c101524 */
[----:B------:R-:W-:Y:S05]  /*25e0*/  BRA `(.L_x_5492) ;  /* 0x0000000800c47947 */ /* 0x000fea0003800000 */
.L_x_5495:
[----:B------:R-:W-:-:S09]  /*25f0*/  UISETP.NE.AND UP0, UPT, UR4, 0x7, UPT ;  /* 0x000000070400788c */ /* 0x000fd2000bf05270 */
[----:B------:R-:W-:Y:S05]  /*2600*/  BRA.U !UP0, `(.L_x_5497) ;  /* 0x00000001082c7547 */ /* 0x000fea000b800000 */
[----:B------:R-:W-:-:S09]  /*2610*/  UISETP.NE.AND UP0, UPT, UR4, 0x8, UPT ;  /* 0x000000080400788c */ /* 0x000fd2000bf05270 */
[----:B------:R-:W-:Y:S05]  /*2620*/  BRA.U !UP0, `(.L_x_5498) ;  /* 0x0000000108147547 */ /* 0x000fea000b800000 */
[----:B------:R-:W-:-:S09]  /*2630*/  UISETP.NE.AND UP0, UPT, UR4, 0x9, UPT ;  /* 0x000000090400788c */ /* 0x000fd2000bf05270 */
[----:B------:R-:W-:Y:S05]  /*2640*/  BRA.U UP0, `(.L_x_5491) ;  /* 0x0000000900187547 */ /* 0x000fea000b800000 */
[----:B------:R-:W-:-:S05]  /*2650*/  IMAD.MOV.U32 R5, RZ, RZ, RZ ;  /* 0x000000ffff057224 */ /* 0x000fca00078e00ff */
[----:B------:R0:W-:Y:S01]  /*2660*/  STG.E.64 desc[UR36][R2.64], R4 ;  /* 0x0000000402007986 */ /* 0x0001e2000c101b24 */
[----:B------:R-:W-:Y:S05]  /*2670*/  BRA `(.L_x_5492) ;  /* 0x0000000800a07947 */ /* 0x000fea0003800000 */
.L_x_5498:
[----:B------:R-:W-:-:S04]  /*2680*/  F2FP.F16.F32.PACK_AB R5, RZ, R4 ;  /* 0x00000004ff05723e */ /* 0x000fc800000000ff */
[----:B------:R-:W-:-:S05]  /*2690*/  PRMT R5, R5, 0x5410, RZ ;  /* 0x0000541005057816 */ /* 0x000fca00000000ff */
[----:B------:R0:W-:Y:S01]  /*26a0*/  STG.E desc[UR36][R2.64], R5 ;  /* 0x0000000502007986 */ /* 0x0001e2000c101924 */
[----:B------:R-:W-:Y:S05]  /*26b0*/  BRA `(.L_x_5492) ;  /* 0x0000000800907947 */ /* 0x000fea0003800000 */
.L_x_5497:
[----:B------:R-:W-:-:S06]  /*26c0*/  FMUL.FTZ R4, R4, 1 ;  /* 0x3f80000004047820 */ /* 0x000fcc0000410000 */
[----:B------:R-:W0:Y:S02]  /*26d0*/  F2F.F64.F32 R4, R4 ;  /* 0x0000000400047310 */ /* 0x000e240000201800 */
[----:B0-----:R0:W-:Y:S01]  /*26e0*/  STG.E.64 desc[UR36][R2.64], R4 ;  /* 0x0000000402007986 */ /* 0x0011e2000c101b24 */
[----:B------:R-:W-:Y:S05]  /*26f0*/  BRA `(.L_x_5492) ;  /* 0x0000000800807947 */ /* 0x000fea0003800000 */
.L_x_5487:
        /* <DEDUP_REMOVED lines=12> */
.L_x_5501:
[----:B------:R-:W-:Y:S01]  /*27c0*/  FMUL.FTZ R4, R4, 1 ;  /* 0x3f80000004047820 */ /* 0x000fe20000410000 */
[----:B------:R-:W-:-:S05]  /*27d0*/  CS2R R6, SRZ ;  /* 0x0000000000067805 */ /* 0x000fca000001ff00 */
[----:B------:R-:W0:Y:S02]  /*27e0*/  F2F.F64.F32 R4, R4 ;  /* 0x0000000400047310 */ /* 0x000e240000201800 */
[----:B0-----:R0:W-:Y:S01]  /*27f0*/  STG.E.128 desc[UR36][R2.64], R4 ;  /* 0x0000000402007986 */ /* 0x0011e2000c101d24 */
[----:B------:R-:W-:Y:S05]  /*2800*/  BRA `(.L_x_5492) ;  /* 0x00000008003c7947 */ /* 0x000fea0003800000 */
.L_x_5500:
        /* <DEDUP_REMOVED lines=8> */
[----:B------:R-:W-:Y:S01]  /*2890*/  HFMA2 R0, -RZ, RZ, 0, 7.569789886474609375e-06 ;  /* 0x0000007fff007431 */ /* 0x000fe200000001ff */
        /* <DEDUP_REMOVED lines=9> */
.L_x_5505:
[----:B------:R-:W-:Y:S05]  /*2930*/  BSYNC.RECONVERGENT B0 ;  /* 0x0000000000007941 */ /* 0x000fea0003800200 */
.L_x_5504:
[----:B------:R-:W-:-:S05]  /*2940*/  LOP3.LUT R7, R0, 0x80, R7, 0xf8, !PT ;  /* 0x0000008000077812 */ /* 0x000fca00078ef807 */
[----:B------:R0:W-:Y:S01]  /*2950*/  STG.E.U8 desc[UR36][R2.64], R7 ;  /* 0x0000000702007986 */ /* 0x0001e2000c101124 */
[----:B------:R-:W-:Y:S05]  /*2960*/  BRA `(.L_x_5492) ;  /* 0x0000000400e47947 */ /* 0x000fea0003800000 */
.L_x_5503:
        /* <DEDUP_REMOVED lines=14> */
.L_x_5507:
[----:B------:R-:W-:Y:S05]  /*2a50*/  BSYNC.RECONVERGENT B0 ;  /* 0x0000000000007941 */ /* 0x000fea0003800200 */
.L_x_5506:
[----:B------:R-:W-:-:S05]  /*2a60*/  LOP3.LUT R5, R0, 0x80, R7, 0xf8, !PT ;  /* 0x0000008000057812 */ /* 0x000fca00078ef807 */
[----:B------:R0:W-:Y:S01]  /*2a70*/  STG.E.U8 desc[UR36][R2.64], R5 ;  /* 0x0000000502007986 */ /* 0x0001e2000c101124 */
[----:B------:R-:W-:Y:S05]  /*2a80*/  BRA `(.L_x_5492) ;  /* 0x00000004009c7947 */ /* 0x000fea0003800000 */
.L_x_5502:
[----:B------:R-:W-:-:S05]  /*2a90*/  F2FP.BF16.F32.PACK_AB R4, RZ, R4 ;  /* 0x00000004ff04723e */ /* 0x000fca00000010ff */
[----:B------:R0:W-:Y:S01]  /*2aa0*/  STG.E.U16 desc[UR36][R2.64], R4 ;  /* 0x0000000402007986 */ /* 0x0001e2000c101524 */
[----:B------:R-:W-:Y:S05]  /*2ab0*/  BRA `(.L_x_5492) ;  /* 0x0000000400907947 */ /* 0x000fea0003800000 */
.L_x_5499:
        /* <DEDUP_REMOVED lines=11> */
.L_x_5510:
        /* <DEDUP_REMOVED lines=12> */
.L_x_5513:
[----:B------:R-:W-:-:S04]  /*2c30*/  SHF.R.U32.HI R0, RZ, 0x14, R4 ;  /* 0x00000014ff007819 */ /* 0x000fc80000011604 */
[----:B------:R-:W-:-:S04]  /*2c40*/  LOP3.LUT R5, R0, 0x1, RZ, 0xc0, !PT ;  /* 0x0000000100057812 */ /* 0x000fc800078ec0ff */
[----:B------:R-:W-:-:S04]  /*2c50*/  IADD3 R0, PT, PT, R4, 0x487ffff, R5 ;  /* 0x0487ffff04007810 */ /* 0x000fc80007ffe005 */
[----:B------:R-:W-:-:S04]  /*2c60*/  SHF.R.U32.HI R0, RZ, 0x14, R0 ;  /* 0x00000014ff007819 */ /* 0x000fc80000011600 */
[----:B------:R-:W-:-:S07]  /*2c70*/  LOP3.LUT R5, R0, 0xff, RZ, 0xc0, !PT ;  /* 0x000000ff00057812 */ /* 0x000fce00078ec0ff */
.L_x_5514:
[----:B------:R-:W-:-:S04]  /*2c80*/  SHF.R.U32.HI R4, RZ, 0x18, R4 ;  /* 0x00000018ff047819 */ /* 0x000fc80000011604 */
[----:B------:R-:W-:-:S04]  /*2c90*/  LOP3.LUT R5, R5, 0x80, R4, 0xf8, !PT ;  /* 0x0000008005057812 */ /* 0x000fc800078ef804 */
[----:B------:R-:W-:-:S07]  /*2ca0*/  PRMT R0, R5, 0x7610, R0 ;  /* 0x0000761005007816 */ /* 0x000fce0000000000 */
.L_x_5512:
[----:B------:R-:W-:Y:S05]  /*2cb0*/  BSYNC.RECONVERGENT B0 ;  /* 0x0000000000007941 */ /* 0x000fea0003800200 */
.L_x_5511:
[----:B------:R0:W-:Y:S01]  /*2cc0*/  STG.E.U8 desc[UR36][R2.64], R0 ;  /* 0x0000000002007986 */ /* 0x0001e2000c101124 */
[----:B------:R-:W-:Y:S05]  /*2cd0*/  BRA `(.L_x_5492) ;  /* 0x0000000400087947 */ /* 0x000fea0003800000 */
.L_x_5509:
[----:B------:R-:W-:Y:S01]  /*2ce0*/  LOP3.LUT R5, R4, 0x7fffffff, RZ, 0xc0, !PT ;  /* 0x7fffffff04057812 */ /* 0x000fe200078ec0ff */
[----:B------:R-:W-:Y:S01]  /*2cf0*/  BSSY.RECONVERGENT B0, `(.L_x_5515) ;  /* 0x0000013000007945 */ /* 0x000fe20003800200 */
[----:B------:R-:W-:Y:S02]  /*2d00*/  MOV R0, 0x80 ;  /* 0x0000008000007802 */ /* 0x000fe40000000f00 */
        /* <DEDUP_REMOVED lines=9> */
.L_x_5517:
[----:B------:R-:W-:-:S04]  /*2da0*/  SHF.R.U32.HI R0, RZ, 0x15, R4 ;  /* 0x00000015ff007819 */ /* 0x000fc80000011604 */
[----:B------:R-:W-:-:S04]  /*2db0*/  LOP3.LUT R5, R0, 0x1, RZ, 0xc0, !PT ;  /* 0x0000000100057812 */ /* 0x000fc800078ec0ff */
[----:B------:R-:W-:-:S04]  /*2dc0*/  IADD3 R0, PT, PT, R4, 0x88fffff, R5 ;  /* 0x088fffff04007810 */ /* 0x000fc80007ffe005 */
[----:B------:R-:W-:-:S04]  /*2dd0*/  SHF.R.U32.HI R0, RZ, 0x15, R0 ;  /* 0x00000015ff007819 */ /* 0x000fc80000011600 */
[----:B------:R-:W-:-:S07]  /*2de0*/  LOP3.LUT R5, R0, 0xff, RZ, 0xc0, !PT ;  /* 0x000000ff00057812 */ /* 0x000fce00078ec0ff */
.L_x_5518:
[----:B------:R-:W-:-:S04]  /*2df0*/  SHF.R.U32.HI R4, RZ, 0x18, R4 ;  /* 0x00000018ff047819 */ /* 0x000fc80000011604 */
[----:B------:R-:W-:-:S04]  /*2e00*/  LOP3.LUT R5, R5, 0x80, R4, 0xf8, !PT ;  /* 0x0000008005057812 */ /* 0x000fc800078ef804 */
[----:B------:R-:W-:-:S07]  /*2e10*/  PRMT R0, R5, 0x7610, R0 ;  /* 0x0000761005007816 */ /* 0x000fce0000000000 */
.L_x_5516:
[----:B------:R-:W-:Y:S05]  /*2e20*/  BSYNC.RECONVERGENT B0 ;  /* 0x0000000000007941 */ /* 0x000fea0003800200 */
.L_x_5515:
[----:B------:R0:W-:Y:S01]  /*2e30*/  STG.E.U8 desc[UR36][R2.64], R0 ;  /* 0x0000000002007986 */ /* 0x0001e2000c101124 */
[----:B------:R-:W-:Y:S05]  /*2e40*/  BRA `(.L_x_5492) ;  /* 0x0000000000ac7947 */ /* 0x000fea0003800000 */
.L_x_5508:
[----:B------:R-:W-:-:S09]  /*2e50*/  UISETP.NE.AND UP0, UPT, UR4, 0x1c, UPT ;  /* 0x0000001c0400788c */ /* 0x000fd2000bf05270 */
[----:B------:R-:W-:Y:S05]  /*2e60*/  BRA.U !UP0, `(.L_x_5519) ;  /* 0x00000001089c7547 */ /* 0x000fea000b800000 */
[----:B------:R-:W-:-:S09]  /*2e70*/  UISETP.NE.AND UP0, UPT, UR4, 0x1d, UPT ;  /* 0x0000001d0400788c */ /* 0x000fd2000bf05270 */
[----:B------:R-:W-:Y:S05]  /*2e80*/  BRA.U !UP0, `(.L_x_5520) ;  /* 0x0000000108887547 */ /* 0x000fea000b800000 */
[----:B------:R-:W-:-:S09]  /*2e90*/  UISETP.NE.AND UP0, UPT, UR4, 0x2c, UPT ;  /* 0x0000002c0400788c */ /* 0x000fd2000bf05270 */
[----:B------:R-:W-:Y:S05]  /*2ea0*/  BRA.U !UP0, `(.L_x_5521) ;  /* 0x0000000108447547 */ /* 0x000fea000b800000 */
.L_x_5491:
        /* <DEDUP_REMOVED lines=16> */
.L_x_5522:
[----:B------:R-:W-:Y:S05]  /*2fb0*/  BRA `(.L_x_5492) ;  /* 0x0000000000507947 */ /* 0x000fea0003800000 */
.L_x_5521:
        /* <DEDUP_REMOVED lines=15> */
.L_x_5520:
[----:B------:R-:W0:Y:S02]  /*30b0*/  F2I.U64.TRUNC R4, R4 ;  /* 0x0000000400047311 */ /* 0x000e24000020d800 */
[----:B0-----:R0:W-:Y:S01]  /*30c0*/  STG.E.64 desc[UR36][R2.64], R4 ;  /* 0x0000000402007986 */ /* 0x0011e2000c101b24 */
[----:B------:R-:W-:Y:S05]  /*30d0*/  BRA `(.L_x_5492) ;  /* 0x0000000000087947 */ /* 0x000fea0003800000 */
.L_x_5519:
[----:B------:R-:W0:Y:S02]  /*30e0*/  F2I.FTZ.U32.TRUNC.NTZ R5, R4 ;  /* 0x0000000400057305 */ /* 0x000e24000021f000 */
[----:B0-----:R0:W-:Y:S02]  /*30f0*/  STG.E desc[UR36][R2.64], R5 ;  /* 0x0000000502007986 */ /* 0x0011e4000c101924 */
.L_x_5492:
[----:B------:R-:W-:-:S07]  /*3100*/  VIADD R17, R17, 0x80 ;  /* 0x0000008011117836 */ /* 0x000fce0000000000 */
.L_x_5454:
[----:B------:R-:W-:Y:S05]  /*3110*/  BSYNC.RECONVERGENT B7 ;  /* 0x0000000000077941 */ /* 0x000fea0003800200 */
.L_x_5453:
        /* <DEDUP_REMOVED lines=307> */
.L_x_5525:
        /* <DEDUP_REMOVED lines=16> */
[----:B--2---:R2:W3:Y:S01]  /*4550*/  I2F.S16 R0, R2 ;  /* 0x0000000200007306 */ /* 0x0044e20000101400 */
[----:B------:R-:W-:Y:S05]  /*4560*/  BRA `(.L_x_5532) ;  /* 0x0000000c00307947 */ /* 0x000fea0003800000 */
.L_x_5530:
[----:B------:R-:W2:Y:S02]  /*4570*/  LDG.E.U8 R0, desc[UR36][R2.64] ;  /* 0x0000002402007981 */ /* 0x000ea4000c1e1100 */
[----:B--2---:R-:W-:Y:S01]  /*4580*/  I2FP.F32.U32 R0, R0 ;  /* 0x0000000000007245 */ /* 0x004fe20000201000 */
[----:B------:R-:W-:Y:S06]  /*4590*/  BRA `(.L_x_5532) ;  /* 0x0000000c00247947 */ /* 0x000fec0003800000 */
.L_x_5529:
        /* <DEDUP_REMOVED lines=9> */
.L_x_5534:
[----:B------:R-:W2:Y:S02]  /*4630*/  LDG.E R0, desc[UR36][R2.64] ;  /* 0x0000002402007981 */ /* 0x000ea4000c1e1900 */
[----:B--2---:R-:W-:Y:S01]  /*4640*/  I2FP.F32.S32 R0, R0 ;  /* 0x0000000000007245 */ /* 0x004fe20000201400 */
[----:B------:R-:W-:Y:S06]  /*4650*/  BRA `(.L_x_5532) ;  /* 0x0000000800f47947 */ /* 0x000fec0003800000 */
.L_x_5533:
[----:B------:R-:W2:Y:S02]  /*4660*/  LDG.E.U16 R0, desc[UR36][R2.64] ;  /* 0x0000002402007981 */ /* 0x000ea4000c1e1500 */
[----:B--2---:R-:W4:Y:S01]  /*4670*/  I2F.S16 R0, R0 ;  /* 0x0000000000007306 */ /* 0x004f220000101400 */
[----:B------:R-:W-:Y:S05]  /*4680*/  BRA `(.L_x_5532) ;  /* 0x0000000800e87947 */ /* 0x000fea0003800000 */
.L_x_5528:
        /* <DEDUP_REMOVED lines=8> */
.L_x_5536:
[----:B------:R-:W2:Y:S02]  /*4710*/  LDG.E.U16 R0, desc[UR36][R2.64] ;  /* 0x0000002402007981 */ /* 0x000ea4000c1e1500 */
[----:B--2---:R-:W-:Y:S01]  /*4720*/  HADD2.F32 R0, -RZ, R0.H0_H0 ;  /* 0x20000000ff007230 */ /* 0x004fe20000004100 */
[----:B------:R-:W-:Y:S06]  /*4730*/  BRA `(.L_x_5532) ;  /* 0x0000000800bc7947 */ /* 0x000fec0003800000 */
.L_x_5535:
        /* <DEDUP_REMOVED lines=8> */
.L_x_5538:
[----:B------:R-:W2:Y:S02]  /*47c0*/  LDG.E.U16 R0, desc[UR36][R2.64] ;  /* 0x0000002402007981 */ /* 0x000ea4000c1e1500 */
[----:B--2---:R-:W-:Y:S01]  /*47d0*/  HADD2.F32 R0, -RZ, R0.H0_H0 ;  /* 0x20000000ff007230 */ /* 0x004fe20000004100 */
[----:B------:R-:W-:Y:S06]  /*47e0*/  BRA `(.L_x_5532) ;  /* 0x0000000800907947 */ /* 0x000fec0003800000 */
.L_x_5537:
[----:B------:R-:W2:Y:S01]  /*47f0*/  LDG.E.64 R2, desc[UR36][R2.64] ;  /* 0x0000002402027981 */ /* 0x000ea2000c1e1b00 */
[----:B------:R-:W-:Y:S01]  /*4800*/  UMOV UR4, 0xf0000000 ;  /* 0xf000000000047882 */ /* 0x000fe20000000000 */
[----:B------:R-:W-:Y:S01]  /*4810*/  UMOV UR5, 0x380fffff ;  /* 0x380fffff00057882 */ /* 0x000fe20000000000 */
[----:B--2---:R-:W0:Y:S01]  /*4820*/  F2F.F32.F64 R0, R2 ;  /* 0x0000000200007310 */ /* 0x004e220000301000 */
[----:B------:R-:W-:-:S14]  /*4830*/  DSETP.GEU.AND P0, PT, |R2|, UR4, PT ;  /* 0x0000000402007e2a */ /* 0x000fdc000bf0e200 */
[----:B0-----:R-:W-:Y:S01]  /*4840*/  @!P0 FMUL R0, R0, 1.175494350822287508e-38 ;  /* 0x0080000000008820 */ /* 0x001fe20000400000 */
[----:B------:R-:W-:Y:S06]  /*4850*/  BRA `(.L_x_5532) ;  /* 0x0000000800747947 */ /* 0x000fec0003800000 */
.L_x_5527:
        /* <DEDUP_REMOVED lines=12> */
.L_x_5541:
[----:B------:R-:W2:Y:S01]  /*4920*/  LDG.E.64 R2, desc[UR36][R2.64] ;  /* 0x0000002402027981 */ /* 0x000ea2000c1e1b00 */
[----:B------:R-:W-:Y:S01]  /*4930*/  UMOV UR4, 0xf0000000 ;  /* 0xf000000000047882 */ /* 0x000fe20000000000 */
[----:B------:R-:W-:Y:S01]  /*4940*/  UMOV UR5, 0x380fffff ;  /* 0x380fffff00057882 */ /* 0x000fe20000000000 */
[----:B--2---:R-:W0:Y:S01]  /*4950*/  F2F.F32.F64 R0, R2 ;  /* 0x0000000200007310 */ /* 0x004e220000301000 */
[----:B------:R-:W-:-:S14]  /*4960*/  DSETP.GEU.AND P0, PT, |R2|, UR4, PT ;  /* 0x0000000402007e2a */ /* 0x000fdc000bf0e200 */
[----:B0-----:R-:W-:Y:S01]  /*4970*/  @!P0 FMUL R0, R0, 1.175494350822287508e-38 ;  /* 0x0080000000008820 */ /* 0x001fe20000400000 */
[----:B------:R-:W-:Y:S06]  /*4980*/  BRA `(.L_x_5532) ;  /* 0x0000000800287947 */ /* 0x000fec0003800000 */
.L_x_5540:
        /* <DEDUP_REMOVED lines=25> */
.L_x_5543:
        /* <DEDUP_REMOVED lines=12> */
.L_x_5542:
[----:B------:R-:W2:Y:S02]  /*4be0*/  LDG.E.U16 R0, desc[UR36][R2.64] ;  /* 0x0000002402007981 */ /* 0x000ea4000c1e1500 */
[----:B--2---:R-:W-:Y:S01]  /*4bf0*/  IMAD.U32 R0, R0, 0x10000, RZ ;  /* 0x0001000000007824 */ /* 0x004fe200078e00ff */
[----:B------:R-:W-:Y:S06]  /*4c00*/  BRA `(.L_x_5532) ;  /* 0x0000000400887947 */ /* 0x000fec0003800000 */
.L_x_5539:
        /* <DEDUP_REMOVED lines=11> */
.L_x_5546:
[----:B------:R-:W2:Y:S01]  /*4cc0*/  LDG.E.U8 R3, desc[UR36][R2.64] ;  /* 0x0000002402037981 */ /* 0x000ea2000c1e1100 */
        /* <DEDUP_REMOVED lines=19> */
.L_x_5548:
[----:B------:R-:W-:Y:S05]  /*4e00*/  BSYNC.RECONVERGENT B0 ;  /* 0x0000000000007941 */ /* 0x000fea0003800200 */
.L_x_5547:
[----:B------:R-:W-:Y:S01]  /*4e10*/  IMAD.SHL.U32 R0, R0, 0x100000, RZ ;  /* 0x0010000000007824 */ /* 0x000fe200078e00ff */
[----:B------:R-:W-:-:S04]  /*4e20*/  LEA R2, R2, 0x3b800000, 0x17 ;  /* 0x3b80000002027811 */ /* 0x000fc800078eb8ff */
[----:B------:R-:W-:Y:S01]  /*4e30*/  LOP3.LUT R0, R2, R0, R7, 0xfe, !PT ;  /* 0x0000000002007212 */ /* 0x000fe200078efe07 */
[----:B------:R-:W-:Y:S06]  /*4e40*/  BRA `(.L_x_5532) ;  /* 0x0000000000f87947 */ /* 0x000fec0003800000 */
.L_x_5545:
        /* <DEDUP_REMOVED lines=20> */
.L_x_5550:
[----:B------:R-:W-:Y:S05]  /*4f90*/  BSYNC.RECONVERGENT B0 ;  /* 0x0000000000007941 */ /* 0x000fea0003800200 */
.L_x_5549:
[----:B------:R-:W-:Y:S02]  /*4fa0*/  SHF.L.U32 R0, R0, 0x15, RZ ;  /* 0x0000001500007819 */ /* 0x000fe400000006ff */
[----:B------:R-:W-:-:S04]  /*4fb0*/  LEA R2, R2, 0x37800000, 0x17 ;  /* 0x3780000002027811 */ /* 0x000fc800078eb8ff */
[----:B------:R-:W-:Y:S01]  /*4fc0*/  LOP3.LUT R0, R2, R0, R7, 0xfe, !PT ;  /* 0x0000000002007212 */ /* 0x000fe200078efe07 */
[----:B------:R-:W-:Y:S06]  /*4fd0*/  BRA `(.L_x_5532) ;  /* 0x0000000000947947 */ /* 0x000fec0003800000 */
.L_x_5544:
        /* <DEDUP_REMOVED lines=14> */
.L_x_5531:
        /* <DEDUP_REMOVED lines=16> */
.L_x_5553:
[----:B------:R-:W-:Y:S01]  /*51c0*/  IMAD.MOV.U32 R0, RZ, RZ, RZ ;  /* 0x000000ffff007224 */ /* 0x000fe200078e00ff */
[----:B------:R-:W-:Y:S06]  /*51d0*/  BRA `(.L_x_5532) ;  /* 0x0000000000147947 */ /* 0x000fec0003800000 */
.L_x_5552:
[----:B------:R-:W2:Y:S02]  /*51e0*/  LDG.E.64 R2, desc[UR36][R2.64] ;  /* 0x0000002402027981 */ /* 0x000ea4000c1e1b00 */
[----:B--2---:R0:W1:Y:S01]  /*51f0*/  I2F.U64 R0, R2 ;  /* 0x0000000200007312 */ /* 0x0040620000301000 */
[----:B------:R-:W-:Y:S05]  /*5200*/  BRA `(.L_x_5532) ;  /* 0x0000000000087947 */ /* 0x000fea0003800000 */
.L_x_5551:
[----:B------:R-:W2:Y:S02]  /*5210*/  LDG.E R0, desc[UR36][R2.64] ;  /* 0x0000002402007981 */ /* 0x000ea4000c1e1900 */
[----:B--2---:R-:W-:-:S07]  /*5220*/  I2FP.F32.U32 R0, R0 ;  /* 0x0000000000007245 */ /* 0x004fce0000201000 */
.L_x_5532:
[----:B------:R-:W-:Y:S05]  /*5230*/  BSYNC.RECONVERGENT B6 ;  /* 0x0000000000067941 */ /* 0x000fea0003800200 */
.L_x_5526:
[----:B------:R-:W1:Y:S01]  /*5240*/  LDCU UR4, c[0x0][0x590] ;  /* 0x0000b200ff0477ac */ /* 0x000e620008000800 */
[----:B------:R-:W-:Y:S01]  /*5250*/  BSSY.RECONVERGENT B0, `(.L_x_5554) ;  /* 0x0000009000007945 */ /* 0x000fe20003800200 */
[----:B------:R-:W0:Y:S01]  /*5260*/  LDCU UR5, c[0x0][0x590] ;  /* 0x0000b200ff0577ac */ /* 0x000e220008000800 */
[----:B-1-345:R-:W-:Y:S01]  /*5270*/  FSETP.GEU.FTZ.AND P0, PT, R0, UR4, PT ;  /* 0x0000000400007c0b */ /* 0x03afe2000bf1e000 */
[----:B0-2---:R-:W-:-:S12]  /*5280*/  IMAD.U32 R2, RZ, RZ, UR5 ;  /* 0x00000005ff027e24 */ /* 0x005fd8000f8e00ff */
[----:B------:R-:W-:Y:S05]  /*5290*/  @!P0 BRA `(.L_x_5555) ;  /* 0x0000000000108947 */ /* 0x000fea0003800000 */
[----:B------:R-:W0:Y:S01]  /*52a0*/  LDCU UR4, c[0x0][0x594] ;  /* 0x0000b280ff0477ac */ /* 0x000e220008000800 */
[----:B------:R-:W-:Y:S02]  /*52b0*/  MOV R2, R0 ;  /* 0x0000000000027202 */ /* 0x000fe40000000f00 */
[----:B0-----:R-:W-:-:S13]  /*52c0*/  FSETP.GT.FTZ.AND P0, PT, R0, UR4, PT ;  /* 0x0000000400007c0b */ /* 0x001fda000bf14000 */
[----:B------:R-:W0:Y:S02]  /*52d0*/  @P0 LDC R2, c[0x0][0x594] ;  /* 0x00016500ff020b82 */ /* 0x000e240000000800 */
.L_x_5555:
[----:B------:R-:W-:Y:S05]  /*52e0*/  BSYNC.RECONVERGENT B0 ;  /* 0x0000000000007941 */ /* 0x000fea0003800200 */
.L_x_5554:
[----:B0-----:R-:W-:Y:S01]  /*52f0*/  FADD.FTZ R0, -R2, 1 ;  /* 0x3f80000002007421 */ /* 0x001fe20000010100 */
[----:B------:R-:W0:Y:S03]  /*5300*/  LDCU.64 UR6, c[0x0][0x580] ;  /* 0x0000b000ff0677ac */ /* 0x000e260008000a00 */
[----:B------:R-:W1:Y:S01]  /*5310*/  MUFU.RCP R5, R0 ;  /* 0x0000000000057308 */ /* 0x000e620000001000 */
[----:B------:R-:W-:-:S04]  /*5320*/  UPRMT UR4, UR41, 0x9910, URZ ;  /* 0x0000991029047896 */ /* 0x000fc800080000ff */
[----:B------:R-:W-:Y:S01]  /*5330*/  UISETP.GT.AND UP0, UPT, UR4, 0x9, UPT ;  /* 0x000000090400788c */ /* 0x000fe2000bf04270 */
[----:B-1----:R-:W-:Y:S01]  /*5340*/  FMUL.FTZ R5, R5, R2 ;  /* 0x0000000205057220 */ /* 0x002fe20000410000 */
[----:B0-----:R-:W-:-:S03]  /*5350*/  IADD3 R2, P0, PT, R16, UR6, RZ ;  /* 0x0000000610027c10 */ /* 0x001fc6000ff1e0ff */
[----:B------:R-:W0:Y:S02]  /*5360*/  MUFU.LG2 R4, R5 ;  /* 0x0000000500047308 */ /* 0x000e240000000c00 */
[----:B------:R-:W-:Y:S02]  /*5370*/  IMAD.X R3, RZ, RZ, UR7, P0 ;  /* 0x00000007ff037e24 */ /* 0x000fe400080e06ff */
[----:B0-----:R-:W-:Y:S01]  /*5380*/  FMUL.FTZ R4, R4, 0.69314718246459960938 ;  /* 0x3f31721804047820 */ /* 0x001fe20000410000 */
        /* <DEDUP_REMOVED lines=12> */
.L_x_5559:
[----:B------:R-:W0:Y:S02]  /*5450*/  F2I.S64.TRUNC R4, R4 ;  /* 0x0000000400047311 */ /* 0x000e24000020d900 */
[----:B0-----:R-:W-:-:S05]  /*5460*/  IMAD.MOV.U32 R7, RZ, RZ, R4 ;  /* 0x000000ffff077224 */ /* 0x001fca00078e0004 */
[----:B------:R0:W-:Y:S01]  /*5470*/  STG.E.U8 desc[UR36][R2.64], R7 ;  /* 0x0000000702007986 */ /* 0x0001e2000c101124 */
[----:B------:R-:W-:Y:S05]  /*5480*/  BRA `(.L_x_5561) ;  /* 0x0000000c00287947 */ /* 0x000fea0003800000 */
.L_x_5558:
        /* <DEDUP_REMOVED lines=9> */
.L_x_5563:
[----:B------:R-:W0:Y:S02]  /*5520*/  F2I.FTZ.TRUNC.NTZ R5, R4 ;  /* 0x0000000400057305 */ /* 0x000e24000021f100 */
[----:B0-----:R0:W-:Y:S01]  /*5530*/  STG.E desc[UR36][R2.64], R5 ;  /* 0x0000000502007986 */ /* 0x0011e2000c101924 */
[----:B------:R-:W-:Y:S05]  /*5540*/  BRA `(.L_x_5561) ;  /* 0x0000000800f87947 */ /* 0x000fea0003800000 */
.L_x_5562:
[----:B------:R-:W0:Y:S02]  /*5550*/  F2I.FTZ.TRUNC.NTZ R5, R4 ;  /* 0x0000000400057305 */ /* 0x000e24000021f100 */
[----:B0-----:R0:W-:Y:S01]  /*5560*/  STG.E.U16 desc[UR36][R2.64], R5 ;  /* 0x0000000502007986 */ /* 0x0011e2000c101524 */
[----:B------:R-:W-:Y:S05]  /*5570*/  BRA `(.L_x_5561) ;  /* 0x0000000800ec7947 */ /* 0x000fea0003800000 */
.L_x_5557:
        /* <DEDUP_REMOVED lines=8> */
.L_x_5565:
[----:B------:R-:W-:-:S05]  /*5600*/  F2FP.F16.F32.PACK_AB R4, RZ, R4 ;  /* 0x00000004ff04723e */ /* 0x000fca00000000ff */
[----:B------:R0:W-:Y:S01]  /*5610*/  STG.E.U16 desc[UR36][R2.64], R4 ;  /* 0x0000000402007986 */ /* 0x0001e2000c101524 */
[----:B------:R-:W-:Y:S05]  /*5620*/  BRA `(.L_x_5561) ;  /* 0x0000000800c07947 */ /* 0x000fea0003800000 */
.L_x_5564:
        /* <DEDUP_REMOVED lines=9> */
.L_x_5567:
[----:B------:R-:W-:-:S04]  /*56c0*/  F2FP.F16.F32.PACK_AB R5, RZ, R4 ;  /* 0x00000004ff05723e */ /* 0x000fc800000000ff */
[----:B------:R-:W-:-:S05]  /*56d0*/  PRMT R5, R5, 0x5410, RZ ;  /* 0x0000541005057816 */ /* 0x000fca00000000ff */
[----:B------:R0:W-:Y:S01]  /*56e0*/  STG.E desc[UR36][R2.64], R5 ;  /* 0x0000000502007986 */ /* 0x0001e2000c101924 */
[----:B------:R-:W-:Y:S05]  /*56f0*/  BRA `(.L_x_5561) ;  /* 0x00000008008c7947 */ /* 0x000fea0003800000 */
.L_x_5566:
[----:B------:R-:W-:-:S06]  /*5700*/  FMUL.FTZ R4, R4, 1 ;  /* 0x3f80000004047820 */ /* 0x000fcc0000410000 */
[----:B------:R-:W0:Y:S02]  /*5710*/  F2F.F64.F32 R4, R4 ;  /* 0x0000000400047310 */ /* 0x000e240000201800 */
[----:B0-----:R0:W-:Y:S01]  /*5720*/  STG.E.64 desc[UR36][R2.64], R4 ;  /* 0x0000000402007986 */ /* 0x0011e2000c101b24 */
[----:B------:R-:W-:Y:S05]  /*5730*/  BRA `(.L_x_5561) ;  /* 0x00000008007c7947 */ /* 0x000fea0003800000 */
.L_x_5556:
        /* <DEDUP_REMOVED lines=13> */
.L_x_5571:
        /* <DEDUP_REMOVED lines=16> */
.L_x_5574:
[----:B------:R-:W-:-:S04]  /*5910*/  SHF.R.U32.HI R4, RZ, 0x18, R4 ;  /* 0x00000018ff047819 */ /* 0x000fc80000011604 */
[----:B------:R-:W-:-:S04]  /*5920*/  LOP3.LUT R4, R5, 0x80, R4, 0xf8, !PT ;  /* 0x0000008005047812 */ /* 0x000fc800078ef804 */
[----:B------:R-:W-:-:S07]  /*5930*/  PRMT R0, R4, 0x7610, R0 ;  /* 0x0000761004007816 */ /* 0x000fce0000000000 */
.L_x_5573:
[----:B------:R-:W-:Y:S05]  /*5940*/  BSYNC.RECONVERGENT B0 ;  /* 0x0000000000007941 */ /* 0x000fea0003800200 */
.L_x_5572:
[----:B------:R0:W-:Y:S01]  /*5950*/  STG.E.U8 desc[UR36][R2.64], R0 ;  /* 0x0000000002007986 */ /* 0x0001e2000c101124 */
[----:B------:R-:W-:Y:S05]  /*5960*/  BRA `(.L_x_5561) ;  /* 0x0000000400f07947 */ /* 0x000fea0003800000 */
.L_x_5570:
        /* <DEDUP_REMOVED lines=16> */
.L_x_5577:
[----:B------:R-:W-:-:S04]  /*5a70*/  SHF.R.U32.HI R4, RZ, 0x18, R4 ;  /* 0x00000018ff047819 */ /* 0x000fc80000011604 */
[----:B------:R-:W-:-:S04]  /*5a80*/  LOP3.LUT R5, R5, 0x80, R4, 0xf8, !PT ;  /* 0x0000008005057812 */ /* 0x000fc800078ef804 */
[----:B------:R-:W-:-:S07]  /*5a90*/  PRMT R0, R5, 0x7610, R0 ;  /* 0x0000761005007816 */ /* 0x000fce0000000000 */
.L_x_5576:
[----:B------:R-:W-:Y:S05]  /*5aa0*/  BSYNC.RECONVERGENT B0 ;  /* 0x0000000000007941 */ /* 0x000fea0003800200 */
.L_x_5575:
[----:B------:R0:W-:Y:S01]  /*5ab0*/  STG.E.U8 desc[UR36][R2.64], R0 ;  /* 0x0000000002007986 */ /* 0x0001e2000c101124 */
[----:B------:R-:W-:Y:S05]  /*5ac0*/  BRA `(.L_x_5561) ;  /* 0x0000000400987947 */ /* 0x000fea0003800000 */
.L_x_5569:
        /* <DEDUP_REMOVED lines=21> */
.L_x_5579:
[----:B------:R-:W0:Y:S02]  /*5c20*/  F2I.U64.TRUNC R4, R4 ;  /* 0x0000000400047311 */ /* 0x000e24000020d800 */
[----:B0-----:R0:W-:Y:S01]  /*5c30*/  STG.E.64 desc[UR36][R2.64], R4 ;  /* 0x0000000402007986 */ /* 0x0011e2000c101b24 */
[----:B------:R-:W-:Y:S05]  /*5c40*/  BRA `(.L_x_5561) ;  /* 0x0000000400387947 */ /* 0x000fea0003800000 */
.L_x_5578:
[----:B------:R-:W0:Y:S02]  /*5c50*/  F2I.FTZ.U32.TRUNC.NTZ R5, R4 ;  /* 0x0000000400057305 */ /* 0x000e24000021f000 */
[----:B0-----:R0:W-:Y:S01]  /*5c60*/  STG.E desc[UR36][R2.64], R5 ;  /* 0x0000000502007986 */ /* 0x0011e2000c101924 */
[----:B------:R-:W-:Y:S05]  /*5c70*/  BRA `(.L_x_5561) ;  /* 0x00000004002c7947 */ /* 0x000fea0003800000 */
.L_x_5568:
        /* <DEDUP_REMOVED lines=10> */
.L_x_5581:
[----:B------:R-:W-:Y:S01]  /*5d20*/  FMUL.FTZ R4, R4, 1 ;  /* 0x3f80000004047820 */ /* 0x000fe20000410000 */
[----:B------:R-:W-:-:S05]  /*5d30*/  CS2R R6, SRZ ;  /* 0x0000000000067805 */ /* 0x000fca000001ff00 */
[----:B------:R-:W0:Y:S02]  /*5d40*/  F2F.F64.F32 R4, R4 ;  /* 0x0000000400047310 */ /* 0x000e240000201800 */
[----:B0-----:R0:W-:Y:S01]  /*5d50*/  STG.E.128 desc[UR36][R2.64], R4 ;  /* 0x0000000402007986 */ /* 0x0011e2000c101d24 */
[----:B------:R-:W-:Y:S05]  /*5d60*/  BRA `(.L_x_5561) ;  /* 0x0000000000f07947 */ /* 0x000fea0003800000 */
.L_x_5580:
[----:B------:R-:W-:-:S09]  /*5d70*/  UISETP.NE.AND UP0, UPT, UR4, 0xf, UPT ;  /* 0x0000000f0400788c */ /* 0x000fd2000bf05270 */
[----:B------:R-:W-:Y:S05]  /*5d80*/  BRA.U !UP0, `(.L_x_5582) ;  /* 0x0000000108e07547 */ /* 0x000fea000b800000 */
[----:B------:R-:W-:-:S09]  /*5d90*/  UISETP.NE.AND UP0, UPT, UR4, 0x17, UPT ;  /* 0x000000170400788c */ /* 0x000fd2000bf05270 */
[----:B------:R-:W-:Y:S05]  /*5da0*/  BRA.U !UP0, `(.L_x_5583) ;  /* 0x00000001088c7547 */ /* 0x000fea000b800000 */
[----:B------:R-:W-:-:S09]  /*5db0*/  UISETP.NE.AND UP0, UPT, UR4, 0x18, UPT ;  /* 0x000000180400788c */ /* 0x000fd2000bf05270 */
[----:B------:R-:W-:Y:S05]  /*5dc0*/  BRA.U !UP0, `(.L_x_5584) ;  /* 0x0000000108447547 */ /* 0x000fea000b800000 */
.L_x_5560:
        /* <DEDUP_REMOVED lines=16> */
.L_x_5585:
[----:B------:R-:W-:Y:S05]  /*5ed0*/  BRA `(.L_x_5561) ;  /* 0x0000000000947947 */ /* 0x000fea0003800000 */
.L_x_5584:
        /* <DEDUP_REMOVED lines=12> */
.L_x_5587:
[----:B------:R-:W-:Y:S05]  /*5fa0*/  BSYNC.RECONVERGENT B0 ;  /* 0x0000000000007941 */ /* 0x000fea0003800200 */
.L_x_5586:
[----:B------:R-:W-:-:S05]  /*5fb0*/  LOP3.LUT R5, R0, 0x80, R7, 0xf8, !PT ;  /* 0x0000008000057812 */ /* 0x000fca00078ef807 */
[----:B------:R3:W-:Y:S01]  /*5fc0*/  STG.E.U8 desc[UR36][R2.64], R5 ;  /* 0x0000000502007986 */ /* 0x0007e2000c101124 */
[----:B------:R-:W-:Y:S05]  /*5fd0*/  BRA `(.L_x_5561) ;  /* 0x0000000000547947 */ /* 0x000fea0003800000 */
.L_x_5583:
        /* <DEDUP_REMOVED lines=11> */
.L_x_5589:
[----:B------:R-:W-:Y:S01]  /*6090*/  IMAD.MOV.U32 R0, RZ, RZ, 0x7f ;  /* 0x0000007fff007424 */ /* 0x000fe200078e00ff */
[----:B------:R-:W-:-:S04]  /*60a0*/  ISETP.GT.U32.AND P0, PT, R6, 0x7f800000, PT ;  /* 0x7f8000000600780c */ /* 0x000fc80003f04070 */
[----:B------:R-:W-:-:S09]  /*60b0*/  SEL R0, R0, 0x7c, P0 ;  /* 0x0000007c00007807 */ /* 0x000fd20000000000 */
.L_x_5590:
[----:B------:R-:W-:Y:S05]  /*60c0*/  BSYNC.RECONVERGENT B0 ;  /* 0x0000000000007941 */ /* 0x000fea0003800200 */
.L_x_5588:
[----:B------:R-:W-:-:S04]  /*60d0*/  SHF.R.U32.HI R5, RZ, 0x18, R4 ;  /* 0x00000018ff057819 */ /* 0x000fc80000011604 */
[----:B------:R-:W-:-:S05]  /*60e0*/  LOP3.LUT R5, R0, 0x80, R5, 0xf8, !PT ;  /* 0x0000008000057812 */ /* 0x000fca00078ef805 */
[----:B------:R2:W-:Y:S01]  /*60f0*/  STG.E.U8 desc[UR36][R2.64], R5 ;  /* 0x0000000502007986 */ /* 0x0005e2000c101124 */
[----:B------:R-:W-:Y:S05]  /*6100*/  BRA `(.L_x_5561) ;  /* 0x0000000000087947 */ /* 0x000fea0003800000 */
.L_x_5582:
[----:B------:R-:W-:-:S05]  /*6110*/  F2FP.BF16.F32.PACK_AB R4, RZ, R4 ;  /* 0x00000004ff04723e */ /* 0x000fca00000010ff */
[----:B------:R4:W-:Y:S02]  /*6120*/  STG.E.U16 desc[UR36][R2.64], R4 ;  /* 0x0000000402007986 */ /* 0x0009e4000c101524 */
.L_x_5561:
[----:B------:R-:W-:-:S07]  /*6130*/  IADD3 R17, PT, PT, R17, 0x80, RZ ;  /* 0x0000008011117810 */ /* 0x000fce0007ffe0ff */
.L_x_5524:
[----:B------:R-:W-:Y:S05]  /*6140*/  BSYNC.RECONVERGENT B7 ;  /* 0x0000000000077941 */ /* 0x000fea0003800200 */
.L_x_5523:
        /* <DEDUP_REMOVED lines=10> */
[----:B------:R-:W-:Y:S01]  /*61f0*/  MOV R16, RZ ;  /* 0x000000ff00107202 */ /* 0x000fe20000000f00 */
        /* <DEDUP_REMOVED lines=296> */
.L_x_5593:
        /* <DEDUP_REMOVED lines=18> */
.L_x_5598:
[----:B------:R-:W2:Y:S02]  /*75a0*/  LDG.E.U8 R0, desc[UR36][R2.64] ;  /* 0x0000002402007981 */ /* 0x000ea4000c1e1100 */
[----:B--2---:R-:W-:Y:S01]  /*75b0*/  I2FP.F32.U32 R0, R0 ;  /* 0x0000000000007245 */ /* 0x004fe20000201000 */
[----:B------:R-:W-:Y:S06]  /*75c0*/  BRA `(.L_x_5600) ;  /* 0x0000000c00247947 */ /* 0x000fec0003800000 */
.L_x_5597:
        /* <DEDUP_REMOVED lines=9> */
.L_x_5602:
[----:B------:R-:W2:Y:S02]  /*7660*/  LDG.E R0, desc[UR36][R2.64] ;  /* 0x0000002402007981 */ /* 0x000ea4000c1e1900 */
[----:B--2---:R-:W-:Y:S01]  /*7670*/  I2FP.F32.S32 R0, R0 ;  /* 0x0000000000007245 */ /* 0x004fe20000201400 */
[----:B------:R-:W-:Y:S06]  /*7680*/  BRA `(.L_x_5600) ;  /* 0x0000000800f47947 */ /* 0x000fec0003800000 */
.L_x_5601:
[----:B------:R-:W2:Y:S02]  /*7690*/  LDG.E.U16 R0, desc[UR36][R2.64] ;  /* 0x0000002402007981 */ /* 0x000ea4000c1e1500 */
[----:B--2---:R-:W0:Y:S01]  /*76a0*/  I2F.S16 R0, R0 ;  /* 0x0000000000007306 */ /* 0x004e220000101400 */
[----:B------:R-:W-:Y:S05]  /*76b0*/  BRA `(.L_x_5600) ;  /* 0x0000000800e87947 */ /* 0x000fea0003800000 */
.L_x_5596:
        /* <DEDUP_REMOVED lines=8> */
.L_x_5604:
[----:B------:R-:W2:Y:S02]  /*7740*/  LDG.E.U16 R0, desc[UR36][R2.64] ;  /* 0x0000002402007981 */ /* 0x000ea4000c1e1500 */
[----:B--2---:R-:W-:Y:S01]  /*7750*/  HADD2.F32 R0, -RZ, R0.H0_H0 ;  /* 0x20000000ff007230 */ /* 0x004fe20000004100 */
[----:B------:R-:W-:Y:S06]  /*7760*/  BRA `(.L_x_5600) ;  /* 0x0000000800bc7947 */ /* 0x000fec0003800000 */
.L_x_5603:
        /* <DEDUP_REMOVED lines=8> */
.L_x_5606:
[----:B------:R-:W2:Y:S02]  /*77f0*/  LDG.E.U16 R0, desc[UR36][R2.64] ;  /* 0x0000002402007981 */ /* 0x000ea4000c1e1500 */
[----:B--2---:R-:W-:Y:S01]  /*7800*/  HADD2.F32 R0, -RZ, R0.H0_H0 ;  /* 0x20000000ff007230 */ /* 0x004fe20000004100 */
[----:B------:R-:W-:Y:S06]  /*7810*/  BRA `(.L_x_5600) ;  /* 0x0000000800907947 */ /* 0x000fec0003800000 */
.L_x_5605:
[----:B------:R-:W2:Y:S01]  /*7820*/  LDG.E.64 R2, desc[UR36][R2.64] ;  /* 0x0000002402027981 */ /* 0x000ea2000c1e1b00 */
[----:B------:R-:W-:Y:S01]  /*7830*/  UMOV UR4, 0xf0000000 ;  /* 0xf000000000047882 */ /* 0x000fe20000000000 */
[----:B------:R-:W-:Y:S01]  /*7840*/  UMOV UR5, 0x380fffff ;  /* 0x380fffff00057882 */ /* 0x000fe20000000000 */
[----:B--2---:R-:W0:Y:S01]  /*7850*/  F2F.F32.F64 R0, R2 ;  /* 0x0000000200007310 */ /* 0x004e220000301000 */
[----:B------:R-:W-:-:S14]  /*7860*/  DSETP.GEU.AND P0, PT, |R2|, UR4, PT ;  /* 0x0000000402007e2a */ /* 0x000fdc000bf0e200 */
[----:B0-----:R-:W-:Y:S01]  /*7870*/  @!P0 FMUL R0, R0, 1.175494350822287508e-38 ;  /* 0x0080000000008820 */ /* 0x001fe20000400000 */
[----:B------:R-:W-:Y:S06]  /*7880*/  BRA `(.L_x_5600) ;  /* 0x0000000800747947 */ /* 0x000fec0003800000 */
.L_x_5595:
        /* <DEDUP_REMOVED lines=12> */
.L_x_5609:
[----:B------:R-:W2:Y:S01]  /*7950*/  LDG.E.64 R2, desc[UR36][R2.64] ;  /* 0x0000002402027981 */ /* 0x000ea2000c1e1b00 */
[----:B------:R-:W-:Y:S01]  /*7960*/  UMOV UR4, 0xf0000000 ;  /* 0xf000000000047882 */ /* 0x000fe20000000000 */
[----:B------:R-:W-:Y:S01]  /*7970*/  UMOV UR5, 0x380fffff ;  /* 0x380fffff00057882 */ /* 0x000fe20000000000 */
[----:B--2---:R-:W0:Y:S01]  /*7980*/  F2F.F32.F64 R0, R2 ;  /* 0x0000000200007310 */ /* 0x004e220000301000 */
[----:B------:R-:W-:-:S14]  /*7990*/  DSETP.GEU.AND P0, PT, |R2|, UR4, PT ;  /* 0x0000000402007e2a */ /* 0x000fdc000bf0e200 */
[----:B0-----:R-:W-:Y:S01]  /*79a0*/  @!P0 FMUL R0, R0, 1.175494350822287508e-38 ;  /* 0x0080000000008820 */ /* 0x001fe20000400000 */
[----:B------:R-:W-:Y:S06]  /*79b0*/  BRA `(.L_x_5600) ;  /* 0x0000000800287947 */ /* 0x000fec0003800000 */
.L_x_5608:
        /* <DEDUP_REMOVED lines=25> */
.L_x_5611:
        /* <DEDUP_REMOVED lines=12> */
.L_x_5610:
[----:B------:R-:W2:Y:S02]  /*7c10*/  LDG.E.U16 R0, desc[UR36][R2.64] ;  /* 0x0000002402007981 */ /* 0x000ea4000c1e1500 */
[----:B--2---:R-:W-:Y:S01]  /*7c20*/  SHF.L.U32 R0, R0, 0x10, RZ ;  /* 0x0000001000007819 */ /* 0x004fe200000006ff */
[----:B------:R-:W-:Y:S06]  /*7c30*/  BRA `(.L_x_5600) ;  /* 0x0000000400887947 */ /* 0x000fec0003800000 */
.L_x_5607:
        /* <DEDUP_REMOVED lines=11> */
.L_x_5614:
        /* <DEDUP_REMOVED lines=20> */
.L_x_5616:
[----:B------:R-:W-:Y:S05]  /*7e30*/  BSYNC.RECONVERGENT B0 ;  /* 0x0000000000007941 */ /* 0x000fea0003800200 */
.L_x_5615:
[----:B------:R-:W-:Y:S01]  /*7e40*/  IMAD.SHL.U32 R0, R0, 0x100000, RZ ;  /* 0x0010000000007824 */ /* 0x000fe200078e00ff */
[----:B------:R-:W-:-:S04]  /*7e50*/  LEA R2, R2, 0x3b800000, 0x17 ;  /* 0x3b80000002027811 */ /* 0x000fc800078eb8ff */
[----:B------:R-:W-:Y:S01]  /*7e60*/  LOP3.LUT R0, R2, R0, R7, 0xfe, !PT ;  /* 0x0000000002007212 */ /* 0x000fe200078efe07 */
[----:B------:R-:W-:Y:S06]  /*7e70*/  BRA `(.L_x_5600) ;  /* 0x0000000000f87947 */ /* 0x000fec0003800000 */
.L_x_5613:
        /* <DEDUP_REMOVED lines=20> */
.L_x_5618:
[----:B------:R-:W-:Y:S05]  /*7fc0*/  BSYNC.RECONVERGENT B0 ;  /* 0x0000000000007941 */ /* 0x000fea0003800200 */
.L_x_5617:
[----:B------:R-:W-:Y:S01]  /*7fd0*/  IMAD.SHL.U32 R0, R0, 0x200000, RZ ;  /* 0x0020000000007824 */ /* 0x000fe200078e00ff */
[----:B------:R-:W-:-:S04]  /*7fe0*/  LEA R2, R2, 0x37800000, 0x17 ;  /* 0x3780000002027811 */ /* 0x000fc800078eb8ff */
[----:B------:R-:W-:Y:S01]  /*7ff0*/  LOP3.LUT R0, R2, R0, R7, 0xfe, !PT ;  /* 0x0000000002007212 */ /* 0x000fe200078efe07 */
[----:B------:R-:W-:Y:S06]  /*8000*/  BRA `(.L_x_5600) ;  /* 0x0000000000947947 */ /* 0x000fec0003800000 */
.L_x_5612:
        /* <DEDUP_REMOVED lines=14> */
.L_x_5599:
        /* <DEDUP_REMOVED lines=16> */
.L_x_5621:
[----:B------:R-:W-:Y:S01]  /*81f0*/  IMAD.MOV.U32 R0, RZ, RZ, RZ ;  /* 0x000000ffff007224 */ /* 0x000fe200078e00ff */
[----:B------:R-:W-:Y:S06]  /*8200*/  BRA `(.L_x_5600) ;  /* 0x0000000000147947 */ /* 0x000fec0003800000 */
.L_x_5620:
[----:B------:R-:W2:Y:S02]  /*8210*/  LDG.E.64 R2, desc[UR36][R2.64] ;  /* 0x0000002402027981 */ /* 0x000ea4000c1e1b00 */
[----:B--2---:R0:W1:Y:S01]  /*8220*/  I2F.U64 R0, R2 ;  /* 0x0000000200007312 */ /* 0x0040620000301000 */
[----:B------:R-:W-:Y:S05]  /*8230*/  BRA `(.L_x_5600) ;  /* 0x0000000000087947 */ /* 0x000fea0003800000 */
.L_x_5619:
[----:B------:R-:W2:Y:S02]  /*8240*/  LDG.E R0, desc[UR36][R2.64] ;  /* 0x0000002402007981 */ /* 0x000ea4000c1e1900 */
[----:B--2---:R-:W-:-:S07]  /*8250*/  I2FP.F32.U32 R0, R0 ;  /* 0x0000000000007245 */ /* 0x004fce0000201000 */
.L_x_5600:
[----:B------:R-:W-:Y:S05]  /*8260*/  BSYNC.RECONVERGENT B6 ;  /* 0x0000000000067941 */ /* 0x000fea0003800200 */
.L_x_5594:
[----:B------:R-:W0:Y:S01]  /*8270*/  LDCU UR4, c[0x0][0x590] ;  /* 0x0000b200ff0477ac */ /* 0x000e220008000800 */
[----:B------:R-:W-:Y:S01]  /*8280*/  BSSY.RECONVERGENT B0, `(.L_x_5622) ;  /* 0x0000009000007945 */ /* 0x000fe20003800200 */
[----:B------:R-:W2:Y:S01]  /*8290*/  LDCU UR5, c[0x0][0x590] ;  /* 0x0000b200ff0577ac */ /* 0x000ea20008000800 */
[----:B01---5:R-:W-:Y:S02]  /*82a0*/  FSETP.GEU.FTZ.AND P0, PT, R0, UR4, PT ;  /* 0x0000000400007c0b */ /* 0x023fe4000bf1e000 */
[----:B--234-:R-:W-:-:S11]  /*82b0*/  MOV R2, UR5 ;  /* 0x0000000500027c02 */ /* 0x01cfd60008000f00 */
[----:B------:R-:W-:Y:S05]  /*82c0*/  @!P0 BRA `(.L_x_5623) ;  /* 0x0000000000108947 */ /* 0x000fea0003800000 */
[----:B------:R-:W0:Y:S01]  /*82d0*/  LDCU UR4, c[0x0][0x594] ;  /* 0x0000b280ff0477ac */ /* 0x000e220008000800 */
[----:B------:R-:W-:Y:S01]  /*82e0*/  IMAD.MOV.U32 R2, RZ, RZ, R0 ;  /* 0x000000ffff027224 */ /* 0x000fe200078e0000 */
[----:B0-----:R-:W-:-:S13]  /*82f0*/  FSETP.GT.FTZ.AND P0, PT, R0, UR4, PT ;  /* 0x0000000400007c0b */ /* 0x001fda000bf14000 */
[----:B------:R-:W0:Y:S02]  /*8300*/  @P0 LDC R2, c[0x0][0x594] ;  /* 0x00016500ff020b82 */ /* 0x000e240000000800 */
.L_x_5623:
[----:B------:R-:W-:Y:S05]  /*8310*/  BSYNC.RECONVERGENT B0 ;  /* 0x0000000000007941 */ /* 0x000fea0003800200 */
.L_x_5622:
        /* <DEDUP_REMOVED lines=22> */
.L_x_5627:
[----:B------:R-:W0:Y:S02]  /*8480*/  F2I.S64.TRUNC R4, R4 ;  /* 0x0000000400047311 */ /* 0x000e24000020d900 */
[----:B0-----:R-:W-:-:S05]  /*8490*/  MOV R7, R4 ;  /* 0x0000000400077202 */ /* 0x001fca0000000f00 */
[----:B------:R4:W-:Y:S01]  /*84a0*/  STG.E.U8 desc[UR36][R2.64], R7 ;  /* 0x0000000702007986 */ /* 0x0009e2000c101124 */
[----:B------:R-:W-:Y:S05]  /*84b0*/  BRA `(.L_x_5629) ;  /* 0x0000000c00287947 */ /* 0x000fea0003800000 */
.L_x_5626:
        /* <DEDUP_REMOVED lines=9> */
.L_x_5631:
[----:B------:R-:W0:Y:S02]  /*8550*/  F2I.FTZ.TRUNC.NTZ R5, R4 ;  /* 0x0000000400057305 */ /* 0x000e24000021f100 */
[----:B0-----:R2:W-:Y:S01]  /*8560*/  STG.E desc[UR36][R2.64], R5 ;  /* 0x0000000502007986 */ /* 0x0015e2000c101924 */
[----:B------:R-:W-:Y:S05]  /*8570*/  BRA `(.L_x_5629) ;  /* 0x0000000800f87947 */ /* 0x000fea0003800000 */
.L_x_5630:
[----:B------:R-:W0:Y:S02]  /*8580*/  F2I.FTZ.TRUNC.NTZ R5, R4 ;  /* 0x0000000400057305 */ /* 0x000e24000021f100 */
[----:B0-----:R0:W-:Y:S01]  /*8590*/  STG.E.U16 desc[UR36][R2.64], R5 ;  /* 0x0000000502007986 */ /* 0x0011e2000c101524 */
[----:B------:R-:W-:Y:S05]  /*85a0*/  BRA `(.L_x_5629) ;  /* 0x0000000800ec7947 */ /* 0x000fea0003800000 */
.L_x_5625:
        /* <DEDUP_REMOVED lines=8> */
.L_x_5633:
[----:B------:R-:W-:-:S05]  /*8630*/  F2FP.F16.F32.PACK_AB R4, RZ, R4 ;  /* 0x00000004ff04723e */ /* 0x000fca00000000ff */
[----:B------:R0:W-:Y:S01]  /*8640*/  STG.E.U16 desc[UR36][R2.64], R4 ;  /* 0x0000000402007986 */ /* 0x0001e2000c101524 */
[----:B------:R-:W-:Y:S05]  /*8650*/  BRA `(.L_x_5629) ;  /* 0x0000000800c07947 */ /* 0x000fea0003800000 */
.L_x_5632:
        /* <DEDUP_REMOVED lines=9> */
.L_x_5635:
[----:B------:R-:W-:-:S04]  /*86f0*/  F2FP.F16.F32.PACK_AB R5, RZ, R4 ;  /* 0x00000004ff05723e */ /* 0x000fc800000000ff */
[----:B------:R-:W-:-:S05]  /*8700*/  PRMT R5, R5, 0x5410, RZ ;  /* 0x0000541005057816 */ /* 0x000fca00000000ff */
[----:B------:R0:W-:Y:S01]  /*8710*/  STG.E desc[UR36][R2.64], R5 ;  /* 0x0000000502007986 */ /* 0x0001e2000c101924 */
[----:B------:R-:W-:Y:S05]  /*8720*/  BRA `(.L_x_5629) ;  /* 0x00000008008c7947 */ /* 0x000fea0003800000 */
.L_x_5634:
[----:B------:R-:W-:-:S06]  /*8730*/  FMUL.FTZ R4, R4, 1 ;  /* 0x3f80000004047820 */ /* 0x000fcc0000410000 */
[----:B------:R-:W0:Y:S02]  /*8740*/  F2F.F64.F32 R4, R4 ;  /* 0x0000000400047310 */ /* 0x000e240000201800 */
[----:B0-----:R0:W-:Y:S01]  /*8750*/  STG.E.64 desc[UR36][R2.64], R4 ;  /* 0x0000000402007986 */ /* 0x0011e2000c101b24 */
[----:B------:R-:W-:Y:S05]  /*8760*/  BRA `(.L_x_5629) ;  /* 0x00000008007c7947 */ /* 0x000fea0003800000 */
.L_x_5624:
        /* <DEDUP_REMOVED lines=13> */
.L_x_5639:
        /* <DEDUP_REMOVED lines=16> */
.L_x_5642:
[----:B------:R-:W-:-:S04]  /*8940*/  SHF.R.U32.HI R4, RZ, 0x18, R4 ;  /* 0x00000018ff047819 */ /* 0x000fc80000011604 */
[----:B------:R-:W-:-:S04]  /*8950*/  LOP3.LUT R4, R5, 0x80, R4, 0xf8, !PT ;  /* 0x0000008005047812 */ /* 0x000fc800078ef804 */
[----:B------:R-:W-:-:S07]  /*8960*/  PRMT R0, R4, 0x7610, R0 ;  /* 0x0000761004007816 */ /* 0x000fce0000000000 */
.L_x_5641:
[----:B------:R-:W-:Y:S05]  /*8970*/  BSYNC.RECONVERGENT B0 ;  /* 0x0000000000007941 */ /* 0x000fea0003800200 */
.L_x_5640:
[----:B------:R0:W-:Y:S01]  /*8980*/  STG.E.U8 desc[UR36][R2.64], R0 ;  /* 0x0000000002007986 */ /* 0x0001e2000c101124 */
[----:B------:R-:W-:Y:S05]  /*8990*/  BRA `(.L_x_5629) ;  /* 0x0000000400f07947 */ /* 0x000fea0003800000 */
.L_x_5638:
        /* <DEDUP_REMOVED lines=16> */
.L_x_5645:
[----:B------:R-:W-:-:S04]  /*8aa0*/  SHF.R.U32.HI R4, RZ, 0x18, R4 ;  /* 0x00000018ff047819 */ /* 0x000fc80000011604 */
[----:B------:R-:W-:-:S04]  /*8ab0*/  LOP3.LUT R5, R5, 0x80, R4, 0xf8, !PT ;  /* 0x0000008005057812 */ /* 0x000fc800078ef804 */
[----:B------:R-:W-:-:S07]  /*8ac0*/  PRMT R0, R5, 0x7610, R0 ;  /* 0x0000761005007816 */ /* 0x000fce0000000000 */
.L_x_5644:
[----:B------:R-:W-:Y:S05]  /*8ad0*/  BSYNC.RECONVERGENT B0 ;  /* 0x0000000000007941 */ /* 0x000fea0003800200 */
.L_x_5643:
[----:B------:R0:W-:Y:S01]  /*8ae0*/  STG.E.U8 desc[UR36][R2.64], R0 ;  /* 0x0000000002007986 */ /* 0x0001e2000c101124 */
[----:B------:R-:W-:Y:S05]  /*8af0*/  BRA `(.L_x_5629) ;  /* 0x0000000400987947 */ /* 0x000fea0003800000 */
.L_x_5637:
        /* <DEDUP_REMOVED lines=21> */
.L_x_5647:
[----:B------:R-:W0:Y:S02]  /*8c50*/  F2I.U64.TRUNC R4, R4 ;  /* 0x0000000400047311 */ /* 0x000e24000020d800 */
[----:B0-----:R0:W-:Y:S01]  /*8c60*/  STG.E.64 desc[UR36][R2.64], R4 ;  /* 0x0000000402007986 */ /* 0x0011e2000c101b24 */
[----:B------:R-:W-:Y:S05]  /*8c70*/  BRA `(.L_x_5629) ;  /* 0x0000000400387947 */ /* 0x000fea0003800000 */
.L_x_5646:
[----:B------:R-:W0:Y:S02]  /*8c80*/  F2I.FTZ.U32.TRUNC.NTZ R5, R4 ;  /* 0x0000000400057305 */ /* 0x000e24000021f000 */
[----:B0-----:R0:W-:Y:S01]  /*8c90*/  STG.E desc[UR36][R2.64], R5 ;  /* 0x0000000502007986 */ /* 0x0011e2000c101924 */
[----:B------:R-:W-:Y:S05]  /*8ca0*/  BRA `(.L_x_5629) ;  /* 0x00000004002c7947 */ /* 0x000fea0003800000 */
.L_x_5636:
        /* <DEDUP_REMOVED lines=10> */
.L_x_5649:
[----:B------:R-:W-:Y:S01]  /*8d50*/  FMUL.FTZ R4, R4, 1 ;  /* 0x3f80000004047820 */ /* 0x000fe20000410000 */
[----:B------:R-:W-:-:S05]  /*8d60*/  CS2R R6, SRZ ;  /* 0x0000000000067805 */ /* 0x000fca000001ff00 */
[----:B------:R-:W0:Y:S02]  /*8d70*/  F2F.F64.F32 R4, R4 ;  /* 0x0000000400047310 */ /* 0x000e240000201800 */
[----:B0-----:R0:W-:Y:S01]  /*8d80*/  STG.E.128 desc[UR36][R2.64], R4 ;  /* 0x0000000402007986 */ /* 0x0011e2000c101d24 */
[----:B------:R-:W-:Y:S05]  /*8d90*/  BRA `(.L_x_5629) ;  /* 0x0000000000f07947 */ /* 0x000fea0003800000 */
.L_x_5648:
[----:B------:R-:W-:-:S09]  /*8da0*/  UISETP.NE.AND UP0, UPT, UR4, 0xf, UPT ;  /* 0x0000000f0400788c */ /* 0x000fd2000bf05270 */
[----:B------:R-:W-:Y:S05]  /*8db0*/  BRA.U !UP0, `(.L_x_5650) ;  /* 0x0000000108e07547 */ /* 0x000fea000b800000 */
[----:B------:R-:W-:-:S09]  /*8dc0*/  UISETP.NE.AND UP0, UPT, UR4, 0x17, UPT ;  /* 0x000000170400788c */ /* 0x000fd2000bf05270 */
[----:B------:R-:W-:Y:S05]  /*8dd0*/  BRA.U !UP0, `(.L_x_5651) ;  /* 0x00000001088c7547 */ /* 0x000fea000b800000 */
[----:B------:R-:W-:-:S09]  /*8de0*/  UISETP.NE.AND UP0, UPT, UR4, 0x18, UPT ;  /* 0x000000180400788c */ /* 0x000fd2000bf05270 */
[----:B------:R-:W-:Y:S05]  /*8df0*/  BRA.U !UP0, `(.L_x_5652) ;  /* 0x0000000108447547 */ /* 0x000fea000b800000 */
.L_x_5628:
        /* <DEDUP_REMOVED lines=16> */
.L_x_5653:
[----:B------:R-:W-:Y:S05]  /*8f00*/  BRA `(.L_x_5629) ;  /* 0x0000000000947947 */ /* 0x000fea0003800000 */
.L_x_5652:
        /* <DEDUP_REMOVED lines=12> */
.L_x_5655:
[----:B------:R-:W-:Y:S05]  /*8fd0*/  BSYNC.RECONVERGENT B0 ;  /* 0x0000000000007941 */ /* 0x000fea0003800200 */
.L_x_5654:
[----:B------:R-:W-:-:S05]  /*8fe0*/  LOP3.LUT R5, R0, 0x80, R7, 0xf8, !PT ;  /* 0x0000008000057812 */ /* 0x000fca00078ef807 */
[----:B------:R0:W-:Y:S01]  /*8ff0*/  STG.E.U8 desc[UR36][R2.64], R5 ;  /* 0x0000000502007986 */ /* 0x0001e2000c101124 */
[----:B------:R-:W-:Y:S05]  /*9000*/  BRA `(.L_x_5629) ;  /* 0x0000000000547947 */ /* 0x000fea0003800000 */
.L_x_5651:
        /* <DEDUP_REMOVED lines=11> */
.L_x_5657:
[----:B------:R-:W-:Y:S02]  /*90c0*/  ISETP.GT.U32.AND P0, PT, R6, 0x7f800000, PT ;  /* 0x7f8000000600780c */ /* 0x000fe40003f04070 */
[----:B------:R-:W-:-:S04]  /*90d0*/  MOV R0, 0x7f ;  /* 0x0000007f00007802 */ /* 0x000fc80000000f00 */
[----:B------:R-:W-:-:S07]  /*90e0*/  SEL R0, R0, 0x7c, P0 ;  /* 0x0000007c00007807 */ /* 0x000fce0000000000 */
.L_x_5658:
[----:B------:R-:W-:Y:S05]  /*90f0*/  BSYNC.RECONVERGENT B0 ;  /* 0x0000000000007941 */ /* 0x000fea0003800200 */
.L_x_5656:
[----:B------:R-:W-:-:S04]  /*9100*/  SHF.R.U32.HI R5, RZ, 0x18, R4 ;  /* 0x00000018ff057819 */ /* 0x000fc80000011604 */
[----:B------:R-:W-:-:S05]  /*9110*/  LOP3.LUT R5, R0, 0x80, R5, 0xf8, !PT ;  /* 0x0000008000057812 */ /* 0x000fca00078ef805 */
[----:B------:R0:W-:Y:S01]  /*9120*/  STG.E.U8 desc[UR36][R2.64], R5 ;  /* 0x0000000502007986 */ /* 0x0001e2000c101124 */
[----:B------:R-:W-:Y:S05]  /*9130*/  BRA `(.L_x_5629) ;  /* 0x0000000000087947 */ /* 0x000fea0003800000 */
.L_x_5650:
[----:B------:R-:W-:-:S05]  /*9140*/  F2FP.BF16.F32.PACK_AB R4, RZ, R4 ;  /* 0x00000004ff04723e */ /* 0x000fca00000010ff */
[----:B------:R0:W-:Y:S02]  /*9150*/  STG.E.U16 desc[UR36][R2.64], R4 ;  /* 0x0000000402007986 */ /* 0x0001e4000c101524 */
.L_x_5629:
[----:B------:R-:W-:-:S07]  /*9160*/  VIADD R17, R17, 0x80 ;  /* 0x0000008011117836 */ /* 0x000fce0000000000 */
.L_x_5592:
[----:B------:R-:W-:Y:S05]  /*9170*/  BSYNC.RECONVERGENT B7 ;  /* 0x0000000000077941 */ /* 0x000fea0003800200 */
.L_x_5591:
        /* <DEDUP_REMOVED lines=306> */
.L_x_5659:
[----:B------:R-:W1:Y:S01]  /*a4a0*/  LDCU.128 UR8, c[0x0][0x580] ;  /* 0x0000b000ff0877ac */ /* 0x000e620008000c00 */
[----:B------:R-:W-:Y:S01]  /*a4b0*/  BSSY.RECONVERGENT B6, `(.L_x_5660) ;  /* 0x00000df000067945 */ /* 0x000fe20003800200 */
        /* <DEDUP_REMOVED lines=18> */
.L_x_5664:
[----:B------:R-:W2:Y:S02]  /*a5e0*/  LDG.E.U8 R0, desc[UR36][R2.64] ;  /* 0x0000002402007981 */ /* 0x000ea4000c1e1100 */
[----:B--2---:R-:W-:Y:S01]  /*a5f0*/  I2FP.F32.U32 R0, R0 ;  /* 0x0000000000007245 */ /* 0x004fe20000201000 */
[----:B------:R-:W-:Y:S06]  /*a600*/  BRA `(.L_x_5666) ;  /* 0x0000000c00247947 */ /* 0x000fec0003800000 */
.L_x_5663:
[----:B------:R-:W-:-:S09]  /*a610*/  UISETP.NE.AND UP0, UPT, UR4, 0x2, UPT ;  /* 0x000000020400788c */ /* 0x000fd2000bf05270 */
[----:B------:R-:W-:Y:S05]  /*a620*/  BRA.U !UP0, `(.L_x_5667) ;  /* 0x0000000108287547 */ /* 0x000fea000b800000 */
[----:B------:R-:W-:-:S09]  /*a630*/  UISETP.NE.AND UP0, UPT, UR4, 0x3, UPT ;  /* 0x000000030400788c */ /* 0x000fd2000bf05270 */
[----:B------:R-:W-:Y:S05]  /*a640*/  BRA.U !UP0, `(.L_x_5668) ;  /* 0x0000000108147547 */ /* 0x000fea000b800000 */
[----:B------:R-:W-:-:S09]  /*a650*/  UISETP.NE.AND UP0, UPT, UR4, 0x4, UPT ;  /* 0x000000040400788c */ /* 0x000fd2000bf05270 */
[----:B------:R-:W-:Y:S05]  /*a660*/  BRA.U UP0, `(.L_x_5665) ;  /* 0x0000000900b07547 */ /* 0x000fea000b800000 */
[----:B------:R-:W2:Y:S02]  /*a670*/  LDG.E.64 R2, desc[UR36][R2.64] ;  /* 0x0000002402027981 */ /* 0x000ea4000c1e1b00 */
[----:B--2---:R3:W4:Y:S01]  /*a680*/  I2F.S64 R0, R2 ;  /* 0x0000000200007312 */ /* 0x0047220000301400 */
[----:B------:R-:W-:Y:S05]  /*a690*/  BRA `(.L_x_5666) ;  /* 0x0000000c00007947 */ /* 0x000fea0003800000 */
.L_x_5668:
[----:B------:R-:W2:Y:S02]  /*a6a0*/  LDG.E R0, desc[UR36][R2.64] ;  /* 0x0000002402007981 */ /* 0x000ea4000c1e1900 */
[----:B--2---:R-:W-:Y:S01]  /*a6b0*/  I2FP.F32.S32 R0, R0 ;  /* 0x0000000000007245 */ /* 0x004fe20000201400 */
[----:B------:R-:W-:Y:S06]  /*a6c0*/  BRA `(.L_x_5666) ;  /* 0x0000000800f47947 */ /* 0x000fec0003800000 */
.L_x_5667:
[----:B------:R-:W2:Y:S02]  /*a6d0*/  LDG.E.U16 R0, desc[UR36][R2.64] ;  /* 0x0000002402007981 */ /* 0x000ea4000c1e1500 */
[----:B--2---:R-:W2:Y:S01]  /*a6e0*/  I2F.S16 R0, R0 ;  /* 0x0000000000007306 */ /* 0x004ea20000101400 */
[----:B------:R-:W-:Y:S05]  /*a6f0*/  BRA `(.L_x_5666) ;  /* 0x0000000800e87947 */ /* 0x000fea0003800000 */
.L_x_5662:
        /* <DEDUP_REMOVED lines=8> */
.L_x_5670:
[----:B------:R-:W2:Y:S02]  /*a780*/  LDG.E.U16 R0, desc[UR36][R2.64] ;  /* 0x0000002402007981 */ /* 0x000ea4000c1e1500 */
[----:B--2---:R-:W-:Y:S01]  /*a790*/  HADD2.F32 R0, -RZ, R0.H0_H0 ;  /* 0x20000000ff007230 */ /* 0x004fe20000004100 */
[----:B------:R-:W-:Y:S06]  /*a7a0*/  BRA `(.L_x_5666) ;  /* 0x0000000800bc7947 */ /* 0x000fec0003800000 */
.L_x_5669:
        /* <DEDUP_REMOVED lines=8> */
.L_x_5672:
[----:B------:R-:W2:Y:S02]  /*a830*/  LDG.E.U16 R0, desc[UR36][R2.64] ;  /* 0x0000002402007981 */ /* 0x000ea4000c1e1500 */
[----:B--2---:R-:W-:Y:S01]  /*a840*/  HADD2.F32 R0, -RZ, R0.H0_H0 ;  /* 0x20000000ff007230 */ /* 0x004fe20000004100 */
[----:B------:R-:W-:Y:S06]  /*a850*/  BRA `(.L_x_5666) ;  /* 0x0000000800907947 */ /* 0x000fec0003800000 */
.L_x_5671:
[----:B------:R-:W2:Y:S01]  /*a860*/  LDG.E.64 R2, desc[UR36][R2.64] ;  /* 0x0000002402027981 */ /* 0x000ea2000c1e1b00 */
[----:B------:R-:W-:Y:S01]  /*a870*/  UMOV UR4, 0xf0000000 ;  /* 0xf000000000047882 */ /* 0x000fe20000000000 */
[----:B------:R-:W-:Y:S01]  /*a880*/  UMOV UR5, 0x380fffff ;  /* 0x380fffff00057882 */ /* 0x000fe20000000000 */
[----:B--2---:R-:W0:Y:S01]  /*a890*/  F2F.F32.F64 R0, R2 ;  /* 0x0000000200007310 */ /* 0x004e220000301000 */
[----:B------:R-:W-:-:S14]  /*a8a0*/  DSETP.GEU.AND P0, PT, |R2|, UR4, PT ;  /* 0x0000000402007e2a */ /* 0x000fdc000bf0e200 */
[----:B0-----:R-:W-:Y:S01]  /*a8b0*/  @!P0 FMUL R0, R0, 1.175494350822287508e-38 ;  /* 0x0080000000008820 */ /* 0x001fe20000400000 */
[----:B------:R-:W-:Y:S06]  /*a8c0*/  BRA `(.L_x_5666) ;  /* 0x0000000800747947 */ /* 0x000fec0003800000 */
.L_x_5661:
        /* <DEDUP_REMOVED lines=12> */
.L_x_5675:
[----:B------:R-:W2:Y:S01]  /*a990*/  LDG.E.64 R2, desc[UR36][R2.64] ;  /* 0x0000002402027981 */ /* 0x000ea2000c1e1b00 */
[----:B------:R-:W-:Y:S01]  /*a9a0*/  UMOV UR4, 0xf0000000 ;  /* 0xf000000000047882 */ /* 0x000fe20000000000 */
[----:B------:R-:W-:Y:S01]  /*a9b0*/  UMOV UR5, 0x380fffff ;  /* 0x380fffff00057882 */ /* 0x000fe20000000000 */
[----:B--2---:R-:W0:Y:S01]  /*a9c0*/  F2F.F32.F64 R0, R2 ;  /* 0x0000000200007310 */ /* 0x004e220000301000 */
[----:B------:R-:W-:-:S14]  /*a9d0*/  DSETP.GEU.AND P0, PT, |R2|, UR4, PT ;  /* 0x0000000402007e2a */ /* 0x000fdc000bf0e200 */
[----:B0-----:R-:W-:Y:S01]  /*a9e0*/  @!P0 FMUL R0, R0, 1.175494350822287508e-38 ;  /* 0x0080000000008820 */ /* 0x001fe20000400000 */
[----:B------:R-:W-:Y:S06]  /*a9f0*/  BRA `(.L_x_5666) ;  /* 0x0000000800287947 */ /* 0x000fec0003800000 */
.L_x_5674:
        /* <DEDUP_REMOVED lines=25> */
.L_x_5677:
        /* <DEDUP_REMOVED lines=12> */
.L_x_5676:
[----:B------:R-:W2:Y:S02]  /*ac50*/  LDG.E.U16 R0, desc[UR36][R2.64] ;  /* 0x0000002402007981 */ /* 0x000ea4000c1e1500 */
[----:B--2---:R-:W-:Y:S01]  /*ac60*/  IMAD.U32 R0, R0, 0x10000, RZ ;  /* 0x0001000000007824 */ /* 0x004fe200078e00ff */
[----:B------:R-:W-:Y:S06]  /*ac70*/  BRA `(.L_x_5666) ;  /* 0x0000000400887947 */ /* 0x000fec0003800000 */
.L_x_5673:
        /* <DEDUP_REMOVED lines=11> */
.L_x_5680:
        /* <DEDUP_REMOVED lines=20> */
.L_x_5682:
[----:B------:R-:W-:Y:S05]  /*ae70*/  BSYNC.RECONVERGENT B0 ;  /* 0x0000000000007941 */ /* 0x000fea0003800200 */
.L_x_5681:
[----:B------:R-:W-:Y:S02]  /*ae80*/  SHF.L.U32 R0, R0, 0x14, RZ ;  /* 0x0000001400007819 */ /* 0x000fe400000006ff */
[----:B------:R-:W-:-:S04]  /*ae90*/  LEA R2, R2, 0x3b800000, 0x17 ;  /* 0x3b80000002027811 */ /* 0x000fc800078eb8ff */
[----:B------:R-:W-:Y:S01]  /*aea0*/  LOP3.LUT R0, R2, R0, R7, 0xfe, !PT ;  /* 0x0000000002007212 */ /* 0x000fe200078efe07 */
[----:B------:R-:W-:Y:S06]  /*aeb0*/  BRA `(.L_x_5666) ;  /* 0x0000000000f87947 */ /* 0x000fec0003800000 */
.L_x_5679:
        /* <DEDUP_REMOVED lines=20> */
.L_x_5684:
[----:B------:R-:W-:Y:S05]  /*b000*/  BSYNC.RECONVERGENT B0 ;  /* 0x0000000000007941 */ /* 0x000fea0003800200 */
.L_x_5683:
[----:B------:R-:W-:Y:S01]  /*b010*/  IMAD.SHL.U32 R0, R0, 0x200000, RZ ;  /* 0x0020000000007824 */ /* 0x000fe200078e00ff */
[----:B------:R-:W-:-:S04]  /*b020*/  LEA R2, R2, 0x37800000, 0x17 ;  /* 0x3780000002027811 */ /* 0x000fc800078eb8ff */
[----:B------:R-:W-:Y:S01]  /*b030*/  LOP3.LUT R0, R2, R0, R7, 0xfe, !PT ;  /* 0x0000000002007212 */ /* 0x000fe200078efe07 */
[----:B------:R-:W-:Y:S06]  /*b040*/  BRA `(.L_x_5666) ;  /* 0x0000000000947947 */ /* 0x000fec0003800000 */
.L_x_5678:
        /* <DEDUP_REMOVED lines=14> */
.L_x_5665:
        /* <DEDUP_REMOVED lines=16> */
.L_x_5687:
[----:B------:R-:W-:Y:S01]  /*b230*/  MOV R0, RZ ;  /* 0x000000ff00007202 */ /* 0x000fe20000000f00 */
[----:B------:R-:W-:Y:S06]  /*b240*/  BRA `(.L_x_5666) ;  /* 0x0000000000147947 */ /* 0x000fec0003800000 */
.L_x_5686:
[----:B------:R-:W2:Y:S02]  /*b250*/  LDG.E.64 R2, desc[UR36][R2.64] ;  /* 0x0000002402027981 */ /* 0x000ea4000c1e1b00 */
[----:B--2---:R0:W1:Y:S01]  /*b260*/  I2F.U64 R0, R2 ;  /* 0x0000000200007312 */ /* 0x0040620000301000 */
[----:B------:R-:W-:Y:S05]  /*b270*/  BRA `(.L_x_5666) ;  /* 0x0000000000087947 */ /* 0x000fea0003800000 */
.L_x_5685:
[----:B------:R-:W2:Y:S02]  /*b280*/  LDG.E R0, desc[UR36][R2.64] ;  /* 0x0000002402007981 */ /* 0x000ea4000c1e1900 */
[----:B--2---:R-:W-:-:S07]  /*b290*/  I2FP.F32.U32 R0, R0 ;  /* 0x0000000000007245 */ /* 0x004fce0000201000 */
.L_x_5666:
[----:B------:R-:W-:Y:S05]  /*b2a0*/  BSYNC.RECONVERGENT B6 ;  /* 0x0000000000067941 */ /* 0x000fea0003800200 */
.L_x_5660:
[----:B------:R-:W1:Y:S01]  /*b2b0*/  LDCU UR4, c[0x0][0x590] ;  /* 0x0000b200ff0477ac */ /* 0x000e620008000800 */
[----:B------:R-:W-:Y:S01]  /*b2c0*/  BSSY.RECONVERGENT B0, `(.L_x_5688) ;  /* 0x0000007000007945 */ /* 0x000fe20003800200 */
[----:B-12-45:R-:W-:-:S13]  /*b2d0*/  FSETP.GEU.FTZ.AND P0, PT, R0, UR4, PT ;  /* 0x0000000400007c0b */ /* 0x036fda000bf1e000 */
[----:B------:R-:W-:Y:S05]  /*b2e0*/  @!P0 BRA `(.L_x_5689) ;  /* 0x0000000000108947 */ /* 0x000fea0003800000 */
[----:B------:R-:W1:Y:S01]  /*b2f0*/  LDCU UR4, c[0x0][0x594] ;  /* 0x0000b280ff0477ac */ /* 0x000e620008000800 */
[----:B------:R-:W-:Y:S01]  /*b300*/  IMAD.MOV.U32 R18, RZ, RZ, R0 ;  /* 0x000000ffff127224 */ /* 0x000fe200078e0000 */
[----:B-1----:R-:W-:-:S13]  /*b310*/  FSETP.GT.FTZ.AND P0, PT, R0, UR4, PT ;  /* 0x0000000400007c0b */ /* 0x002fda000bf14000 */
[----:B------:R-:W1:Y:S02]  /*b320*/  @P0 LDC R18, c[0x0][0x594] ;  /* 0x00016500ff120b82 */ /* 0x000e640000000800 */
.L_x_5689:
[----:B------:R-:W-:Y:S05]  /*b330*/  BSYNC.RECONVERGENT B0 ;  /* 0x0000000000007941 */ /* 0x000fea0003800200 */
.L_x_5688:
[----:B-1----:R-:W-:Y:S01]  /*b340*/  FADD.FTZ R0, -R18, 1 ;  /* 0x3f80000012007421 */ /* 0x002fe20000010100 */
[----:B------:R-:W-:-:S03]  /*b350*/  UPRMT UR4, UR41, 0x9910, URZ ;  /* 0x0000991029047896 */ /* 0x000fc600080000ff */
[----:B0--3--:R-:W0:Y:S01]  /*b360*/  MUFU.RCP R3, R0 ;  /* 0x0000000000037308 */ /* 0x009e220000001000 */
[----:B------:R-:W-:Y:S01]  /*b370*/  UISETP.GT.AND UP0, UPT, UR4, 0x9, UPT ;  /* 0x000000090400788c */ /* 0x000fe2000bf04270 */
[----:B0-----:R-:W-:-:S06]  /*b380*/  FMUL.FTZ R18, R3, R18 ;  /* 0x0000001203127220 */ /* 0x001fcc0000410000 */
[----:B------:R-:W0:Y:S02]  /*b390*/  MUFU.LG2 R2, R18 ;  /* 0x0000001200027308 */ /* 0x000e240000000c00 */
        /* <DEDUP_REMOVED lines=13> */
.L_x_5693:
[----:B------:R-:W0:Y:S02]  /*b470*/  F2I.S64.TRUNC R2, R2 ;  /* 0x0000000200027311 */ /* 0x000e24000020d900 */
[----:B0-----:R-:W-:-:S05]  /*b480*/  MOV R5, R2 ;  /* 0x0000000200057202 */ /* 0x001fca0000000f00 */
[----:B------:R-:W-:Y:S01]  /*b490*/  STG.E.U8 desc[UR36][R16.64], R5 ;  /* 0x0000000510007986 */ /* 0x000fe2000c101124 */
[----:B------:R-:W-:Y:S05]  /*b4a0*/  EXIT ;  /* 0x000000000000794d */ /* 0x000fea0003800000 */
.L_x_5692:
        /* <DEDUP_REMOVED lines=9> */
.L_x_5696:
[----:B------:R-:W0:Y:S02]  /*b540*/  F2I.FTZ.TRUNC.NTZ R3, R2 ;  /* 0x0000000200037305 */ /* 0x000e24000021f100 */
[----:B0-----:R-:W-:Y:S01]  /*b550*/  STG.E desc[UR36][R16.64], R3 ;  /* 0x0000000310007986 */ /* 0x001fe2000c101924 */
[----:B------:R-:W-:Y:S05]  /*b560*/  EXIT ;  /* 0x000000000000794d */ /* 0x000fea0003800000 */
.L_x_5695:
[----:B------:R-:W0:Y:S02]  /*b570*/  F2I.FTZ.TRUNC.NTZ R3, R2 ;  /* 0x0000000200037305 */ /* 0x000e24000021f100 */
[----:B0-----:R-:W-:Y:S01]  /*b580*/  STG.E.U16 desc[UR36][R16.64], R3 ;  /* 0x0000000310007986 */ /* 0x001fe2000c101524 */
[----:B------:R-:W-:Y:S05]  /*b590*/  EXIT ;  /* 0x000000000000794d */ /* 0x000fea0003800000 */
.L_x_5691:
        /* <DEDUP_REMOVED lines=8> */
.L_x_5698:
[----:B------:R-:W-:-:S05]  /*b620*/  F2FP.F16.F32.PACK_AB R2, RZ, R2 ;  /* 0x00000002ff02723e */ /* 0x000fca00000000ff */
[----:B------:R-:W-:Y:S01]  /*b630*/  STG.E.U16 desc[UR36][R16.64], R2 ;  /* 0x0000000210007986 */ /* 0x000fe2000c101524 */
[----:B------:R-:W-:Y:S05]  /*b640*/  EXIT ;  /* 0x000000000000794d */ /* 0x000fea0003800000 */
.L_x_5697:
        /* <DEDUP_REMOVED lines=9> */
.L_x_5700:
[----:B------:R-:W-:-:S04]  /*b6e0*/  F2FP.F16.F32.PACK_AB R3, RZ, R2 ;  /* 0x00000002ff03723e */ /* 0x000fc800000000ff */
[----:B------:R-:W-:-:S05]  /*b6f0*/  PRMT R3, R3, 0x5410, RZ ;  /* 0x0000541003037816 */ /* 0x000fca00000000ff */
[----:B------:R-:W-:Y:S01]  /*b700*/  STG.E desc[UR36][R16.64], R3 ;  /* 0x0000000310007986 */ /* 0x000fe2000c101924 */
[----:B------:R-:W-:Y:S05]  /*b710*/  EXIT ;  /* 0x000000000000794d */ /* 0x000fea0003800000 */
.L_x_5699:
[----:B------:R-:W-:-:S06]  /*b720*/  FMUL.FTZ R2, R2, 1 ;  /* 0x3f80000002027820 */ /* 0x000fcc0000410000 */
[----:B------:R-:W0:Y:S02]  /*b730*/  F2F.F64.F32 R2, R2 ;  /* 0x0000000200027310 */ /* 0x000e240000201800 */
[----:B0-----:R-:W-:Y:S01]  /*b740*/  STG.E.64 desc[UR36][R16.64], R2 ;  /* 0x0000000210007986 */ /* 0x001fe2000c101b24 */
[----:B------:R-:W-:Y:S05]  /*b750*/  EXIT ;  /* 0x000000000000794d */ /* 0x000fea0003800000 */
.L_x_5690:
        /* <DEDUP_REMOVED lines=13> */
.L_x_5704:
        /* <DEDUP_REMOVED lines=16> */
.L_x_5707:
[----:B------:R-:W-:-:S04]  /*b930*/  SHF.R.U32.HI R2, RZ, 0x18, R2 ;  /* 0x00000018ff027819 */ /* 0x000fc80000011602 */
[----:B------:R-:W-:-:S04]  /*b940*/  LOP3.LUT R2, R3, 0x80, R2, 0xf8, !PT ;  /* 0x0000008003027812 */ /* 0x000fc800078ef802 */
[----:B------:R-:W-:-:S07]  /*b950*/  PRMT R8, R2, 0x7610, R8 ;  /* 0x0000761002087816 */ /* 0x000fce0000000008 */
.L_x_5706:
[----:B------:R-:W-:Y:S05]  /*b960*/  BSYNC.RECONVERGENT B0 ;  /* 0x0000000000007941 */ /* 0x000fea0003800200 */
.L_x_5705:
[----:B------:R-:W-:Y:S01]  /*b970*/  STG.E.U8 desc[UR36][R16.64], R8 ;  /* 0x0000000810007986 */ /* 0x000fe2000c101124 */
[----:B------:R-:W-:Y:S05]  /*b980*/  EXIT ;  /* 0x000000000000794d */ /* 0x000fea0003800000 */
.L_x_5703:
        /* <DEDUP_REMOVED lines=16> */
.L_x_5710:
[----:B------:R-:W-:-:S04]  /*ba90*/  SHF.R.U32.HI R2, RZ, 0x18, R2 ;  /* 0x00000018ff027819 */ /* 0x000fc80000011602 */
[----:B------:R-:W-:-:S04]  /*baa0*/  LOP3.LUT R3, R3, 0x80, R2, 0xf8, !PT ;  /* 0x0000008003037812 */ /* 0x000fc800078ef802 */
[----:B------:R-:W-:-:S07]  /*bab0*/  PRMT R8, R3, 0x7610, R8 ;  /* 0x0000761003087816 */ /* 0x000fce0000000008 */
.L_x_5709:
[----:B------:R-:W-:Y:S05]  /*bac0*/  BSYNC.RECONVERGENT B0 ;  /* 0x0000000000007941 */ /* 0x000fea0003800200 */
.L_x_5708:
[----:B------:R-:W-:Y:S01]  /*bad0*/  STG.E.U8 desc[UR36][R16.64], R8 ;  /* 0x0000000810007986 */ /* 0x000fe2000c101124 */
[----:B------:R-:W-:Y:S05]  /*bae0*/  EXIT ;  /* 0x000000000000794d */ /* 0x000fea0003800000 */
.L_x_5702:
        /* <DEDUP_REMOVED lines=21> */
.L_x_5712:
[----:B------:R-:W0:Y:S02]  /*bc40*/  F2I.U64.TRUNC R2, R2 ;  /* 0x0000000200027311 */ /* 0x000e24000020d800 */
[----:B0-----:R-:W-:Y:S01]  /*bc50*/  STG.E.64 desc[UR36][R16.64], R2 ;  /* 0x0000000210007986 */ /* 0x001fe2000c101b24 */
[----:B------:R-:W-:Y:S05]  /*bc60*/  EXIT ;  /* 0x000000000000794d */ /* 0x000fea0003800000 */
.L_x_5711:
[----:B------:R-:W0:Y:S02]  /*bc70*/  F2I.FTZ.U32.TRUNC.NTZ R3, R2 ;  /* 0x0000000200037305 */ /* 0x000e24000021f000 */
[----:B0-----:R-:W-:Y:S01]  /*bc80*/  STG.E desc[UR36][R16.64], R3 ;  /* 0x0000000310007986 */ /* 0x001fe2000c101924 */
[----:B------:R-:W-:Y:S05]  /*bc90*/  EXIT ;  /* 0x000000000000794d */ /* 0x000fea0003800000 */
.L_x_5701:
        /* <DEDUP_REMOVED lines=10> */
.L_x_5714:
[----:B------:R-:W-:Y:S01]  /*bd40*/  FMUL.FTZ R4, R2, 1 ;  /* 0x3f80000002047820 */ /* 0x000fe20000410000 */
[----:B------:R-:W-:-:S05]  /*bd50*/  CS2R R6, SRZ ;  /* 0x0000000000067805 */ /* 0x000fca000001ff00 */
[----:B------:R-:W0:Y:S02]  /*bd60*/  F2F.F64.F32 R4, R4 ;  /* 0x0000000400047310 */ /* 0x000e240000201800 */
[----:B0-----:R-:W-:Y:S01]  /*bd70*/  STG.E.128 desc[UR36][R16.64], R4 ;  /* 0x0000000410007986 */ /* 0x001fe2000c101d24 */
[----:B------:R-:W-:Y:S05]  /*bd80*/  EXIT ;  /* 0x000000000000794d */ /* 0x000fea0003800000 */
.L_x_5713:
[----:B------:R-:W-:-:S09]  /*bd90*/  UISETP.NE.AND UP0, UPT, UR4, 0xf, UPT ;  /* 0x0000000f0400788c */ /* 0x000fd2000bf05270 */
[----:B------:R-:W-:Y:S05]  /*bda0*/  BRA.U !UP0, `(.L_x_5715) ;  /* 0x0000000108e07547 */ /* 0x000fea000b800000 */
[----:B------:R-:W-:-:S09]  /*bdb0*/  UISETP.NE.AND UP0, UPT, UR4, 0x17, UPT ;  /* 0x000000170400788c */ /* 0x000fd2000bf05270 */
[----:B------:R-:W-:Y:S05]  /*bdc0*/  BRA.U !UP0, `(.L_x_5716) ;  /* 0x00000001088c7547 */ /* 0x000fea000b800000 */
[----:B------:R-:W-:-:S09]  /*bdd0*/  UISETP.NE.AND UP0, UPT, UR4, 0x18, UPT ;  /* 0x000000180400788c */ /* 0x000fd2000bf05270 */
[----:B------:R-:W-:Y:S05]  /*bde0*/  BRA.U !UP0, `(.L_x_5717) ;  /* 0x0000000108447547 */ /* 0x000fea000b800000 */
.L_x_5694:
        /* <DEDUP_REMOVED lines=16> */
.L_x_5718:
[----:B------:R-:W-:Y:S05]  /*bef0*/  EXIT ;  /* 0x000000000000794d */ /* 0x000fea0003800000 */
.L_x_5717:
        /* <DEDUP_REMOVED lines=12> */
.L_x_5720:
[----:B------:R-:W-:Y:S05]  /*bfc0*/  BSYNC.RECONVERGENT B0 ;  /* 0x0000000000007941 */ /* 0x000fea0003800200 */
.L_x_5719:
[----:B------:R-:W-:-:S05]  /*bfd0*/  LOP3.LUT R3, R0, 0x80, R5, 0xf8, !PT ;  /* 0x0000008000037812 */ /* 0x000fca00078ef805 */
[----:B------:R-:W-:Y:S01]  /*bfe0*/  STG.E.U8 desc[UR36][R16.64], R3 ;  /* 0x0000000310007986 */ /* 0x000fe2000c101124 */
[----:B------:R-:W-:Y:S05]  /*bff0*/  EXIT ;  /* 0x000000000000794d */ /* 0x000fea0003800000 */
.L_x_5716:
        /* <DEDUP_REMOVED lines=11> */
.L_x_5722:
[----:B------:R-:W-:Y:S01]  /*c0b0*/  HFMA2 R0, -RZ, RZ, 0, 7.569789886474609375e-06 ;  /* 0x0000007fff007431 */ /* 0x000fe200000001ff */
[----:B------:R-:W-:-:S04]  /*c0c0*/  ISETP.GT.U32.AND P0, PT, R4, 0x7f800000, PT ;  /* 0x7f8000000400780c */ /* 0x000fc80003f04070 */
[----:B------:R-:W-:-:S09]  /*c0d0*/  SEL R0, R0, 0x7c, P0 ;  /* 0x0000007c00007807 */ /* 0x000fd20000000000 */
.L_x_5723:
[----:B------:R-:W-:Y:S05]  /*c0e0*/  BSYNC.RECONVERGENT B0 ;  /* 0x0000000000007941 */ /* 0x000fea0003800200 */
.L_x_5721:
[----:B------:R-:W-:-:S04]  /*c0f0*/  SHF.R.U32.HI R3, RZ, 0x18, R2 ;  /* 0x00000018ff037819 */ /* 0x000fc80000011602 */
[----:B------:R-:W-:-:S05]  /*c100*/  LOP3.LUT R3, R0, 0x80, R3, 0xf8, !PT ;  /* 0x0000008000037812 */ /* 0x000fca00078ef803 */
[----:B------:R-:W-:Y:S01]  /*c110*/  STG.E.U8 desc[UR36][R16.64], R3 ;  /* 0x0000000310007986 */ /* 0x000fe2000c101124 */
[----:B------:R-:W-:Y:S05]  /*c120*/  EXIT ;  /* 0x000000000000794d */ /* 0x000fea0003800000 */
.L_x_5715:
[----:B------:R-:W-:-:S05]  /*c130*/  F2FP.BF16.F32.PACK_AB R2, RZ, R2 ;  /* 0x00000002ff02723e */ /* 0x000fca00000010ff */
[----:B------:R-:W-:Y:S01]  /*c140*/  STG.E.U16 desc[UR36][R16.64], R2 ;  /* 0x0000000210007986 */ /* 0x000fe2000c101524 */
[----:B------:R-:W-:Y:S05]  /*c150*/  EXIT ;  /* 0x000000000000794d */ /* 0x000fea0003800000 */
.L_x_5724:
        /* <DEDUP_REMOVED lines=10> */
.L_x_11356:


//--------------------- .text._ZN2at6native27unrolled_elementwise_kernelIZZZNS0_17logit_kernel_cudaERNS_18TensorIteratorBaseERKN3c106ScalarEENKUlvE_clEvENKUlvE0_clEvEUlfE0_St5arrayIPcLm2EELi4E23TrivialOffsetCalculatorILi1EjESF_NS0_6memory12LoadWithCastILi1EEENSG_13StoreWithCastILi1EEEEEviT_T0_T2_T3_T4_T5_ --------------------------
	.section	.text._ZN2at6native27unrolled_elementwise_kernelIZZZNS0_17logit_kernel_cudaERNS_18TensorIteratorBaseERKN3c106ScalarEENKUlvE_clEvENKUlvE0_clEvEUlfE0_St5arrayIPcLm2EELi4E23TrivialOffsetCalculatorILi1EjESF_NS0_6memory12LoadWithCastILi1EEENSG_13StoreWithCastILi1EEEEEviT_T0_T2_T3_T4_T5_,"ax",@progbits
	.align	128
        .global         _ZN2at6native27unrolled_elementwise_kernelIZZZNS0_17logit_kernel_cudaERNS_18TensorIteratorBaseERKN3c106ScalarEENKUlvE_clEvENKUlvE0_clEvEUlfE0_St5arrayIPcLm2EELi4E23TrivialOffsetCalculatorILi1EjESF_NS0_6memory12LoadWithCastILi1EEENSG_13StoreWithCastILi1EEEEEviT_T0_T2_T3_T4_T5_
        .type           _ZN2at6native27unrolled_elementwise_kernelIZZZNS0_17logit_kernel_cudaERNS_18TensorIteratorBaseERKN3c106ScalarEENKUlvE_clEvENKUlvE0_clEvEUlfE0_St5arrayIPcLm2EELi4E23TrivialOffsetCalculatorILi1EjESF_NS0_6memory12LoadWithCastILi1EEENSG_13StoreWithCastILi1EEEEEviT_T0_T2_T3_T4_T5_,@function
        .size           _ZN2at6native27unrolled_elementwise_kernelIZZZNS0_17logit_kernel_cudaERNS_18TensorIteratorBaseERKN3c106ScalarEENKUlvE_clEvENKUlvE0_clEvEUlfE0_St5arrayIPcLm2EELi4E23TrivialOffsetCalculatorILi1EjESF_NS0_6memory12LoadWithCastILi1EEENSG_13StoreWithCastILi1EEEEEviT_T0_T2_T3_T4_T5_,(.L_x_11357 - _ZN2at6native27unrolled_elementwise_kernelIZZZNS0_17logit_kernel_cudaERNS_18TensorIteratorBaseERKN3c106ScalarEENKUlvE_clEvENKUlvE0_clEvEUlfE0_St5arrayIPcLm2EELi4E23TrivialOffsetCalculatorILi1EjESF_NS0_6memory12LoadWithCastILi1EEENSG_13StoreWithCastILi1EEEEEviT_T0_T2_T3_T4_T5_)
        .other          _ZN2at6native27unrolled_elementwise_kernelIZZZNS0_17logit_kernel_cudaERNS_18TensorIteratorBaseERKN3c106ScalarEENKUlvE_clEvENKUlvE0_clEvEUlfE0_St5arrayIPcLm2EELi4E23TrivialOffsetCalculatorILi1EjESF_NS0_6memory12LoadWithCastILi1EEENSG_13StoreWithCastILi1EEEEEviT_T0_T2_T3_T4_T5_,@"STO_CUDA_ENTRY STV_DEFAULT"
_ZN2at6native27unrolled_elementwise_kernelIZZZNS0_17logit_kernel_cudaERNS_18TensorIteratorBaseERKN3c106ScalarEENKUlvE_clEvENKUlvE0_clEvEUlfE0_St5arrayIPcLm2EELi4E23TrivialOffsetCalculatorILi1EjESF_NS0_6memory12LoadWithCastILi1EEENSG_13StoreWithCastILi1EEEEEviT_T0_T2_T3_T4_T5_:
.text._ZN2at6native27unrolled_elementwise_kernelIZZZNS0_17logit_kernel_cudaERNS_18TensorIteratorBaseERKN3c106ScalarEENKUlvE_clEvENKUlvE0_clEvEUlfE0_St5arrayIPcLm2EELi4E23TrivialOffsetCalculatorILi1EjESF_NS0_6memory12LoadWithCastILi1EEENSG_13StoreWithCastILi1EEEEEviT_T0_T2_T3_T4_T5_:
[----:B------:R-:W0:Y:S01]  /*0000*/  LDC R1, c[0x0][0x37c] ;  /* 0x0000df00ff017b82 */ /* 0x000e220000000800 */
[----:B------:R-:W1:Y:S07]  /*0010*/  S2R R2, SR_CTAID.X ;  /* 0x0000000000027919 */ /* 0x000e6e0000002500 */
[----:B------:R-:W1:Y:S01]  /*0020*/  LDC R17, c[0x0][0x380] ;  /* 0x0000e000ff117b82 */ /* 0x000e620000000800 */
[----:B------:R-:W2:Y:S01]  /*0030*/  LDCU UR4, c[0x0][0x388] ;  /* 0x00007100ff0477ac */ /* 0x000ea20008000800 */
[----:B------:R-:W-:Y:S01]  /*0040*/  BSSY.RECONVERGENT B7, `(.L_x_5725) ;  /* 0x00000ed000077945 */ /* 0x000fe20003800200 */
[----:B------:R-:W3:Y:S01]  /*0050*/  S2R R24, SR_TID.X ;  /* 0x0000000000187919 */ /* 0x000ee20000002100 */
[----:B------:R-:W-:Y:S01]  /*0060*/  IMAD.MOV.U32 R23, RZ, RZ, RZ ;  /* 0x000000ffff177224 */ /* 0x000fe200078e00ff */
        /* <DEDUP_REMOVED lines=28> */
.L_x_5731:
[----:B------:R-:W2:Y:S02]  /*0230*/  LDG.E.U8 R4, desc[UR36][R4.64] ;  /* 0x0000002404047981 */ /* 0x000ea4000c1e1100 */
[----:B--2---:R-:W-:Y:S01]  /*0240*/  I2FP.F32.U32 R23, R4 ;  /* 0x0000000400177245 */ /* 0x004fe20000201000 */
[----:B------:R-:W-:Y:S06]  /*0250*/  BRA `(.L_x_5733) ;  /* 0x0000000c00247947 */ /* 0x000fec0003800000 */
.L_x_5730:
        /* <DEDUP_REMOVED lines=9> */
.L_x_5735:
[----:B------:R-:W2:Y:S02]  /*02f0*/  LDG.E R4, desc[UR36][R4.64] ;  /* 0x0000002404047981 */ /* 0x000ea4000c1e1900 */
[----:B--2---:R-:W-:Y:S01]  /*0300*/  I2FP.F32.S32 R23, R4 ;  /* 0x0000000400177245 */ /* 0x004fe20000201400 */
[----:B------:R-:W-:Y:S06]  /*0310*/  BRA `(.L_x_5733) ;  /* 0x0000000800f47947 */ /* 0x000fec0003800000 */
.L_x_5734:
[----:B------:R-:W2:Y:S02]  /*0320*/  LDG.E.U16 R4, desc[UR36][R4.64] ;  /* 0x0000002404047981 */ /* 0x000ea4000c1e1500 */
[----:B--2---:R2:W3:Y:S01]  /*0330*/  I2F.S16 R23, R4 ;  /* 0x0000000400177306 */ /* 0x0044e20000101400 */
[----:B------:R-:W-:Y:S05]  /*0340*/  BRA `(.L_x_5733) ;  /* 0x0000000800e87947 */ /* 0x000fea0003800000 */
.L_x_5729:
        /* <DEDUP_REMOVED lines=8> */
.L_x_5737:
[----:B------:R-:W2:Y:S02]  /*03d0*/  LDG.E.U16 R4, desc[UR36][R4.64] ;  /* 0x0000002404047981 */ /* 0x000ea4000c1e1500 */
[----:B--2---:R-:W-:Y:S01]  /*03e0*/  HADD2.F32 R23, -RZ, R4.H0_H0 ;  /* 0x20000004ff177230 */ /* 0x004fe20000004100 */
[----:B------:R-:W-:Y:S06]  /*03f0*/  BRA `(.L_x_5733) ;  /* 0x0000000800bc7947 */ /* 0x000fec0003800000 */
.L_x_5736:
        /* <DEDUP_REMOVED lines=8> */
.L_x_5739:
[----:B------:R-:W2:Y:S02]  /*0480*/  LDG.E.U16 R4, desc[UR36][R4.64] ;  /* 0x0000002404047981 */ /* 0x000ea4000c1e1500 */
[----:B--2---:R-:W-:Y:S01]  /*0490*/  HADD2.F32 R23, -RZ, R4.H0_H0 ;  /* 0x20000004ff177230 */ /* 0x004fe20000004100 */
[----:B------:R-:W-:Y:S06]  /*04a0*/  BRA `(.L_x_5733) ;  /* 0x0000000800907947 */ /* 0x000fec0003800000 */
.L_x_5738:
[----:B------:R-:W2:Y:S01]  /*04b0*/  LDG.E.64 R4, desc[UR36][R4.64] ;  /* 0x0000002404047981 */ /* 0x000ea2000c1e1b00 */
[----:B------:R-:W-:Y:S01]  /*04c0*/  UMOV UR4, 0xf0000000 ;  /* 0xf000000000047882 */ /* 0x000fe20000000000 */
[----:B------:R-:W-:Y:S01]  /*04d0*/  UMOV UR5, 0x380fffff ;  /* 0x380fffff00057882 */ /* 0x000fe20000000000 */
[----:B--2---:R-:W0:Y:S01]  /*04e0*/  F2F.F32.F64 R23, R4 ;  /* 0x0000000400177310 */ /* 0x004e220000301000 */
[----:B------:R-:W-:-:S14]  /*04f0*/  DSETP.GEU.AND P0, PT, |R4|, UR4, PT ;  /* 0x0000000404007e2a */ /* 0x000fdc000bf0e200 */
[----:B0-----:R-:W-:Y:S01]  /*0500*/  @!P0 FMUL R23, R23, 1.175494350822287508e-38 ;  /* 0x0080000017178820 */ /* 0x001fe20000400000 */
[----:B------:R-:W-:Y:S06]  /*0510*/  BRA `(.L_x_5733) ;  /* 0x0000000800747947 */ /* 0x000fec0003800000 */
.L_x_5728:
        /* <DEDUP_REMOVED lines=12> */
.L_x_5742:
[----:B------:R-:W2:Y:S01]  /*05e0*/  LDG.E.64 R4, desc[UR36][R4.64] ;  /* 0x0000002404047981 */ /* 0x000ea2000c1e1b00 */
[----:B------:R-:W-:Y:S01]  /*05f0*/  UMOV UR4, 0xf0000000 ;  /* 0xf000000000047882 */ /* 0x000fe20000000000 */
[----:B------:R-:W-:Y:S01]  /*0600*/  UMOV UR5, 0x380fffff ;  /* 0x380fffff00057882 */ /* 0x000fe20000000000 */
[----:B--2---:R-:W0:Y:S01]  /*0610*/  F2F.F32.F64 R23, R4 ;  /* 0x0000000400177310 */ /* 0x004e220000301000 */
[----:B------:R-:W-:-:S14]  /*0620*/  DSETP.GEU.AND P0, PT, |R4|, UR4, PT ;  /* 0x0000000404007e2a */ /* 0x000fdc000bf0e200 */
[----:B0-----:R-:W-:Y:S01]  /*0630*/  @!P0 FMUL R23, R23, 1.175494350822287508e-38 ;  /* 0x0080000017178820 */ /* 0x001fe20000400000 */
[----:B------:R-:W-:Y:S06]  /*0640*/  BRA `(.L_x_5733) ;  /* 0x0000000800287947 */ /* 0x000fec0003800000 */
.L_x_5741:
        /* <DEDUP_REMOVED lines=25> */
.L_x_5744:
[----:B------:R-:W2:Y:S02]  /*07e0*/  LDG.E.U8 R4, desc[UR36][R4.64] ;  /* 0x0000002404047981 */ /* 0x000ea4000c1e1100 */
[C---:B--2---:R-:W-:Y:S02]  /*07f0*/  IMAD.SHL.U32 R3, R4.reuse, 0x2000000, RZ ;  /* 0x0200000004037824 */ /* 0x044fe400078e00ff */
[----:B------:R-:W-:-:S03]  /*0800*/  IMAD.SHL.U32 R6, R4, 0x100, RZ ;  /* 0x0000010004067824 */ /* 0x000fc600078e00ff */
[----:B------:R-:W-:Y:S02]  /*0810*/  ISETP.GT.U32.AND P0, PT, R3, 0x7ffffff, PT ;  /* 0x07ffffff0300780c */ /* 0x000fe40003f04070 */
[----:B------:R-:W-:-:S11]  /*0820*/  PRMT R23, R6, 0x9910, RZ ;  /* 0x0000991006177816 */ /* 0x000fd600000000ff */
[----:B------:R-:W-:Y:S02]  /*0830*/  @!P0 LOP3.LUT R0, R6, 0x7f00, RZ, 0xc0, !PT ;  /* 0x00007f0006008812 */ /* 0x000fe400078ec0ff */
[----:B------:R-:W-:Y:S02]  /*0840*/  @P0 LEA.HI R3, R3, 0x70000000, RZ, 0x1c ;  /* 0x7000000003030811 */ /* 0x000fe400078fe0ff */
[----:B------:R-:W-:-:S05]  /*0850*/  @!P0 LOP3.LUT R0, R0, 0x3f000000, RZ, 0xfc, !PT ;  /* 0x3f00000000008812 */ /* 0x000fca00078efcff */
[----:B------:R-:W-:Y:S01]  /*0860*/  @!P0 FADD.FTZ R0, R0, -0.5 ;  /* 0xbf00000000008421 */ /* 0x000fe20000010000 */
[----:B------:R-:W-:-:S05]  /*0870*/  @P0 FMUL.FTZ R0, R3, 1.9259299443872358531e-34 ;  /* 0x0780000003000820 */ /* 0x000fca0000410000 */
[----:B------:R-:W-:Y:S01]  /*0880*/  LOP3.LUT R23, R0, 0x80000000, R23, 0xf8, !PT ;  /* 0x8000000000177812 */ /* 0x000fe200078ef817 */
[----:B------:R-:W-:Y:S06]  /*0890*/  BRA `(.L_x_5733) ;  /* 0x0000000400947947 */ /* 0x000fec0003800000 */
.L_x_5743:
[----:B------:R-:W2:Y:S02]  /*08a0*/  LDG.E.U16 R4, desc[UR36][R4.64] ;  /* 0x0000002404047981 */ /* 0x000ea4000c1e1500 */
[----:B--2---:R-:W-:Y:S01]  /*08b0*/  IMAD.U32 R23, R4, 0x10000, RZ ;  /* 0x0001000004177824 */ /* 0x004fe200078e00ff */
[----:B------:R-:W-:Y:S06]  /*08c0*/  BRA `(.L_x_5733) ;  /* 0x0000000400887947 */ /* 0x000fec0003800000 */
.L_x_5740:
        /* <DEDUP_REMOVED lines=11> */
.L_x_5747:
        /* <DEDUP_REMOVED lines=20> */
.L_x_5749:
[----:B------:R-:W-:Y:S05]  /*0ac0*/  BSYNC.RECONVERGENT B0 ;  /* 0x0000000000007941 */ /* 0x000fea0003800200 */
.L_x_5748:
[----:B------:R-:W-:Y:S01]  /*0ad0*/  IMAD.SHL.U32 R0, R0, 0x100000, RZ ;  /* 0x0010000000007824 */ /* 0x000fe200078e00ff */
[----:B------:R-:W-:-:S04]  /*0ae0*/  LEA R3, R3, 0x3b800000, 0x17 ;  /* 0x3b80000003037811 */ /* 0x000fc800078eb8ff */
[----:B------:R-:W-:Y:S01]  /*0af0*/  LOP3.LUT R23, R3, R0, R23, 0xfe, !PT ;  /* 0x0000000003177212 */ /* 0x000fe200078efe17 */
[----:B------:R-:W-:Y:S06]  /*0b00*/  BRA `(.L_x_5733) ;  /* 0x0000000000f87947 */ /* 0x000fec0003800000 */
.L_x_5746:
        /* <DEDUP_REMOVED lines=20> */
.L_x_5751:
[----:B------:R-:W-:Y:S05]  /*0c50*/  BSYNC.RECONVERGENT B0 ;  /* 0x0000000000007941 */ /* 0x000fea0003800200 */
.L_x_5750:
[----:B------:R-:W-:Y:S01]  /*0c60*/  IMAD.SHL.U32 R0, R0, 0x200000, RZ ;  /* 0x0020000000007824 */ /* 0x000fe200078e00ff */
[----:B------:R-:W-:-:S04]  /*0c70*/  LEA R3, R3, 0x37800000, 0x17 ;  /* 0x3780000003037811 */ /* 0x000fc800078eb8ff */
[----:B------:R-:W-:Y:S01]  /*0c80*/  LOP3.LUT R23, R3, R0, R23, 0xfe, !PT ;  /* 0x0000000003177212 */ /* 0x000fe200078efe17 */
[----:B------:R-:W-:Y:S06]  /*0c90*/  BRA `(.L_x_5733) ;  /* 0x0000000000947947 */ /* 0x000fec0003800000 */
.L_x_5745:
[----:B------:R-:W-:-:S09]  /*0ca0*/  UISETP.NE.AND UP0, UPT, UR4, 0x1c, UPT ;  /* 0x0000001c0400788c */ /* 0x000fd2000bf05270 */
[----:B------:R-:W-:Y:S05]  /*0cb0*/  BRA.U !UP0, `(.L_x_5752) ;  /* 0x0000000108847547 */ /* 0x000fea000b800000 */
[----:B------:R-:W-:-:S09]  /*0cc0*/  UISETP.NE.AND UP0, UPT, UR4, 0x1d, UPT ;  /* 0x0000001d0400788c */ /* 0x000fd2000bf05270 */
[----:B------:R-:W-:Y:S05]  /*0cd0*/  BRA.U !UP0, `(.L_x_5753) ;  /* 0x0000000108707547 */ /* 0x000fea000b800000 */
[----:B------:R-:W-:-:S09]  /*0ce0*/  UISETP.NE.AND UP0, UPT, UR4, 0x2c, UPT ;  /* 0x0000002c0400788c */ /* 0x000fd2000bf05270 */
[----:B------:R-:W-:Y:S05]  /*0cf0*/  BRA.U !UP0, `(.L_x_5754) ;  /* 0x0000000108487547 */ /* 0x000fea000b800000 */
.L_x_5732:
        /* <DEDUP_REMOVED lines=16> */
.L_x_5755:
[----:B------:R-:W-:Y:S01]  /*0e00*/  IMAD.MOV.U32 R23, RZ, RZ, RZ ;  /* 0x000000ffff177224 */ /* 0x000fe200078e00ff */
[----:B------:R-:W-:Y:S06]  /*0e10*/  BRA `(.L_x_5733) ;  /* 0x0000000000347947 */ /* 0x000fec0003800000 */
.L_x_5754:
        /* <DEDUP_REMOVED lines=8> */
.L_x_5753:
[----:B------:R-:W2:Y:S02]  /*0ea0*/  LDG.E.64 R4, desc[UR36][R4.64] ;  /* 0x0000002404047981 */ /* 0x000ea4000c1e1b00 */
[----:B--2---:R0:W1:Y:S01]  /*0eb0*/  I2F.U64 R23, R4 ;  /* 0x0000000400177312 */ /* 0x0040620000301000 */
[----:B------:R-:W-:Y:S05]  /*0ec0*/  BRA `(.L_x_5733) ;  /* 0x0000000000087947 */ /* 0x000fea0003800000 */
.L_x_5752:
[----:B------:R-:W2:Y:S02]  /*0ed0*/  LDG.E R4, desc[UR36][R4.64] ;  /* 0x0000002404047981 */ /* 0x000ea4000c1e1900 */
[----:B--2---:R-:W-:-:S07]  /*0ee0*/  I2FP.F32.U32 R23, R4 ;  /* 0x0000000400177245 */ /* 0x004fce0000201000 */
.L_x_5733:
[----:B------:R-:W-:Y:S05]  /*0ef0*/  BSYNC.RECONVERGENT B6 ;  /* 0x0000000000067941 */ /* 0x000fea0003800200 */
.L_x_5727:
[----:B------:R-:W-:-:S07]  /*0f00*/  VIADD R24, R25, 0x80 ;  /* 0x0000008019187836 */ /* 0x000fce0000000000 */
.L_x_5726:
[----:B------:R-:W-:Y:S05]  /*0f10*/  BSYNC.RECONVERGENT B7 ;  /* 0x0000000000077941 */ /* 0x000fea0003800200 */
.L_x_5725:
        /* <DEDUP_REMOVED lines=25> */
.L_x_5762:
[----:B------:R-:W2:Y:S02]  /*10b0*/  LDG.E.U8 R4, desc[UR36][R4.64] ;  /* 0x0000002404047981 */ /* 0x000ea4000c1e1100 */
[----:B--2---:R-:W-:Y:S01]  /*10c0*/  I2FP.F32.U32 R18, R4 ;  /* 0x0000000400127245 */ /* 0x004fe20000201000 */
[----:B------:R-:W-:Y:S06]  /*10d0*/  BRA `(.L_x_5764) ;  /* 0x0000000c00287947 */ /* 0x000fec0003800000 */
.L_x_5761:
        /* <DEDUP_REMOVED lines=9> */
.L_x_5766:
[----:B------:R-:W2:Y:S02]  /*1170*/  LDG.E R4, desc[UR36][R4.64] ;  /* 0x0000002404047981 */ /* 0x000ea4000c1e1900 */
[----:B--2---:R-:W-:Y:S01]  /*1180*/  I2FP.F32.S32 R18, R4 ;  /* 0x0000000400127245 */ /* 0x004fe20000201400 */
[----:B------:R-:W-:Y:S06]  /*1190*/  BRA `(.L_x_5764) ;  /* 0x0000000800f87947 */ /* 0x000fec0003800000 */
.L_x_5765:
[----:B------:R-:W2:Y:S02]  /*11a0*/  LDG.E.U16 R4, desc[UR36][R4.64] ;  /* 0x0000002404047981 */ /* 0x000ea4000c1e1500 */
[----:B--2---:R0:W2:Y:S01]  /*11b0*/  I2F.S16 R18, R4 ;  /* 0x0000000400127306 */ /* 0x0040a20000101400 */
[----:B------:R-:W-:Y:S05]  /*11c0*/  BRA `(.L_x_5764) ;  /* 0x0000000800ec7947 */ /* 0x000fea0003800000 */
.L_x_5760:
        /* <DEDUP_REMOVED lines=8> */
.L_x_5768:
[----:B------:R-:W2:Y:S02]  /*1250*/  LDG.E.U16 R4, desc[UR36][R4.64] ;  /* 0x0000002404047981 */ /* 0x000ea4000c1e1500 */
[----:B--2---:R-:W-:Y:S01]  /*1260*/  HADD2.F32 R18, -RZ, R4.H0_H0 ;  /* 0x20000004ff127230 */ /* 0x004fe20000004100 */
[----:B------:R-:W-:Y:S06]  /*1270*/  BRA `(.L_x_5764) ;  /* 0x0000000800c07947 */ /* 0x000fec0003800000 */
.L_x_5767:
        /* <DEDUP_REMOVED lines=8> */
.L_x_5770:
[----:B------:R-:W2:Y:S02]  /*1300*/  LDG.E.U16 R4, desc[UR36][R4.64] ;  /* 0x0000002404047981 */ /* 0x000ea4000c1e1500 */
[----:B--2---:R-:W-:Y:S01]  /*1310*/  HADD2.F32 R18, -RZ, R4.H0_H0 ;  /* 0x20000004ff127230 */ /* 0x004fe20000004100 */
[----:B------:R-:W-:Y:S06]  /*1320*/  BRA `(.L_x_5764) ;  /* 0x0000000800947947 */ /* 0x000fec0003800000 */
.L_x_5769:
[----:B------:R-:W2:Y:S01]  /*1330*/  LDG.E.64 R4, desc[UR36][R4.64] ;  /* 0x0000002404047981 */ /* 0x000ea2000c1e1b00 */
[----:B------:R-:W-:Y:S01]  /*1340*/  UMOV UR4, 0xf0000000 ;  /* 0xf000000000047882 */ /* 0x000fe20000000000 */
[----:B------:R-:W-:Y:S01]  /*1350*/  UMOV UR5, 0x380fffff ;  /* 0x380fffff00057882 */ /* 0x000fe20000000000 */
[----:B--2---:R-:W0:Y:S01]  /*1360*/  F2F.F32.F64 R18, R4 ;  /* 0x0000000400127310 */ /* 0x004e220000301000 */
[----:B------:R-:W-:-:S14]  /*1370*/  DSETP.GEU.AND P0, PT, |R4|, UR4, PT ;  /* 0x0000000404007e2a */ /* 0x000fdc000bf0e200 */
[----:B0-----:R-:W-:Y:S01]  /*1380*/  @!P0 FMUL R18, R18, 1.175494350822287508e-38 ;  /* 0x0080000012128820 */ /* 0x001fe20000400000 */
[----:B------:R-:W-:Y:S06]  /*1390*/  BRA `(.L_x_5764) ;  /* 0x0000000800787947 */ /* 0x000fec0003800000 */
.L_x_5759:
        /* <DEDUP_REMOVED lines=12> */
.L_x_5773:
[----:B------:R-:W2:Y:S01]  /*1460*/  LDG.E.64 R4, desc[UR36][R4.64] ;  /* 0x0000002404047981 */ /* 0x000ea2000c1e1b00 */
[----:B------:R-:W-:Y:S01]  /*1470*/  UMOV UR4, 0xf0000000 ;  /* 0xf000000000047882 */ /* 0x000fe20000000000 */
[----:B------:R-:W-:Y:S01]  /*1480*/  UMOV UR5, 0x380fffff ;  /* 0x380fffff00057882 */ /* 0x000fe20000000000 */
[----:B--2---:R-:W0:Y:S01]  /*1490*/  F2F.F32.F64 R18, R4 ;  /* 0x0000000400127310 */ /* 0x004e220000301000 */
[----:B------:R-:W-:-:S14]  /*14a0*/  DSETP.GEU.AND P0, PT, |R4|, UR4, PT ;  /* 0x0000000404007e2a */ /* 0x000fdc000bf0e200 */
[----:B0-----:R-:W-:Y:S01]  /*14b0*/  @!P0 FMUL R18, R18, 1.175494350822287508e-38 ;  /* 0x0080000012128820 */ /* 0x001fe20000400000 */
[----:B------:R-:W-:Y:S06]  /*14c0*/  BRA `(.L_x_5764) ;  /* 0x00000008002c7947 */ /* 0x000fec0003800000 */
.L_x_5772:
        /* <DEDUP_REMOVED lines=25> */
.L_x_5775:
        /* <DEDUP_REMOVED lines=13> */
.L_x_5774:
[----:B------:R-:W2:Y:S02]  /*1730*/  LDG.E.U16 R4, desc[UR36][R4.64] ;  /* 0x0000002404047981 */ /* 0x000ea4000c1e1500 */
[----:B--2---:R-:W-:Y:S01]  /*1740*/  IMAD.U32 R18, R4, 0x10000, RZ ;  /* 0x0001000004127824 */ /* 0x004fe200078e00ff */
[----:B------:R-:W-:Y:S06]  /*1750*/  BRA `(.L_x_5764) ;  /* 0x0000000400887947 */ /* 0x000fec0003800000 */
.L_x_5771:
        /* <DEDUP_REMOVED lines=11> */
.L_x_5778:
        /* <DEDUP_REMOVED lines=20> */
.L_x_5780:
[----:B------:R-:W-:Y:S05]  /*1950*/  BSYNC.RECONVERGENT B0 ;  /* 0x0000000000007941 */ /* 0x000fea0003800200 */
.L_x_5779:
[----:B------:R-:W-:Y:S01]  /*1960*/  IMAD.SHL.U32 R0, R0, 0x100000, RZ ;  /* 0x0010000000007824 */ /* 0x000fe200078e00ff */
[----:B------:R-:W-:-:S04]  /*1970*/  LEA R3, R3, 0x3b800000, 0x17 ;  /* 0x3b80000003037811 */ /* 0x000fc800078eb8ff */
[----:B------:R-:W-:Y:S01]  /*1980*/  LOP3.LUT R18, R3, R0, R7, 0xfe, !PT ;  /* 0x0000000003127212 */ /* 0x000fe200078efe07 */
[----:B------:R-:W-:Y:S06]  /*1990*/  BRA `(.L_x_5764) ;  /* 0x0000000000f87947 */ /* 0x000fec0003800000 */
.L_x_5777:
        /* <DEDUP_REMOVED lines=20> */
.L_x_5782:
[----:B------:R-:W-:Y:S05]  /*1ae0*/  BSYNC.RECONVERGENT B0 ;  /* 0x0000000000007941 */ /* 0x000fea0003800200 */
.L_x_5781:
[----:B------:R-:W-:Y:S01]  /*1af0*/  IMAD.SHL.U32 R0, R0, 0x200000, RZ ;  /* 0x0020000000007824 */ /* 0x000fe200078e00ff */
[----:B------:R-:W-:-:S04]  /*1b00*/  LEA R3, R3, 0x37800000, 0x17 ;  /* 0x3780000003037811 */ /* 0x000fc800078eb8ff */
[----:B------:R-:W-:Y:S01]  /*1b10*/  LOP3.LUT R18, R3, R0, R7, 0xfe, !PT ;  /* 0x0000000003127212 */ /* 0x000fe200078efe07 */
[----:B------:R-:W-:Y:S06]  /*1b20*/  BRA `(.L_x_5764) ;  /* 0x0000000000947947 */ /* 0x000fec0003800000 */
.L_x_5776:
        /* <DEDUP_REMOVED lines=14> */
.L_x_5763:
        /* <DEDUP_REMOVED lines=16> */
.L_x_5785:
[----:B------:R-:W-:Y:S01]  /*1d10*/  IMAD.MOV.U32 R18, RZ, RZ, RZ ;  /* 0x000000ffff127224 */ /* 0x000fe200078e00ff */
[----:B------:R-:W-:Y:S06]  /*1d20*/  BRA `(.L_x_5764) ;  /* 0x0000000000147947 */ /* 0x000fec0003800000 */
.L_x_5784:
[----:B------:R-:W2:Y:S02]  /*1d30*/  LDG.E.64 R18, desc[UR36][R4.64] ;  /* 0x0000002404127981 */ /* 0x000ea4000c1e1b00 */
[----:B--2---:R0:W2:Y:S01]  /*1d40*/  I2F.U64 R18, R18 ;  /* 0x0000001200127312 */ /* 0x0040a20000301000 */
[----:B------:R-:W-:Y:S05]  /*1d50*/  BRA `(.L_x_5764) ;  /* 0x0000000000087947 */ /* 0x000fea0003800000 */
.L_x_5783:
[----:B------:R-:W2:Y:S02]  /*1d60*/  LDG.E R4, desc[UR36][R4.64] ;  /* 0x0000002404047981 */ /* 0x000ea4000c1e1900 */
[----:B--2---:R-:W-:-:S07]  /*1d70*/  I2FP.F32.U32 R18, R4 ;  /* 0x0000000400127245 */ /* 0x004fce0000201000 */
.L_x_5764:
[----:B------:R-:W-:Y:S05]  /*1d80*/  BSYNC.RECONVERGENT B6 ;  /* 0x0000000000067941 */ /* 0x000fea0003800200 */
.L_x_5758:
[----:B------:R-:W-:-:S07]  /*1d90*/  VIADD R24, R24, 0x80 ;  /* 0x0000008018187836 */ /* 0x000fce0000000000 */
.L_x_5757:
[----:B------:R-:W-:Y:S05]  /*1da0*/  BSYNC.RECONVERGENT B7 ;  /* 0x0000000000077941 */ /* 0x000fea0003800200 */
.L_x_5756:
        /* <DEDUP_REMOVED lines=25> */
.L_x_5792:
[----:B------:R-:W2:Y:S02]  /*1f40*/  LDG.E.U8 R4, desc[UR36][R4.64] ;  /* 0x0000002404047981 */ /* 0x000ea4000c1e1100 */
[----:B--2---:R-:W-:Y:S01]  /*1f50*/  I2FP.F32.U32 R22, R4 ;  /* 0x0000000400167245 */ /* 0x004fe20000201000 */
[----:B------:R-:W-:Y:S06]  /*1f60*/  BRA `(.L_x_5794) ;  /* 0x0000000c00287947 */ /* 0x000fec0003800000 */
.L_x_5791:
        /* <DEDUP_REMOVED lines=9> */
.L_x_5796:
[----:B------:R-:W2:Y:S02]  /*2000*/  LDG.E R4, desc[UR36][R4.64] ;  /* 0x0000002404047981 */ /* 0x000ea4000c1e1900 */
[----:B--2---:R-:W-:Y:S01]  /*2010*/  I2FP.F32.S32 R22, R4 ;  /* 0x0000000400167245 */ /* 0x004fe20000201400 */
[----:B------:R-:W-:Y:S06]  /*2020*/  BRA `(.L_x_5794) ;  /* 0x0000000800f87947 */ /* 0x000fec0003800000 */
.L_x_5795:
[----:B------:R-:W2:Y:S02]  /*2030*/  LDG.E.U16 R4, desc[UR36][R4.64] ;  /* 0x0000002404047981 */ /* 0x000ea4000c1e1500 */
[----:B--2---:R4:W0:Y:S01]  /*2040*/  I2F.S16 R22, R4 ;  /* 0x0000000400167306 */ /* 0x0048220000101400 */
[----:B------:R-:W-:Y:S05]  /*2050*/  BRA `(.L_x_5794) ;  /* 0x0000000800ec7947 */ /* 0x000fea0003800000 */
.L_x_5790:
        /* <DEDUP_REMOVED lines=8> */
.L_x_5798:
[----:B------:R-:W2:Y:S02]  /*20e0*/  LDG.E.U16 R4, desc[UR36][R4.64] ;  /* 0x0000002404047981 */ /* 0x000ea4000c1e1500 */
[----:B--2---:R-:W-:Y:S01]  /*20f0*/  HADD2.F32 R22, -RZ, R4.H0_H0 ;  /* 0x20000004ff167230 */ /* 0x004fe20000004100 */
[----:B------:R-:W-:Y:S06]  /*2100*/  BRA `(.L_x_5794) ;  /* 0x0000000800c07947 */ /* 0x000fec0003800000 */
.L_x_5797:
        /* <DEDUP_REMOVED lines=8> */
.L_x_5800:
[----:B------:R-:W2:Y:S02]  /*2190*/  LDG.E.U16 R4, desc[UR36][R4.64] ;  /* 0x0000002404047981 */ /* 0x000ea4000c1e1500 */
[----:B--2---:R-:W-:Y:S01]  /*21a0*/  HADD2.F32 R22, -RZ, R4.H0_H0 ;  /* 0x20000004ff167230 */ /* 0x004fe20000004100 */
[----:B------:R-:W-:Y:S06]  /*21b0*/  BRA `(.L_x_5794) ;  /* 0x0000000800947947 */ /* 0x000fec0003800000 */
.L_x_5799:
[----:B------:R-:W2:Y:S01]  /*21c0*/  LDG.E.64 R4, desc[UR36][R4.64] ;  /* 0x0000002404047981 */ /* 0x000ea2000c1e1b00 */
[----:B------:R-:W-:Y:S01]  /*21d0*/  UMOV UR4, 0xf0000000 ;  /* 0xf000000000047882 */ /* 0x000fe20000000000 */
[----:B------:R-:W-:Y:S01]  /*21e0*/  UMOV UR5, 0x380fffff ;  /* 0x380fffff00057882 */ /* 0x000fe20000000000 */
[----:B--2---:R-:W0:Y:S01]  /*21f0*/  F2F.F32.F64 R22, R4 ;  /* 0x0000000400167310 */ /* 0x004e220000301000 */
[----:B------:R-:W-:-:S14]  /*2200*/  DSETP.GEU.AND P0, PT, |R4|, UR4, PT ;  /* 0x0000000404007e2a */ /* 0x000fdc000bf0e200 */
[----:B0-----:R-:W-:Y:S01]  /*2210*/  @!P0 FMUL R22, R22, 1.175494350822287508e-38 ;  /* 0x0080000016168820 */ /* 0x001fe20000400000 */
[----:B------:R-:W-:Y:S06]  /*2220*/  BRA `(.L_x_5794) ;  /* 0x0000000800787947 */ /* 0x000fec0003800000 */
.L_x_5789:
        /* <DEDUP_REMOVED lines=12> */
.L_x_5803:
[----:B------:R-:W2:Y:S01]  /*22f0*/  LDG.E.64 R4, desc[UR36][R4.64] ;  /* 0x0000002404047981 */ /* 0x000ea2000c1e1b00 */
[----:B------:R-:W-:Y:S01]  /*2300*/  UMOV UR4, 0xf0000000 ;  /* 0xf000000000047882 */ /* 0x000fe20000000000 */
[----:B------:R-:W-:Y:S01]  /*2310*/  UMOV UR5, 0x380fffff ;  /* 0x380fffff00057882 */ /* 0x000fe20000000000 */
[----:B--2---:R-:W0:Y:S01]  /*2320*/  F2F.F32.F64 R22, R4 ;  /* 0x0000000400167310 */ /* 0x004e220000301000 */
[----:B------:R-:W-:-:S14]  /*2330*/  DSETP.GEU.AND P0, PT, |R4|, UR4, PT ;  /* 0x0000000404007e2a */ /* 0x000fdc000bf0e200 */
[----:B0-----:R-:W-:Y:S01]  /*2340*/  @!P0 FMUL R22, R22, 1.175494350822287508e-38 ;  /* 0x0080000016168820 */ /* 0x001fe20000400000 */
[----:B------:R-:W-:Y:S06]  /*2350*/  BRA `(.L_x_5794) ;  /* 0x00000008002c7947 */ /* 0x000fec0003800000 */
.L_x_5802:
        /* <DEDUP_REMOVED lines=25> */
.L_x_5805:
        /* <DEDUP_REMOVED lines=13> */
.L_x_5804:
[----:B------:R-:W2:Y:S02]  /*25c0*/  LDG.E.U16 R4, desc[UR36][R4.64] ;  /* 0x0000002404047981 */ /* 0x000ea4000c1e1500 */
[----:B--2---:R-:W-:Y:S01]  /*25d0*/  IMAD.U32 R22, R4, 0x10000, RZ ;  /* 0x0001000004167824 */ /* 0x004fe200078e00ff */
[----:B------:R-:W-:Y:S06]  /*25e0*/  BRA `(.L_x_5794) ;  /* 0x0000000400887947 */ /* 0x000fec0003800000 */
.L_x_5801:
        /* <DEDUP_REMOVED lines=11> */
.L_x_5808:
        /* <DEDUP_REMOVED lines=20> */
.L_x_5810:
[----:B------:R-:W-:Y:S05]  /*27e0*/  BSYNC.RECONVERGENT B0 ;  /* 0x0000000000007941 */ /* 0x000fea0003800200 */
.L_x_5809:
[----:B------:R-:W-:Y:S01]  /*27f0*/  IMAD.SHL.U32 R0, R0, 0x100000, RZ ;  /* 0x0010000000007824 */ /* 0x000fe200078e00ff */
[----:B------:R-:W-:-:S04]  /*2800*/  LEA R3, R3, 0x3b800000, 0x17 ;  /* 0x3b80000003037811 */ /* 0x000fc800078eb8ff */
[----:B------:R-:W-:Y:S01]  /*2810*/  LOP3.LUT R22, R3, R0, R7, 0xfe, !PT ;  /* 0x0000000003167212 */ /* 0x000fe200078efe07 */
[----:B------:R-:W-:Y:S06]  /*2820*/  BRA `(.L_x_5794) ;  /* 0x0000000000f87947 */ /* 0x000fec0003800000 */
.L_x_5807:
        /* <DEDUP_REMOVED lines=20> */
.L_x_5812:
[----:B------:R-:W-:Y:S05]  /*2970*/  BSYNC.RECONVERGENT B0 ;  /* 0x0000000000007941 */ /* 0x000fea0003800200 */
.L_x_5811:
[----:B------:R-:W-:Y:S01]  /*2980*/  IMAD.SHL.U32 R0, R0, 0x200000, RZ ;  /* 0x0020000000007824 */ /* 0x000fe200078e00ff */
[----:B------:R-:W-:-:S04]  /*2990*/  LEA R3, R3, 0x37800000, 0x17 ;  /* 0x3780000003037811 */ /* 0x000fc800078eb8ff */
[----:B------:R-:W-:Y:S01]  /*29a0*/  LOP3.LUT R22, R3, R0, R7, 0xfe, !PT ;  /* 0x0000000003167212 */ /* 0x000fe200078efe07 */
[----:B------:R-:W-:Y:S06]  /*29b0*/  BRA `(.L_x_5794) ;  /* 0x0000000000947947 */ /* 0x000fec0003800000 */
.L_x_5806:
        /* <DEDUP_REMOVED lines=14> */
.L_x_5793:
        /* <DEDUP_REMOVED lines=16> */
.L_x_5815:
[----:B------:R-:W-:Y:S01]  /*2ba0*/  IMAD.MOV.U32 R22, RZ, RZ, RZ ;  /* 0x000000ffff167224 */ /* 0x000fe200078e00ff */
[----:B------:R-:W-:Y:S06]  /*2bb0*/  BRA `(.L_x_5794) ;  /* 0x0000000000147947 */ /* 0x000fec0003800000 */
.L_x_5814:
[----:B------:R-:W2:Y:S02]  /*2bc0*/  LDG.E.64 R4, desc[UR36][R4.64] ;  /* 0x0000002404047981 */ /* 0x000ea4000c1e1b00 */
[----:B--2---:R0:W2:Y:S01]  /*2bd0*/  I2F.U64 R22, R4 ;  /* 0x0000000400167312 */ /* 0x0040a20000301000 */
[----:B------:R-:W-:Y:S05]  /*2be0*/  BRA `(.L_x_5794) ;  /* 0x0000000000087947 */ /* 0x000fea0003800000 */
.L_x_5813:
[----:B------:R-:W2:Y:S02]  /*2bf0*/  LDG.E R4, desc[UR36][R4.64] ;  /* 0x0000002404047981 */ /* 0x000ea4000c1e1900 */
[----:B--2---:R-:W-:-:S07]  /*2c00*/  I2FP.F32.U32 R22, R4 ;  /* 0x0000000400167245 */ /* 0x004fce0000201000 */
.L_x_5794:
[----:B------:R-:W-:Y:S05]  /*2c10*/  BSYNC.RECONVERGENT B6 ;  /* 0x0000000000067941 */ /* 0x000fea0003800200 */
.L_x_5788:
[----:B------:R-:W-:-:S07]  /*2c20*/  VIADD R24, R24, 0x80 ;  /* 0x0000008018187836 */ /* 0x000fce0000000000 */
.L_x_5787:
[----:B------:R-:W-:Y:S05]  /*2c30*/  BSYNC.RECONVERGENT B7 ;  /* 0x0000000000077941 */ /* 0x000fea0003800200 */
.L_x_5786:
        /* <DEDUP_REMOVED lines=24> */
.L_x_5821:
[----:B------:R-:W2:Y:S02]  /*2dc0*/  LDG.E.U8 R4, desc[UR36][R4.64] ;  /* 0x0000002404047981 */ /* 0x000ea4000c1e1100 */
[----:B--2---:R-:W-:Y:S01]  /*2dd0*/  I2FP.F32.U32 R19, R4 ;  /* 0x0000000400137245 */ /* 0x004fe20000201000 */
[----:B------:R-:W-:Y:S06]  /*2de0*/  BRA `(.L_x_5817) ;  /* 0x0000000c00187947 */ /* 0x000fec0003800000 */
.L_x_5820:
        /* <DEDUP_REMOVED lines=9> */
.L_x_5824:
[----:B------:R-:W2:Y:S02]  /*2e80*/  LDG.E R4, desc[UR36][R4.64] ;  /* 0x0000002404047981 */ /* 0x000ea4000c1e1900 */
[----:B--2---:R-:W-:Y:S01]  /*2e90*/  I2FP.F32.S32 R19, R4 ;  /* 0x0000000400137245 */ /* 0x004fe20000201400 */
[----:B------:R-:W-:Y:S06]  /*2ea0*/  BRA `(.L_x_5817) ;  /* 0x0000000800e87947 */ /* 0x000fec0003800000 */
.L_x_5823:
[----:B------:R-:W2:Y:S02]  /*2eb0*/  LDG.E.U16 R4, desc[UR36][R4.64] ;  /* 0x0000002404047981 */ /* 0x000ea4000c1e1500 */
[----:B--2---:R0:W2:Y:S01]  /*2ec0*/  I2F.S16 R19, R4 ;  /* 0x0000000400137306 */ /* 0x0040a20000101400 */
[----:B------:R-:W-:Y:S05]  /*2ed0*/  BRA `(.L_x_5817) ;  /* 0x0000000800dc7947 */ /* 0x000fea0003800000 */
.L_x_5819:
        /* <DEDUP_REMOVED lines=8> */
.L_x_5826:
[----:B------:R-:W2:Y:S02]  /*2f60*/  LDG.E.U16 R4, desc[UR36][R4.64] ;  /* 0x0000002404047981 */ /* 0x000ea4000c1e1500 */
[----:B--2---:R-:W-:Y:S01]  /*2f70*/  HADD2.F32 R19, -RZ, R4.H0_H0 ;  /* 0x20000004ff137230 */ /* 0x004fe20000004100 */
[----:B------:R-:W-:Y:S06]  /*2f80*/  BRA `(.L_x_5817) ;  /* 0x0000000800b07947 */ /* 0x000fec0003800000 */
.L_x_5825:
        /* <DEDUP_REMOVED lines=8> */
.L_x_5828:
[----:B------:R-:W2:Y:S02]  /*3010*/  LDG.E.U16 R4, desc[UR36][R4.64] ;  /* 0x0000002404047981 */ /* 0x000ea4000c1e1500 */
[----:B--2---:R-:W-:Y:S01]  /*3020*/  HADD2.F32 R19, -RZ, R4.H0_H0 ;  /* 0x20000004ff137230 */ /* 0x004fe20000004100 */
[----:B------:R-:W-:Y:S06]  /*3030*/  BRA `(.L_x_5817) ;  /* 0x0000000800847947 */ /* 0x000fec0003800000 */
.L_x_5827:
[----:B------:R-:W2:Y:S01]  /*3040*/  LDG.E.64 R4, desc[UR36][R4.64] ;  /* 0x0000002404047981 */ /* 0x000ea2000c1e1b00 */
[----:B------:R-:W-:Y:S01]  /*3050*/  UMOV UR4, 0xf0000000 ;  /* 0xf000000000047882 */ /* 0x000fe20000000000 */
[----:B------:R-:W-:Y:S01]  /*3060*/  UMOV UR5, 0x380fffff ;  /* 0x380fffff00057882 */ /* 0x000fe20000000000 */
[----:B--2---:R-:W0:Y:S01]  /*3070*/  F2F.F32.F64 R19, R4 ;  /* 0x0000000400137310 */ /* 0x004e220000301000 */
[----:B------:R-:W-:-:S14]  /*3080*/  DSETP.GEU.AND P0, PT, |R4|, UR4, PT ;  /* 0x0000000404007e2a */ /* 0x000fdc000bf0e200 */
[----:B0-----:R-:W-:Y:S01]  /*3090*/  @!P0 FMUL R19, R19, 1.175494350822287508e-38 ;  /* 0x0080000013138820 */ /* 0x001fe20000400000 */
[----:B------:R-:W-:Y:S06]  /*30a0*/  BRA `(.L_x_5817) ;  /* 0x0000000800687947 */ /* 0x000fec0003800000 */
.L_x_5818:
        /* <DEDUP_REMOVED lines=12> */
.L_x_5831:
[----:B------:R-:W2:Y:S01]  /*3170*/  LDG.E.64 R4, desc[UR36][R4.64] ;  /* 0x0000002404047981 */ /* 0x000ea2000c1e1b00 */
[----:B------:R-:W-:Y:S01]  /*3180*/  UMOV UR4, 0xf0000000 ;  /* 0xf000000000047882 */ /* 0x000fe20000000000 */
[----:B------:R-:W-:Y:S01]  /*3190*/  UMOV UR5, 0x380fffff ;  /* 0x380fffff00057882 */ /* 0x000fe20000000000 */
[----:B--2---:R-:W0:Y:S01]  /*31a0*/  F2F.F32.F64 R19, R4 ;  /* 0x0000000400137310 */ /* 0x004e220000301000 */
[----:B------:R-:W-:-:S14]  /*31b0*/  DSETP.GEU.AND P0, PT, |R4|, UR4, PT ;  /* 0x0000000404007e2a */ /* 0x000fdc000bf0e200 */
[----:B0-----:R-:W-:Y:S01]  /*31c0*/  @!P0 FMUL R19, R19, 1.175494350822287508e-38 ;  /* 0x0080000013138820 */ /* 0x001fe20000400000 */
[----:B------:R-:W-:Y:S06]  /*31d0*/  BRA `(.L_x_5817) ;  /* 0x00000008001c7947 */ /* 0x000fec0003800000 */
.L_x_5830:
        /* <DEDUP_REMOVED lines=25> */
.L_x_5833:
        /* <DEDUP_REMOVED lines=12> */
.L_x_5832:
[----:B------:R-:W2:Y:S02]  /*3430*/  LDG.E.U16 R4, desc[UR36][R4.64] ;  /* 0x0000002404047981 */ /* 0x000ea4000c1e1500 */
[----:B--2---:R-:W-:Y:S01]  /*3440*/  IMAD.U32 R19, R4, 0x10000, RZ ;  /* 0x0001000004137824 */ /* 0x004fe200078e00ff */
[----:B------:R-:W-:Y:S06]  /*3450*/  BRA `(.L_x_5817) ;  /* 0x00000004007c7947 */ /* 0x000fec0003800000 */
.L_x_5829:
        /* <DEDUP_REMOVED lines=11> */
.L_x_5836:
        /* <DEDUP_REMOVED lines=19> */
.L_x_5838:
[----:B------:R-:W-:Y:S05]  /*3640*/  BSYNC.RECONVERGENT B0 ;  /* 0x0000000000007941 */ /* 0x000fea0003800200 */
.L_x_5837:
[----:B------:R-:W-:Y:S01]  /*3650*/  IMAD.SHL.U32 R0, R0, 0x100000, RZ ;  /* 0x0010000000007824 */ /* 0x000fe200078e00ff */
[----:B------:R-:W-:-:S04]  /*3660*/  LEA R3, R3, 0x3b800000, 0x17 ;  /* 0x3b80000003037811 */ /* 0x000fc800078eb8ff */
[----:B------:R-:W-:Y:S01]  /*3670*/  LOP3.LUT R19, R3, R0, R19, 0xfe, !PT ;  /* 0x0000000003137212 */ /* 0x000fe200078efe13 */
[----:B------:R-:W-:Y:S06]  /*3680*/  BRA `(.L_x_5817) ;  /* 0x0000000000f07947 */ /* 0x000fec0003800000 */
.L_x_5835:
        /* <DEDUP_REMOVED lines=19> */
.L_x_5840:
[----:B------:R-:W-:Y:S05]  /*37c0*/  BSYNC.RECONVERGENT B0 ;  /* 0x0000000000007941 */ /* 0x000fea0003800200 */
.L_x_5839:
[----:B------:R-:W-:Y:S01]  /*37d0*/  IMAD.SHL.U32 R0, R0, 0x200000, RZ ;  /* 0x0020000000007824 */ /* 0x000fe200078e00ff */
[----:B------:R-:W-:-:S04]  /*37e0*/  LEA R3, R3, 0x37800000, 0x17 ;  /* 0x3780000003037811 */ /* 0x000fc800078eb8ff */
[----:B------:R-:W-:Y:S01]  /*37f0*/  LOP3.LUT R19, R3, R0, R19, 0xfe, !PT ;  /* 0x0000000003137212 */ /* 0x000fe200078efe13 */
[----:B------:R-:W-:Y:S06]  /*3800*/  BRA `(.L_x_5817) ;  /* 0x0000000000907947 */ /* 0x000fec0003800000 */
.L_x_5834:
        /* <DEDUP_REMOVED lines=14> */
.L_x_5822:
        /* <DEDUP_REMOVED lines=16> */
.L_x_5843:
[----:B------:R-:W-:Y:S05]  /*39f0*/  BRA `(.L_x_5817) ;  /* 0x0000000000147947 */ /* 0x000fea0003800000 */
.L_x_5842:
[----:B------:R-:W2:Y:S02]  /*3a00*/  LDG.E.64 R4, desc[UR36][R4.64] ;  /* 0x0000002404047981 */ /* 0x000ea4000c1e1b00 */
[----:B--2---:R0:W2:Y:S01]  /*3a10*/  I2F.U64 R19, R4 ;  /* 0x0000000400137312 */ /* 0x0040a20000301000 */
[----:B------:R-:W-:Y:S05]  /*3a20*/  BRA `(.L_x_5817) ;  /* 0x0000000000087947 */ /* 0x000fea0003800000 */
.L_x_5841:
[----:B------:R-:W2:Y:S02]  /*3a30*/  LDG.E R4, desc[UR36][R4.64] ;  /* 0x0000002404047981 */ /* 0x000ea4000c1e1900 */
[----:B--2---:R-:W-:-:S07]  /*3a40*/  I2FP.F32.U32 R19, R4 ;  /* 0x0000000400137245 */ /* 0x004fce0000201000 */
.L_x_5817:
[----:B------:R-:W-:Y:S05]  /*3a50*/  BSYNC.RECONVERGENT B6 ;  /* 0x0000000000067941 */ /* 0x000fea0003800200 */
.L_x_5816:
[----:B------:R-:W-:Y:S01]  /*3a60*/  ISETP.GE.AND P0, PT, R25, R17, PT ;  /* 0x000000111900720c */ /* 0x000fe20003f06270 */
[----:B------:R-:W-:-:S12]  /*3a70*/  BSSY.RECONVERGENT B0, `(.L_x_5844) ;  /* 0x0000012000007945 */ /* 0x000fd80003800200 */
[----:B------:R-:W-:Y:S05]  /*3a80*/  @P0 BRA `(.L_x_5845) ;  /* 0x0000000000400947 */ /* 0x000fea0003800000 */
[----:B------:R-:W1:Y:S01]  /*3a90*/  LDCU UR4, c[0x0][0x388] ;  /* 0x00007100ff0477ac */ /* 0x000e620008000800 */
[----:B------:R-:W-:Y:S01]  /*3aa0*/  BSSY.RECONVERGENT B1, `(.L_x_5846) ;  /* 0x0000009000017945 */ /* 0x000fe20003800200 */
[----:B------:R-:W0:Y:S01]  /*3ab0*/  LDCU UR5, c[0x0][0x388] ;  /* 0x00007100ff0577ac */ /* 0x000e220008000800 */
[----:B-1-3-5:R-:W-:Y:S01]  /*3ac0*/  FSETP.GEU.FTZ.AND P1, PT, R23, UR4, PT ;  /* 0x0000000417007c0b */ /* 0x02afe2000bf3e000 */
[----:B0-----:R-:W-:-:S12]  /*3ad0*/  IMAD.U32 R0, RZ, RZ, UR5 ;  /* 0x00000005ff007e24 */ /* 0x001fd8000f8e00ff */
[----:B------:R-:W-:Y:S05]  /*3ae0*/  @!P1 BRA `(.L_x_5847) ;  /* 0x0000000000109947 */ /* 0x000fea0003800000 */
[----:B------:R-:W0:Y:S01]  /*3af0*/  LDCU UR4, c[0x0][0x38c] ;  /* 0x00007180ff0477ac */ /* 0x000e220008000800 */
[----:B------:R-:W-:Y:S01]  /*3b00*/  IMAD.MOV.U32 R0, RZ, RZ, R23 ;  /* 0x000000ffff007224 */ /* 0x000fe200078e0017 */
[----:B0-----:R-:W-:-:S13]  /*3b10*/  FSETP.GT.FTZ.AND P1, PT, R23, UR4, PT ;  /* 0x0000000417007c0b */ /* 0x001fda000bf34000 */
[----:B------:R-:W0:Y:S02]  /*3b20*/  @P1 LDC R0, c[0x0][0x38c] ;  /* 0x0000e300ff001b82 */ /* 0x000e240000000800 */
.L_x_5847:
[----:B------:R-:W-:Y:S05]  /*3b30*/  BSYNC.RECONVERGENT B1 ;  /* 0x0000000000017941 */ /* 0x000fea0003800200 */
.L_x_5846:
[----:B0-----:R-:W-:-:S06]  /*3b40*/  FADD.FTZ R3, -R0, 1 ;  /* 0x3f80000000037421 */ /* 0x001fcc0000010100 */
[----:B------:R-:W0:Y:S02]  /*3b50*/  MUFU.RCP R3, R3 ;  /* 0x0000000300037308 */ /* 0x000e240000001000 */
[----:B0-----:R-:W-:-:S06]  /*3b60*/  FMUL.FTZ R0, R3, R0 ;  /* 0x0000000003007220 */ /* 0x001fcc0000410000 */
[----:B------:R-:W2:Y:S02]  /*3b70*/  MUFU.LG2 R0, R0 ;  /* 0x0000000000007308 */ /* 0x000ea40000000c00 */
[----:B--2-4-:R-:W-:-:S07]  /*3b80*/  FMUL.FTZ R4, R0, 0.69314718246459960938 ;  /* 0x3f31721800047820 */ /* 0x014fce0000410000 */
.L_x_5845:
[----:B------:R-:W-:Y:S05]  /*3b90*/  BSYNC.RECONVERGENT B0 ;  /* 0x0000000000007941 */ /* 0x000fea0003800200 */
.L_x_5844:
[----:B------:R-:W-:Y:S01]  /*3ba0*/  VIADD R26, R25, 0x80 ;  /* 0x00000080191a7836 */ /* 0x000fe20000000000 */
[----:B------:R-:W-:Y:S04]  /*3bb0*/  BSSY.RECONVERGENT B0, `(.L_x_5848) ;  /* 0x0000013000007945 */ /* 0x000fe80003800200 */
[----:B------:R-:W-:-:S13]  /*3bc0*/  ISETP.GE.AND P1, PT, R26, R17, PT ;  /* 0x000000111a00720c */ /* 0x000fda0003f26270 */
[----:B------:R-:W-:Y:S05]  /*3bd0*/  @P1 BRA `(.L_x_5849) ;  /* 0x0000000000401947 */ /* 0x000fea0003800000 */
[----:B------:R-:W2:Y:S01]  /*3be0*/  LDCU UR4, c[0x0][0x388] ;  /* 0x00007100ff0477ac */ /* 0x000ea20008000800 */
[----:B------:R-:W-:Y:S01]  /*3bf0*/  BSSY.RECONVERGENT B1, `(.L_x_5850) ;  /* 0x0000009000017945 */ /* 0x000fe20003800200 */
[----:B------:R-:W0:Y:S01]  /*3c00*/  LDCU UR5, c[0x0][0x388] ;  /* 0x00007100ff0577ac */ /* 0x000e220008000800 */
[----:B--2--5:R-:W-:Y:S01]  /*3c10*/  FSETP.GEU.FTZ.AND P1, PT, R18, UR4, PT ;  /* 0x0000000412007c0b */ /* 0x024fe2000bf3e000 */
[----:B0-----:R-:W-:-:S12]  /*3c20*/  IMAD.U32 R0, RZ, RZ, UR5 ;  /* 0x00000005ff007e24 */ /* 0x001fd8000f8e00ff */
[----:B------:R-:W-:Y:S05]  /*3c30*/  @!P1 BRA `(.L_x_5851) ;  /* 0x0000000000109947 */ /* 0x000fea0003800000 */
[----:B------:R-:W0:Y:S01]  /*3c40*/  LDCU UR4, c[0x0][0x38c] ;  /* 0x00007180ff0477ac */ /* 0x000e220008000800 */
[----:B------:R-:W-:Y:S01]  /*3c50*/  IMAD.MOV.U32 R0, RZ, RZ, R18 ;  /* 0x000000ffff007224 */ /* 0x000fe200078e0012 */
[----:B0-----:R-:W-:-:S13]  /*3c60*/  FSETP.GT.FTZ.AND P1, PT, R18, UR4, PT ;  /* 0x0000000412007c0b */ /* 0x001fda000bf34000 */
[----:B------:R-:W0:Y:S02]  /*3c70*/  @P1 LDC R0, c[0x0][0x38c] ;  /* 0x0000e300ff001b82 */ /* 0x000e240000000800 */
.L_x_5851:
[----:B------:R-:W-:Y:S05]  /*3c80*/  BSYNC.RECONVERGENT B1 ;  /* 0x0000000000017941 */ /* 0x000fea0003800200 */
.L_x_5850:
[----:B0-----:R-:W-:-:S06]  /*3c90*/  FADD.FTZ R3, -R0, 1 ;  /* 0x3f80000000037421 */ /* 0x001fcc0000010100 */
[----:B------:R-:W0:Y:S02]  /*3ca0*/  MUFU.RCP R3, R3 ;  /* 0x0000000300037308 */ /* 0x000e240000001000 */
[----:B0-----:R-:W-:-:S06]  /*3cb0*/  FMUL.FTZ R0, R3, R0 ;  /* 0x0000000003007220 */ /* 0x001fcc0000410000 */
[----:B------:R-:W0:Y:S02]  /*3cc0*/  MUFU.LG2 R0, R0 ;  /* 0x0000000000007308 */ /* 0x000e240000000c00 */
[----:B0-----:R-:W-:-:S07]  /*3cd0*/  FMUL.FTZ R18, R0, 0.69314718246459960938 ;  /* 0x3f31721800127820 */ /* 0x001fce0000410000 */
.L_x_5849:
[----:B------:R-:W-:Y:S05]  /*3ce0*/  BSYNC.RECONVERGENT B0 ;  /* 0x0000000000007941 */ /* 0x000fea0003800200 */
.L_x_5848:
        /* <DEDUP_REMOVED lines=14> */
.L_x_5855:
[----:B------:R-:W-:Y:S05]  /*3dd0*/  BSYNC.RECONVERGENT B1 ;  /* 0x0000000000017941 */ /* 0x000fea0003800200 */
.L_x_5854:
[----:B0-----:R-:W-:-:S06]  /*3de0*/  FADD.FTZ R3, -R0, 1 ;  /* 0x3f80000000037421 */ /* 0x001fcc0000010100 */
[----:B------:R-:W0:Y:S02]  /*3df0*/  MUFU.RCP R3, R3 ;  /* 0x0000000300037308 */ /* 0x000e240000001000 */
[----:B0-----:R-:W-:-:S06]  /*3e00*/  FMUL.FTZ R0, R3, R0 ;  /* 0x0000000003007220 */ /* 0x001fcc0000410000 */
[----:B------:R-:W0:Y:S02]  /*3e10*/  MUFU.LG2 R0, R0 ;  /* 0x0000000000007308 */ /* 0x000e240000000c00 */
[----:B0-----:R-:W-:-:S07]  /*3e20*/  FMUL.FTZ R22, R0, 0.69314718246459960938 ;  /* 0x3f31721800167820 */ /* 0x001fce0000410000 */
.L_x_5853:
[----:B------:R-:W-:Y:S05]  /*3e30*/  BSYNC.RECONVERGENT B0 ;  /* 0x0000000000007941 */ /* 0x000fea0003800200 */
.L_x_5852:
[----:B------:R-:W-:Y:S01]  /*3e40*/  VIADD R0, R25, 0x180 ;  /* 0x0000018019007836 */ /* 0x000fe20000000000 */
[----:B------:R-:W-:Y:S04]  /*3e50*/  BSSY.RECONVERGENT B0, `(.L_x_5856) ;  /* 0x0000011000007945 */ /* 0x000fe80003800200 */
[----:B------:R-:W-:-:S13]  /*3e60*/  ISETP.GE.AND P1, PT, R0, R17, PT ;  /* 0x000000110000720c */ /* 0x000fda0003f26270 */
[----:B------:R-:W-:Y:S05]  /*3e70*/  @P1 BRA `(.L_x_5857) ;  /* 0x0000000000381947 */ /* 0x000fea0003800000 */
[----:B------:R-:W2:Y:S01]  /*3e80*/  LDCU UR4, c[0x0][0x388] ;  /* 0x00007100ff0477ac */ /* 0x000ea20008000800 */
[----:B------:R-:W-:Y:S01]  /*3e90*/  BSSY.RECONVERGENT B1, `(.L_x_5858) ;  /* 0x0000007000017945 */ /* 0x000fe20003800200 */
[----:B--2--5:R-:W-:-:S13]  /*3ea0*/  FSETP.GEU.FTZ.AND P1, PT, R19, UR4, PT ;  /* 0x0000000413007c0b */ /* 0x024fda000bf3e000 */
[----:B------:R-:W-:Y:S05]  /*3eb0*/  @!P1 BRA `(.L_x_5859) ;  /* 0x0000000000109947 */ /* 0x000fea0003800000 */
[----:B------:R-:W2:Y:S01]  /*3ec0*/  LDCU UR4, c[0x0][0x38c] ;  /* 0x00007180ff0477ac */ /* 0x000ea20008000800 */
[----:B------:R-:W-:Y:S01]  /*3ed0*/  IMAD.MOV.U32 R16, RZ, RZ, R19 ;  /* 0x000000ffff107224 */ /* 0x000fe200078e0013 */
[----:B--2---:R-:W-:-:S13]  /*3ee0*/  FSETP.GT.FTZ.AND P1, PT, R19, UR4, PT ;  /* 0x0000000413007c0b */ /* 0x004fda000bf34000 */
[----:B------:R-:W2:Y:S02]  /*3ef0*/  @P1 LDC R16, c[0x0][0x38c] ;  /* 0x0000e300ff101b82 */ /* 0x000ea40000000800 */
.L_x_5859:
[----:B------:R-:W-:Y:S05]  /*3f00*/  BSYNC.RECONVERGENT B1 ;  /* 0x0000000000017941 */ /* 0x000fea0003800200 */
.L_x_5858:
[----:B--2---:R-:W-:-:S04]  /*3f10*/  FADD.FTZ R0, -R16, 1 ;  /* 0x3f80000010007421 */ /* 0x004fc80000010100 */
[----:B------:R-:W2:Y:S02]  /*3f20*/  MUFU.RCP R3, R0 ;  /* 0x0000000000037308 */ /* 0x000ea40000001000 */
[----:B--2---:R-:W-:-:S06]  /*3f30*/  FMUL.FTZ R16, R3, R16 ;  /* 0x0000001003107220 */ /* 0x004fcc0000410000 */
[----:B------:R-:W2:Y:S02]  /*3f40*/  MUFU.LG2 R16, R16 ;  /* 0x0000001000107308 */ /* 0x000ea40000000c00 */
[----:B--2---:R-:W-:-:S07]  /*3f50*/  FMUL.FTZ R24, R16, 0.69314718246459960938 ;  /* 0x3f31721810187820 */ /* 0x004fce0000410000 */
.L_x_5857:
[----:B------:R-:W-:Y:S05]  /*3f60*/  BSYNC.RECONVERGENT B0 ;  /* 0x0000000000007941 */ /* 0x000fea0003800200 */
.L_x_5856:
[----:B------:R-:W0:Y:S01]  /*3f70*/  LDC.U8 R16, c[0x0][0x3b4] ;  /* 0x0000ed00ff107b82 */ /* 0x000e220000000000 */
[----:B------:R-:W-:Y:S04]  /*3f80*/  BSSY.RECONVERGENT B6, `(.L_x_5860) ;  /* 0x00000fc000067945 */ /* 0x000fe80003800200 */
[----:B------:R-:W-:Y:S05]  /*3f90*/  @P0 BRA `(.L_x_5861) ;  /* 0x0000000c00e80947 */ /* 0x000fea0003800000 */
[----:B------:R-:W1:Y:S01]  /*3fa0*/  LDCU UR4, c[0x0][0x3b8] ;  /* 0x00007700ff0477ac */ /* 0x000e620008000800 */
[----:B------:R-:W3:Y:S01]  /*3fb0*/  LDC.64 R8, c[0x0][0x398] ;  /* 0x0000e600ff087b82 */ /* 0x000ee20000000a00 */
[----:B------:R-:W-:Y:S01]  /*3fc0*/  IMAD R0, R2, 0x200, R25 ;  /* 0x0000020002007824 */ /* 0x000fe200078e0219 */
[----:B0-2---:R-:W-:-:S03]  /*3fd0*/  PRMT R5, R16, 0x9910, RZ ;  /* 0x0000991010057816 */ /* 0x005fc600000000ff */
[----:B-1----:R-:W-:Y:S02]  /*3fe0*/  IMAD R3, R0, UR4, RZ ;  /* 0x0000000400037c24 */ /* 0x002fe4000f8e02ff */
[----:B------:R-:W-:-:S05]  /*3ff0*/  IMAD.MOV.U32 R0, RZ, RZ, R5 ;  /* 0x000000ffff007224 */ /* 0x000fca00078e0005 */
[----:B------:R-:W-:Y:S02]  /*4000*/  ISETP.GT.AND P0, PT, R0, 0x9, PT ;  /* 0x000000090000780c */ /* 0x000fe40003f04270 */
[----:B---3--:R-:W-:-:S05]  /*4010*/  IADD3 R8, P1, PT, R3, R8, RZ ;  /* 0x0000000803087210 */ /* 0x008fca0007f3e0ff */
        /* <DEDUP_REMOVED lines=14> */
.L_x_5865:
[----:B----4-:R-:W0:Y:S01]  /*4100*/  F2I.S64.TRUNC R4, R4 ;  /* 0x0000000400047311 */ /* 0x010e22000020d900 */
[----:B------:R-:W-:Y:S02]  /*4110*/  IMAD.MOV.U32 R25, RZ, RZ, R26 ;  /* 0x000000ffff197224 */ /* 0x000fe400078e001a */
[----:B0-----:R-:W-:-:S05]  /*4120*/  IMAD.MOV.U32 R3, RZ, RZ, R4 ;  /* 0x000000ffff037224 */ /* 0x001fca00078e0004 */
[----:B------:R0:W-:Y:S01]  /*4130*/  STG.E.U8 desc[UR36][R8.64], R3 ;  /* 0x0000000308007986 */ /* 0x0001e2000c101124 */
[----:B------:R-:W-:Y:S05]  /*4140*/  BRA `(.L_x_5861) ;  /* 0x0000000c007c7947 */ /* 0x000fea0003800000 */
.L_x_5864:
[----:B------:R-:W-:-:S13]  /*4150*/  ISETP.NE.AND P0, PT, R0, 0x2, PT ;  /* 0x000000020000780c */ /* 0x000fda0003f05270 */
[----:B------:R-:W-:Y:S05]  /*4160*/  @!P0 BRA `(.L_x_5867) ;  /* 0x0000000000308947 */ /* 0x000fea0003800000 */
[----:B------:R-:W-:-:S13]  /*4170*/  ISETP.NE.AND P0, PT, R0, 0x3, PT ;  /* 0x000000030000780c */ /* 0x000fda0003f05270 */
[----:B------:R-:W-:Y:S05]  /*4180*/  @!P0 BRA `(.L_x_5868) ;  /* 0x0000000000188947 */ /* 0x000fea0003800000 */
[----:B------:R-:W-:-:S13]  /*4190*/  ISETP.NE.AND P0, PT, R0, 0x4, PT ;  /* 0x000000040000780c */ /* 0x000fda0003f05270 */
[----:B------:R-:W-:Y:S05]  /*41a0*/  @P0 BRA `(.L_x_5866) ;  /* 0x0000000800c00947 */ /* 0x000fea0003800000 */
[----:B----4-:R-:W0:Y:S01]  /*41b0*/  F2I.S64.TRUNC R4, R4 ;  /* 0x0000000400047311 */ /* 0x010e22000020d900 */
[----:B------:R-:W-:Y:S01]  /*41c0*/  IMAD.MOV.U32 R25, RZ, RZ, R26 ;  /* 0x000000ffff197224 */ /* 0x000fe200078e001a */
[----:B0-----:R0:W-:Y:S01]  /*41d0*/  STG.E.64 desc[UR36][R8.64], R4 ;  /* 0x0000000408007986 */ /* 0x0011e2000c101b24 */
[----:B------:R-:W-:Y:S05]  /*41e0*/  BRA `(.L_x_5861) ;  /* 0x0000000c00547947 */ /* 0x000fea0003800000 */
.L_x_5868:
[----:B------:R-:W0:Y:S01]  /*41f0*/  F2I.FTZ.TRUNC.NTZ R3, R4 ;  /* 0x0000000400037305 */ /* 0x000e22000021f100 */
[----:B------:R-:W-:Y:S01]  /*4200*/  IMAD.MOV.U32 R25, RZ, RZ, R26 ;  /* 0x000000ffff197224 */ /* 0x000fe200078e001a */
[----:B0-----:R0:W-:Y:S01]  /*4210*/  STG.E desc[UR36][R8.64], R3 ;  /* 0x0000000308007986 */ /* 0x0011e2000c101924 */
[----:B------:R-:W-:Y:S05]  /*4220*/  BRA `(.L_x_5861) ;  /* 0x0000000c00447947 */ /* 0x000fea0003800000 */
.L_x_5867:
[----:B------:R-:W0:Y:S01]  /*4230*/  F2I.FTZ.TRUNC.NTZ R3, R4 ;  /* 0x0000000400037305 */ /* 0x000e22000021f100 */
[----:B------:R-:W-:Y:S01]  /*4240*/  IMAD.MOV.U32 R25, RZ, RZ, R26 ;  /* 0x000000ffff197224 */ /* 0x000fe200078e001a */
[----:B0-----:R0:W-:Y:S01]  /*4250*/  STG.E.U16 desc[UR36][R8.64], R3 ;  /* 0x0000000308007986 */ /* 0x0011e2000c101524 */
[----:B------:R-:W-:Y:S05]  /*4260*/  BRA `(.L_x_5861) ;  /* 0x0000000c00347947 */ /* 0x000fea0003800000 */
.L_x_5863:
        /* <DEDUP_REMOVED lines=9> */
.L_x_5870:
[----:B----4-:R-:W-:Y:S01]  /*4300*/  F2FP.F16.F32.PACK_AB R4, RZ, R4 ;  /* 0x00000004ff04723e */ /* 0x010fe200000000ff */
[----:B------:R-:W-:-:S04]  /*4310*/  IMAD.MOV.U32 R25, RZ, RZ, R26 ;  /* 0x000000ffff197224 */ /* 0x000fc800078e001a */
[----:B------:R0:W-:Y:S01]  /*4320*/  STG.E.U16 desc[UR36][R8.64], R4 ;  /* 0x0000000408007986 */ /* 0x0001e2000c101524 */
[----:B------:R-:W-:Y:S05]  /*4330*/  BRA `(.L_x_5861) ;  /* 0x0000000c00007947 */ /* 0x000fea0003800000 */
.L_x_5869:
        /* <DEDUP_REMOVED lines=10> */
.L_x_5872:
[----:B------:R-:W-:Y:S01]  /*43e0*/  F2FP.F16.F32.PACK_AB R3, RZ, R4 ;  /* 0x00000004ff03723e */ /* 0x000fe200000000ff */
[----:B------:R-:W-:-:S03]  /*43f0*/  IMAD.MOV.U32 R25, RZ, RZ, R26 ;  /* 0x000000ffff197224 */ /* 0x000fc600078e001a */
[----:B------:R-:W-:-:S05]  /*4400*/  PRMT R3, R3, 0x5410, RZ ;  /* 0x0000541003037816 */ /* 0x000fca00000000ff */
[----:B------:R0:W-:Y:S01]  /*4410*/  STG.E desc[UR36][R8.64], R3 ;  /* 0x0000000308007986 */ /* 0x0001e2000c101924 */
[----:B------:R-:W-:Y:S05]  /*4420*/  BRA `(.L_x_5861) ;  /* 0x0000000800c47947 */ /* 0x000fea0003800000 */
.L_x_5871:
[----:B----4-:R-:W-:Y:S01]  /*4430*/  FMUL.FTZ R4, R4, 1 ;  /* 0x3f80000004047820 */ /* 0x010fe20000410000 */
[----:B------:R-:W-:-:S05]  /*4440*/  IMAD.MOV.U32 R25, RZ, RZ, R26 ;  /* 0x000000ffff197224 */ /* 0x000fca00078e001a */
[----:B------:R-:W0:Y:S02]  /*4450*/  F2F.F64.F32 R4, R4 ;  /* 0x0000000400047310 */ /* 0x000e240000201800 */
[----:B0-----:R0:W-:Y:S01]  /*4460*/  STG.E.64 desc[UR36][R8.64], R4 ;  /* 0x0000000408007986 */ /* 0x0011e2000c101b24 */
[----:B------:R-:W-:Y:S05]  /*4470*/  BRA `(.L_x_5861) ;  /* 0x0000000800b07947 */ /* 0x000fea0003800000 */
.L_x_5862:
        /* <DEDUP_REMOVED lines=13> */
.L_x_5875:
[----:B----4-:R-:W-:Y:S01]  /*4550*/  FMUL.FTZ R4, R4, 1 ;  /* 0x3f80000004047820 */ /* 0x010fe20000410000 */
[----:B------:R-:W-:Y:S01]  /*4560*/  CS2R R6, SRZ ;  /* 0x0000000000067805 */ /* 0x000fe2000001ff00 */
[----:B------:R-:W-:-:S04]  /*4570*/  IMAD.MOV.U32 R25, RZ, RZ, R26 ;  /* 0x000000ffff197224 */ /* 0x000fc800078e001a */
[----:B------:R-:W0:Y:S02]  /*4580*/  F2F.F64.F32 R4, R4 ;  /* 0x0000000400047310 */ /* 0x000e240000201800 */
[----:B0-----:R0:W-:Y:S01]  /*4590*/  STG.E.128 desc[UR36][R8.64], R4 ;  /* 0x0000000408007986 */ /* 0x0011e2000c101d24 */
[----:B------:R-:W-:Y:S05]  /*45a0*/  BRA `(.L_x_5861) ;  /* 0x0000000800647947 */ /* 0x000fea0003800000 */
.L_x_5874:
        /* <DEDUP_REMOVED lines=18> */
.L_x_5879:
[----:B------:R-:W-:Y:S05]  /*46d0*/  BSYNC.RECONVERGENT B0 ;  /* 0x0000000000007941 */ /* 0x000fea0003800200 */
.L_x_5878:
[----:B------:R-:W-:Y:S01]  /*46e0*/  LOP3.LUT R5, R0, 0x80, R5, 0xf8, !PT ;  /* 0x0000008000057812 */ /* 0x000fe200078ef805 */
[----:B------:R-:W-:-:S04]  /*46f0*/  IMAD.MOV.U32 R25, RZ, RZ, R26 ;  /* 0x000000ffff197224 */ /* 0x000fc800078e001a */
[----:B------:R0:W-:Y:S01]  /*4700*/  STG.E.U8 desc[UR36][R8.64], R5 ;  /* 0x0000000508007986 */ /* 0x0001e2000c101124 */
[----:B------:R-:W-:Y:S05]  /*4710*/  BRA `(.L_x_5861) ;  /* 0x0000000800087947 */ /* 0x000fea0003800000 */
.L_x_5877:
        /* <DEDUP_REMOVED lines=14> */
.L_x_5881:
[----:B------:R-:W-:Y:S05]  /*4800*/  BSYNC.RECONVERGENT B0 ;  /* 0x0000000000007941 */ /* 0x000fea0003800200 */
.L_x_5880:
[----:B------:R-:W-:Y:S01]  /*4810*/  LOP3.LUT R3, R0, 0x80, R7, 0xf8, !PT ;  /* 0x0000008000037812 */ /* 0x000fe200078ef807 */
[----:B------:R-:W-:-:S04]  /*4820*/  IMAD.MOV.U32 R25, RZ, RZ, R26 ;  /* 0x000000ffff197224 */ /* 0x000fc800078e001a */
[----:B------:R0:W-:Y:S01]  /*4830*/  STG.E.U8 desc[UR36][R8.64], R3 ;  /* 0x0000000308007986 */ /* 0x0001e2000c101124 */
[----:B------:R-:W-:Y:S05]  /*4840*/  BRA `(.L_x_5861) ;  /* 0x0000000400bc7947 */ /* 0x000fea0003800000 */
.L_x_5876:
[----:B----4-:R-:W-:Y:S01]  /*4850*/  F2FP.BF16.F32.PACK_AB R4, RZ, R4 ;  /* 0x00000004ff04723e */ /* 0x010fe200000010ff */
[----:B------:R-:W-:-:S04]  /*4860*/  IMAD.MOV.U32 R25, RZ, RZ, R26 ;  /* 0x000000ffff197224 */ /* 0x000fc800078e001a */
[----:B------:R0:W-:Y:S01]  /*4870*/  STG.E.U16 desc[UR36][R8.64], R4 ;  /* 0x0000000408007986 */ /* 0x0001e2000c101524 */
[----:B------:R-:W-:Y:S05]  /*4880*/  BRA `(.L_x_5861) ;  /* 0x0000000400ac7947 */ /* 0x000fea0003800000 */
.L_x_5873:
        /* <DEDUP_REMOVED lines=12> */
.L_x_5884:
        /* <DEDUP_REMOVED lines=12> */
.L_x_5887:
[----:B------:R-:W-:-:S04]  /*4a10*/  SHF.R.U32.HI R0, RZ, 0x14, R4 ;  /* 0x00000014ff007819 */ /* 0x000fc80000011604 */
[----:B------:R-:W-:-:S04]  /*4a20*/  LOP3.LUT R3, R0, 0x1, RZ, 0xc0, !PT ;  /* 0x0000000100037812 */ /* 0x000fc800078ec0ff */
[----:B------:R-:W-:-:S04]  /*4a30*/  IADD3 R0, PT, PT, R4, 0x487ffff, R3 ;  /* 0x0487ffff04007810 */ /* 0x000fc80007ffe003 */
[----:B------:R-:W-:-:S04]  /*4a40*/  SHF.R.U32.HI R0, RZ, 0x14, R0 ;  /* 0x00000014ff007819 */ /* 0x000fc80000011600 */
[----:B------:R-:W-:-:S07]  /*4a50*/  LOP3.LUT R3, R0, 0xff, RZ, 0xc0, !PT ;  /* 0x000000ff00037812 */ /* 0x000fce00078ec0ff */
.L_x_5888:
[----:B----4-:R-:W-:-:S04]  /*4a60*/  SHF.R.U32.HI R4, RZ, 0x18, R4 ;  /* 0x00000018ff047819 */ /* 0x010fc80000011604 */
[----:B------:R-:W-:-:S04]  /*4a70*/  LOP3.LUT R3, R3, 0x80, R4, 0xf8, !PT ;  /* 0x0000008003037812 */ /* 0x000fc800078ef804 */
[----:B------:R-:W-:-:S07]  /*4a80*/  PRMT R0, R3, 0x7610, R0 ;  /* 0x0000761003007816 */ /* 0x000fce0000000000 */
.L_x_5886:
[----:B------:R-:W-:Y:S05]  /*4a90*/  BSYNC.RECONVERGENT B0 ;  /* 0x0000000000007941 */ /* 0x000fea0003800200 */
.L_x_5885:
[----:B------:R0:W-:Y:S01]  /*4aa0*/  STG.E.U8 desc[UR36][R8.64], R0 ;  /* 0x0000000008007986 */ /* 0x0001e2000c101124 */
[----:B------:R-:W-:Y:S01]  /*4ab0*/  IMAD.MOV.U32 R25, RZ, RZ, R26 ;  /* 0x000000ffff197224 */ /* 0x000fe200078e001a */
[----:B------:R-:W-:Y:S06]  /*4ac0*/  BRA `(.L_x_5861) ;  /* 0x00000004001c7947 */ /* 0x000fec0003800000 */
.L_x_5883:
        /* <DEDUP_REMOVED lines=12> */
.L_x_5891:
[----:B------:R-:W-:-:S04]  /*4b90*/  SHF.R.U32.HI R0, RZ, 0x15, R4 ;  /* 0x00000015ff007819 */ /* 0x000fc80000011604 */
[----:B------:R-:W-:-:S04]  /*4ba0*/  LOP3.LUT R3, R0, 0x1, RZ, 0xc0, !PT ;  /* 0x0000000100037812 */ /* 0x000fc800078ec0ff */
[----:B------:R-:W-:-:S04]  /*4bb0*/  IADD3 R0, PT, PT, R4, 0x88fffff, R3 ;  /* 0x088fffff04007810 */ /* 0x000fc80007ffe003 */
[----:B------:R-:W-:-:S04]  /*4bc0*/  SHF.R.U32.HI R0, RZ, 0x15, R0 ;  /* 0x00000015ff007819 */ /* 0x000fc80000011600 */
[----:B------:R-:W-:-:S07]  /*4bd0*/  LOP3.LUT R3, R0, 0xff, RZ, 0xc0, !PT ;  /* 0x000000ff00037812 */ /* 0x000fce00078ec0ff */
.L_x_5892:
[----:B----4-:R-:W-:-:S04]  /*4be0*/  SHF.R.U32.HI R4, RZ, 0x18, R4 ;  /* 0x00000018ff047819 */ /* 0x010fc80000011604 */
[----:B------:R-:W-:-:S04]  /*4bf0*/  LOP3.LUT R3, R3, 0x80, R4, 0xf8, !PT ;  /* 0x0000008003037812 */ /* 0x000fc800078ef804 */
[----:B------:R-:W-:-:S07]  /*4c00*/  PRMT R0, R3, 0x7610, R0 ;  /* 0x0000761003007816 */ /* 0x000fce0000000000 */
.L_x_5890:
[----:B------:R-:W-:Y:S05]  /*4c10*/  BSYNC.RECONVERGENT B0 ;  /* 0x0000000000007941 */ /* 0x000fea0003800200 */
.L_x_5889:
[----:B------:R0:W-:Y:S01]  /*4c20*/  STG.E.U8 desc[UR36][R8.64], R0 ;  /* 0x0000000008007986 */ /* 0x0001e2000c101124 */
[----:B------:R-:W-:Y:S01]  /*4c30*/  IMAD.MOV.U32 R25, RZ, RZ, R26 ;  /* 0x000000ffff197224 */ /* 0x000fe200078e001a */
[----:B------:R-:W-:Y:S06]  /*4c40*/  BRA `(.L_x_5861) ;  /* 0x0000000000bc7947 */ /* 0x000fec0003800000 */
.L_x_5882:
[----:B------:R-:W-:-:S13]  /*4c50*/  ISETP.NE.AND P0, PT, R0, 0x1c, PT ;  /* 0x0000001c0000780c */ /* 0x000fda0003f05270 */
[----:B------:R-:W-:Y:S05]  /*4c60*/  @!P0 BRA `(.L_x_5893) ;  /* 0x0000000000a88947 */ /* 0x000fea0003800000 */
[----:B------:R-:W-:-:S13]  /*4c70*/  ISETP.NE.AND P0, PT, R0, 0x1d, PT ;  /* 0x0000001d0000780c */ /* 0x000fda0003f05270 */
[----:B------:R-:W-:Y:S05]  /*4c80*/  @!P0 BRA `(.L_x_5894) ;  /* 0x0000000000908947 */ /* 0x000fea0003800000 */
[----:B------:R-:W-:-:S13]  /*4c90*/  ISETP.NE.AND P0, PT, R0, 0x2c, PT ;  /* 0x0000002c0000780c */ /* 0x000fda0003f05270 */
[----:B------:R-:W-:Y:S05]  /*4ca0*/  @!P0 BRA `(.L_x_5895) ;  /* 0x0000000000488947 */ /* 0x000fea0003800000 */
.L_x_5866:
[----:B------:R-:W-:Y:S01]  /*4cb0*/  MOV R14, 0x0 ;  /* 0x00000000000e7802 */ /* 0x000fe20000000f00 */
[----:B------:R-:W4:Y:S01]  /*4cc0*/  LDCU.64 UR6, c[0x4][0x128] ;  /* 0x01002500ff0677ac */ /* 0x000f220008000a00 */
[----:B------:R-:W-:Y:S02]  /*4cd0*/  IMAD.MOV.U32 R8, RZ, RZ, 0x65 ;  /* 0x00000065ff087424 */ /* 0x000fe400078e00ff */
[----:B------:R-:W-:Y:S01]  /*4ce0*/  IMAD.MOV.U32 R12, RZ, RZ, 0x1 ;  /* 0x00000001ff0c7424 */ /* 0x000fe200078e00ff */
[----:B------:R-:W0:Y:S01]  /*4cf0*/  LDCU.64 UR8, c[0x4][0x130] ;  /* 0x01002600ff0877ac */ /* 0x000e220008000a00 */
[----:B------:R-:W1:Y:S01]  /*4d00*/  LDC.64 R14, c[0x4][R14] ;  /* 0x010000000e0e7b82 */ /* 0x000e620000000a00 */
[----:B------:R-:W-:Y:S01]  /*4d10*/  IMAD.MOV.U32 R13, RZ, RZ, RZ ;  /* 0x000000ffff0d7224 */ /* 0x000fe200078e00ff */
[----:B------:R-:W2:Y:S01]  /*4d20*/  LDCU.64 UR4, c[0x4][0x20] ;  /* 0x01000400ff0477ac */ /* 0x000ea20008000a00 */
[----:B----4-:R-:W-:Y:S02]  /*4d30*/  IMAD.U32 R4, RZ, RZ, UR6 ;  /* 0x00000006ff047e24 */ /* 0x010fe4000f8e00ff */
[----:B------:R-:W-:-:S02]  /*4d40*/  IMAD.U32 R5, RZ, RZ, UR7 ;  /* 0x00000007ff057e24 */ /* 0x000fc4000f8e00ff */
[----:B0-----:R-:W-:Y:S02]  /*4d50*/  IMAD.U32 R6, RZ, RZ, UR8 ;  /* 0x00000008ff067e24 */ /* 0x001fe4000f8e00ff */
[----:B------:R-:W-:Y:S02]  /*4d60*/  IMAD.U32 R7, RZ, RZ, UR9 ;  /* 0x00000009ff077e24 */ /* 0x000fe4000f8e00ff */
[----:B--2---:R-:W-:Y:S02]  /*4d70*/  IMAD.U32 R10, RZ, RZ, UR4 ;  /* 0x00000004ff0a7e24 */ /* 0x004fe4000f8e00ff */
[----:B------:R-:W-:-:S07]  /*4d80*/  IMAD.U32 R11, RZ, RZ, UR5 ;  /* 0x00000005ff0b7e24 */ /* 0x000fce000f8e00ff */
[----:B------:R-:W-:-:S07]  /*4d90*/  LEPC R20, `(.L_x_5896) ;  /* 0x000000001014794e */ /* 0x000fce0000000000 */
[----:B-1---5:R-:W-:Y:S05]  /*4da0*/  CALL.ABS.NOINC R14 ;  /* 0x000000000e007343 */ /* 0x022fea0003c00000 */
.L_x_5896:
[----:B------:R-:W-:Y:S01]  /*4db0*/  IMAD.MOV.U32 R25, RZ, RZ, R26 ;  /* 0x000000ffff197224 */ /* 0x000fe200078e001a */
[----:B------:R-:W-:Y:S06]  /*4dc0*/  BRA `(.L_x_5861) ;  /* 0x00000000005c7947 */ /* 0x000fec0003800000 */
.L_x_5895:
        /* <DEDUP_REMOVED lines=16> */
.L_x_5894:
[----:B----4-:R-:W0:Y:S01]  /*4ed0*/  F2I.U64.TRUNC R4, R4 ;  /* 0x0000000400047311 */ /* 0x010e22000020d800 */
[----:B------:R-:W-:Y:S01]  /*4ee0*/  IMAD.MOV.U32 R25, RZ, RZ, R26 ;  /* 0x000000ffff197224 */ /* 0x000fe200078e001a */
[----:B0-----:R0:W-:Y:S01]  /*4ef0*/  STG.E.64 desc[UR36][R8.64], R4 ;  /* 0x0000000408007986 */ /* 0x0011e2000c101b24 */
[----:B------:R-:W-:Y:S05]  /*4f00*/  BRA `(.L_x_5861) ;  /* 0x00000000000c7947 */ /* 0x000fea0003800000 */
.L_x_5893:
[----:B------:R-:W0:Y:S01]  /*4f10*/  F2I.FTZ.U32.TRUNC.NTZ R3, R4 ;  /* 0x0000000400037305 */ /* 0x000e22000021f000 */
[----:B------:R-:W-:Y:S01]  /*4f20*/  IMAD.MOV.U32 R25, RZ, RZ, R26 ;  /* 0x000000ffff197224 */ /* 0x000fe200078e001a */
[----:B0-----:R0:W-:Y:S06]  /*4f30*/  STG.E desc[UR36][R8.64], R3 ;  /* 0x0000000308007986 */ /* 0x0011ec000c101924 */
.L_x_5861:
[----:B------:R-:W-:Y:S05]  /*4f40*/  BSYNC.RECONVERGENT B6 ;  /* 0x0000000000067941 */ /* 0x000fea0003800200 */
.L_x_5860:
[----:B------:R-:W-:Y:S01]  /*4f50*/  ISETP.GE.AND P0, PT, R25, R17, PT ;  /* 0x000000111900720c */ /* 0x000fe20003f06270 */
[----:B------:R-:W-:-:S12]  /*4f60*/  BSSY.RECONVERGENT B6, `(.L_x_5897) ;  /* 0x00001cc000067945 */ /* 0x000fd80003800200 */
[----:B------:R-:W-:Y:S05]  /*4f70*/  @P0 BRA `(.L_x_5898) ;  /* 0x0000001c00280947 */ /* 0x000fea0003800000 */
[----:B------:R-:W1:Y:S01]  /*4f80*/  LDCU UR4, c[0x0][0x3b8] ;  /* 0x00007700ff0477ac */ /* 0x000e620008000800 */
[----:B0-----:R-:W0:Y:S01]  /*4f90*/  LDC.64 R8, c[0x0][0x398] ;  /* 0x0000e600ff087b82 */ /* 0x001e220000000a00 */
[----:B------:R-:W-:Y:S01]  /*4fa0*/  IMAD R0, R2, 0x200, R25 ;  /* 0x0000020002007824 */ /* 0x000fe200078e0219 */
[----:B--2-4-:R-:W-:-:S03]  /*4fb0*/  PRMT R4, R16, 0x9910, RZ ;  /* 0x0000991010047816 */ /* 0x014fc600000000ff */
        /* <DEDUP_REMOVED lines=17> */
.L_x_5902:
[----:B-----5:R-:W0:Y:S02]  /*50d0*/  F2I.S64.TRUNC R18, R18 ;  /* 0x0000001200127311 */ /* 0x020e24000020d900 */
[----:B0-----:R-:W-:-:S05]  /*50e0*/  IMAD.MOV.U32 R3, RZ, RZ, R18 ;  /* 0x000000ffff037224 */ /* 0x001fca00078e0012 */
[----:B------:R0:W-:Y:S01]  /*50f0*/  STG.E.U8 desc[UR36][R8.64], R3 ;  /* 0x0000000308007986 */ /* 0x0001e2000c101124 */
[----:B------:R-:W-:Y:S05]  /*5100*/  BRA `(.L_x_5904) ;  /* 0x0000000c00287947 */ /* 0x000fea0003800000 */
.L_x_5901:
        /* <DEDUP_REMOVED lines=9> */
.L_x_5906:
[----:B-----5:R-:W0:Y:S02]  /*51a0*/  F2I.FTZ.TRUNC.NTZ R3, R18 ;  /* 0x0000001200037305 */ /* 0x020e24000021f100 */
[----:B0-----:R0:W-:Y:S01]  /*51b0*/  STG.E desc[UR36][R8.64], R3 ;  /* 0x0000000308007986 */ /* 0x0011e2000c101924 */
[----:B------:R-:W-:Y:S05]  /*51c0*/  BRA `(.L_x_5904) ;  /* 0x0000000800f87947 */ /* 0x000fea0003800000 */
.L_x_5905:
[----:B-----5:R-:W0:Y:S02]  /*51d0*/  F2I.FTZ.TRUNC.NTZ R3, R18 ;  /* 0x0000001200037305 */ /* 0x020e24000021f100 */
[----:B0-----:R0:W-:Y:S01]  /*51e0*/  STG.E.U16 desc[UR36][R8.64], R3 ;  /* 0x0000000308007986 */ /* 0x0011e2000c101524 */
[----:B------:R-:W-:Y:S05]  /*51f0*/  BRA `(.L_x_5904) ;  /* 0x0000000800ec7947 */ /* 0x000fea0003800000 */
.L_x_5900:
        /* <DEDUP_REMOVED lines=8> */
.L_x_5908:
[----:B-----5:R-:W-:-:S05]  /*5280*/  F2FP.F16.F32.PACK_AB R18, RZ, R18 ;  /* 0x00000012ff12723e */ /* 0x020fca00000000ff */
[----:B------:R0:W-:Y:S01]  /*5290*/  STG.E.U16 desc[UR36][R8.64], R18 ;  /* 0x0000001208007986 */ /* 0x0001e2000c101524 */
[----:B------:R-:W-:Y:S05]  /*52a0*/  BRA `(.L_x_5904) ;  /* 0x0000000800c07947 */ /* 0x000fea0003800000 */
.L_x_5907:
        /* <DEDUP_REMOVED lines=9> */
.L_x_5910:
[----:B-----5:R-:W-:-:S04]  /*5340*/  F2FP.F16.F32.PACK_AB R3, RZ, R18 ;  /* 0x00000012ff03723e */ /* 0x020fc800000000ff */
[----:B------:R-:W-:-:S05]  /*5350*/  PRMT R3, R3, 0x5410, RZ ;  /* 0x0000541003037816 */ /* 0x000fca00000000ff */
[----:B------:R0:W-:Y:S01]  /*5360*/  STG.E desc[UR36][R8.64], R3 ;  /* 0x0000000308007986 */ /* 0x0001e2000c101924 */
[----:B------:R-:W-:Y:S05]  /*5370*/  BRA `(.L_x_5904) ;  /* 0x00000008008c7947 */ /* 0x000fea0003800000 */
.L_x_5909:
[----:B-----5:R-:W-:-:S06]  /*5380*/  FMUL.FTZ R4, R18, 1 ;  /* 0x3f80000012047820 */ /* 0x020fcc0000410000 */
[----:B------:R-:W0:Y:S02]  /*5390*/  F2F.F64.F32 R4, R4 ;  /* 0x0000000400047310 */ /* 0x000e240000201800 */
[----:B0-----:R0:W-:Y:S01]  /*53a0*/  STG.E.64 desc[UR36][R8.64], R4 ;  /* 0x0000000408007986 */ /* 0x0011e2000c101b24 */
[----:B------:R-:W-:Y:S05]  /*53b0*/  BRA `(.L_x_5904) ;  /* 0x00000008007c7947 */ /* 0x000fea0003800000 */
.L_x_5899:
        /* <DEDUP_REMOVED lines=13> */
.L_x_5914:
        /* <DEDUP_REMOVED lines=16> */
.L_x_5917:
[----:B------:R-:W-:-:S04]  /*5590*/  SHF.R.U32.HI R18, RZ, 0x18, R18 ;  /* 0x00000018ff127819 */ /* 0x000fc80000011612 */
[----:B------:R-:W-:-:S04]  /*55a0*/  LOP3.LUT R3, R3, 0x80, R18, 0xf8, !PT ;  /* 0x0000008003037812 */ /* 0x000fc800078ef812 */
[----:B------:R-:W-:-:S07]  /*55b0*/  PRMT R4, R3, 0x7610, R4 ;  /* 0x0000761003047816 */ /* 0x000fce0000000004 */
.L_x_5916:
[----:B------:R-:W-:Y:S05]  /*55c0*/  BSYNC.RECONVERGENT B0 ;  /* 0x0000000000007941 */ /* 0x000fea0003800200 */
.L_x_5915:
[----:B------:R0:W-:Y:S01]  /*55d0*/  STG.E.U8 desc[UR36][R8.64], R4 ;  /* 0x0000000408007986 */ /* 0x0001e2000c101124 */
[----:B------:R-:W-:Y:S05]  /*55e0*/  BRA `(.L_x_5904) ;  /* 0x0000000400f07947 */ /* 0x000fea0003800000 */
.L_x_5913:
        /* <DEDUP_REMOVED lines=16> */
.L_x_5920:
[----:B------:R-:W-:-:S04]  /*56f0*/  SHF.R.U32.HI R18, RZ, 0x18, R18 ;  /* 0x00000018ff127819 */ /* 0x000fc80000011612 */
[----:B------:R-:W-:-:S04]  /*5700*/  LOP3.LUT R3, R3, 0x80, R18, 0xf8, !PT ;  /* 0x0000008003037812 */ /* 0x000fc800078ef812 */
[----:B------:R-:W-:-:S07]  /*5710*/  PRMT R4, R3, 0x7610, R4 ;  /* 0x0000761003047816 */ /* 0x000fce0000000004 */
.L_x_5919:
[----:B------:R-:W-:Y:S05]  /*5720*/  BSYNC.RECONVERGENT B0 ;  /* 0x0000000000007941 */ /* 0x000fea0003800200 */
.L_x_5918:
[----:B------:R0:W-:Y:S01]  /*5730*/  STG.E.U8 desc[UR36][R8.64], R4 ;  /* 0x0000000408007986 */ /* 0x0001e2000c101124 */
[----:B------:R-:W-:Y:S05]  /*5740*/  BRA `(.L_x_5904) ;  /* 0x0000000400987947 */ /* 0x000fea0003800000 */
.L_x_5912:
        /* <DEDUP_REMOVED lines=21> */
.L_x_5922:
[----:B-----5:R-:W0:Y:S02]  /*58a0*/  F2I.U64.TRUNC R18, R18 ;  /* 0x0000001200127311 */ /* 0x020e24000020d800 */
[----:B0-----:R0:W-:Y:S01]  /*58b0*/  STG.E.64 desc[UR36][R8.64], R18 ;  /* 0x0000001208007986 */ /* 0x0011e2000c101b24 */
[----:B------:R-:W-:Y:S05]  /*58c0*/  BRA `(.L_x_5904) ;  /* 0x0000000400387947 */ /* 0x000fea0003800000 */
.L_x_5921:
[----:B-----5:R-:W0:Y:S02]  /*58d0*/  F2I.FTZ.U32.TRUNC.NTZ R3, R18 ;  /* 0x0000001200037305 */ /* 0x020e24000021f000 */
[----:B0-----:R0:W-:Y:S01]  /*58e0*/  STG.E desc[UR36][R8.64], R3 ;  /* 0x0000000308007986 */ /* 0x0011e2000c101924 */
[----:B------:R-:W-:Y:S05]  /*58f0*/  BRA `(.L_x_5904) ;  /* 0x00000004002c7947 */ /* 0x000fea0003800000 */
.L_x_5911:
        /* <DEDUP_REMOVED lines=10> */
.L_x_5924:
[----:B-----5:R-:W-:Y:S01]  /*59a0*/  FMUL.FTZ R4, R18, 1 ;  /* 0x3f80000012047820 */ /* 0x020fe20000410000 */
[----:B------:R-:W-:-:S05]  /*59b0*/  CS2R R6, SRZ ;  /* 0x0000000000067805 */ /* 0x000fca000001ff00 */
[----:B------:R-:W0:Y:S02]  /*59c0*/  F2F.F64.F32 R4, R4 ;  /* 0x0000000400047310 */ /* 0x000e240000201800 */
[----:B0-----:R0:W-:Y:S01]  /*59d0*/  STG.E.128 desc[UR36][R8.64], R4 ;  /* 0x0000000408007986 */ /* 0x0011e2000c101d24 */
[----:B------:R-:W-:Y:S05]  /*59e0*/  BRA `(.L_x_5904) ;  /* 0x0000000000f07947 */ /* 0x000fea0003800000 */
.L_x_5923:
[----:B------:R-:W-:-:S13]  /*59f0*/  ISETP.NE.AND P0, PT, R0, 0xf, PT ;  /* 0x0000000f0000780c */ /* 0x000fda0003f05270 */
[----:B------:R-:W-:Y:S05]  /*5a00*/  @!P0 BRA `(.L_x_5925) ;  /* 0x0000000000e08947 */ /* 0x000fea0003800000 */
[----:B------:R-:W-:-:S13]  /*5a10*/  ISETP.NE.AND P0, PT, R0, 0x17, PT ;  /* 0x000000170000780c */ /* 0x000fda0003f05270 */
[----:B------:R-:W-:Y:S05]  /*5a20*/  @!P0 BRA `(.L_x_5926) ;  /* 0x00000000008c8947 */ /* 0x000fea0003800000 */
[----:B------:R-:W-:-:S13]  /*5a30*/  ISETP.NE.AND P0, PT, R0, 0x18, PT ;  /* 0x000000180000780c */ /* 0x000fda0003f05270 */
[----:B------:R-:W-:Y:S05]  /*5a40*/  @!P0 BRA `(.L_x_5927) ;  /* 0x0000000000448947 */ /* 0x000fea0003800000 */
.L_x_5903:
        /* <DEDUP_REMOVED lines=16> */
.L_x_5928:
[----:B------:R-:W-:Y:S05]  /*5b50*/  BRA `(.L_x_5904) ;  /* 0x0000000000947947 */ /* 0x000fea0003800000 */
.L_x_5927:
        /* <DEDUP_REMOVED lines=12> */
.L_x_5930:
[----:B------:R-:W-:Y:S05]  /*5c20*/  BSYNC.RECONVERGENT B0 ;  /* 0x0000000000007941 */ /* 0x000fea0003800200 */
.L_x_5929:
[----:B------:R-:W-:-:S05]  /*5c30*/  LOP3.LUT R3, R0, 0x80, R5, 0xf8, !PT ;  /* 0x0000008000037812 */ /* 0x000fca00078ef805 */
[----:B------:R1:W-:Y:S01]  /*5c40*/  STG.E.U8 desc[UR36][R8.64], R3 ;  /* 0x0000000308007986 */ /* 0x0003e2000c101124 */
[----:B------:R-:W-:Y:S05]  /*5c50*/  BRA `(.L_x_5904) ;  /* 0x0000000000547947 */ /* 0x000fea0003800000 */
.L_x_5926:
        /* <DEDUP_REMOVED lines=11> */
.L_x_5932:
[----:B------:R-:W-:Y:S01]  /*5d10*/  IMAD.MOV.U32 R0, RZ, RZ, 0x7f ;  /* 0x0000007fff007424 */ /* 0x000fe200078e00ff */
[----:B------:R-:W-:-:S04]  /*5d20*/  ISETP.GT.U32.AND P0, PT, R4, 0x7f800000, PT ;  /* 0x7f8000000400780c */ /* 0x000fc80003f04070 */
[----:B------:R-:W-:-:S09]  /*5d30*/  SEL R0, R0, 0x7c, P0 ;  /* 0x0000007c00007807 */ /* 0x000fd20000000000 */
.L_x_5933:
[----:B------:R-:W-:Y:S05]  /*5d40*/  BSYNC.RECONVERGENT B0 ;  /* 0x0000000000007941 */ /* 0x000fea0003800200 */
.L_x_5931:
[----:B------:R-:W-:-:S04]  /*5d50*/  SHF.R.U32.HI R3, RZ, 0x18, R18 ;  /* 0x00000018ff037819 */ /* 0x000fc80000011612 */
[----:B------:R-:W-:-:S05]  /*5d60*/  LOP3.LUT R3, R0, 0x80, R3, 0xf8, !PT ;  /* 0x0000008000037812 */ /* 0x000fca00078ef803 */
[----:B------:R2:W-:Y:S01]  /*5d70*/  STG.E.U8 desc[UR36][R8.64], R3 ;  /* 0x0000000308007986 */ /* 0x0005e2000c101124 */
[----:B------:R-:W-:Y:S05]  /*5d80*/  BRA `(.L_x_5904) ;  /* 0x0000000000087947 */ /* 0x000fea0003800000 */
.L_x_5925:
[----:B-----5:R-:W-:-:S05]  /*5d90*/  F2FP.BF16.F32.PACK_AB R18, RZ, R18 ;  /* 0x00000012ff12723e */ /* 0x020fca00000010ff */
[----:B------:R0:W-:Y:S02]  /*5da0*/  STG.E.U16 desc[UR36][R8.64], R18 ;  /* 0x0000001208007986 */ /* 0x0001e4000c101524 */
.L_x_5904:
        /* <DEDUP_REMOVED lines=24> */
.L_x_5937:
[----:B---3--:R-:W0:Y:S02]  /*5f30*/  F2I.S64.TRUNC R22, R22 ;  /* 0x0000001600167311 */ /* 0x008e24000020d900 */
[----:B0-----:R-:W-:-:S05]  /*5f40*/  IMAD.MOV.U32 R3, RZ, RZ, R22 ;  /* 0x000000ffff037224 */ /* 0x001fca00078e0016 */
[----:B------:R0:W-:Y:S01]  /*5f50*/  STG.E.U8 desc[UR36][R8.64], R3 ;  /* 0x0000000308007986 */ /* 0x0001e2000c101124 */
[----:B------:R-:W-:Y:S05]  /*5f60*/  BRA `(.L_x_5939) ;  /* 0x0000000c00287947 */ /* 0x000fea0003800000 */
.L_x_5936:
[----:B------:R-:W-:-:S13]  /*5f70*/  ISETP.NE.AND P0, PT, R0, 0x2, PT ;  /* 0x000000020000780c */ /* 0x000fda0003f05270 */
[----:B------:R-:W-:Y:S05]  /*5f80*/  @!P0 BRA `(.L_x_5940) ;  /* 0x0000000000288947 */ /* 0x000fea0003800000 */
[----:B------:R-:W-:-:S13]  /*5f90*/  ISETP.NE.AND P0, PT, R0, 0x3, PT ;  /* 0x000000030000780c */ /* 0x000fda0003f05270 */
[----:B------:R-:W-:Y:S05]  /*5fa0*/  @!P0 BRA `(.L_x_5941) ;  /* 0x0000000000148947 */ /* 0x000fea0003800000 */
[----:B------:R-:W-:-:S13]  /*5fb0*/  ISETP.NE.AND P0, PT, R0, 0x4, PT ;  /* 0x000000040000780c */ /* 0x000fda0003f05270 */
[----:B------:R-:W-:Y:S05]  /*5fc0*/  @P0 BRA `(.L_x_5938) ;  /* 0x0000000800380947 */ /* 0x000fea0003800000 */
[----:B---3--:R-:W0:Y:S02]  /*5fd0*/  F2I.S64.TRUNC R22, R22 ;  /* 0x0000001600167311 */ /* 0x008e24000020d900 */
[----:B0-----:R0:W-:Y:S01]  /*5fe0*/  STG.E.64 desc[UR36][R8.64], R22 ;  /* 0x0000001608007986 */ /* 0x0011e2000c101b24 */
[----:B------:R-:W-:Y:S05]  /*5ff0*/  BRA `(.L_x_5939) ;  /* 0x0000000c00047947 */ /* 0x000fea0003800000 */
.L_x_5941:
[----:B------:R-:W0:Y:S02]  /*6000*/  F2I.FTZ.TRUNC.NTZ R3, R22 ;  /* 0x0000001600037305 */ /* 0x000e24000021f100 */
[----:B0-----:R0:W-:Y:S01]  /*6010*/  STG.E desc[UR36][R8.64], R3 ;  /* 0x0000000308007986 */ /* 0x0011e2000c101924 */
[----:B------:R-:W-:Y:S05]  /*6020*/  BRA `(.L_x_5939) ;  /* 0x0000000800f87947 */ /* 0x000fea0003800000 */
.L_x_5940:
[----:B------:R-:W0:Y:S02]  /*6030*/  F2I.FTZ.TRUNC.NTZ R3, R22 ;  /* 0x0000001600037305 */ /* 0x000e24000021f100 */
[----:B0-----:R0:W-:Y:S01]  /*6040*/  STG.E.U16 desc[UR36][R8.64], R3 ;  /* 0x0000000308007986 */ /* 0x0011e2000c101524 */
[----:B------:R-:W-:Y:S05]  /*6050*/  BRA `(.L_x_5939) ;  /* 0x0000000800ec7947 */ /* 0x000fea0003800000 */
.L_x_5935:
        /* <DEDUP_REMOVED lines=8> */
.L_x_5943:
[----:B------:R-:W-:-:S05]  /*60e0*/  F2FP.F16.F32.PACK_AB R22, RZ, R22 ;  /* 0x00000016ff16723e */ /* 0x000fca00000000ff */
[----:B------:R0:W-:Y:S01]  /*60f0*/  STG.E.U16 desc[UR36][R8.64], R22 ;  /* 0x0000001608007986 */ /* 0x0001e2000c101524 */
[----:B------:R-:W-:Y:S05]  /*6100*/  BRA `(.L_x_5939) ;  /* 0x0000000800c07947 */ /* 0x000fea0003800000 */
.L_x_5942:
[----:B------:R-:W-:-:S13]  /*6110*/  ISETP.NE.AND P0, PT, R0, 0x7, PT ;  /* 0x000000070000780c */ /* 0x000fda0003f05270 */
[----:B------:R-:W-:Y:S05]  /*6120*/  @!P0 BRA `(.L_x_5944) ;  /* 0x00000000002c8947 */ /* 0x000fea0003800000 */
[----:B------:R-:W-:-:S13]  /*6130*/  ISETP.NE.AND P0, PT, R0, 0x8, PT ;  /* 0x000000080000780c */ /* 0x000fda0003f05270 */
[----:B------:R-:W-:Y:S05]  /*6140*/  @!P0 BRA `(.L_x_5945) ;  /* 0x0000000000148947 */ /* 0x000fea0003800000 */
[----:B------:R-:W-:-:S13]  /*6150*/  ISETP.NE.AND P0, PT, R0, 0x9, PT ;  /* 0x000000090000780c */ /* 0x000fda0003f05270 */
[----:B------:R-:W-:Y:S05]  /*6160*/  @P0 BRA `(.L_x_5938) ;  /* 0x0000000400d00947 */ /* 0x000fea0003800000 */
[----:B---3--:R-:W-:-:S05]  /*6170*/  IMAD.MOV.U32 R23, RZ, RZ, RZ ;  /* 0x000000ffff177224 */ /* 0x008fca00078e00ff */
[----:B------:R0:W-:Y:S01]  /*6180*/  STG.E.64 desc[UR36][R8.64], R22 ;  /* 0x0000001608007986 */ /* 0x0001e2000c101b24 */
[----:B------:R-:W-:Y:S05]  /*6190*/  BRA `(.L_x_5939) ;  /* 0x00000008009c7947 */ /* 0x000fea0003800000 */
.L_x_5945:
[----:B------:R-:W-:-:S04]  /*61a0*/  F2FP.F16.F32.PACK_AB R3, RZ, R22 ;  /* 0x00000016ff03723e */ /* 0x000fc800000000ff */
[----:B------:R-:W-:-:S05]  /*61b0*/  PRMT R3, R3, 0x5410, RZ ;  /* 0x0000541003037816 */ /* 0x000fca00000000ff */
[----:B------:R0:W-:Y:S01]  /*61c0*/  STG.E desc[UR36][R8.64], R3 ;  /* 0x0000000308007986 */ /* 0x0001e2000c101924 */
[----:B------:R-:W-:Y:S05]  /*61d0*/  BRA `(.L_x_5939) ;  /* 0x00000008008c7947 */ /* 0x000fea0003800000 */
.L_x_5944:
[----:B------:R-:W-:-:S06]  /*61e0*/  FMUL.FTZ R4, R22, 1 ;  /* 0x3f80000016047820 */ /* 0x000fcc0000410000 */
[----:B------:R-:W0:Y:S02]  /*61f0*/  F2F.F64.F32 R4, R4 ;  /* 0x0000000400047310 */ /* 0x000e240000201800 */
[----:B0-----:R0:W-:Y:S01]  /*6200*/  STG.E.64 desc[UR36][R8.64], R4 ;  /* 0x0000000408007986 */ /* 0x0011e2000c101b24 */
[----:B------:R-:W-:Y:S05]  /*6210*/  BRA `(.L_x_5939) ;  /* 0x00000008007c7947 */ /* 0x000fea0003800000 */
.L_x_5934:
        /* <DEDUP_REMOVED lines=13> */
.L_x_5949:
        /* <DEDUP_REMOVED lines=16> */
.L_x_5952:
[----:B------:R-:W-:-:S04]  /*63f0*/  SHF.R.U32.HI R22, RZ, 0x18, R22 ;  /* 0x00000018ff167819 */ /* 0x000fc80000011616 */
[----:B------:R-:W-:-:S04]  /*6400*/  LOP3.LUT R3, R3, 0x80, R22, 0xf8, !PT ;  /* 0x0000008003037812 */ /* 0x000fc800078ef816 */
[----:B------:R-:W-:-:S07]  /*6410*/  PRMT R4, R3, 0x7610, R4 ;  /* 0x0000761003047816 */ /* 0x000fce0000000004 */
.L_x_5951:
[----:B------:R-:W-:Y:S05]  /*6420*/  BSYNC.RECONVERGENT B0 ;  /* 0x0000000000007941 */ /* 0x000fea0003800200 */
.L_x_5950:
[----:B------:R0:W-:Y:S01]  /*6430*/  STG.E.U8 desc[UR36][R8.64], R4 ;  /* 0x0000000408007986 */ /* 0x0001e2000c101124 */
[----:B------:R-:W-:Y:S05]  /*6440*/  BRA `(.L_x_5939) ;  /* 0x0000000400f07947 */ /* 0x000fea0003800000 */
.L_x_5948:
        /* <DEDUP_REMOVED lines=16> */
.L_x_5955:
[----:B------:R-:W-:-:S04]  /*6550*/  SHF.R.U32.HI R22, RZ, 0x18, R22 ;  /* 0x00000018ff167819 */ /* 0x000fc80000011616 */
[----:B------:R-:W-:-:S04]  /*6560*/  LOP3.LUT R3, R3, 0x80, R22, 0xf8, !PT ;  /* 0x0000008003037812 */ /* 0x000fc800078ef816 */
[----:B------:R-:W-:-:S07]  /*6570*/  PRMT R4, R3, 0x7610, R4 ;  /* 0x0000761003047816 */ /* 0x000fce0000000004 */
.L_x_5954:
[----:B------:R-:W-:Y:S05]  /*6580*/  BSYNC.RECONVERGENT B0 ;  /* 0x0000000000007941 */ /* 0x000fea0003800200 */
.L_x_5953:
[----:B------:R0:W-:Y:S01]  /*6590*/  STG.E.U8 desc[UR36][R8.64], R4 ;  /* 0x0000000408007986 */ /* 0x0001e2000c101124 */
[----:B------:R-:W-:Y:S05]  /*65a0*/  BRA `(.L_x_5939) ;  /* 0x0000000400987947 */ /* 0x000fea0003800000 */
.L_x_5947:
        /* <DEDUP_REMOVED lines=21> */
.L_x_5957:
[----:B---3--:R-:W0:Y:S02]  /*6700*/  F2I.U64.TRUNC R22, R22 ;  /* 0x0000001600167311 */ /* 0x008e24000020d800 */
[----:B0-----:R0:W-:Y:S01]  /*6710*/  STG.E.64 desc[UR36][R8.64], R22 ;  /* 0x0000001608007986 */ /* 0x0011e2000c101b24 */
[----:B------:R-:W-:Y:S05]  /*6720*/  BRA `(.L_x_5939) ;  /* 0x0000000400387947 */ /* 0x000fea0003800000 */
.L_x_5956:
[----:B------:R-:W0:Y:S02]  /*6730*/  F2I.FTZ.U32.TRUNC.NTZ R3, R22 ;  /* 0x0000001600037305 */ /* 0x000e24000021f000 */
[----:B0-----:R0:W-:Y:S01]  /*6740*/  STG.E desc[UR36][R8.64], R3 ;  /* 0x0000000308007986 */ /* 0x0011e2000c101924 */
[----:B------:R-:W-:Y:S05]  /*6750*/  BRA `(.L_x_5939) ;  /* 0x00000004002c7947 */ /* 0x000fea0003800000 */
.L_x_5946:
        /* <DEDUP_REMOVED lines=10> */
.L_x_5959:
[----:B------:R-:W-:Y:S01]  /*6800*/  FMUL.FTZ R4, R22, 1 ;  /* 0x3f80000016047820 */ /* 0x000fe20000410000 */
[----:B------:R-:W-:-:S05]  /*6810*/  CS2R R6, SRZ ;  /* 0x0000000000067805 */ /* 0x000fca000001ff00 */
[----:B------:R-:W0:Y:S02]  /*6820*/  F2F.F64.F32 R4, R4 ;  /* 0x0000000400047310 */ /* 0x000e240000201800 */
[----:B0-----:R0:W-:Y:S01]  /*6830*/  STG.E.128 desc[UR36][R8.64], R4 ;  /* 0x0000000408007986 */ /* 0x0011e2000c101d24 */
[----:B------:R-:W-:Y:S05]  /*6840*/  BRA `(.L_x_5939) ;  /* 0x0000000000f07947 */ /* 0x000fea0003800000 */
.L_x_5958:
[----:B------:R-:W-:-:S13]  /*6850*/  ISETP.NE.AND P0, PT, R0, 0xf, PT ;  /* 0x0000000f0000780c */ /* 0x000fda0003f05270 */
[----:B------:R-:W-:Y:S05]  /*6860*/  @!P0 BRA `(.L_x_5960) ;  /* 0x0000000000e08947 */ /* 0x000fea0003800000 */
[----:B------:R-:W-:-:S13]  /*6870*/  ISETP.NE.AND P0, PT, R0, 0x17, PT ;  /* 0x000000170000780c */ /* 0x000fda0003f05270 */
[----:B------:R-:W-:Y:S05]  /*6880*/  @!P0 BRA `(.L_x_5961) ;  /* 0x00000000008c8947 */ /* 0x000fea0003800000 */
[----:B------:R-:W-:-:S13]  /*6890*/  ISETP.NE.AND P0, PT, R0, 0x18, PT ;  /* 0x000000180000780c */ /* 0x000fda0003f05270 */
[----:B------:R-:W-:Y:S05]  /*68a0*/  @!P0 BRA `(.L_x_5962) ;  /* 0x0000000000448947 */ /* 0x000fea0003800000 */
.L_x_5938:
        /* <DEDUP_REMOVED lines=16> */
.L_x_5963:
[----:B------:R-:W-:Y:S05]  /*69b0*/  BRA `(.L_x_5939) ;  /* 0x0000000000947947 */ /* 0x000fea0003800000 */
.L_x_5962:
        /* <DEDUP_REMOVED lines=12> */
.L_x_5965:
[----:B------:R-:W-:Y:S05]  /*6a80*/  BSYNC.RECONVERGENT B0 ;  /* 0x0000000000007941 */ /* 0x000fea0003800200 */
.L_x_5964:
[----:B------:R-:W-:-:S05]  /*6a90*/  LOP3.LUT R3, R0, 0x80, R5, 0xf8, !PT ;  /* 0x0000008000037812 */ /* 0x000fca00078ef805 */
[----:B------:R4:W-:Y:S01]  /*6aa0*/  STG.E.U8 desc[UR36][R8.64], R3 ;  /* 0x0000000308007986 */ /* 0x0009e2000c101124 */
[----:B------:R-:W-:Y:S05]  /*6ab0*/  BRA `(.L_x_5939) ;  /* 0x0000000000547947 */ /* 0x000fea0003800000 */
.L_x_5961:
        /* <DEDUP_REMOVED lines=11> */
.L_x_5967:
[----:B------:R-:W-:Y:S01]  /*6b70*/  IMAD.MOV.U32 R0, RZ, RZ, 0x7f ;  /* 0x0000007fff007424 */ /* 0x000fe200078e00ff */
[----:B------:R-:W-:-:S04]  /*6b80*/  ISETP.GT.U32.AND P0, PT, R4, 0x7f800000, PT ;  /* 0x7f8000000400780c */ /* 0x000fc80003f04070 */
[----:B------:R-:W-:-:S09]  /*6b90*/  SEL R0, R0, 0x7c, P0 ;  /* 0x0000007c00007807 */ /* 0x000fd20000000000 */
.L_x_5968:
[----:B------:R-:W-:Y:S05]  /*6ba0*/  BSYNC.RECONVERGENT B0 ;  /* 0x0000000000007941 */ /* 0x000fea0003800200 */
.L_x_5966:
[----:B------:R-:W-:-:S04]  /*6bb0*/  SHF.R.U32.HI R3, RZ, 0x18, R22 ;  /* 0x00000018ff037819 */ /* 0x000fc80000011616 */
[----:B------:R-:W-:-:S05]  /*6bc0*/  LOP3.LUT R3, R0, 0x80, R3, 0xf8, !PT ;  /* 0x0000008000037812 */ /* 0x000fca00078ef803 */
[----:B------:R2:W-:Y:S01]  /*6bd0*/  STG.E.U8 desc[UR36][R8.64], R3 ;  /* 0x0000000308007986 */ /* 0x0005e2000c101124 */
[----:B------:R-:W-:Y:S05]  /*6be0*/  BRA `(.L_x_5939) ;  /* 0x0000000000087947 */ /* 0x000fea0003800000 */
.L_x_5960:
[----:B------:R-:W-:-:S05]  /*6bf0*/  F2FP.BF16.F32.PACK_AB R22, RZ, R22 ;  /* 0x00000016ff16723e */ /* 0x000fca00000010ff */
[----:B------:R0:W-:Y:S02]  /*6c00*/  STG.E.U16 desc[UR36][R8.64], R22 ;  /* 0x0000001608007986 */ /* 0x0001e4000c101524 */
.L_x_5939:
[----:B------:R-:W-:-:S07]  /*6c10*/  VIADD R25, R25, 0x80 ;  /* 0x0000008019197836 */ /* 0x000fce0000000000 */
.L_x_5898:
[----:B------:R-:W-:Y:S05]  /*6c20*/  BSYNC.RECONVERGENT B6 ;  /* 0x0000000000067941 */ /* 0x000fea0003800200 */
.L_x_5897:
[----:B------:R-:W-:-:S13]  /*6c30*/  ISETP.GE.AND P0, PT, R25, R17, PT ;  /* 0x000000111900720c */ /* 0x000fda0003f06270 */
[----:B------:R-:W-:Y:S05]  /*6c40*/  @P0 EXIT ;  /* 0x000000000000094d */ /* 0x000fea0003800000 */
[----:B0-2-4-:R-:W0:Y:S01]  /*6c50*/  LDC.64 R4, c[0x0][0x398] ;  /* 0x0000e600ff047b82 */ /* 0x015e220000000a00 */
        /* <DEDUP_REMOVED lines=17> */
[----:B0-----:R-:W-:Y:S01]  /*6d70*/  STG.E.U8 desc[UR36][R2.64], R5 ;  /* 0x0000000502007986 */ /* 0x001fe2000c101124 */
[----:B------:R-:W-:Y:S05]  /*6d80*/  EXIT ;  /* 0x000000000000794d */ /* 0x000fea0003800000 */
.L_x_5972:
[----:B------:R-:W0:Y:S02]  /*6d90*/  F2I.S64.TRUNC R24, R24 ;  /* 0x0000001800187311 */ /* 0x000e24000020d900 */
[----:B0-----:R-:W-:-:S05]  /*6da0*/  IMAD.MOV.U32 R5, RZ, RZ, R24 ;  /* 0x000000ffff057224 */ /* 0x001fca00078e0018 */
[----:B------:R-:W-:Y:S01]  /*6db0*/  STG.E.U8 desc[UR36][R2.64], R5 ;  /* 0x0000000502007986 */ /* 0x000fe2000c101124 */
[----:B------:R-:W-:Y:S05]  /*6dc0*/  EXIT ;  /* 0x000000000000794d */ /* 0x000fea0003800000 */
.L_x_5971:
[----:B------:R-:W-:-:S13]  /*6dd0*/  ISETP.NE.AND P0, PT, R0, 0x2, PT ;  /* 0x000000020000780c */ /* 0x000fda0003f05270 */
[----:B------:R-:W-:Y:S05]  /*6de0*/  @!P0 BRA `(.L_x_5974) ;  /* 0x0000000000288947 */ /* 0x000fea0003800000 */
[----:B------:R-:W-:-:S13]  /*6df0*/  ISETP.NE.AND P0, PT, R0, 0x3, PT ;  /* 0x000000030000780c */ /* 0x000fda0003f05270 */
[----:B------:R-:W-:Y:S05]  /*6e00*/  @!P0 BRA `(.L_x_5975) ;  /* 0x0000000000148947 */ /* 0x000fea0003800000 */
[----:B------:R-:W-:-:S13]  /*6e10*/  ISETP.NE.AND P0, PT, R0, 0x4, PT ;  /* 0x000000040000780c */ /* 0x000fda0003f05270 */
[----:B------:R-:W-:Y:S05]  /*6e20*/  @P0 BRA `(.L_x_5973) ;  /* 0x0000000800380947 */ /* 0x000fea0003800000 */
[----:B------:R-:W0:Y:S02]  /*6e30*/  F2I.S64.TRUNC R24, R24 ;  /* 0x0000001800187311 */ /* 0x000e24000020d900 */
[----:B0-----:R-:W-:Y:S01]  /*6e40*/  STG.E.64 desc[UR36][R2.64], R24 ;  /* 0x0000001802007986 */ /* 0x001fe2000c101b24 */
[----:B------:R-:W-:Y:S05]  /*6e50*/  EXIT ;  /* 0x000000000000794d */ /* 0x000fea0003800000 */
.L_x_5975:
[----:B------:R-:W0:Y:S02]  /*6e60*/  F2I.FTZ.TRUNC.NTZ R5, R24 ;  /* 0x0000001800057305 */ /* 0x000e24000021f100 */
[----:B0-----:R-:W-:Y:S01]  /*6e70*/  STG.E desc[UR36][R2.64], R5 ;  /* 0x0000000502007986 */ /* 0x001fe2000c101924 */
[----:B------:R-:W-:Y:S05]  /*6e80*/  EXIT ;  /* 0x000000000000794d */ /* 0x000fea0003800000 */
.L_x_5974:
[----:B------:R-:W0:Y:S02]  /*6e90*/  F2I.FTZ.TRUNC.NTZ R5, R24 ;  /* 0x0000001800057305 */ /* 0x000e24000021f100 */
[----:B0-----:R-:W-:Y:S01]  /*6ea0*/  STG.E.U16 desc[UR36][R2.64], R5 ;  /* 0x0000000502007986 */ /* 0x001fe2000c101524 */
[----:B------:R-:W-:Y:S05]  /*6eb0*/  EXIT ;  /* 0x000000000000794d */ /* 0x000fea0003800000 */
.L_x_5970:
[----:B------:R-:W-:-:S13]  /*6ec0*/  ISETP.GT.AND P0, PT, R0, 0x6, PT ;  /* 0x000000060000780c */ /* 0x000fda0003f04270 */
[----:B------:R-:W-:Y:S05]  /*6ed0*/  @P0 BRA `(.L_x_5976) ;  /* 0x0000000000240947 */ /* 0x000fea0003800000 */
[----:B------:R-:W-:-:S13]  /*6ee0*/  ISETP.NE.AND P0, PT, R0, 0x5, PT ;  /* 0x000000050000780c */ /* 0x000fda0003f05270 */
[----:B------:R-:W-:Y:S05]  /*6ef0*/  @!P0 BRA `(.L_x_5977) ;  /* 0x0000000000108947 */ /* 0x000fea0003800000 */
[----:B------:R-:W-:-:S13]  /*6f00*/  ISETP.NE.AND P0, PT, R0, 0x6, PT ;  /* 0x000000060000780c */ /* 0x000fda0003f05270 */
[----:B------:R-:W-:Y:S05]  /*6f10*/  @P0 BRA `(.L_x_5973) ;  /* 0x0000000400fc0947 */ /* 0x000fea0003800000 */
[----:B------:R-:W-:Y:S01]  /*6f20*/  STG.E desc[UR36][R2.64], R24 ;  /* 0x0000001802007986 */ /* 0x000fe2000c101924 */
[----:B------:R-:W-:Y:S05]  /*6f30*/  EXIT ;  /* 0x000000000000794d */ /* 0x000fea0003800000 */
.L_x_5977:
[----:B------:R-:W-:-:S05]  /*6f40*/  F2FP.F16.F32.PACK_AB R24, RZ, R24 ;  /* 0x00000018ff18723e */ /* 0x000fca00000000ff */
[----:B------:R-:W-:Y:S01]  /*6f50*/  STG.E.U16 desc[UR36][R2.64], R24 ;  /* 0x0000001802007986 */ /* 0x000fe2000c101524 */
[----:B------:R-:W-:Y:S05]  /*6f60*/  EXIT ;  /* 0x000000000000794d */ /* 0x000fea0003800000 */
.L_x_5976:
[----:B------:R-:W-:-:S13]  /*6f70*/  ISETP.NE.AND P0, PT, R0, 0x7, PT ;  /* 0x000000070000780c */ /* 0x000fda0003f05270 */
[----:B------:R-:W-:Y:S05]  /*6f80*/  @!P0 BRA `(.L_x_5978) ;  /* 0x00000000002c8947 */ /* 0x000fea0003800000 */
[----:B------:R-:W-:-:S13]  /*6f90*/  ISETP.NE.AND P0, PT, R0, 0x8, PT ;  /* 0x000000080000780c */ /* 0x000fda0003f05270 */
[----:B------:R-:W-:Y:S05]  /*6fa0*/  @!P0 BRA `(.L_x_5979) ;  /* 0x0000000000148947 */ /* 0x000fea0003800000 */
[----:B------:R-:W-:-:S13]  /*6fb0*/  ISETP.NE.AND P0, PT, R0, 0x9, PT ;  /* 0x000000090000780c */ /* 0x000fda0003f05270 */
[----:B------:R-:W-:Y:S05]  /*6fc0*/  @P0 BRA `(.L_x_5973) ;  /* 0x0000000400d00947 */ /* 0x000fea0003800000 */
[----:B------:R-:W-:-:S05]  /*6fd0*/  IMAD.MOV.U32 R25, RZ, RZ, RZ ;  /* 0x000000ffff197224 */ /* 0x000fca00078e00ff */
[----:B------:R-:W-:Y:S01]  /*6fe0*/  STG.E.64 desc[UR36][R2.64], R24 ;  /* 0x0000001802007986 */ /* 0x000fe2000c101b24 */
[----:B------:R-:W-:Y:S05]  /*6ff0*/  EXIT ;  /* 0x000000000000794d */ /* 0x000fea0003800000 */
.L_x_5979:
[----:B------:R-:W-:-:S04]  /*7000*/  F2FP.F16.F32.PACK_AB R5, RZ, R24 ;  /* 0x00000018ff05723e */ /* 0x000fc800000000ff */
[----:B------:R-:W-:-:S05]  /*7010*/  PRMT R5, R5, 0x5410, RZ ;  /* 0x0000541005057816 */ /* 0x000fca00000000ff */
[----:B------:R-:W-:Y:S01]  /*7020*/  STG.E desc[UR36][R2.64], R5 ;  /* 0x0000000502007986 */ /* 0x000fe2000c101924 */
[----:B------:R-:W-:Y:S05]  /*7030*/  EXIT ;  /* 0x000000000000794d */ /* 0x000fea0003800000 */
.L_x_5978:
[----:B------:R-:W-:-:S06]  /*7040*/  FMUL.FTZ R4, R24, 1 ;  /* 0x3f80000018047820 */ /* 0x000fcc0000410000 */
[----:B------:R-:W0:Y:S02]  /*7050*/  F2F.F64.F32 R4, R4 ;  /* 0x0000000400047310 */ /* 0x000e240000201800 */
[----:B0-----:R-:W-:Y:S01]  /*7060*/  STG.E.64 desc[UR36][R2.64], R4 ;  /* 0x0000000402007986 */ /* 0x001fe2000c101b24 */
[----:B------:R-:W-:Y:S05]  /*7070*/  EXIT ;  /* 0x000000000000794d */ /* 0x000fea0003800000 */
.L_x_5969:
        /* <DEDUP_REMOVED lines=11> */
[----:B0-----:R-:W-:Y:S01]  /*7130*/  STG.E.U16 desc[UR36][R2.64], R5 ;  /* 0x0000000502007986 */ /* 0x001fe2000c101524 */
[----:B------:R-:W-:Y:S05]  /*7140*/  EXIT ;  /* 0x000000000000794d */ /* 0x000fea0003800000 */
.L_x_5983:
        /* <DEDUP_REMOVED lines=16> */
.L_x_5986:
[----:B------:R-:W-:-:S04]  /*7250*/  SHF.R.U32.HI R24, RZ, 0x18, R24 ;  /* 0x00000018ff187819 */ /* 0x000fc80000011618 */
[----:B------:R-:W-:-:S04]  /*7260*/  LOP3.LUT R5, R5, 0x80, R24, 0xf8, !PT ;  /* 0x0000008005057812 */ /* 0x000fc800078ef818 */
[----:B------:R-:W-:-:S07]  /*7270*/  PRMT R0, R5, 0x7610, R0 ;  /* 0x0000761005007816 */ /* 0x000fce0000000000 */
.L_x_5985:
[----:B------:R-:W-:Y:S05]  /*7280*/  BSYNC.RECONVERGENT B0 ;  /* 0x0000000000007941 */ /* 0x000fea0003800200 */
.L_x_5984:
[----:B------:R-:W-:Y:S01]  /*7290*/  STG.E.U8 desc[UR36][R2.64], R0 ;  /* 0x0000000002007986 */ /* 0x000fe2000c101124 */
[----:B------:R-:W-:Y:S05]  /*72a0*/  EXIT ;  /* 0x000000000000794d */ /* 0x000fea0003800000 */
.L_x_5982:
        /* <DEDUP_REMOVED lines=16> */
.L_x_5989:
[----:B------:R-:W-:-:S04]  /*73b0*/  SHF.R.U32.HI R24, RZ, 0x18, R24 ;  /* 0x00000018ff187819 */ /* 0x000fc80000011618 */
[----:B------:R-:W-:-:S04]  /*73c0*/  LOP3.LUT R5, R5, 0x80, R24, 0xf8, !PT ;  /* 0x0000008005057812 */ /* 0x000fc800078ef818 */
[----:B------:R-:W-:-:S07]  /*73d0*/  PRMT R0, R5, 0x7610, R0 ;  /* 0x0000761005007816 */ /* 0x000fce0000000000 */
.L_x_5988:
[----:B------:R-:W-:Y:S05]  /*73e0*/  BSYNC.RECONVERGENT B0 ;  /* 0x0000000000007941 */ /* 0x000fea0003800200 */
.L_x_5987:
[----:B------:R-:W-:Y:S01]  /*73f0*/  STG.E.U8 desc[UR36][R2.64], R0 ;  /* 0x0000000002007986 */ /* 0x000fe2000c101124 */
[----:B------:R-:W-:Y:S05]  /*7400*/  EXIT ;  /* 0x000000000000794d */ /* 0x000fea0003800000 */
.L_x_5981:
        /* <DEDUP_REMOVED lines=21> */
.L_x_5991:
[----:B------:R-:W0:Y:S02]  /*7560*/  F2I.U64.TRUNC R24, R24 ;  /* 0x0000001800187311 */ /* 0x000e24000020d800 */
[----:B0-----:R-:W-:Y:S01]  /*7570*/  STG.E.64 desc[UR36][R2.64], R24 ;  /* 0x0000001802007986 */ /* 0x001fe2000c101b24 */
[----:B------:R-:W-:Y:S05]  /*7580*/  EXIT ;  /* 0x000000000000794d */ /* 0x000fea0003800000 */
.L_x_5990:
[----:B------:R-:W0:Y:S02]  /*7590*/  F2I.FTZ.U32.TRUNC.NTZ R5, R24 ;  /* 0x0000001800057305 */ /* 0x000e24000021f000 */
[----:B0-----:R-:W-:Y:S01]  /*75a0*/  STG.E desc[UR36][R2.64], R5 ;  /* 0x0000000502007986 */ /* 0x001fe2000c101924 */
[----:B------:R-:W-:Y:S05]  /*75b0*/  EXIT ;  /* 0x000000000000794d */ /* 0x000fea0003800000 */
.L_x_5980:
        /* <DEDUP_REMOVED lines=8> */
[----:B------:R-:W-:Y:S01]  /*7640*/  STG.E.U8 desc[UR36][R2.64], R5 ;  /* 0x0000000502007986 */ /* 0x000fe2000c101124 */
[----:B------:R-:W-:Y:S05]  /*7650*/  EXIT ;  /* 0x000000000000794d */ /* 0x000fea0003800000 */
.L_x_5993:
[----:B------:R-:W-:Y:S01]  /*7660*/  FMUL.FTZ R4, R24, 1 ;  /* 0x3f80000018047820 */ /* 0x000fe20000410000 */
[----:B------:R-:W-:-:S05]  /*7670*/  CS2R R6, SRZ ;  /* 0x0000000000067805 */ /* 0x000fca000001ff00 */
[----:B------:R-:W0:Y:S02]  /*7680*/  F2F.F64.F32 R4, R4 ;  /* 0x0000000400047310 */ /* 0x000e240000201800 */
[----:B0-----:R-:W-:Y:S01]  /*7690*/  STG.E.128 desc[UR36][R2.64], R4 ;  /* 0x0000000402007986 */ /* 0x001fe2000c101d24 */
[----:B------:R-:W-:Y:S05]  /*76a0*/  EXIT ;  /* 0x000000000000794d */ /* 0x000fea0003800000 */
.L_x_5992:
[----:B------:R-:W-:-:S13]  /*76b0*/  ISETP.NE.AND P0, PT, R0, 0xf, PT ;  /* 0x0000000f0000780c */ /* 0x000fda0003f05270 */
[----:B------:R-:W-:Y:S05]  /*76c0*/  @!P0 BRA `(.L_x_5994) ;  /* 0x0000000000e08947 */ /* 0x000fea0003800000 */
[----:B------:R-:W-:-:S13]  /*76d0*/  ISETP.NE.AND P0, PT, R0, 0x17, PT ;  /* 0x000000170000780c */ /* 0x000fda0003f05270 */
[----:B------:R-:W-:Y:S05]  /*76e0*/  @!P0 BRA `(.L_x_5995) ;  /* 0x00000000008c8947 */ /* 0x000fea0003800000 */
[----:B------:R-:W-:-:S13]  /*76f0*/  ISETP.NE.AND P0, PT, R0, 0x18, PT ;  /* 0x000000180000780c */ /* 0x000fda0003f05270 */
[----:B------:R-:W-:Y:S05]  /*7700*/  @!P0 BRA `(.L_x_5996) ;  /* 0x0000000000448947 */ /* 0x000fea0003800000 */
.L_x_5973:
        /* <DEDUP_REMOVED lines=16> */
.L_x_5997:
[----:B------:R-:W-:Y:S05]  /*7810*/  EXIT ;  /* 0x000000000000794d */ /* 0x000fea0003800000 */
.L_x_5996:
        /* <DEDUP_REMOVED lines=12> */
.L_x_5999:
[----:B------:R-:W-:Y:S05]  /*78e0*/  BSYNC.RECONVERGENT B0 ;  /* 0x0000000000007941 */ /* 0x000fea0003800200 */
.L_x_5998:
[----:B------:R-:W-:-:S05]  /*78f0*/  LOP3.LUT R5, R0, 0x80, R7, 0xf8, !PT ;  /* 0x0000008000057812 */ /* 0x000fca00078ef807 */
[----:B------:R-:W-:Y:S01]  /*7900*/  STG.E.U8 desc[UR36][R2.64], R5 ;  /* 0x0000000502007986 */ /* 0x000fe2000c101124 */
[----:B------:R-:W-:Y:S05]  /*7910*/  EXIT ;  /* 0x000000000000794d */ /* 0x000fea0003800000 */
.L_x_5995:
        /* <DEDUP_REMOVED lines=11> */
.L_x_6001:
[----:B------:R-:W-:Y:S01]  /*79d0*/  IMAD.MOV.U32 R0, RZ, RZ, 0x7f ;  /* 0x0000007fff007424 */ /* 0x000fe200078e00ff */
[----:B------:R-:W-:-:S04]  /*79e0*/  ISETP.GT.U32.AND P0, PT, R4, 0x7f800000, PT ;  /* 0x7f8000000400780c */ /* 0x000fc80003f04070 */
[----:B------:R-:W-:-:S09]  /*79f0*/  SEL R0, R0, 0x7c, P0 ;  /* 0x0000007c00007807 */ /* 0x000fd20000000000 */
.L_x_6002:
[----:B------:R-:W-:Y:S05]  /*7a00*/  BSYNC.RECONVERGENT B0 ;  /* 0x0000000000007941 */ /* 0x000fea0003800200 */
.L_x_6000:
[----:B------:R-:W-:-:S04]  /*7a10*/  SHF.R.U32.HI R5, RZ, 0x18, R24 ;  /* 0x00000018ff057819 */ /* 0x000fc80000011618 */
[----:B------:R-:W-:-:S05]  /*7a20*/  LOP3.LUT R5, R0, 0x80, R5, 0xf8, !PT ;  /* 0x0000008000057812 */ /* 0x000fca00078ef805 */
[----:B------:R-:W-:Y:S01]  /*7a30*/  STG.E.U8 desc[UR36][R2.64], R5 ;  /* 0x0000000502007986 */ /* 0x000fe2000c101124 */
[----:B------:R-:W-:Y:S05]  /*7a40*/  EXIT ;  /* 0x000000000000794d */ /* 0x000fea0003800000 */
.L_x_5994:
[----:B------:R-:W-:-:S05]  /*7a50*/  F2FP.BF16.F32.PACK_AB R24, RZ, R24 ;  /* 0x00000018ff18723e */ /* 0x000fca00000010ff */
[----:B------:R-:W-:Y:S01]  /*7a60*/  STG.E.U16 desc[UR36][R2.64], R24 ;  /* 0x0000001802007986 */ /* 0x000fe2000c101524 */
[----:B------:R-:W-:Y:S05]  /*7a70*/  EXIT ;  /* 0x000000000000794d */ /* 0x000fea0003800000 */
.L_x_6003:
        /* <DEDUP_REMOVED lines=16> */
.L_x_11357:


//--------------------- .text._ZN2at6native18elementwise_kernelILi128ELi2EZNS0_22gpu_kernel_impl_nocastIZZZNS0_17logit_kernel_cudaERNS_18TensorIteratorBaseERKN3c106ScalarEENKUlvE_clEvENKUlvE0_clEvEUlfE0_EEvS4_RKT_EUliE_EEviT1_ --------------------------
	.section	.text._ZN2at6native18elementwise_kernelILi128ELi2EZNS0_22gpu_kernel_impl_nocastIZZZNS0_17logit_kernel_cudaERNS_18TensorIteratorBaseERKN3c106ScalarEENKUlvE_clEvENKUlvE0_clEvEUlfE0_EEvS4_RKT_EUliE_EEviT1_,"ax",@progbits
	.align	128
        .global         _ZN2at6native18elementwise_kernelILi128ELi2EZNS0_22gpu_kernel_impl_nocastIZZZNS0_17logit_kernel_cudaERNS_18TensorIteratorBaseERKN3c106ScalarEENKUlvE_clEvENKUlvE0_clEvEUlfE0_EEvS4_RKT_EUliE_EEviT1_
        .type           _ZN2at6native18elementwise_kernelILi128ELi2EZNS0_22gpu_kernel_impl_nocastIZZZNS0_17logit_kernel_cudaERNS_18TensorIteratorBaseERKN3c106ScalarEENKUlvE_clEvENKUlvE0_clEvEUlfE0_EEvS4_RKT_EUliE_EEviT1_,@function
        .size           _ZN2at6native18elementwise_kernelILi128ELi2EZNS0_22gpu_kernel_impl_nocastIZZZNS0_17logit_kernel_cudaERNS_18TensorIteratorBaseERKN3c106ScalarEENKUlvE_clEvENKUlvE0_clEvEUlfE0_EEvS4_RKT_EUliE_EEviT1_,(.L_x_11358 - _ZN2at6native18elementwise_kernelILi128ELi2EZNS0_22gpu_kernel_impl_nocastIZZZNS0_17logit_kernel_cudaERNS_18TensorIteratorBaseERKN3c106ScalarEENKUlvE_clEvENKUlvE0_clEvEUlfE0_EEvS4_RKT_EUliE_EEviT1_)
        .other          _ZN2at6native18elementwise_kernelILi128ELi2EZNS0_22gpu_kernel_impl_nocastIZZZNS0_17logit_kernel_cudaERNS_18TensorIteratorBaseERKN3c106ScalarEENKUlvE_clEvENKUlvE0_clEvEUlfE0_EEvS4_RKT_EUliE_EEviT1_,@"STO_CUDA_ENTRY STV_DEFAULT"
_ZN2at6native18elementwise_kernelILi128ELi2EZNS0_22gpu_kernel_impl_nocastIZZZNS0_17logit_kernel_cudaERNS_18TensorIteratorBaseERKN3c106ScalarEENKUlvE_clEvENKUlvE0_clEvEUlfE0_EEvS4_RKT_EUliE_EEviT1_:
.text._ZN2at6native18elementwise_kernelILi128ELi2EZNS0_22gpu_kernel_impl_nocastIZZZNS0_17logit_kernel_cudaERNS_18TensorIteratorBaseERKN3c106ScalarEENKUlvE_clEvENKUlvE0_clEvEUlfE0_EEvS4_RKT_EUliE_EEviT1_:
        /* <DEDUP_REMOVED lines=12> */
[----:B------:R-:W-:Y:S01]  /*00c0*/  BSSY.RECONVERGENT B0, `(.L_x_6005) ;  /* 0x0000015000007945 */ /* 0x000fe20003800200 */
[----:B0-----:R-:W-:-:S13]  /*00d0*/  ISETP.GE.AND P0, PT, R3, UR4, PT ;  /* 0x0000000403007c0c */ /* 0x001fda000bf06270 */
[----:B------:R-:W-:Y:S05]  /*00e0*/  @P0 BRA `(.L_x_6006) ;  /* 0x0000000000480947 */ /* 0x000fea0003800000 */
[----:B------:R-:W0:Y:S01]  /*00f0*/  LDC.64 R4, c[0x0][0x588] ;  /* 0x00016200ff047b82 */ /* 0x000e220000000a00 */
[----:B------:R-:W1:Y:S01]  /*0100*/  LDCU UR8, c[0x0][0x590] ;  /* 0x0000b200ff0877ac */ /* 0x000e620008000800 */
[----:B0-----:R-:W1:Y:S01]  /*0110*/  LDG.E R4, desc[UR6][R4.64] ;  /* 0x0000000604047981 */ /* 0x001e62000c1e1900 */
[----:B------:R-:W-:Y:S02]  /*0120*/  MOV R2, UR5 ;  /* 0x0000000500027c02 */ /* 0x000fe40008000f00 */
[----:B-1----:R-:W-:-:S13]  /*0130*/  FSETP.GEU.FTZ.AND P0, PT, R4, UR8, PT ;  /* 0x0000000804007c0b */ /* 0x002fda000bf1e000 */
[----:B------:R-:W-:Y:S05]  /*0140*/  @!P0 BRA `(.L_x_6007) ;  /* 0x0000000000108947 */ /* 0x000fea0003800000 */
[----:B------:R-:W0:Y:S01]  /*0150*/  LDCU UR8, c[0x0][0x594] ;  /* 0x0000b280ff0877ac */ /* 0x000e220008000800 */
[----:B------:R-:W-:Y:S02]  /*0160*/  MOV R2, R4 ;  /* 0x0000000400027202 */ /* 0x000fe40000000f00 */
[----:B0-----:R-:W-:-:S13]  /*0170*/  FSETP.GT.FTZ.AND P0, PT, R4, UR8, PT ;  /* 0x0000000804007c0b */ /* 0x001fda000bf14000 */
[----:B------:R-:W0:Y:S02]  /*0180*/  @P0 LDC R2, c[0x0][0x594] ;  /* 0x00016500ff020b82 */ /* 0x000e240000000800 */
.L_x_6007:
[----:B0-----:R-:W-:Y:S01]  /*0190*/  FADD.FTZ R6, -R2, 1 ;  /* 0x3f80000002067421 */ /* 0x001fe20000010100 */
[----:B------:R-:W-:-:S03]  /*01a0*/  IADD3 R3, PT, PT, R3, 0x80, RZ ;  /* 0x0000008003037810 */ /* 0x000fc60007ffe0ff */
[----:B------:R-:W0:Y:S02]  /*01b0*/  MUFU.RCP R5, R6 ;  /* 0x0000000600057308 */ /* 0x000e240000001000 */
[----:B0-----:R-:W-:Y:S02]  /*01c0*/  FMUL.FTZ R2, R5, R2 ;  /* 0x0000000205027220 */ /* 0x001fe40000410000 */
[----:B------:R-:W0:Y:S04]  /*01d0*/  LDC.64 R4, c[0x0][0x580] ;  /* 0x00016000ff047b82 */ /* 0x000e280000000a00 */
[----:B------:R-:W1:Y:S02]  /*01e0*/  MUFU.LG2 R2, R2 ;  /* 0x0000000200027308 */ /* 0x000e640000000c00 */
[----:B-1----:R-:W-:-:S05]  /*01f0*/  FMUL.FTZ R7, R2, 0.69314718246459960938 ;  /* 0x3f31721802077820 */ /* 0x002fca0000410000 */
[----:B0-----:R0:W-:Y:S02]  /*0200*/  STG.E desc[UR6][R4.64], R7 ;  /* 0x0000000704007986 */ /* 0x0011e4000c101906 */
.L_x_6006:
[----:B------:R-:W-:Y:S05]  /*0210*/  BSYNC.RECONVERGENT B0 ;  /* 0x0000000000007941 */ /* 0x000fea0003800200 */
.L_x_6005:
[----:B------:R-:W-:-:S13]  /*0220*/  ISETP.GE.AND P0, PT, R3, UR4, PT ;  /* 0x0000000403007c0c */ /* 0x000fda000bf06270 */
[----:B------:R-:W-:Y:S05]  /*0230*/  @P0 EXIT ;  /* 0x000000000000094d */ /* 0x000fea0003800000 */
[----:B------:R-:W1:Y:S01]  /*0240*/  LDC.64 R2, c[0x0][0x588] ;  /* 0x00016200ff027b82 */ /* 0x000e620000000a00 */
[----:B------:R-:W2:Y:S01]  /*0250*/  LDCU UR4, c[0x0][0x590] ;  /* 0x0000b200ff0477ac */ /* 0x000ea20008000800 */
[----:B-1----:R-:W2:Y:S02]  /*0260*/  LDG.E R2, desc[UR6][R2.64] ;  /* 0x0000000602027981 */ /* 0x002ea4000c1e1900 */
[----:B--2---:R-:W-:-:S13]  /*0270*/  FSETP.GEU.FTZ.AND P0, PT, R2, UR4, PT ;  /* 0x0000000402007c0b */ /* 0x004fda000bf1e000 */
[----:B------:R-:W-:Y:S05]  /*0280*/  @!P0 BRA `(.L_x_6008) ;  /* 0x0000000000108947 */ /* 0x000fea0003800000 */
[----:B------:R-:W1:Y:S01]  /*0290*/  LDCU UR4, c[0x0][0x594] ;  /* 0x0000b280ff0477ac */ /* 0x000e620008000800 */
[----:B------:R-:W-:Y:S02]  /*02a0*/  MOV R0, R2 ;  /* 0x0000000200007202 */ /* 0x000fe40000000f00 */
[----:B-1----:R-:W-:-:S13]  /*02b0*/  FSETP.GT.FTZ.AND P0, PT, R2, UR4, PT ;  /* 0x0000000402007c0b */ /* 0x002fda000bf14000 */
[----:B------:R-:W1:Y:S02]  /*02c0*/  @P0 LDC R0, c[0x0][0x594] ;  /* 0x00016500ff000b82 */ /* 0x000e640000000800 */
.L_x_6008:
[----:B01----:R-:W-:-:S04]  /*02d0*/  FADD.FTZ R4, -R0, 1 ;  /* 0x3f80000000047421 */ /* 0x003fc80000010100 */
[----:B------:R-:W0:Y:S02]  /*02e0*/  MUFU.RCP R3, R4 ;  /* 0x0000000400037308 */ /* 0x000e240000001000 */
[----:B0-----:R-:W-:Y:S02]  /*02f0*/  FMUL.FTZ R0, R3, R0 ;  /* 0x0000000003007220 */ /* 0x001fe40000410000 */
[----:B------:R-:W0:Y:S04]  /*0300*/  LDC.64 R2, c[0x0][0x580] ;  /* 0x00016000ff027b82 */ /* 0x000e280000000a00 */
[----:B------:R-:W1:Y:S02]  /*0310*/  MUFU.LG2 R0, R0 ;  /* 0x0000000000007308 */ /* 0x000e640000000c00 */
[----:B-1----:R-:W-:-:S05]  /*0320*/  FMUL.FTZ R5, R0, 0.69314718246459960938 ;  /* 0x3f31721800057820 */ /* 0x002fca0000410000 */
[----:B0-----:R-:W-:Y:S01]  /*0330*/  STG.E desc[UR6][R2.64], R5 ;  /* 0x0000000502007986 */ /* 0x001fe2000c101906 */
[----:B------:R-:W-:Y:S05]  /*0340*/  EXIT ;  /* 0x000000000000794d */ /* 0x000fea0003800000 */
.L_x_6004:
        /* <DEDUP_REMOVED lines=298> */
[----:B------:R-:W-:-:S04]  /*15f0*/  IMAD R8, R15, UR10, R9 ;  /* 0x0000000a0f087c24 */ /* 0x000fc8000f8e0209 */
[----:B------:R-:W-:Y:S02]  /*1600*/  @P0 IMAD.MOV R7, RZ, RZ, -R7 ;  /* 0x000000ffff070224 */ /* 0x000fe400078e0a07 */
[C---:B-1----:R-:W-:Y:S02]  /*1610*/  IMAD R5, R8.reuse, UR8, R5 ;  /* 0x0000000808057c24 */ /* 0x042fe4000f8e0205 */
[----:B0-----:R-:W-:Y:S02]  /*1620*/  @P0 IMAD R12, R7, R14, R13 ;  /* 0x0000000e070c0224 */ /* 0x001fe400078e020d */
[----:B------:R-:W-:Y:S02]  /*1630*/  IMAD R6, R8, UR9, R6 ;  /* 0x0000000908067c24 */ /* 0x000fe4000f8e0206 */
[C---:B---3--:R-:W-:Y:S02]  /*1640*/  @P0 IMAD R5, R12.reuse, R10, R5 ;  /* 0x0000000a0c050224 */ /* 0x048fe400078e0205 */
[----:B------:R-:W-:-:S07]  /*1650*/  @P0 IMAD R6, R12, R11, R6 ;  /* 0x0000000b0c060224 */ /* 0x000fce00078e0206 */
.L_x_6011:
[----:B------:R-:W0:Y:S02]  /*1660*/  LDCU.64 UR8, c[0x0][0x588] ;  /* 0x0000b100ff0877ac */ /* 0x000e240008000a00 */
[----:B0-----:R-:W-:Y:S01]  /*1670*/  IADD3 R6, P0, PT, R6, UR8, RZ ;  /* 0x0000000806067c10 */ /* 0x001fe2000ff1e0ff */
[----:B------:R-:W0:Y:S03]  /*1680*/  LDCU UR8, c[0x0][0x590] ;  /* 0x0000b200ff0877ac */ /* 0x000e260008000800 */
[----:B------:R-:W-:-:S05]  /*1690*/  IADD3.X R7, PT, PT, RZ, UR9, RZ, P0, !PT ;  /* 0x00000009ff077c10 */ /* 0x000fca00087fe4ff */
[----:B------:R-:W0:Y:S01]  /*16a0*/  LDG.E R6, desc[UR6][R6.64] ;  /* 0x0000000606067981 */ /* 0x000e22000c1e1900 */
[----:B------:R-:W-:Y:S01]  /*16b0*/  BSSY.RECONVERGENT B1, `(.L_x_6012) ;  /* 0x0000008000017945 */ /* 0x000fe20003800200 */
[----:B------:R-:W-:Y:S02]  /*16c0*/  MOV R8, UR5 ;  /* 0x0000000500087c02 */ /* 0x000fe40008000f00 */
[----:B0-----:R-:W-:-:S13]  /*16d0*/  FSETP.GEU.FTZ.AND P0, PT, R6, UR8, PT ;  /* 0x0000000806007c0b */ /* 0x001fda000bf1e000 */
[----:B------:R-:W-:Y:S05]  /*16e0*/  @!P0 BRA `(.L_x_6013) ;  /* 0x0000000000108947 */ /* 0x000fea0003800000 */
[----:B------:R-:W0:Y:S01]  /*16f0*/  LDCU UR8, c[0x0][0x594] ;  /* 0x0000b280ff0877ac */ /* 0x000e220008000800 */
[----:B------:R-:W-:Y:S02]  /*1700*/  MOV R8, R6 ;  /* 0x0000000600087202 */ /* 0x000fe40000000f00 */
[----:B0-----:R-:W-:-:S13]  /*1710*/  FSETP.GT.FTZ.AND P0, PT, R6, UR8, PT ;  /* 0x0000000806007c0b */ /* 0x001fda000bf14000 */
[----:B------:R-:W0:Y:S02]  /*1720*/  @P0 LDC R8, c[0x0][0x594] ;  /* 0x00016500ff080b82 */ /* 0x000e240000000800 */
.L_x_6013:
[----:B------:R-:W-:Y:S05]  /*1730*/  BSYNC.RECONVERGENT B1 ;  /* 0x0000000000017941 */ /* 0x000fea0003800200 */
.L_x_6012:
[----:B0-----:R-:W-:Y:S01]  /*1740*/  FADD.FTZ R9, -R8, 1 ;  /* 0x3f80000008097421 */ /* 0x001fe20000010100 */
[----:B------:R-:W0:Y:S01]  /*1750*/  LDCU.64 UR8, c[0x0][0x580] ;  /* 0x0000b000ff0877ac */ /* 0x000e220008000a00 */
[----:B------:R-:W-:-:S04]  /*1760*/  IADD3 R3, PT, PT, R3, 0x80, RZ ;  /* 0x0000008003037810 */ /* 0x000fc80007ffe0ff */
[----:B------:R-:W1:Y:S01]  /*1770*/  MUFU.RCP R9, R9 ;  /* 0x0000000900097308 */ /* 0x000e620000001000 */
[----:B0-----:R-:W-:Y:S01]  /*1780*/  IADD3 R6, P0, PT, R5, UR8, RZ ;  /* 0x0000000805067c10 */ /* 0x001fe2000ff1e0ff */
[----:B-1----:R-:W-:-:S03]  /*1790*/  FMUL.FTZ R8, R9, R8 ;  /* 0x0000000809087220 */ /* 0x002fc60000410000 */
[----:B------:R-:W-:-:S03]  /*17a0*/  IADD3.X R7, PT, PT, RZ, UR9, RZ, P0, !PT ;  /* 0x00000009ff077c10 */ /* 0x000fc600087fe4ff */
[----:B------:R-:W0:Y:S02]  /*17b0*/  MUFU.LG2 R8, R8 ;  /* 0x0000000800087308 */ /* 0x000e240000000c00 */
[----:B0-----:R-:W-:-:S05]  /*17c0*/  FMUL.FTZ R5, R8, 0.69314718246459960938 ;  /* 0x3f31721808057820 */ /* 0x001fca0000410000 */
[----:B------:R0:W-:Y:S02]  /*17d0*/  STG.E desc[UR6][R6.64], R5 ;  /* 0x0000000506007986 */ /* 0x0001e4000c101906 */
.L_x_6010:
[----:B------:R-:W-:Y:S05]  /*17e0*/  BSYNC.RECONVERGENT B0 ;  /* 0x0000000000007941 */ /* 0x000fea0003800200 */
.L_x_6009:
[----:B------:R-:W-:-:S13]  /*17f0*/  ISETP.GE.AND P0, PT, R3, UR4, PT ;  /* 0x0000000403007c0c */ /* 0x000fda000bf06270 */
[----:B------:R-:W-:Y:S05]  /*1800*/  @P0 EXIT ;  /* 0x000000000000094d */ /* 0x000fea0003800000 */
        /* <DEDUP_REMOVED lines=298> */
.L_x_6014:
[----:B------:R-:W0:Y:S01]  /*2ab0*/  LDCU.128 UR8, c[0x0][0x580] ;  /* 0x0000b000ff0877ac */ /* 0x000e220008000c00 */
[----:B------:R-:W1:Y:S01]  /*2ac0*/  LDCU UR4, c[0x0][0x590] ;  /* 0x0000b200ff0477ac */ /* 0x000e620008000800 */
[----:B0-----:R-:W-:-:S04]  /*2ad0*/  IADD3 R4, P0, PT, R4, UR10, RZ ;  /* 0x0000000a04047c10 */ /* 0x001fc8000ff1e0ff */
[----:B------:R-:W-:-:S05]  /*2ae0*/  IADD3.X R5, PT, PT, RZ, UR11, RZ, P0, !PT ;  /* 0x0000000bff057c10 */ /* 0x000fca00087fe4ff */
[----:B------:R-:W1:Y:S01]  /*2af0*/  LDG.E R4, desc[UR6][R4.64] ;  /* 0x0000000604047981 */ /* 0x000e62000c1e1900 */
[----:B------:R-:W-:Y:S01]  /*2b00*/  IADD3 R2, P1, PT, R3, UR8, RZ ;  /* 0x0000000803027c10 */ /* 0x000fe2000ff3e0ff */
[----:B------:R-:W-:Y:S03]  /*2b10*/  BSSY.RECONVERGENT B0, `(.L_x_6015) ;  /* 0x0000008000007945 */ /* 0x000fe60003800200 */
[----:B------:R-:W-:Y:S02]  /*2b20*/  IADD3.X R3, PT, PT, RZ, UR9, RZ, P1, !PT ;  /* 0x00000009ff037c10 */ /* 0x000fe40008ffe4ff */
[----:B-1----:R-:W-:-:S13]  /*2b30*/  FSETP.GEU.FTZ.AND P0, PT, R4, UR4, PT ;  /* 0x0000000404007c0b */ /* 0x002fda000bf1e000 */
[----:B------:R-:W-:Y:S05]  /*2b40*/  @!P0 BRA `(.L_x_6016) ;  /* 0x0000000000108947 */ /* 0x000fea0003800000 */
[----:B------:R-:W0:Y:S01]  /*2b50*/  LDCU UR4, c[0x0][0x594] ;  /* 0x0000b280ff0477ac */ /* 0x000e220008000800 */
[----:B------:R-:W-:Y:S02]  /*2b60*/  MOV R0, R4 ;  /* 0x0000000400007202 */ /* 0x000fe40000000f00 */
[----:B0-----:R-:W-:-:S13]  /*2b70*/  FSETP.GT.FTZ.AND P0, PT, R4, UR4, PT ;  /* 0x0000000404007c0b */ /* 0x001fda000bf14000 */
[----:B------:R-:W0:Y:S02]  /*2b80*/  @P0 LDC R0, c[0x0][0x594] ;  /* 0x00016500ff000b82 */ /* 0x000e240000000800 */
.L_x_6016:
[----:B------:R-:W-:Y:S05]  /*2b90*/  BSYNC.RECONVERGENT B0 ;  /* 0x0000000000007941 */ /* 0x000fea0003800200 */
.L_x_6015:
[----:B0-----:R-:W-:-:S04]  /*2ba0*/  FADD.FTZ R4, -R0, 1 ;  /* 0x3f80000000047421 */ /* 0x001fc80000010100 */
[----:B------:R-:W0:Y:S02]  /*2bb0*/  MUFU.RCP R5, R4 ;  /* 0x0000000400057308 */ /* 0x000e240000001000 */
[----:B0-----:R-:W-:-:S06]  /*2bc0*/  FMUL.FTZ R5, R5, R0 ;  /* 0x0000000005057220 */ /* 0x001fcc0000410000 */
[----:B------:R-:W0:Y:S02]  /*2bd0*/  MUFU.LG2 R5, R5 ;  /* 0x0000000500057308 */ /* 0x000e240000000c00 */
[----:B0-----:R-:W-:-:S05]  /*2be0*/  FMUL.FTZ R7, R5, 0.69314718246459960938 ;  /* 0x3f31721805077820 */ /* 0x001fca0000410000 */
[----:B------:R-:W-:Y:S01]  /*2bf0*/  STG.E desc[UR6][R2.64], R7 ;  /* 0x0000000702007986 */ /* 0x000fe2000c101906 */
[----:B------:R-:W-:Y:S05]  /*2c00*/  EXIT ;  /* 0x000000000000794d */ /* 0x000fea0003800000 */
.L_x_6017:
        /* <DEDUP_REMOVED lines=15> */
.L_x_11358:


//--------------------- .text._ZN2at6native27unrolled_elementwise_kernelIZZZNS0_17logit_kernel_cudaERNS_18TensorIteratorBaseERKN3c106ScalarEENKUlvE_clEvENKUlvE0_clEvEUlfE0_St5arrayIPcLm2EELi4E23TrivialOffsetCalculatorILi1EjESF_NS0_6memory15LoadWithoutCastENSG_16StoreWithoutCastEEEviT_T0_T2_T3_T4_T5_ --------------------------
	.section	.text._ZN2at6native27unrolled_elementwise_kernelIZZZNS0_17logit_kernel_cudaERNS_18TensorIteratorBaseERKN3c106ScalarEENKUlvE_clEvENKUlvE0_clEvEUlfE0_St5arrayIPcLm2EELi4E23TrivialOffsetCalculatorILi1EjESF_NS0_6memory15LoadWithoutCastENSG_16StoreWithoutCastEEEviT_T0_T2_T3_T4_T5_,"ax",@progbits
	.align	128
        .global         _ZN2at6native27unrolled_elementwise_kernelIZZZNS0_17logit_kernel_cudaERNS_18TensorIteratorBaseERKN3c106ScalarEENKUlvE_clEvENKUlvE0_clEvEUlfE0_St5arrayIPcLm2EELi4E23TrivialOffsetCalculatorILi1EjESF_NS0_6memory15LoadWithoutCastENSG_16StoreWithoutCastEEEviT_T0_T2_T3_T4_T5_
        .type           _ZN2at6native27unrolled_elementwise_kernelIZZZNS0_17logit_kernel_cudaERNS_18TensorIteratorBaseERKN3c106ScalarEENKUlvE_clEvENKUlvE0_clEvEUlfE0_St5arrayIPcLm2EELi4E23TrivialOffsetCalculatorILi1EjESF_NS0_6memory15LoadWithoutCastENSG_16StoreWithoutCastEEEviT_T0_T2_T3_T4_T5_,@function
        .size           _ZN2at6native27unrolled_elementwise_kernelIZZZNS0_17logit_kernel_cudaERNS_18TensorIteratorBaseERKN3c106ScalarEENKUlvE_clEvENKUlvE0_clEvEUlfE0_St5arrayIPcLm2EELi4E23TrivialOffsetCalculatorILi1EjESF_NS0_6memory15LoadWithoutCastENSG_16StoreWithoutCastEEEviT_T0_T2_T3_T4_T5_,(.L_x_11359 - _ZN2at6native27unrolled_elementwise_kernelIZZZNS0_17logit_kernel_cudaERNS_18TensorIteratorBaseERKN3c106ScalarEENKUlvE_clEvENKUlvE0_clEvEUlfE0_St5arrayIPcLm2EELi4E23TrivialOffsetCalculatorILi1EjESF_NS0_6memory15LoadWithoutCastENSG_16StoreWithoutCastEEEviT_T0_T2_T3_T4_T5_)
        .other          _ZN2at6native27unrolled_elementwise_kernelIZZZNS0_17logit_kernel_cudaERNS_18TensorIteratorBaseERKN3c106ScalarEENKUlvE_clEvENKUlvE0_clEvEUlfE0_St5arrayIPcLm2EELi4E23TrivialOffsetCalculatorILi1EjESF_NS0_6memory15LoadWithoutCastENSG_16StoreWithoutCastEEEviT_T0_T2_T3_T4_T5_,@"STO_CUDA_ENTRY STV_DEFAULT"
_ZN2at6native27unrolled_elementwise_kernelIZZZNS0_17logit_kernel_cudaERNS_18TensorIteratorBaseERKN3c106ScalarEENKUlvE_clEvENKUlvE0_clEvEUlfE0_St5arrayIPcLm2EELi4E23TrivialOffsetCalculatorILi1EjESF_NS0_6memory15LoadWithoutCastENSG_16StoreWithoutCastEEEviT_T0_T2_T3_T4_T5_:
.text._ZN2at6native27unrolled_elementwise_kernelIZZZNS0_17logit_kernel_cudaERNS_18TensorIteratorBaseERKN3c106ScalarEENKUlvE_clEvENKUlvE0_clEvEUlfE0_St5arrayIPcLm2EELi4E23TrivialOffsetCalculatorILi1EjESF_NS0_6memory15LoadWithoutCastENSG_16StoreWithoutCastEEEviT_T0_T2_T3_T4_T5_:
[----:B------:R-:W-:Y:S01]  /*0000*/  LDC R1, c[0x0][0x37c] ;  /* 0x0000df00ff017b82 */ /* 0x000fe20000000800 */
[----:B------:R-:W0:Y:S07]  /*0010*/  S2R R3, SR_CTAID.X ;  /* 0x0000000000037919 */ /* 0x000e2e0000002500 */
[----:B------:R-:W0:Y:S01]  /*0020*/  LDC R0, c[0x0][0x380] ;  /* 0x0000e000ff007b82 */ /* 0x000e220000000800 */
[----:B------:R-:W1:Y:S01]  /*0030*/  LDCU.64 UR4, c[0x0][0x358] ;  /* 0x00006b00ff0477ac */ /* 0x000e620008000a00 */
[----:B------:R-:W-:Y:S01]  /*0040*/  IMAD.MOV.U32 R16, RZ, RZ, RZ ;  /* 0x000000ffff107224 */ /* 0x000fe200078e00ff */
[----:B------:R-:W2:Y:S01]  /*0050*/  S2R R2, SR_TID.X ;  /* 0x0000000000027919 */ /* 0x000ea20000002100 */
[----:B------:R-:W-:Y:S01]  /*0060*/  MOV R4, RZ ;  /* 0x000000ff00047202 */ /* 0x000fe20000000f00 */
        /* <DEDUP_REMOVED lines=11> */
[----:B0-----:R-:W-:-:S12]  /*0120*/  @!P0 IMAD.WIDE.U32 R6, R15, 0x4, R6 ;  /* 0x000000040f068825 */ /* 0x001fd800078e0006 */
[----:B------:R-:W-:Y:S01]  /*0130*/  @!P3 LEA R21, R3, R2, 0x9 ;  /* 0x000000020315b211 */ /* 0x000fe200078e48ff */
[----:B------:R-:W-:Y:S01]  /*0140*/  @!P3 VIADD R2, R2, 0x80 ;  /* 0x000000800202b836 */ /* 0x000fe20000000000 */
[----:B------:R-:W0:Y:S04]  /*0150*/  @!P3 LDC.64 R12, c[0x0][0x3a0] ;  /* 0x0000e800ff0cbb82 */ /* 0x000e280000000a00 */
[----:B------:R-:W-:Y:S01]  /*0160*/  ISETP.GE.AND P2, PT, R2, R5, PT ;  /* 0x000000050200720c */ /* 0x000fe20003f46270 */
[----:B--2---:R-:W-:-:S05]  /*0170*/  @!P1 IMAD.WIDE.U32 R10, R17, 0x4, R10 ;  /* 0x00000004110a9825 */ /* 0x004fca00078e000a */
[----:B-1----:R1:W5:Y:S07]  /*0180*/  @!P1 LDG.E R16, desc[UR4][R10.64] ;  /* 0x000000040a109981 */ /* 0x00236e000c1e1900 */
[----:B------:R-:W2:Y:S01]  /*0190*/  @!P2 LDC.64 R8, c[0x0][0x3a0] ;  /* 0x0000e800ff08ab82 */ /* 0x000ea20000000a00 */
[----:B------:R-:W-:Y:S02]  /*01a0*/  @!P2 IMAD R19, R3, 0x200, R2 ;  /* 0x000002000313a824 */ /* 0x000fe400078e0202 */
[----:B------:R-:W-:-:S02]  /*01b0*/  IMAD.MOV.U32 R2, RZ, RZ, RZ ;  /* 0x000000ffff027224 */ /* 0x000fc400078e00ff */
[----:B0-----:R-:W-:-:S05]  /*01c0*/  @!P3 IMAD.WIDE.U32 R14, R21, 0x4, R12 ;  /* 0x00000004150eb825 */ /* 0x001fca00078e000c */
[----:B------:R1:W5:Y:S01]  /*01d0*/  @!P3 LDG.E R4, desc[UR4][R14.64] ;  /* 0x000000040e04b981 */ /* 0x000362000c1e1900 */
[----:B--2---:R-:W-:-:S04]  /*01e0*/  @!P2 IMAD.WIDE.U32 R12, R19, 0x4, R8 ;  /* 0x00000004130ca825 */ /* 0x004fc800078e0008 */
[----:B------:R-:W-:Y:S01]  /*01f0*/  HFMA2 R9, -RZ, RZ, 0, 0 ;  /* 0x00000000ff097431 */ /* 0x000fe200000001ff */
[----:B------:R1:W5:Y:S01]  /*0200*/  @!P2 LDG.E R2, desc[UR4][R12.64] ;  /* 0x000000040c02a981 */ /* 0x000362000c1e1900 */
[----:B------:R-:W0:Y:S04]  /*0210*/  LDCU UR7, c[0x0][0x388] ;  /* 0x00007100ff0777ac */ /* 0x000e280008000800 */
[----:B------:R1:W5:Y:S01]  /*0220*/  @!P0 LDG.E R9, desc[UR4][R6.64] ;  /* 0x0000000406098981 */ /* 0x000362000c1e1900 */
[----:B------:R-:W-:Y:S01]  /*0230*/  ISETP.GE.AND P0, PT, R0, R5, PT ;  /* 0x000000050000720c */ /* 0x000fe20003f06270 */
[----:B------:R-:W-:Y:S01]  /*0240*/  BSSY.RECONVERGENT B0, `(.L_x_6018) ;  /* 0x0000012000007945 */ /* 0x000fe20003800200 */
[----:B0-----:R-:W-:-:S11]  /*0250*/  MOV R8, UR7 ;  /* 0x0000000700087c02 */ /* 0x001fd60008000f00 */
[----:B-1----:R-:W-:Y:S05]  /*0260*/  @P0 BRA `(.L_x_6019) ;  /* 0x00000000003c0947 */ /* 0x002fea0003800000 */
[----:B------:R-:W0:Y:S01]  /*0270*/  LDCU UR6, c[0x0][0x388] ;  /* 0x00007100ff0677ac */ /* 0x000e220008000800 */
[----:B------:R-:W-:Y:S01]  /*0280*/  BSSY.RECONVERGENT B1, `(.L_x_6020) ;  /* 0x0000008000017945 */ /* 0x000fe20003800200 */
[----:B------:R-:W-:Y:S01]  /*0290*/  IMAD.U32 R6, RZ, RZ, UR7 ;  /* 0x00000007ff067e24 */ /* 0x000fe2000f8e00ff */
[----:B0----5:R-:W-:-:S13]  /*02a0*/  FSETP.GEU.FTZ.AND P1, PT, R9, UR6, PT ;  /* 0x0000000609007c0b */ /* 0x021fda000bf3e000 */
[----:B------:R-:W-:Y:S05]  /*02b0*/  @!P1 BRA `(.L_x_6021) ;  /* 0x0000000000109947 */ /* 0x000fea0003800000 */
[----:B------:R-:W0:Y:S01]  /*02c0*/  LDCU UR6, c[0x0][0x38c] ;  /* 0x00007180ff0677ac */ /* 0x000e220008000800 */
[----:B------:R-:W-:Y:S02]  /*02d0*/  MOV R6, R9 ;  /* 0x0000000900067202 */ /* 0x000fe40000000f00 */
[----:B0-----:R-:W-:-:S13]  /*02e0*/  FSETP.GT.FTZ.AND P1, PT, R9, UR6, PT ;  /* 0x0000000609007c0b */ /* 0x001fda000bf34000 */
[----:B------:R-:W0:Y:S02]  /*02f0*/  @P1 LDC R6, c[0x0][0x38c] ;  /* 0x0000e300ff061b82 */ /* 0x000e240000000800 */
.L_x_6021:
[----:B------:R-:W-:Y:S05]  /*0300*/  BSYNC.RECONVERGENT B1 ;  /* 0x0000000000017941 */ /* 0x000fea0003800200 */
.L_x_6020:
[----:B0-----:R-:W-:-:S06]  /*0310*/  FADD.FTZ R7, -R6, 1 ;  /* 0x3f80000006077421 */ /* 0x001fcc0000010100 */
[----:B------:R-:W0:Y:S02]  /*0320*/  MUFU.RCP R7, R7 ;  /* 0x0000000700077308 */ /* 0x000e240000001000 */
[----:B0-----:R-:W-:-:S06]  /*0330*/  FMUL.FTZ R9, R7, R6 ;  /* 0x0000000607097220 */ /* 0x001fcc0000410000 */
[----:B------:R-:W0:Y:S02]  /*0340*/  MUFU.LG2 R6, R9 ;  /* 0x0000000900067308 */ /* 0x000e240000000c00 */
[----:B0-----:R-:W-:-:S07]  /*0350*/  FMUL.FTZ R6, R6, 0.69314718246459960938 ;  /* 0x3f31721806067820 */ /* 0x001fce0000410000 */
.L_x_6019:
[----:B------:R-:W-:Y:S05]  /*0360*/  BSYNC.RECONVERGENT B0 ;  /* 0x0000000000007941 */ /* 0x000fea0003800200 */
.L_x_6018:
[----:B------:R-:W-:Y:S01]  /*0370*/  VIADD R10, R0, 0x80 ;  /* 0x00000080000a7836 */ /* 0x000fe20000000000 */
[----:B------:R-:W-:Y:S04]  /*0380*/  BSSY.RECONVERGENT B0, `(.L_x_6022) ;  /* 0x0000012000007945 */ /* 0x000fe80003800200 */
[----:B------:R-:W-:-:S13]  /*0390*/  ISETP.GE.AND P1, PT, R10, R5, PT ;  /* 0x000000050a00720c */ /* 0x000fda0003f26270 */
[----:B------:R-:W-:Y:S05]  /*03a0*/  @P1 BRA `(.L_x_6023) ;  /* 0x00000000003c1947 */ /* 0x000fea0003800000 */
[----:B------:R-:W0:Y:S01]  /*03b0*/  LDCU UR6, c[0x0][0x388] ;  /* 0x00007100ff0677ac */ /* 0x000e220008000800 */
[----:B------:R-:W-:Y:S01]  /*03c0*/  BSSY.RECONVERGENT B1, `(.L_x_6024) ;  /* 0x0000008000017945 */ /* 0x000fe20003800200 */
[----:B------:R-:W-:Y:S02]  /*03d0*/  MOV R7, UR7 ;  /* 0x0000000700077c02 */ /* 0x000fe40008000f00 */
[----:B0----5:R-:W-:-:S13]  /*03e0*/  FSETP.GEU.FTZ.AND P1, PT, R16, UR6, PT ;  /* 0x0000000610007c0b */ /* 0x021fda000bf3e000 */
[----:B------:R-:W-:Y:S05]  /*03f0*/  @!P1 BRA `(.L_x_6025) ;  /* 0x0000000000109947 */ /* 0x000fea0003800000 */
[----:B------:R-:W0:Y:S01]  /*0400*/  LDCU UR6, c[0x0][0x38c] ;  /* 0x00007180ff0677ac */ /* 0x000e220008000800 */
[----:B------:R-:W-:Y:S01]  /*0410*/  IMAD.MOV.U32 R7, RZ, RZ, R16 ;  /* 0x000000ffff077224 */ /* 0x000fe200078e0010 */
[----:B0-----:R-:W-:-:S13]  /*0420*/  FSETP.GT.FTZ.AND P1, PT, R16, UR6, PT ;  /* 0x0000000610007c0b */ /* 0x001fda000bf34000 */
[----:B------:R-:W0:Y:S02]  /*0430*/  @P1 LDC R7, c[0x0][0x38c] ;  /* 0x0000e300ff071b82 */ /* 0x000e240000000800 */
.L_x_6025:
[----:B------:R-:W-:Y:S05]  /*0440*/  BSYNC.RECONVERGENT B1 ;  /* 0x0000000000017941 */ /* 0x000fea0003800200 */
.L_x_6024:
[----:B0-----:R-:W-:-:S04]  /*0450*/  FADD.FTZ R9, -R7, 1 ;  /* 0x3f80000007097421 */ /* 0x001fc80000010100 */
[----:B------:R-:W0:Y:S02]  /*0460*/  MUFU.RCP R12, R9 ;  /* 0x00000009000c7308 */ /* 0x000e240000001000 */
[----:B0-----:R-:W-:-:S06]  /*0470*/  FMUL.FTZ R11, R12, R7 ;  /* 0x000000070c0b7220 */ /* 0x001fcc0000410000 */
[----:B------:R-:W0:Y:S02]  /*0480*/  MUFU.LG2 R7, R11 ;  /* 0x0000000b00077308 */ /* 0x000e240000000c00 */
[----:B0-----:R-:W-:-:S07]  /*0490*/  FMUL.FTZ R7, R7, 0.69314718246459960938 ;  /* 0x3f31721807077820 */ /* 0x001fce0000410000 */
.L_x_6023:
[----:B------:R-:W-:Y:S05]  /*04a0*/  BSYNC.RECONVERGENT B0 ;  /* 0x0000000000007941 */ /* 0x000fea0003800200 */
.L_x_6022:
[----:B------:R-:W-:Y:S01]  /*04b0*/  IADD3 R12, PT, PT, R0, 0x100, RZ ;  /* 0x00000100000c7810 */ /* 0x000fe20007ffe0ff */
[----:B------:R-:W-:Y:S03]  /*04c0*/  BSSY.RECONVERGENT B0, `(.L_x_6026) ;  /* 0x0000012000007945 */ /* 0x000fe60003800200 */
[----:B------:R-:W-:-:S13]  /*04d0*/  ISETP.GE.AND P1, PT, R12, R5, PT ;  /* 0x000000050c00720c */ /* 0x000fda0003f26270 */
[----:B------:R-:W-:Y:S05]  /*04e0*/  @P1 BRA `(.L_x_6027) ;  /* 0x00000000003c1947 */ /* 0x000fea0003800000 */
[----:B------:R-:W0:Y:S01]  /*04f0*/  LDCU UR6, c[0x0][0x388] ;  /* 0x00007100ff0677ac */ /* 0x000e220008000800 */
[----:B------:R-:W-:Y:S01]  /*0500*/  BSSY.RECONVERGENT B1, `(.L_x_6028) ;  /* 0x0000008000017945 */ /* 0x000fe20003800200 */
[----:B-----5:R-:W-:Y:S01]  /*0510*/  IMAD.U32 R9, RZ, RZ, UR7 ;  /* 0x00000007ff097e24 */ /* 0x020fe2000f8e00ff */
[----:B0-----:R-:W-:-:S13]  /*0520*/  FSETP.GEU.FTZ.AND P1, PT, R4, UR6, PT ;  /* 0x0000000604007c0b */ /* 0x001fda000bf3e000 */
[----:B------:R-:W-:Y:S05]  /*0530*/  @!P1 BRA `(.L_x_6029) ;  /* 0x0000000000109947 */ /* 0x000fea0003800000 */
[----:B------:R-:W0:Y:S01]  /*0540*/  LDCU UR6, c[0x0][0x38c] ;  /* 0x00007180ff0677ac */ /* 0x000e220008000800 */
[----:B------:R-:W-:Y:S02]  /*0550*/  MOV R9, R4 ;  /* 0x0000000400097202 */ /* 0x000fe40000000f00 */
[----:B0-----:R-:W-:-:S13]  /*0560*/  FSETP.GT.FTZ.AND P1, PT, R4, UR6, PT ;  /* 0x0000000604007c0b */ /* 0x001fda000bf34000 */
[----:B------:R-:W0:Y:S02]  /*0570*/  @P1 LDC R9, c[0x0][0x38c] ;  /* 0x0000e300ff091b82 */ /* 0x000e240000000800 */
.L_x_6029:
[----:B------:R-:W-:Y:S05]  /*0580*/  BSYNC.RECONVERGENT B1 ;  /* 0x0000000000017941 */ /* 0x000fea0003800200 */
.L_x_6028:
[----:B0-----:R-:W-:-:S06]  /*0590*/  FADD.FTZ R4, -R9, 1 ;  /* 0x3f80000009047421 */ /* 0x001fcc0000010100 */
[----:B------:R-:W0:Y:S02]  /*05a0*/  MUFU.RCP R4, R4 ;  /* 0x0000000400047308 */ /* 0x000e240000001000 */
[----:B0-----:R-:W-:-:S06]  /*05b0*/  FMUL.FTZ R9, R4, R9 ;  /* 0x0000000904097220 */ /* 0x001fcc0000410000 */
[----:B------:R-:W0:Y:S02]  /*05c0*/  MUFU.LG2 R9, R9 ;  /* 0x0000000900097308 */ /* 0x000e240000000c00 */
[----:B0-----:R-:W-:-:S07]  /*05d0*/  FMUL.FTZ R13, R9, 0.69314718246459960938 ;  /* 0x3f317218090d7820 */ /* 0x001fce0000410000 */
.L_x_6027:
[----:B------:R-:W-:Y:S05]  /*05e0*/  BSYNC.RECONVERGENT B0 ;  /* 0x0000000000007941 */ /* 0x000fea0003800200 */
.L_x_6026:
[----:B-----5:R-:W-:Y:S01]  /*05f0*/  VIADD R4, R0, 0x180 ;  /* 0x0000018000047836 */ /* 0x020fe20000000000 */
[----:B------:R-:W-:Y:S04]  /*0600*/  BSSY.RECONVERGENT B0, `(.L_x_6030) ;  /* 0x0000011000007945 */ /* 0x000fe80003800200 */
[----:B------:R-:W-:-:S13]  /*0610*/  ISETP.GE.AND P1, PT, R4, R5, PT ;  /* 0x000000050400720c */ /* 0x000fda0003f26270 */
[----:B------:R-:W-:Y:S05]  /*0620*/  @P1 BRA `(.L_x_6031) ;  /* 0x0000000000381947 */ /* 0x000fea0003800000 */
[----:B------:R-:W0:Y:S01]  /*0630*/  LDCU UR6, c[0x0][0x388] ;  /* 0x00007100ff0677ac */ /* 0x000e220008000800 */
[----:B------:R-:W-:Y:S01]  /*0640*/  BSSY.RECONVERGENT B1, `(.L_x_6032) ;  /* 0x0000007000017945 */ /* 0x000fe20003800200 */
[----:B0-----:R-:W-:-:S13]  /*0650*/  FSETP.GEU.FTZ.AND P1, PT, R2, UR6, PT ;  /* 0x0000000602007c0b */ /* 0x001fda000bf3e000 */
[----:B------:R-:W-:Y:S05]  /*0660*/  @!P1 BRA `(.L_x_6033) ;  /* 0x0000000000109947 */ /* 0x000fea0003800000 */
[----:B------:R-:W0:Y:S01]  /*0670*/  LDCU UR6, c[0x0][0x38c] ;  /* 0x00007180ff0677ac */ /* 0x000e220008000800 */
[----:B------:R-:W-:Y:S02]  /*0680*/  MOV R8, R2 ;  /* 0x0000000200087202 */ /* 0x000fe40000000f00 */
[----:B0-----:R-:W-:-:S13]  /*0690*/  FSETP.GT.FTZ.AND P1, PT, R2, UR6, PT ;  /* 0x0000000602007c0b */ /* 0x001fda000bf34000 */
[----:B------:R-:W0:Y:S02]  /*06a0*/  @P1 LDC R8, c[0x0][0x38c] ;  /* 0x0000e300ff081b82 */ /* 0x000e240000000800 */
.L_x_6033:
[----:B------:R-:W-:Y:S05]  /*06b0*/  BSYNC.RECONVERGENT B1 ;  /* 0x0000000000017941 */ /* 0x000fea0003800200 */
.L_x_6032:
[----:B0-----:R-:W-:-:S04]  /*06c0*/  FADD.FTZ R2, -R8, 1 ;  /* 0x3f80000008027421 */ /* 0x001fc80000010100 */
[----:B------:R-:W0:Y:S02]  /*06d0*/  MUFU.RCP R9, R2 ;  /* 0x0000000200097308 */ /* 0x000e240000001000 */
[----:B0-----:R-:W-:-:S06]  /*06e0*/  FMUL.FTZ R8, R9, R8 ;  /* 0x0000000809087220 */ /* 0x001fcc0000410000 */
[----:B------:R-:W0:Y:S02]  /*06f0*/  MUFU.LG2 R8, R8 ;  /* 0x0000000800087308 */ /* 0x000e240000000c00 */
[----:B0-----:R-:W-:-:S07]  /*0700*/  FMUL.FTZ R15, R8, 0.69314718246459960938 ;  /* 0x3f317218080f7820 */ /* 0x001fce0000410000 */
.L_x_6031:
[----:B------:R-:W-:Y:S05]  /*0710*/  BSYNC.RECONVERGENT B0 ;  /* 0x0000000000007941 */ /* 0x000fea0003800200 */
.L_x_6030:
[----:B------:R-:W0:Y:S01]  /*0720*/  @!P0 LDC.64 R8, c[0x0][0x398] ;  /* 0x0000e600ff088b82 */ /* 0x000e220000000a00 */
[----:B------:R-:W-:Y:S01]  /*0730*/  @!P0 IMAD R11, R3, 0x200, R0 ;  /* 0x00000200030b8824 */ /* 0x000fe200078e0200 */
[----:B------:R-:W-:Y:S01]  /*0740*/  @!P0 MOV R0, R10 ;  /* 0x0000000a00008202 */ /* 0x000fe20000000f00 */
[----:B------:R-:W-:Y:S03]  /*0750*/  BSSY.RECONVERGENT B0, `(.L_x_6034) ;  /* 0x000000f000007945 */ /* 0x000fe60003800200 */
[----:B------:R-:W-:Y:S01]  /*0760*/  ISETP.GE.AND P1, PT, R0, R5, PT ;  /* 0x000000050000720c */ /* 0x000fe20003f26270 */
[----:B0-----:R-:W-:-:S05]  /*0770*/  @!P0 IMAD.WIDE.U32 R8, R11, 0x4, R8 ;  /* 0x000000040b088825 */ /* 0x001fca00078e0008 */
[----:B------:R0:W-:Y:S07]  /*0780*/  @!P0 STG.E desc[UR4][R8.64], R6 ;  /* 0x0000000608008986 */ /* 0x0001ee000c101904 */
        /* <DEDUP_REMOVED lines=11> */
.L_x_6035:
[----:B------:R-:W-:Y:S05]  /*0840*/  BSYNC.RECONVERGENT B0 ;  /* 0x0000000000007941 */ /* 0x000fea0003800200 */
.L_x_6034:
[----:B------:R-:W-:-:S13]  /*0850*/  ISETP.GE.AND P0, PT, R0, R5, PT ;  /* 0x000000050000720c */ /* 0x000fda0003f06270 */
[----:B------:R-:W-:Y:S05]  /*0860*/  @P0 EXIT ;  /* 0x000000000000094d */ /* 0x000fea0003800000 */
[----:B------:R-:W2:Y:S01]  /*0870*/  LDC.64 R4, c[0x0][0x398] ;  /* 0x0000e600ff047b82 */ /* 0x000ea20000000a00 */
[----:B------:R-:W-:-:S05]  /*0880*/  LEA R3, R3, R0, 0x9 ;  /* 0x0000000003037211 */ /* 0x000fca00078e48ff */
[----:B--2---:R-:W-:-:S05]  /*0890*/  IMAD.WIDE.U32 R2, R3, 0x4, R4 ;  /* 0x0000000403027825 */ /* 0x004fca00078e0004 */
[----:B------:R-:W-:Y:S01]  /*08a0*/  STG.E desc[UR4][R2.64], R15 ;  /* 0x0000000f02007986 */ /* 0x000fe2000c101904 */
[----:B------:R-:W-:Y:S05]  /*08b0*/  EXIT ;  /* 0x000000000000794d */ /* 0x000fea0003800000 */
.L_x_6036:
        /* <DEDUP_REMOVED lines=12> */
.L_x_11359:


//--------------------- .text._ZN2at6native29vectorized_elementwise_kernelILi2EZZZNS0_17logit_kernel_cudaERNS_18TensorIteratorBaseERKN3c106ScalarEENKUlvE_clEvENKUlvE0_clEvEUlfE0_St5arrayIPcLm2EEEEviT0_T1_ --------------------------
	.section	.text._ZN2at6native29vectorized_elementwise_kernelILi2EZZZNS0_17logit_kernel_cudaERNS_18TensorIteratorBaseERKN3c106ScalarEENKUlvE_clEvENKUlvE0_clEvEUlfE0_St5arrayIPcLm2EEEEviT0_T1_,"ax",@progbits
	.align	128
        .global         _ZN2at6native29vectorized_elementwise_kernelILi2EZZZNS0_17logit_kernel_cudaERNS_18TensorIteratorBaseERKN3c106ScalarEENKUlvE_clEvENKUlvE0_clEvEUlfE0_St5arrayIPcLm2EEEEviT0_T1_
        .type           _ZN2at6native29vectorized_elementwise_kernelILi2EZZZNS0_17logit_kernel_cudaERNS_18TensorIteratorBaseERKN3c106ScalarEENKUlvE_clEvENKUlvE0_clEvEUlfE0_St5arrayIPcLm2EEEEviT0_T1_,@function
        .size           _ZN2at6native29vectorized_elementwise_kernelILi2EZZZNS0_17logit_kernel_cudaERNS_18TensorIteratorBaseERKN3c106ScalarEENKUlvE_clEvENKUlvE0_clEvEUlfE0_St5arrayIPcLm2EEEEviT0_T1_,(.L_x_11360 - _ZN2at6native29vectorized_elementwise_kernelILi2EZZZNS0_17logit_kernel_cudaERNS_18TensorIteratorBaseERKN3c106ScalarEENKUlvE_clEvENKUlvE0_clEvEUlfE0_St5arrayIPcLm2EEEEviT0_T1_)
        .other          _ZN2at6native29vectorized_elementwise_kernelILi2EZZZNS0_17logit_kernel_cudaERNS_18TensorIteratorBaseERKN3c106ScalarEENKUlvE_clEvENKUlvE0_clEvEUlfE0_St5arrayIPcLm2EEEEviT0_T1_,@"STO_CUDA_ENTRY STV_DEFAULT"
_ZN2at6native29vectorized_elementwise_kernelILi2EZZZNS0_17logit_kernel_cudaERNS_18TensorIteratorBaseERKN3c106ScalarEENKUlvE_clEvENKUlvE0_clEvEUlfE0_St5arrayIPcLm2EEEEviT0_T1_:
.text._ZN2at6native29vectorized_elementwise_kernelILi2EZZZNS0_17logit_kernel_cudaERNS_18TensorIteratorBaseERKN3c106ScalarEENKUlvE_clEvENKUlvE0_clEvEUlfE0_St5arrayIPcLm2EEEEviT0_T1_:
        /* <DEDUP_REMOVED lines=11> */
[----:B------:R-:W-:Y:S01]  /*00b0*/  IMAD.MOV.U32 R18, RZ, RZ, RZ ;  /* 0x000000ffff127224 */ /* 0x000fe200078e00ff */
        /* <DEDUP_REMOVED lines=11> */
[----:B------:R0:W5:Y:S07]  /*0170*/  @!P6 LDG.E R18, desc[UR4][R2.64] ;  /* 0x000000040212e981 */ /* 0x00016e000c1e1900 */
        /* <DEDUP_REMOVED lines=16> */
[----:B------:R-:W-:Y:S01]  /*0280*/  @!P0 IADD3 R21, PT, PT, R0, R27, RZ ;  /* 0x0000001b00158210 */ /* 0x000fe20007ffe0ff */
[----:B------:R-:W-:Y:S01]  /*0290*/  @!P0 VIADD R27, R27, 0x80 ;  /* 0x000000801b1b8836 */ /* 0x000fe20000000000 */
[----:B------:R-:W0:Y:S04]  /*02a0*/  @!P0 LDC.64 R8, c[0x0][0x3a0] ;  /* 0x0000e800ff088b82 */ /* 0x000e280000000a00 */
[----:B------:R-:W-:-:S13]  /*02b0*/  ISETP.GE.U32.AND P6, PT, R27, R16, PT ;  /* 0x000000101b00720c */ /* 0x000fda0003fc6070 */
[----:B------:R-:W3:Y:S01]  /*02c0*/  @!P6 LDC.64 R10, c[0x0][0x3a0] ;  /* 0x0000e800ff0aeb82 */ /* 0x000ee20000000a00 */
[----:B-1----:R-:W-:Y:S01]  /*02d0*/  @!P5 IMAD.WIDE.U32 R14, R22, 0x4, R14 ;  /* 0x00000004160ed825 */ /* 0x002fe200078e000e */
[----:B------:R-:W-:-:S03]  /*02e0*/  @!P6 IADD3 R27, PT, PT, R0, R27, RZ ;  /* 0x0000001b001be210 */ /* 0x000fc60007ffe0ff */
[----:B------:R-:W-:Y:S02]  /*02f0*/  IMAD.MOV.U32 R22, RZ, RZ, RZ ;  /* 0x000000ffff167224 */ /* 0x000fe400078e00ff */
[----:B--2---:R-:W-:-:S04]  /*0300*/  @!P4 IMAD.WIDE.U32 R12, R20, 0x4, R12 ;  /* 0x00000004140cc825 */ /* 0x004fc800078e000c */
[----:B----4-:R-:W-:Y:S01]  /*0310*/  @!P1 IMAD.WIDE.U32 R6, R23, 0x4, R6 ;  /* 0x0000000417069825 */ /* 0x010fe200078e0006 */
[----:B------:R1:W5:Y:S01]  /*0320*/  @!P4 LDG.E R22, desc[UR4][R12.64] ;  /* 0x000000040c16c981 */ /* 0x000362000c1e1900 */
[----:B------:R-:W-:Y:S02]  /*0330*/  MOV R23, RZ ;  /* 0x000000ff00177202 */ /* 0x000fe40000000f00 */
[----:B0-----:R-:W-:-:S04]  /*0340*/  @!P0 IMAD.WIDE.U32 R8, R21, 0x4, R8 ;  /* 0x0000000415088825 */ /* 0x001fc800078e0008 */
[----:B------:R-:W-:Y:S02]  /*0350*/  IMAD.MOV.U32 R24, RZ, RZ, RZ ;  /* 0x000000ffff187224 */ /* 0x000fe400078e00ff */
[----:B------:R-:W-:Y:S02]  /*0360*/  IMAD.MOV.U32 R21, RZ, RZ, RZ ;  /* 0x000000ffff157224 */ /* 0x000fe400078e00ff */
[----:B-1----:R-:W-:Y:S02]  /*0370*/  IMAD.MOV.U32 R12, RZ, RZ, RZ ;  /* 0x000000ffff0c7224 */ /* 0x002fe400078e00ff */
[----:B------:R-:W-:Y:S02]  /*0380*/  @!P3 IMAD.WIDE.U32 R2, R29, 0x4, R2 ;  /* 0x000000041d02b825 */ /* 0x000fe400078e0002 */
[----:B------:R-:W5:Y:S02]  /*0390*/  @!P1 LDG.E R21, desc[UR4][R6.64] ;  /* 0x0000000406159981 */ /* 0x000f64000c1e1900 */
[----:B---3--:R-:W-:-:S02]  /*03a0*/  @!P2 IMAD.WIDE.U32 R4, R25, 0x4, R4 ;  /* 0x000000041904a825 */ /* 0x008fc400078e0004 */
[----:B------:R-:W5:Y:S02]  /*03b0*/  @!P3 LDG.E R24, desc[UR4][R2.64] ;  /* 0x000000040218b981 */ /* 0x000f64000c1e1900 */
[----:B------:R-:W-:Y:S02]  /*03c0*/  @!P6 IMAD.WIDE.U32 R10, R27, 0x4, R10 ;  /* 0x000000041b0ae825 */ /* 0x000fe400078e000a */
[----:B------:R-:W5:Y:S04]  /*03d0*/  @!P2 LDG.E R23, desc[UR4][R4.64] ;  /* 0x000000040417a981 */ /* 0x000f68000c1e1900 */
[----:B------:R-:W5:Y:S01]  /*03e0*/  @!P6 LDG.E R12, desc[UR4][R10.64] ;  /* 0x000000040a0ce981 */ /* 0x000f62000c1e1900 */
[----:B------:R-:W-:-:S06]  /*03f0*/  HFMA2 R20, -RZ, RZ, 0, 0 ;  /* 0x00000000ff147431 */ /* 0x000fcc00000001ff */
[----:B------:R0:W5:Y:S02]  /*0400*/  @!P5 LDG.E R20, desc[UR4][R14.64] ;  /* 0x000000040e14d981 */ /* 0x000164000c1e1900 */
[----:B0-----:R-:W-:-:S06]  /*0410*/  HFMA2 R14, -RZ, RZ, 0, 0 ;  /* 0x00000000ff0e7431 */ /* 0x001fcc00000001ff */
[----:B------:R0:W5:Y:S01]  /*0420*/  @!P0 LDG.E R14, desc[UR4][R8.64] ;  /* 0x00000004080e8981 */ /* 0x000162000c1e1900 */
[----:B------:R-:W-:Y:S01]  /*0430*/  ISETP.GE.U32.AND P0, PT, R19, R16, PT ;  /* 0x000000101300720c */ /* 0x000fe20003f06070 */
[----:B------:R-:W-:-:S12]  /*0440*/  BSSY.RECONVERGENT B0, `(.L_x_6038) ;  /* 0x0000011000007945 */ /* 0x000fd80003800200 */
[----:B0-----:R-:W-:Y:S05]  /*0450*/  @P0 BRA `(.L_x_6039) ;  /* 0x00000000003c0947 */ /* 0x001fea0003800000 */
        /* <DEDUP_REMOVED lines=9> */
.L_x_6041:
[----:B------:R-:W-:Y:S05]  /*04f0*/  BSYNC.RECONVERGENT B1 ;  /* 0x0000000000017941 */ /* 0x000fea0003800200 */
.L_x_6040:
[----:B0-----:R-:W-:-:S06]  /*0500*/  FADD.FTZ R3, -R2, 1 ;  /* 0x3f80000002037421 */ /* 0x001fcc0000010100 */
[----:B------:R-:W0:Y:S02]  /*0510*/  MUFU.RCP R3, R3 ;  /* 0x0000000300037308 */ /* 0x000e240000001000 */
[----:B0-----:R-:W-:-:S06]  /*0520*/  FMUL.FTZ R2, R3, R2 ;  /* 0x0000000203027220 */ /* 0x001fcc0000410000 */
[----:B------:R-:W0:Y:S02]  /*0530*/  MUFU.LG2 R2, R2 ;  /* 0x0000000200027308 */ /* 0x000e240000000c00 */
[----:B0-----:R-:W-:-:S07]  /*0540*/  FMUL.FTZ R8, R2, 0.69314718246459960938 ;  /* 0x3f31721802087820 */ /* 0x001fce0000410000 */
.L_x_6039:
[----:B------:R-:W-:Y:S05]  /*0550*/  BSYNC.RECONVERGENT B0 ;  /* 0x0000000000007941 */ /* 0x000fea0003800200 */
.L_x_6038:
[----:B------:R-:W-:Y:S01]  /*0560*/  IADD3 R9, PT, PT, R19, 0x80, RZ ;  /* 0x0000008013097810 */ /* 0x000fe20007ffe0ff */
[----:B------:R-:W-:Y:S03]  /*0570*/  BSSY.RECONVERGENT B0, `(.L_x_6042) ;  /* 0x0000012000007945 */ /* 0x000fe60003800200 */
[----:B------:R-:W-:-:S13]  /*0580*/  ISETP.GE.U32.AND P1, PT, R9, R16, PT ;  /* 0x000000100900720c */ /* 0x000fda0003f26070 */
[----:B------:R-:W-:Y:S05]  /*0590*/  @P1 BRA `(.L_x_6043) ;  /* 0x00000000003c1947 */ /* 0x000fea0003800000 */
        /* <DEDUP_REMOVED lines=9> */
.L_x_6045:
[----:B------:R-:W-:Y:S05]  /*0630*/  BSYNC.RECONVERGENT B1 ;  /* 0x0000000000017941 */ /* 0x000fea0003800200 */
.L_x_6044:
[----:B0-----:R-:W-:-:S06]  /*0640*/  FADD.FTZ R3, -R2, 1 ;  /* 0x3f80000002037421 */ /* 0x001fcc0000010100 */
[----:B------:R-:W0:Y:S02]  /*0650*/  MUFU.RCP R3, R3 ;  /* 0x0000000300037308 */ /* 0x000e240000001000 */
[----:B0-----:R-:W-:-:S06]  /*0660*/  FMUL.FTZ R2, R3, R2 ;  /* 0x0000000203027220 */ /* 0x001fcc0000410000 */
[----:B------:R-:W0:Y:S02]  /*0670*/  MUFU.LG2 R2, R2 ;  /* 0x0000000200027308 */ /* 0x000e240000000c00 */
[----:B0-----:R-:W-:-:S07]  /*0680*/  FMUL.FTZ R10, R2, 0.69314718246459960938 ;  /* 0x3f317218020a7820 */ /* 0x001fce0000410000 */
.L_x_6043:
[----:B------:R-:W-:Y:S05]  /*0690*/  BSYNC.RECONVERGENT B0 ;  /* 0x0000000000007941 */ /* 0x000fea0003800200 */
.L_x_6042:
[----:B------:R-:W-:Y:S01]  /*06a0*/  VIADD R3, R19, 0x100 ;  /* 0x0000010013037836 */ /* 0x000fe20000000000 */
[----:B------:R-:W-:Y:S04]  /*06b0*/  BSSY.RECONVERGENT B0, `(.L_x_6046) ;  /* 0x0000012000007945 */ /* 0x000fe80003800200 */
[----:B------:R-:W-:-:S13]  /*06c0*/  ISETP.GE.U32.AND P1, PT, R3, R16, PT ;  /* 0x000000100300720c */ /* 0x000fda0003f26070 */
        /* <DEDUP_REMOVED lines=10> */
.L_x_6049:
[----:B------:R-:W-:Y:S05]  /*0770*/  BSYNC.RECONVERGENT B1 ;  /* 0x0000000000017941 */ /* 0x000fea0003800200 */
.L_x_6048:
[----:B0-----:R-:W-:-:S06]  /*0780*/  FADD.FTZ R3, -R2, 1 ;  /* 0x3f80000002037421 */ /* 0x001fcc0000010100 */
[----:B------:R-:W0:Y:S02]  /*0790*/  MUFU.RCP R3, R3 ;  /* 0x0000000300037308 */ /* 0x000e240000001000 */
[----:B0-----:R-:W-:-:S06]  /*07a0*/  FMUL.FTZ R4, R3, R2 ;  /* 0x0000000203047220 */ /* 0x001fcc0000410000 */
[----:B------:R-:W0:Y:S02]  /*07b0*/  MUFU.LG2 R2, R4 ;  /* 0x0000000400027308 */ /* 0x000e240000000c00 */
[----:B0-----:R-:W-:-:S07]  /*07c0*/  FMUL.FTZ R2, R2, 0.69314718246459960938 ;  /* 0x3f31721802027820 */ /* 0x001fce0000410000 */
.L_x_6047:
[----:B------:R-:W-:Y:S05]  /*07d0*/  BSYNC.RECONVERGENT B0 ;  /* 0x0000000000007941 */ /* 0x000fea0003800200 */
.L_x_6046:
        /* <DEDUP_REMOVED lines=13> */
.L_x_6053:
[----:B------:R-:W-:Y:S05]  /*08b0*/  BSYNC.RECONVERGENT B1 ;  /* 0x0000000000017941 */ /* 0x000fea0003800200 */
.L_x_6052:
[----:B0-----:R-:W-:-:S04]  /*08c0*/  FADD.FTZ R5, -R3, 1 ;  /* 0x3f80000003057421 */ /* 0x001fc80000010100 */
[----:B------:R-:W0:Y:S02]  /*08d0*/  MUFU.RCP R4, R5 ;  /* 0x0000000500047308 */ /* 0x000e240000001000 */
[----:B0-----:R-:W-:-:S06]  /*08e0*/  FMUL.FTZ R3, R4, R3 ;  /* 0x0000000304037220 */ /* 0x001fcc0000410000 */
[----:B------:R-:W0:Y:S02]  /*08f0*/  MUFU.LG2 R3, R3 ;  /* 0x0000000300037308 */ /* 0x000e240000000c00 */
[----:B0-----:R-:W-:-:S07]  /*0900*/  FMUL.FTZ R4, R3, 0.69314718246459960938 ;  /* 0x3f31721803047820 */ /* 0x001fce0000410000 */
.L_x_6051:
[----:B------:R-:W-:Y:S05]  /*0910*/  BSYNC.RECONVERGENT B0 ;  /* 0x0000000000007941 */ /* 0x000fea0003800200 */
.L_x_6050:
        /* <DEDUP_REMOVED lines=13> */
.L_x_6057:
[----:B------:R-:W-:Y:S05]  /*09f0*/  BSYNC.RECONVERGENT B1 ;  /* 0x0000000000017941 */ /* 0x000fea0003800200 */
.L_x_6056:
[----:B0-----:R-:W-:-:S04]  /*0a00*/  FADD.FTZ R5, -R3, 1 ;  /* 0x3f80000003057421 */ /* 0x001fc80000010100 */
[----:B------:R-:W0:Y:S02]  /*0a10*/  MUFU.RCP R6, R5 ;  /* 0x0000000500067308 */ /* 0x000e240000001000 */
[----:B0-----:R-:W-:-:S06]  /*0a20*/  FMUL.FTZ R6, R6, R3 ;  /* 0x0000000306067220 */ /* 0x001fcc0000410000 */
[----:B------:R-:W0:Y:S02]  /*0a30*/  MUFU.LG2 R3, R6 ;  /* 0x0000000600037308 */ /* 0x000e240000000c00 */
[----:B0-----:R-:W-:-:S07]  /*0a40*/  FMUL.FTZ R3, R3, 0.69314718246459960938 ;  /* 0x3f31721803037820 */ /* 0x001fce0000410000 */
.L_x_6055:
[----:B------:R-:W-:Y:S05]  /*0a50*/  BSYNC.RECONVERGENT B0 ;  /* 0x0000000000007941 */ /* 0x000fea0003800200 */
.L_x_6054:
        /* <DEDUP_REMOVED lines=13> */
.L_x_6061:
[----:B------:R-:W-:Y:S05]  /*0b30*/  BSYNC.RECONVERGENT B1 ;  /* 0x0000000000017941 */ /* 0x000fea0003800200 */
.L_x_6060:
[----:B0-----:R-:W-:-:S04]  /*0b40*/  FADD.FTZ R7, -R5, 1 ;  /* 0x3f80000005077421 */ /* 0x001fc80000010100 */
[----:B------:R-:W0:Y:S02]  /*0b50*/  MUFU.RCP R6, R7 ;  /* 0x0000000700067308 */ /* 0x000e240000001000 */
[----:B0-----:R-:W-:-:S06]  /*0b60*/  FMUL.FTZ R5, R6, R5 ;  /* 0x0000000506057220 */ /* 0x001fcc0000410000 */
[----:B------:R-:W0:Y:S02]  /*0b70*/  MUFU.LG2 R5, R5 ;  /* 0x0000000500057308 */ /* 0x000e240000000c00 */
[----:B0-----:R-:W-:-:S07]  /*0b80*/  FMUL.FTZ R6, R5, 0.69314718246459960938 ;  /* 0x3f31721805067820 */ /* 0x001fce0000410000 */
.L_x_6059:
[----:B------:R-:W-:Y:S05]  /*0b90*/  BSYNC.RECONVERGENT B0 ;  /* 0x0000000000007941 */ /* 0x000fea0003800200 */
.L_x_6058:
        /* <DEDUP_REMOVED lines=13> */
.L_x_6065:
[----:B------:R-:W-:Y:S05]  /*0c70*/  BSYNC.RECONVERGENT B1 ;  /* 0x0000000000017941 */ /* 0x000fea0003800200 */
.L_x_6064:
[----:B0-----:R-:W-:-:S04]  /*0c80*/  FADD.FTZ R11, -R5, 1 ;  /* 0x3f800000050b7421 */ /* 0x001fc80000010100 */
[----:B------:R-:W0:Y:S02]  /*0c90*/  MUFU.RCP R14, R11 ;  /* 0x0000000b000e7308 */ /* 0x000e240000001000 */
[----:B0-----:R-:W-:-:S06]  /*0ca0*/  FMUL.FTZ R5, R14, R5 ;  /* 0x000000050e057220 */ /* 0x001fcc0000410000 */
[----:B------:R-:W0:Y:S02]  /*0cb0*/  MUFU.LG2 R5, R5 ;  /* 0x0000000500057308 */ /* 0x000e240000000c00 */
[----:B0-----:R-:W-:-:S07]  /*0cc0*/  FMUL.FTZ R7, R5, 0.69314718246459960938 ;  /* 0x3f31721805077820 */ /* 0x001fce0000410000 */
.L_x_6063:
[----:B------:R-:W-:Y:S05]  /*0cd0*/  BSYNC.RECONVERGENT B0 ;  /* 0x0000000000007941 */ /* 0x000fea0003800200 */
.L_x_6062:
[----:B------:R-:W-:Y:S01]  /*0ce0*/  IADD3 R5, PT, PT, R19, 0x380, RZ ;  /* 0x0000038013057810 */ /* 0x000fe20007ffe0ff */
[----:B------:R-:W-:Y:S03]  /*0cf0*/  BSSY.RECONVERGENT B0, `(.L_x_6066) ;  /* 0x0000011000007945 */ /* 0x000fe60003800200 */
[----:B------:R-:W-:-:S13]  /*0d00*/  ISETP.GE.U32.AND P1, PT, R5, R16, PT ;  /* 0x000000100500720c */ /* 0x000fda0003f26070 */
[----:B------:R-:W-:Y:S05]  /*0d10*/  @P1 BRA `(.L_x_6067) ;  /* 0x0000000000381947 */ /* 0x000fea0003800000 */
[----:B------:R-:W0:Y:S01]  /*0d20*/  LDCU UR6, c[0x0][0x388] ;  /* 0x00007100ff0677ac */ /* 0x000e220008000800 */
[----:B------:R-:W-:Y:S01]  /*0d30*/  BSSY.RECONVERGENT B1, `(.L_x_6068) ;  /* 0x0000007000017945 */ /* 0x000fe20003800200 */
[----:B0----5:R-:W-:-:S13]  /*0d40*/  FSETP.GEU.FTZ.AND P1, PT, R12, UR6, PT ;  /* 0x000000060c007c0b */ /* 0x021fda000bf3e000 */
[----:B------:R-:W-:Y:S05]  /*0d50*/  @!P1 BRA `(.L_x_6069) ;  /* 0x0000000000109947 */ /* 0x000fea0003800000 */
[----:B------:R-:W0:Y:S01]  /*0d60*/  LDCU UR6, c[0x0][0x38c] ;  /* 0x00007180ff0677ac */ /* 0x000e220008000800 */
[----:B------:R-:W-:Y:S02]  /*0d70*/  MOV R17, R12 ;  /* 0x0000000c00117202 */ /* 0x000fe40000000f00 */
[----:B0-----:R-:W-:-:S13]  /*0d80*/  FSETP.GT.FTZ.AND P1, PT, R12, UR6, PT ;  /* 0x000000060c007c0b */ /* 0x001fda000bf34000 */
[----:B------:R-:W0:Y:S02]  /*0d90*/  @P1 LDC R17, c[0x0][0x38c] ;  /* 0x0000e300ff111b82 */ /* 0x000e240000000800 */
.L_x_6069:
[----:B------:R-:W-:Y:S05]  /*0da0*/  BSYNC.RECONVERGENT B1 ;  /* 0x0000000000017941 */ /* 0x000fea0003800200 */
.L_x_6068:
[----:B0-----:R-:W-:-:S04]  /*0db0*/  FADD.FTZ R11, -R17, 1 ;  /* 0x3f800000110b7421 */ /* 0x001fc80000010100 */
[----:B------:R-:W0:Y:S02]  /*0dc0*/  MUFU.RCP R12, R11 ;  /* 0x0000000b000c7308 */ /* 0x000e240000001000 */
[----:B0-----:R-:W-:-:S06]  /*0dd0*/  FMUL.FTZ R17, R12, R17 ;  /* 0x000000110c117220 */ /* 0x001fcc0000410000 */
[----:B------:R-:W0:Y:S02]  /*0de0*/  MUFU.LG2 R5, R17 ;  /* 0x0000001100057308 */ /* 0x000e240000000c00 */
[----:B0-----:R-:W-:-:S07]  /*0df0*/  FMUL.FTZ R5, R5, 0.69314718246459960938 ;  /* 0x3f31721805057820 */ /* 0x001fce0000410000 */
.L_x_6067:
[----:B------:R-:W-:Y:S05]  /*0e00*/  BSYNC.RECONVERGENT B0 ;  /* 0x0000000000007941 */ /* 0x000fea0003800200 */
.L_x_6066:
[----:B-----5:R-:W0:Y:S01]  /*0e10*/  @!P0 LDC.64 R12, c[0x0][0x398] ;  /* 0x0000e600ff0c8b82 */ /* 0x020e220000000a00 */
[----:B------:R-:W-:Y:S01]  /*0e20*/  @!P0 IMAD.IADD R11, R0, 0x1, R19 ;  /* 0x00000001000b8824 */ /* 0x000fe200078e0213 */
[----:B------:R-:W-:Y:S01]  /*0e30*/  @!P0 MOV R19, R9 ;  /* 0x0000000900138202 */ /* 0x000fe20000000f00 */
[----:B------:R-:W-:Y:S04]  /*0e40*/  BSSY.RECONVERGENT B0, `(.L_x_6070) ;  /* 0x000002f000007945 */ /* 0x000fe80003800200 */
[----:B------:R-:W-:Y:S01]  /*0e50*/  BSSY.RELIABLE B1, `(.L_x_6071) ;  /* 0x0000027000017945 */ /* 0x000fe20003800100 */
[----:B0-----:R-:W-:-:S05]  /*0e60*/  @!P0 IMAD.WIDE.U32 R12, R11, 0x4, R12 ;  /* 0x000000040b0c8825 */ /* 0x001fca00078e000c */
[----:B------:R0:W-:Y:S01]  /*0e70*/  @!P0 STG.E desc[UR4][R12.64], R8 ;  /* 0x000000080c008986 */ /* 0x0001e2000c101904 */
[----:B------:R-:W-:-:S13]  /*0e80*/  ISETP.GE.U32.AND P0, PT, R19, R16, PT ;  /* 0x000000101300720c */ /* 0x000fda0003f06070 */
[----:B0-----:R-:W-:Y:S05]  /*0e90*/  @P0 BRA `(.L_x_6072) ;  /* 0x0000000000300947 */ /* 0x001fea0003800000 */
[----:B------:R-:W0:Y:S01]  /*0ea0*/  LDC.64 R8, c[0x0][0x398] ;  /* 0x0000e600ff087b82 */ /* 0x000e220000000a00 */
[----:B------:R-:W-:Y:S01]  /*0eb0*/  IADD3 R11, PT, PT, R0, R19, RZ ;  /* 0x00000013000b7210 */ /* 0x000fe20007ffe0ff */
[----:B------:R-:W-:-:S05]  /*0ec0*/  VIADD R19, R19, 0x80 ;  /* 0x0000008013137836 */ /* 0x000fca0000000000 */
[----:B------:R-:W-:Y:S01]  /*0ed0*/  ISETP.GE.U32.AND P0, PT, R19, R16, PT ;  /* 0x000000101300720c */ /* 0x000fe20003f06070 */
[----:B0-----:R-:W-:-:S05]  /*0ee0*/  IMAD.WIDE.U32 R8, R11, 0x4, R8 ;  /* 0x000000040b087825 */ /* 0x001fca00078e0008 */
[----:B------:R0:W-:Y:S07]  /*0ef0*/  STG.E desc[UR4][R8.64], R10 ;  /* 0x0000000a08007986 */ /* 0x0001ee000c101904 */
[----:B------:R-:W-:Y:S05]  /*0f00*/  @P0 BRA `(.L_x_6073) ;  /* 0x0000000000300947 */ /* 0x000fea0003800000 */
[----:B0-----:R-:W0:Y:S01]  /*0f10*/  LDC.64 R8, c[0x0][0x398] ;  /* 0x0000e600ff087b82 */ /* 0x001e220000000a00 */
[----:B------:R-:W-:Y:S02]  /*0f20*/  IADD3 R11, PT, PT, R0, R19, RZ ;  /* 0x00000013000b7210 */ /* 0x000fe40007ffe0ff */
[----:B------:R-:W-:-:S03]  /*0f30*/  IADD3 R19, PT, PT, R19, 0x80, RZ ;  /* 0x0000008013137810 */ /* 0x000fc60007ffe0ff */
[----:B0-----:R-:W-:-:S05]  /*0f40*/  IMAD.WIDE.U32 R8, R11, 0x4, R8 ;  /* 0x000000040b087825 */ /* 0x001fca00078e0008 */
[----:B------:R0:W-:Y:S02]  /*0f50*/  STG.E desc[UR4][R8.64], R2 ;  /* 0x0000000208007986 */ /* 0x0001e4000c101904 */
.L_x_6072:
[----:B------:R-:W-:-:S13]  /*0f60*/  ISETP.GE.U32.AND P0, PT, R19, R16, PT ;  /* 0x000000101300720c */ /* 0x000fda0003f06070 */
[----:B------:R-:W-:Y:S05]  /*0f70*/  @P0 BRA `(.L_x_6074) ;  /* 0x0000000000300947 */ /* 0x000fea0003800000 */
[----:B0-----:R-:W0:Y:S01]  /*0f80*/  LDC.64 R8, c[0x0][0x398] ;  /* 0x0000e600ff087b82 */ /* 0x001e220000000a00 */
[----:B------:R-:W-:Y:S01]  /*0f90*/  IMAD.IADD R11, R0, 0x1, R19 ;  /* 0x00000001000b7824 */ /* 0x000fe200078e0213 */
[----:B------:R-:W-:-:S03]  /*0fa0*/  IADD3 R19, PT, PT, R19, 0x80, RZ ;  /* 0x0000008013137810 */ /* 0x000fc60007ffe0ff */
[----:B0-----:R-:W-:-:S05]  /*0fb0*/  IMAD.WIDE.U32 R8, R11, 0x4, R8 ;  /* 0x000000040b087825 */ /* 0x001fca00078e0008 */
[----:B------:R1:W-:Y:S02]  /*0fc0*/  STG.E desc[UR4][R8.64], R4 ;  /* 0x0000000408007986 */ /* 0x0003e4000c101904 */
.L_x_6073:
[----:B------:R-:W-:-:S13]  /*0fd0*/  ISETP.GE.U32.AND P0, PT, R19, R16, PT ;  /* 0x000000101300720c */ /* 0x000fda0003f06070 */
[----:B------:R-:W-:Y:S05]  /*0fe0*/  @P0 BRA `(.L_x_6075) ;  /* 0x0000000000340947 */ /* 0x000fea0003800000 */
[----:B01----:R-:W0:Y:S01]  /*0ff0*/  LDC.64 R8, c[0x0][0x398] ;  /* 0x0000e600ff087b82 */ /* 0x003e220000000a00 */
[----:B------:R-:W-:Y:S01]  /*1000*/  IADD3 R11, PT, PT, R0, R19, RZ ;  /* 0x00000013000b7210 */ /* 0x000fe20007ffe0ff */
[----:B------:R-:W-:-:S04]  /*1010*/  VIADD R19, R19, 0x80 ;  /* 0x0000008013137836 */ /* 0x000fc80000000000 */
[----:B0-----:R-:W-:-:S05]  /*1020*/  IMAD.WIDE.U32 R8, R11, 0x4, R8 ;  /* 0x000000040b087825 */ /* 0x001fca00078e0008 */
[----:B------:R1:W-:Y:S02]  /*1030*/  STG.E desc[UR4][R8.64], R3 ;  /* 0x0000000308007986 */ /* 0x0003e4000c101904 */
.L_x_6074:
[----:B------:R-:W-:-:S13]  /*1040*/  ISETP.GE.U32.AND P0, PT, R19, R16, PT ;  /* 0x000000101300720c */ /* 0x000fda0003f06070 */
[----:B------:R-:W-:Y:S05]  /*1050*/  @P0 BREAK.RELIABLE B1 ;  /* 0x0000000000010942 */ /* 0x000fea0003800100 */
[----:B------:R-:W-:Y:S05]  /*1060*/  @P0 BRA `(.L_x_6076) ;  /* 0x0000000000300947 */ /* 0x000fea0003800000 */
[----:B01----:R-:W0:Y:S01]  /*1070*/  LDC.64 R2, c[0x0][0x398] ;  /* 0x0000e600ff027b82 */ /* 0x003e220000000a00 */
[----:B------:R-:W-:Y:S02]  /*1080*/  IADD3 R9, PT, PT, R0, R19, RZ ;  /* 0x0000001300097210 */ /* 0x000fe40007ffe0ff */
[----:B------:R-:W-:-:S03]  /*1090*/  IADD3 R19, PT, PT, R19, 0x80, RZ ;  /* 0x0000008013137810 */ /* 0x000fc60007ffe0ff */
[----:B0-----:R-:W-:-:S05]  /*10a0*/  IMAD.WIDE.U32 R2, R9, 0x4, R2 ;  /* 0x0000000409027825 */ /* 0x001fca00078e0002 */
[----:B------:R2:W-:Y:S02]  /*10b0*/  STG.E desc[UR4][R2.64], R6 ;  /* 0x0000000602007986 */ /* 0x0005e4000c101904 */
.L_x_6075:
[----:B------:R-:W-:Y:S05]  /*10c0*/  BSYNC.RELIABLE B1 ;  /* 0x0000000000017941 */ /* 0x000fea0003800100 */
.L_x_6071:
[----:B------:R-:W-:-:S13]  /*10d0*/  ISETP.GE.U32.AND P0, PT, R19, R16, PT ;  /* 0x000000101300720c */ /* 0x000fda0003f06070 */
[----:B--2---:R-:W2:Y:S01]  /*10e0*/  @!P0 LDC.64 R2, c[0x0][0x398] ;  /* 0x0000e600ff028b82 */ /* 0x004ea20000000a00 */
[----:B01----:R-:W-:Y:S01]  /*10f0*/  @!P0 IMAD.IADD R9, R0, 0x1, R19 ;  /* 0x0000000100098824 */ /* 0x003fe200078e0213 */
[----:B------:R-:W-:-:S03]  /*1100*/  @!P0 IADD3 R19, PT, PT, R19, 0x80, RZ ;  /* 0x0000008013138810 */ /* 0x000fc60007ffe0ff */
[----:B--2---:R-:W-:-:S05]  /*1110*/  @!P0 IMAD.WIDE.U32 R2, R9, 0x4, R2 ;  /* 0x0000000409028825 */ /* 0x004fca00078e0002 */
[----:B------:R2:W-:Y:S02]  /*1120*/  @!P0 STG.E desc[UR4][R2.64], R7 ;  /* 0x0000000702008986 */ /* 0x0005e4000c101904 */
.L_x_6076:
[----:B------:R-:W-:Y:S05]  /*1130*/  BSYNC.RECONVERGENT B0 ;  /* 0x0000000000007941 */ /* 0x000fea0003800200 */
.L_x_6070:
[----:B------:R-:W-:Y:S05]  /*1140*/  WARPSYNC.ALL ;  /* 0x0000000000007948 */ /* 0x000fea0003800000 */
[----:B------:R-:W-:-:S13]  /*1150*/  ISETP.GE.U32.AND P0, PT, R19, R16, PT ;  /* 0x000000101300720c */ /* 0x000fda0003f06070 */
[----:B------:R-:W-:Y:S05]  /*1160*/  @P0 EXIT ;  /* 0x000000000000094d */ /* 0x000fea0003800000 */
[----:B012---:R-:W0:Y:S01]  /*1170*/  LDC.64 R2, c[0x0][0x398] ;  /* 0x0000e600ff027b82 */ /* 0x007e220000000a00 */
[----:B------:R-:W-:-:S05]  /*1180*/  IADD3 R19, PT, PT, R0, R19, RZ ;  /* 0x0000001300137210 */ /* 0x000fca0007ffe0ff */
[----:B0-----:R-:W-:-:S05]  /*1190*/  IMAD.WIDE.U32 R2, R19, 0x4, R2 ;  /* 0x0000000413027825 */ /* 0x001fca00078e0002 */
[----:B------:R-:W-:Y:S01]  /*11a0*/  STG.E desc[UR4][R2.64], R5 ;  /* 0x0000000502007986 */ /* 0x000fe2000c101904 */
[----:B------:R-:W-:Y:S05]  /*11b0*/  EXIT ;  /* 0x000000000000794d */ /* 0x000fea0003800000 */
.L_x_6037:
[----:B------:R-:W0:Y:S01]  /*11c0*/  S2R R6, SR_TID.X ;  /* 0x0000000000067919 */ /* 0x000e220000002100 */
[----:B------:R-:W1:Y:S01]  /*11d0*/  LDC.64 R2, c[0x0][0x3a0] ;  /* 0x0000e800ff027b82 */ /* 0x000e620000000a00 */
[----:B------:R-:W2:Y:S01]  /*11e0*/  LDCU UR6, c[0x0][0x388] ;  /* 0x00007100ff0677ac */ /* 0x000ea20008000800 */
[----:B-1----:R-:W-:-:S04]  /*11f0*/  IMAD.WIDE.U32 R2, R0, 0x4, R2 ;  /* 0x0000000400027825 */ /* 0x002fc800078e0002 */
[----:B0-----:R-:W-:-:S05]  /*1200*/  IMAD.WIDE.U32 R10, R6, 0x8, R2 ;  /* 0x00000008060a7825 */ /* 0x001fca00078e0002 */
[----:B------:R-:W2:Y:S04]  /*1210*/  LDG.E.64 R12, desc[UR4][R10.64] ;  /* 0x000000040a0c7981 */ /* 0x000ea8000c1e1b00 */
[----:B------:R0:W5:Y:S04]  /*1220*/  LDG.E.64 R8, desc[UR4][R10.64+0x400] ;  /* 0x000400040a087981 */ /* 0x000168000c1e1b00 */
[----:B------:R0:W5:Y:S04]  /*1230*/  LDG.E.64 R2, desc[UR4][R10.64+0x800] ;  /* 0x000800040a027981 */ /* 0x000168000c1e1b00 */
[----:B------:R0:W5:Y:S01]  /*1240*/  LDG.E.64 R4, desc[UR4][R10.64+0xc00] ;  /* 0x000c00040a047981 */ /* 0x000162000c1e1b00 */
[----:B------:R-:W-:Y:S01]  /*1250*/  BSSY.RECONVERGENT B0, `(.L_x_6077) ;  /* 0x0000008000007945 */ /* 0x000fe20003800200 */
[----:B------:R-:W-:Y:S01]  /*1260*/  IMAD.U32 R7, RZ, RZ, UR7 ;  /* 0x00000007ff077e24 */ /* 0x000fe2000f8e00ff */
[----:B--2---:R-:W-:-:S13]  /*1270*/  FSETP.GEU.FTZ.AND P0, PT, R12, UR6, PT ;  /* 0x000000060c007c0b */ /* 0x004fda000bf1e000 */
[----:B0-----:R-:W-:Y:S05]  /*1280*/  @!P0 BRA `(.L_x_6078) ;  /* 0x0000000000108947 */ /* 0x001fea0003800000 */
[----:B------:R-:W0:Y:S01]  /*1290*/  LDCU UR8, c[0x0][0x38c] ;  /* 0x00007180ff0877ac */ /* 0x000e220008000800 */
[----:B------:R-:W-:Y:S02]  /*12a0*/  MOV R7, R12 ;  /* 0x0000000c00077202 */ /* 0x000fe40000000f00 */
[----:B0-----:R-:W-:-:S13]  /*12b0*/  FSETP.GT.FTZ.AND P0, PT, R12, UR8, PT ;  /* 0x000000080c007c0b */ /* 0x001fda000bf14000 */
[----:B------:R-:W0:Y:S02]  /*12c0*/  @P0 LDC R7, c[0x0][0x38c] ;  /* 0x0000e300ff070b82 */ /* 0x000e240000000800 */
.L_x_6078:
[----:B------:R-:W-:Y:S05]  /*12d0*/  BSYNC.RECONVERGENT B0 ;  /* 0x0000000000007941 */ /* 0x000fea0003800200 */
.L_x_6077:
[----:B0-----:R-:W-:Y:S01]  /*12e0*/  FADD.FTZ R10, -R7, 1 ;  /* 0x3f800000070a7421 */ /* 0x001fe20000010100 */
[----:B------:R-:W-:Y:S01]  /*12f0*/  FSETP.GEU.FTZ.AND P0, PT, R13, UR6, PT ;  /* 0x000000060d007c0b */ /* 0x000fe2000bf1e000 */
[----:B------:R-:W-:Y:S01]  /*1300*/  BSSY.RECONVERGENT B0, `(.L_x_6079) ;  /* 0x0000008000007945 */ /* 0x000fe20003800200 */
[----:B------:R-:W-:Y:S01]  /*1310*/  MOV R11, UR7 ;  /* 0x00000007000b7c02 */ /* 0x000fe20008000f00 */
[----:B------:R0:W1:Y:S10]  /*1320*/  MUFU.RCP R14, R10 ;  /* 0x0000000a000e7308 */ /* 0x0000740000001000 */
[----:B------:R-:W-:Y:S05]  /*1330*/  @!P0 BRA `(.L_x_6080) ;  /* 0x0000000000108947 */ /* 0x000fea0003800000 */
[----:B------:R-:W2:Y:S01]  /*1340*/  LDCU UR8, c[0x0][0x38c] ;  /* 0x00007180ff0877ac */ /* 0x000ea20008000800 */
[----:B------:R-:W-:Y:S01]  /*1350*/  IMAD.MOV.U32 R11, RZ, RZ, R13 ;  /* 0x000000ffff0b7224 */ /* 0x000fe200078e000d */
[----:B--2---:R-:W-:-:S13]  /*1360*/  FSETP.GT.FTZ.AND P0, PT, R13, UR8, PT ;  /* 0x000000080d007c0b */ /* 0x004fda000bf14000 */
[----:B------:R-:W2:Y:S02]  /*1370*/  @P0 LDC R11, c[0x0][0x38c] ;  /* 0x0000e300ff0b0b82 */ /* 0x000ea40000000800 */
.L_x_6080:
[----:B------:R-:W-:Y:S05]  /*1380*/  BSYNC.RECONVERGENT B0 ;  /* 0x0000000000007941 */ /* 0x000fea0003800200 */
.L_x_6079:
[----:B0-2---:R-:W-:Y:S01]  /*1390*/  FADD.FTZ R10, -R11, 1 ;  /* 0x3f8000000b0a7421 */ /* 0x005fe20000010100 */
[----:B-----5:R-:W-:Y:S01]  /*13a0*/  FSETP.GEU.FTZ.AND P0, PT, R8, UR6, PT ;  /* 0x0000000608007c0b */ /* 0x020fe2000bf1e000 */
[----:B------:R-:W-:Y:S01]  /*13b0*/  BSSY.RECONVERGENT B0, `(.L_x_6081) ;  /* 0x0000008000007945 */ /* 0x000fe20003800200 */
[----:B------:R-:W-:Y:S01]  /*13c0*/  MOV R12, UR7 ;  /* 0x00000007000c7c02 */ /* 0x000fe20008000f00 */
[----:B------:R0:W2:Y:S10]  /*13d0*/  MUFU.RCP R16, R10 ;  /* 0x0000000a00107308 */ /* 0x0000b40000001000 */
[----:B------:R-:W-:Y:S05]  /*13e0*/  @!P0 BRA `(.L_x_6082) ;  /* 0x0000000000108947 */ /* 0x000fea0003800000 */
[----:B------:R-:W3:Y:S01]  /*13f0*/  LDCU UR8, c[0x0][0x38c] ;  /* 0x00007180ff0877ac */ /* 0x000ee20008000800 */
[----:B------:R-:W-:Y:S02]  /*1400*/  MOV R12, R8 ;  /* 0x00000008000c7202 */ /* 0x000fe40000000f00 */
[----:B---3--:R-:W-:-:S13]  /*1410*/  FSETP.GT.FTZ.AND P0, PT, R8, UR8, PT ;  /* 0x0000000808007c0b */ /* 0x008fda000bf14000 */
[----:B------:R-:W3:Y:S02]  /*1420*/  @P0 LDC R12, c[0x0][0x38c] ;  /* 0x0000e300ff0c0b82 */ /* 0x000ee40000000800 */
.L_x_6082:
[----:B------:R-:W-:Y:S05]  /*1430*/  BSYNC.RECONVERGENT B0 ;  /* 0x0000000000007941 */ /* 0x000fea0003800200 */
.L_x_6081:
[----:B---3--:R-:W-:Y:S01]  /*1440*/  FADD.FTZ R8, -R12, 1 ;  /* 0x3f8000000c087421 */ /* 0x008fe20000010100 */
[----:B------:R-:W-:Y:S01]  /*1450*/  FSETP.GEU.FTZ.AND P0, PT, R9, UR6, PT ;  /* 0x0000000609007c0b */ /* 0x000fe2000bf1e000 */
[----:B------:R-:W-:Y:S01]  /*1460*/  BSSY.RECONVERGENT B0, `(.L_x_6083) ;  /* 0x0000008000007945 */ /* 0x000fe20003800200 */
[----:B0-----:R-:W-:Y:S01]  /*1470*/  IMAD.U32 R10, RZ, RZ, UR7 ;  /* 0x00000007ff0a7e24 */ /* 0x001fe2000f8e00ff */
[----:B------:R0:W3:Y:S10]  /*1480*/  MUFU.RCP R15, R8 ;  /* 0x00000008000f7308 */ /* 0x0000f40000001000 */
[----:B0-----:R-:W-:Y:S05]  /*1490*/  @!P0 BRA `(.L_x_6084) ;  /* 0x0000000000108947 */ /* 0x001fea0003800000 */
[----:B------:R-:W0:Y:S01]  /*14a0*/  LDCU UR8, c[0x0][0x38c] ;  /* 0x00007180ff0877ac */ /* 0x000e220008000800 */
[----:B------:R-:W-:Y:S02]  /*14b0*/  MOV R10, R9 ;  /* 0x00000009000a7202 */ /* 0x000fe40000000f00 */
[----:B0-----:R-:W-:-:S13]  /*14c0*/  FSETP.GT.FTZ.AND P0, PT, R9, UR8, PT ;  /* 0x0000000809007c0b */ /* 0x001fda000bf14000 */
[----:B------:R-:W0:Y:S02]  /*14d0*/  @P0 LDC R10, c[0x0][0x38c] ;  /* 0x0000e300ff0a0b82 */ /* 0x000e240000000800 */
.L_x_6084:
[----:B------:R-:W-:Y:S05]  /*14e0*/  BSYNC.RECONVERGENT B0 ;  /* 0x0000000000007941 */ /* 0x000fea0003800200 */
.L_x_6083:
[----:B0-----:R-:W-:Y:S01]  /*14f0*/  FADD.FTZ R13, -R10, 1 ;  /* 0x3f8000000a0d7421 */ /* 0x001fe20000010100 */
[----:B-1----:R-:W-:Y:S01]  /*1500*/  FMUL.FTZ R7, R14, R7 ;  /* 0x000000070e077220 */ /* 0x002fe20000410000 */
[----:B--2---:R-:W-:Y:S01]  /*1510*/  FMUL.FTZ R8, R16, R11 ;  /* 0x0000000b10087220 */ /* 0x004fe20000410000 */
[----:B---3--:R-:W-:Y:S01]  /*1520*/  FMUL.FTZ R9, R15, R12 ;  /* 0x0000000c0f097220 */ /* 0x008fe20000410000 */
[----:B------:R-:W-:Y:S01]  /*1530*/  FSETP.GEU.FTZ.AND P0, PT, R2, UR6, PT ;  /* 0x0000000602007c0b */ /* 0x000fe2000bf1e000 */
[----:B------:R-:W-:Y:S01]  /*1540*/  BSSY.RECONVERGENT B0, `(.L_x_6085) ;  /* 0x000000d000007945 */ /* 0x000fe20003800200 */
[----:B------:R-:W0:Y:S01]  /*1550*/  MUFU.RCP R13, R13 ;  /* 0x0000000d000d7308 */ /* 0x000e220000001000 */
[----:B------:R-:W-:-:S07]  /*1560*/  MOV R11, UR7 ;  /* 0x00000007000b7c02 */ /* 0x000fce0008000f00 */
        /* <DEDUP_REMOVED lines=10> */
.L_x_6086:
[----:B------:R-:W-:Y:S05]  /*1610*/  BSYNC.RECONVERGENT B0 ;  /* 0x0000000000007941 */ /* 0x000fea0003800200 */
.L_x_6085:
[----:B-1----:R-:W-:Y:S01]  /*1620*/  FADD.FTZ R2, -R11, 1 ;  /* 0x3f8000000b027421 */ /* 0x002fe20000010100 */
[----:B------:R-:W-:Y:S01]  /*1630*/  FSETP.GEU.FTZ.AND P0, PT, R3, UR6, PT ;  /* 0x0000000603007c0b */ /* 0x000fe2000bf1e000 */
[----:B------:R-:W-:Y:S01]  /*1640*/  BSSY.RECONVERGENT B0, `(.L_x_6087) ;  /* 0x0000008000007945 */ /* 0x000fe20003800200 */
[----:B------:R-:W-:Y:S01]  /*1650*/  MOV R12, UR7 ;  /* 0x00000007000c7c02 */ /* 0x000fe20008000f00 */
[----:B------:R1:W2:Y:S10]  /*1660*/  MUFU.RCP R14, R2 ;  /* 0x00000002000e7308 */ /* 0x0002b40000001000 */
[----:B------:R-:W-:Y:S05]  /*1670*/  @!P0 BRA `(.L_x_6088) ;  /* 0x0000000000108947 */ /* 0x000fea0003800000 */
[----:B------:R-:W4:Y:S01]  /*1680*/  LDCU UR8, c[0x0][0x38c] ;  /* 0x00007180ff0877ac */ /* 0x000f220008000800 */
[----:B------:R-:W-:Y:S02]  /*1690*/  MOV R12, R3 ;  /* 0x00000003000c7202 */ /* 0x000fe40000000f00 */
[----:B----4-:R-:W-:-:S13]  /*16a0*/  FSETP.GT.FTZ.AND P0, PT, R3, UR8, PT ;  /* 0x0000000803007c0b */ /* 0x010fda000bf14000 */
[----:B------:R-:W4:Y:S02]  /*16b0*/  @P0 LDC R12, c[0x0][0x38c] ;  /* 0x0000e300ff0c0b82 */ /* 0x000f240000000800 */
.L_x_6088:
[----:B------:R-:W-:Y:S05]  /*16c0*/  BSYNC.RECONVERGENT B0 ;  /* 0x0000000000007941 */ /* 0x000fea0003800200 */
.L_x_6087:
[----:B-1--4-:R-:W-:Y:S01]  /*16d0*/  FADD.FTZ R2, -R12, 1 ;  /* 0x3f8000000c027421 */ /* 0x012fe20000010100 */
[----:B------:R-:W-:Y:S01]  /*16e0*/  FSETP.GEU.FTZ.AND P0, PT, R4, UR6, PT ;  /* 0x0000000604007c0b */ /* 0x000fe2000bf1e000 */
[----:B------:R-:W-:Y:S01]  /*16f0*/  BSSY.RECONVERGENT B0, `(.L_x_6089) ;  /* 0x0000008000007945 */ /* 0x000fe20003800200 */
[----:B------:R-:W-:Y:S01]  /*1700*/  IMAD.U32 R13, RZ, RZ, UR7 ;  /* 0x00000007ff0d7e24 */ /* 0x000fe2000f8e00ff */
[----:B------:R1:W4:Y:S10]  /*1710*/  MUFU.RCP R15, R2 ;  /* 0x00000002000f7308 */ /* 0x0003340000001000 */
[----:B------:R-:W-:Y:S05]  /*1720*/  @!P0 BRA `(.L_x_6090) ;  /* 0x0000000000108947 */ /* 0x000fea0003800000 */
[----:B------:R-:W5:Y:S01]  /*1730*/  LDCU UR7, c[0x0][0x38c] ;  /* 0x00007180ff0777ac */ /* 0x000f620008000800 */
[----:B------:R-:W-:Y:S02]  /*1740*/  MOV R13, R4 ;  /* 0x00000004000d7202 */ /* 0x000fe40000000f00 */
[----:B-----5:R-:W-:-:S13]  /*1750*/  FSETP.GT.FTZ.AND P0, PT, R4, UR7, PT ;  /* 0x0000000704007c0b */ /* 0x020fda000bf14000 */
[----:B------:R-:W0:Y:S02]  /*1760*/  @P0 LDC R13, c[0x0][0x38c] ;  /* 0x0000e300ff0d0b82 */ /* 0x000e240000000800 */
.L_x_6090:
[----:B------:R-:W-:Y:S05]  /*1770*/  BSYNC.RECONVERGENT B0 ;  /* 0x0000000000007941 */ /* 0x000fea0003800200 */
.L_x_6089:
[----:B01----:R-:W-:Y:S01]  /*1780*/  FADD.FTZ R2, -R13, 1 ;  /* 0x3f8000000d027421 */ /* 0x003fe20000010100 */
[----:B------:R-:W-:Y:S01]  /*1790*/  FSETP.GEU.FTZ.AND P0, PT, R5, UR6, PT ;  /* 0x0000000605007c0b */ /* 0x000fe2000bf1e000 */
[----:B------:R-:W-:Y:S02]  /*17a0*/  BSSY.RECONVERGENT B0, `(.L_x_6091) ;  /* 0x0000007000007945 */ /* 0x000fe40003800200 */
[----:B------:R0:W1:Y:S10]  /*17b0*/  MUFU.RCP R4, R2 ;  /* 0x0000000200047308 */ /* 0x0000740000001000 */
[----:B------:R-:W-:Y:S05]  /*17c0*/  @!P0 BRA `(.L_x_6092) ;  /* 0x0000000000108947 */ /* 0x000fea0003800000 */
[----:B------:R-:W5:Y:S01]  /*17d0*/  LDCU UR6, c[0x0][0x38c] ;  /* 0x00007180ff0677ac */ /* 0x000f620008000800 */
[----:B------:R-:W-:Y:S02]  /*17e0*/  MOV R17, R5 ;  /* 0x0000000500117202 */ /* 0x000fe40000000f00 */
[----:B-----5:R-:W-:-:S13]  /*17f0*/  FSETP.GT.FTZ.AND P0, PT, R5, UR6, PT ;  /* 0x0000000605007c0b */ /* 0x020fda000bf14000 */
[----:B------:R-:W0:Y:S02]  /*1800*/  @P0 LDC R17, c[0x0][0x38c] ;  /* 0x0000e300ff110b82 */ /* 0x000e240000000800 */
.L_x_6092:
[----:B------:R-:W-:Y:S05]  /*1810*/  BSYNC.RECONVERGENT B0 ;  /* 0x0000000000007941 */ /* 0x000fea0003800200 */
.L_x_6091:
[----:B0-----:R-:W-:Y:S01]  /*1820*/  FADD.FTZ R5, -R17, 1 ;  /* 0x3f80000011057421 */ /* 0x001fe20000010100 */
[----:B------:R-:W0:Y:S01]  /*1830*/  LDC.64 R2, c[0x0][0x398] ;  /* 0x0000e600ff027b82 */ /* 0x000e220000000a00 */
[----:B--2---:R-:W-:Y:S01]  /*1840*/  FMUL.FTZ R11, R14, R11 ;  /* 0x0000000b0e0b7220 */ /* 0x004fe20000410000 */
[----:B----4-:R-:W-:Y:S01]  /*1850*/  FMUL.FTZ R12, R15, R12 ;  /* 0x0000000c0f0c7220 */ /* 0x010fe20000410000 */
[----:B------:R2:W4:Y:S01]  /*1860*/  MUFU.RCP R16, R5 ;  /* 0x0000000500107308 */ /* 0x0005220000001000 */
[----:B-1----:R-:W-:Y:S01]  /*1870*/  FMUL.FTZ R13, R4, R13 ;  /* 0x0000000d040d7220 */ /* 0x002fe20000410000 */
[----:B------:R-:W-:Y:S01]  /*1880*/  FMUL.FTZ R4, R7, 0.69314718246459960938 ;  /* 0x3f31721807047820 */ /* 0x000fe20000410000 */
[----:B---3--:R-:W-:-:S05]  /*1890*/  FMUL.FTZ R7, R10, 0.69314718246459960938 ;  /* 0x3f3172180a077820 */ /* 0x008fca0000410000 */
[----:B------:R-:W1:Y:S01]  /*18a0*/  MUFU.LG2 R11, R11 ;  /* 0x0000000b000b7308 */ /* 0x000e620000000c00 */
[----:B--2---:R-:W-:-:S07]  /*18b0*/  FMUL.FTZ R5, R8, 0.69314718246459960938 ;  /* 0x3f31721808057820 */ /* 0x004fce0000410000 */
[----:B------:R-:W2:Y:S01]  /*18c0*/  MUFU.LG2 R12, R12 ;  /* 0x0000000c000c7308 */ /* 0x000ea20000000c00 */
[----:B----4-:R-:W-:Y:S01]  /*18d0*/  FMUL.FTZ R16, R16, R17 ;  /* 0x0000001110107220 */ /* 0x010fe20000410000 */
[----:B0-----:R-:W-:-:S06]  /*18e0*/  IMAD.WIDE.U32 R2, R0, 0x4, R2 ;  /* 0x0000000400027825 */ /* 0x001fcc00078e0002 */
[----:B------:R-:W0:Y:S01]  /*18f0*/  MUFU.LG2 R13, R13 ;  /* 0x0000000d000d7308 */ /* 0x000e220000000c00 */
[----:B-1----:R-:W-:Y:S01]  /*1900*/  FMUL.FTZ R8, R11, 0.69314718246459960938 ;  /* 0x3f3172180b087820 */ /* 0x002fe20000410000 */
[----:B------:R-:W-:-:S04]  /*1910*/  IMAD.WIDE.U32 R2, R6, 0x8, R2 ;  /* 0x0000000806027825 */ /* 0x000fc800078e0002 */
[----:B------:R-:W-:Y:S02]  /*1920*/  FMUL.FTZ R6, R9, 0.69314718246459960938 ;  /* 0x3f31721809067820 */ /* 0x000fe40000410000 */
[----:B------:R-:W1:Y:S01]  /*1930*/  MUFU.LG2 R16, R16 ;  /* 0x0000001000107308 */ /* 0x000e620000000c00 */
[----:B--2---:R-:W-:Y:S01]  /*1940*/  FMUL.FTZ R9, R12, 0.69314718246459960938 ;  /* 0x3f3172180c097820 */ /* 0x004fe20000410000 */
[----:B------:R-:W-:Y:S04]  /*1950*/  STG.E.64 desc[UR4][R2.64], R4 ;  /* 0x0000000402007986 */ /* 0x000fe8000c101b04 */
[----:B------:R-:W-:Y:S01]  /*1960*/  STG.E.64 desc[UR4][R2.64+0x400], R6 ;  /* 0x0004000602007986 */ /* 0x000fe2000c101b04 */
[----:B0-----:R-:W-:-:S03]  /*1970*/  FMUL.FTZ R10, R13, 0.69314718246459960938 ;  /* 0x3f3172180d0a7820 */ /* 0x001fc60000410000 */
[----:B------:R-:W-:Y:S01]  /*1980*/  STG.E.64 desc[UR4][R2.64+0x800], R8 ;  /* 0x0008000802007986 */ /* 0x000fe2000c101b04 */
[----:B-1----:R-:W-:-:S05]  /*1990*/  FMUL.FTZ R11, R16, 0.69314718246459960938 ;  /* 0x3f317218100b7820 */ /* 0x002fca0000410000 */
[----:B------:R-:W-:Y:S01]  /*19a0*/  STG.E.64 desc[UR4][R2.64+0xc00], R10 ;  /* 0x000c000a02007986 */ /* 0x000fe2000c101b04 */
[----:B------:R-:W-:Y:S05]  /*19b0*/  EXIT ;  /* 0x000000000000794d */ /* 0x000fea0003800000 */
.L_x_6093:
        /* <DEDUP_REMOVED lines=12> */
.L_x_11360:


//--------------------- .text._ZN2at6native29vectorized_elementwise_kernelILi4EZZZNS0_17logit_kernel_cudaERNS_18TensorIteratorBaseERKN3c106ScalarEENKUlvE_clEvENKUlvE0_clEvEUlfE0_St5arrayIPcLm2EEEEviT0_T1_ --------------------------
	.section	.text._ZN2at6native29vectorized_elementwise_kernelILi4EZZZNS0_17logit_kernel_cudaERNS_18TensorIteratorBaseERKN3c106ScalarEENKUlvE_clEvENKUlvE0_clEvEUlfE0_St5arrayIPcLm2EEEEviT0_T1_,"ax",@progbits
	.align	128
        .global         _ZN2at6native29vectorized_elementwise_kernelILi4EZZZNS0_17logit_kernel_cudaERNS_18TensorIteratorBaseERKN3c106ScalarEENKUlvE_clEvENKUlvE0_clEvEUlfE0_St5arrayIPcLm2EEEEviT0_T1_
        .type           _ZN2at6native29vectorized_elementwise_kernelILi4EZZZNS0_17logit_kernel_cudaERNS_18TensorIteratorBaseERKN3c106ScalarEENKUlvE_clEvENKUlvE0_clEvEUlfE0_St5arrayIPcLm2EEEEviT0_T1_,@function
        .size           _ZN2at6native29vectorized_elementwise_kernelILi4EZZZNS0_17logit_kernel_cudaERNS_18TensorIteratorBaseERKN3c106ScalarEENKUlvE_clEvENKUlvE0_clEvEUlfE0_St5arrayIPcLm2EEEEviT0_T1_,(.L_x_11361 - _ZN2at6native29vectorized_elementwise_kernelILi4EZZZNS0_17logit_kernel_cudaERNS_18TensorIteratorBaseERKN3c106ScalarEENKUlvE_clEvENKUlvE0_clEvEUlfE0_St5arrayIPcLm2EEEEviT0_T1_)
        .other          _ZN2at6native29vectorized_elementwise_kernelILi4EZZZNS0_17logit_kernel_cudaERNS_18TensorIteratorBaseERKN3c106ScalarEENKUlvE_clEvENKUlvE0_clEvEUlfE0_St5arrayIPcLm2EEEEviT0_T1_,@"STO_CUDA_ENTRY STV_DEFAULT"
_ZN2at6native29vectorized_elementwise_kernelILi4EZZZNS0_17logit_kernel_cudaERNS_18TensorIteratorBaseERKN3c106ScalarEENKUlvE_clEvENKUlvE0_clEvEUlfE0_St5arrayIPcLm2EEEEviT0_T1_:
.text._ZN2at6native29vectorized_elementwise_kernelILi4EZZZNS0_17logit_kernel_cudaERNS_18TensorIteratorBaseERKN3c106ScalarEENKUlvE_clEvENKUlvE0_clEvEUlfE0_St5arrayIPcLm2EEEEviT0_T1_:
        /* <DEDUP_REMOVED lines=79> */
.L_x_6098:
[----:B------:R-:W-:Y:S05]  /*04f0*/  BSYNC.RECONVERGENT B1 ;  /* 0x0000000000017941 */ /* 0x000fea0003800200 */
.L_x_6097:
[----:B0-----:R-:W-:-:S06]  /*0500*/  FADD.FTZ R3, -R2, 1 ;  /* 0x3f80000002037421 */ /* 0x001fcc0000010100 */
[----:B------:R-:W0:Y:S02]  /*0510*/  MUFU.RCP R3, R3 ;  /* 0x0000000300037308 */ /* 0x000e240000001000 */
[----:B0-----:R-:W-:-:S06]  /*0520*/  FMUL.FTZ R2, R3, R2 ;  /* 0x0000000203027220 */ /* 0x001fcc0000410000 */
[----:B------:R-:W0:Y:S02]  /*0530*/  MUFU.LG2 R2, R2 ;  /* 0x0000000200027308 */ /* 0x000e240000000c00 */
[----:B0-----:R-:W-:-:S07]  /*0540*/  FMUL.FTZ R8, R2, 0.69314718246459960938 ;  /* 0x3f31721802087820 */ /* 0x001fce0000410000 */
.L_x_6096:
[----:B------:R-:W-:Y:S05]  /*0550*/  BSYNC.RECONVERGENT B0 ;  /* 0x0000000000007941 */ /* 0x000fea0003800200 */
.L_x_6095:
        /* <DEDUP_REMOVED lines=13> */
.L_x_6102:
[----:B------:R-:W-:Y:S05]  /*0630*/  BSYNC.RECONVERGENT B1 ;  /* 0x0000000000017941 */ /* 0x000fea0003800200 */
.L_x_6101:
[----:B0-----:R-:W-:-:S06]  /*0640*/  FADD.FTZ R3, -R2, 1 ;  /* 0x3f80000002037421 */ /* 0x001fcc0000010100 */
[----:B------:R-:W0:Y:S02]  /*0650*/  MUFU.RCP R3, R3 ;  /* 0x0000000300037308 */ /* 0x000e240000001000 */
[----:B0-----:R-:W-:-:S06]  /*0660*/  FMUL.FTZ R2, R3, R2 ;  /* 0x0000000203027220 */ /* 0x001fcc0000410000 */
[----:B------:R-:W0:Y:S02]  /*0670*/  MUFU.LG2 R2, R2 ;  /* 0x0000000200027308 */ /* 0x000e240000000c00 */
[----:B0-----:R-:W-:-:S07]  /*0680*/  FMUL.FTZ R10, R2, 0.69314718246459960938 ;  /* 0x3f317218020a7820 */ /* 0x001fce0000410000 */
.L_x_6100:
[----:B------:R-:W-:Y:S05]  /*0690*/  BSYNC.RECONVERGENT B0 ;  /* 0x0000000000007941 */ /* 0x000fea0003800200 */
.L_x_6099:
        /* <DEDUP_REMOVED lines=13> */
.L_x_6106:
[----:B------:R-:W-:Y:S05]  /*0770*/  BSYNC.RECONVERGENT B1 ;  /* 0x0000000000017941 */ /* 0x000fea0003800200 */
.L_x_6105:
[----:B0-----:R-:W-:-:S06]  /*0780*/  FADD.FTZ R3, -R2, 1 ;  /* 0x3f80000002037421 */ /* 0x001fcc0000010100 */
[----:B------:R-:W0:Y:S02]  /*0790*/  MUFU.RCP R3, R3 ;  /* 0x0000000300037308 */ /* 0x000e240000001000 */
[----:B0-----:R-:W-:-:S06]  /*07a0*/  FMUL.FTZ R4, R3, R2 ;  /* 0x0000000203047220 */ /* 0x001fcc0000410000 */
[----:B------:R-:W0:Y:S02]  /*07b0*/  MUFU.LG2 R2, R4 ;  /* 0x0000000400027308 */ /* 0x000e240000000c00 */
[----:B0-----:R-:W-:-:S07]  /*07c0*/  FMUL.FTZ R2, R2, 0.69314718246459960938 ;  /* 0x3f31721802027820 */ /* 0x001fce0000410000 */
.L_x_6104:
[----:B------:R-:W-:Y:S05]  /*07d0*/  BSYNC.RECONVERGENT B0 ;  /* 0x0000000000007941 */ /* 0x000fea0003800200 */
.L_x_6103:
        /* <DEDUP_REMOVED lines=13> */
.L_x_6110:
[----:B------:R-:W-:Y:S05]  /*08b0*/  BSYNC.RECONVERGENT B1 ;  /* 0x0000000000017941 */ /* 0x000fea0003800200 */
.L_x_6109:
[----:B0-----:R-:W-:-:S04]  /*08c0*/  FADD.FTZ R5, -R3, 1 ;  /* 0x3f80000003057421 */ /* 0x001fc80000010100 */
[----:B------:R-:W0:Y:S02]  /*08d0*/  MUFU.RCP R4, R5 ;  /* 0x0000000500047308 */ /* 0x000e240000001000 */
[----:B0-----:R-:W-:-:S06]  /*08e0*/  FMUL.FTZ R3, R4, R3 ;  /* 0x0000000304037220 */ /* 0x001fcc0000410000 */
[----:B------:R-:W0:Y:S02]  /*08f0*/  MUFU.LG2 R3, R3 ;  /* 0x0000000300037308 */ /* 0x000e240000000c00 */
[----:B0-----:R-:W-:-:S07]  /*0900*/  FMUL.FTZ R4, R3, 0.69314718246459960938 ;  /* 0x3f31721803047820 */ /* 0x001fce0000410000 */
.L_x_6108:
[----:B------:R-:W-:Y:S05]  /*0910*/  BSYNC.RECONVERGENT B0 ;  /* 0x0000000000007941 */ /* 0x000fea0003800200 */
.L_x_6107:
        /* <DEDUP_REMOVED lines=13> */
.L_x_6114:
[----:B------:R-:W-:Y:S05]  /*09f0*/  BSYNC.RECONVERGENT B1 ;  /* 0x0000000000017941 */ /* 0x000fea0003800200 */
.L_x_6113:
[----:B0-----:R-:W-:-:S04]  /*0a00*/  FADD.FTZ R5, -R3, 1 ;  /* 0x3f80000003057421 */ /* 0x001fc80000010100 */
[----:B------:R-:W0:Y:S02]  /*0a10*/  MUFU.RCP R6, R5 ;  /* 0x0000000500067308 */ /* 0x000e240000001000 */
[----:B0-----:R-:W-:-:S06]  /*0a20*/  FMUL.FTZ R6, R6, R3 ;  /* 0x0000000306067220 */ /* 0x001fcc0000410000 */
[----:B------:R-:W0:Y:S02]  /*0a30*/  MUFU.LG2 R3, R6 ;  /* 0x0000000600037308 */ /* 0x000e240000000c00 */
[----:B0-----:R-:W-:-:S07]  /*0a40*/  FMUL.FTZ R3, R3, 0.69314718246459960938 ;  /* 0x3f31721803037820 */ /* 0x001fce0000410000 */
.L_x_6112:
[----:B------:R-:W-:Y:S05]  /*0a50*/  BSYNC.RECONVERGENT B0 ;  /* 0x0000000000007941 */ /* 0x000fea0003800200 */
.L_x_6111:
        /* <DEDUP_REMOVED lines=13> */
.L_x_6118:
[----:B------:R-:W-:Y:S05]  /*0b30*/  BSYNC.RECONVERGENT B1 ;  /* 0x0000000000017941 */ /* 0x000fea0003800200 */
.L_x_6117:
[----:B0-----:R-:W-:-:S04]  /*0b40*/  FADD.FTZ R7, -R5, 1 ;  /* 0x3f80000005077421 */ /* 0x001fc80000010100 */
[----:B------:R-:W0:Y:S02]  /*0b50*/  MUFU.RCP R6, R7 ;  /* 0x0000000700067308 */ /* 0x000e240000001000 */
[----:B0-----:R-:W-:-:S06]  /*0b60*/  FMUL.FTZ R5, R6, R5 ;  /* 0x0000000506057220 */ /* 0x001fcc0000410000 */
[----:B------:R-:W0:Y:S02]  /*0b70*/  MUFU.LG2 R5, R5 ;  /* 0x0000000500057308 */ /* 0x000e240000000c00 */
[----:B0-----:R-:W-:-:S07]  /*0b80*/  FMUL.FTZ R6, R5, 0.69314718246459960938 ;  /* 0x3f31721805067820 */ /* 0x001fce0000410000 */
.L_x_6116:
[----:B------:R-:W-:Y:S05]  /*0b90*/  BSYNC.RECONVERGENT B0 ;  /* 0x0000000000007941 */ /* 0x000fea0003800200 */
.L_x_6115:
        /* <DEDUP_REMOVED lines=13> */
.L_x_6122:
[----:B------:R-:W-:Y:S05]  /*0c70*/  BSYNC.RECONVERGENT B1 ;  /* 0x0000000000017941 */ /* 0x000fea0003800200 */
.L_x_6121:
[----:B0-----:R-:W-:-:S04]  /*0c80*/  FADD.FTZ R11, -R5, 1 ;  /* 0x3f800000050b7421 */ /* 0x001fc80000010100 */
[----:B------:R-:W0:Y:S02]  /*0c90*/  MUFU.RCP R14, R11 ;  /* 0x0000000b000e7308 */ /* 0x000e240000001000 */
[----:B0-----:R-:W-:-:S06]  /*0ca0*/  FMUL.FTZ R5, R14, R5 ;  /* 0x000000050e057220 */ /* 0x001fcc0000410000 */
[----:B------:R-:W0:Y:S02]  /*0cb0*/  MUFU.LG2 R5, R5 ;  /* 0x0000000500057308 */ /* 0x000e240000000c00 */
[----:B0-----:R-:W-:-:S07]  /*0cc0*/  FMUL.FTZ R7, R5, 0.69314718246459960938 ;  /* 0x3f31721805077820 */ /* 0x001fce0000410000 */
.L_x_6120:
[----:B------:R-:W-:Y:S05]  /*0cd0*/  BSYNC.RECONVERGENT B0 ;  /* 0x0000000000007941 */ /* 0x000fea0003800200 */
.L_x_6119:
        /* <DEDUP_REMOVED lines=12> */
.L_x_6126:
[----:B------:R-:W-:Y:S05]  /*0da0*/  BSYNC.RECONVERGENT B1 ;  /* 0x0000000000017941 */ /* 0x000fea0003800200 */
.L_x_6125:
[----:B0-----:R-:W-:-:S04]  /*0db0*/  FADD.FTZ R11, -R17, 1 ;  /* 0x3f800000110b7421 */ /* 0x001fc80000010100 */
[----:B------:R-:W0:Y:S02]  /*0dc0*/  MUFU.RCP R12, R11 ;  /* 0x0000000b000c7308 */ /* 0x000e240000001000 */
[----:B0-----:R-:W-:-:S06]  /*0dd0*/  FMUL.FTZ R17, R12, R17 ;  /* 0x000000110c117220 */ /* 0x001fcc0000410000 */
[----:B------:R-:W0:Y:S02]  /*0de0*/  MUFU.LG2 R5, R17 ;  /* 0x0000001100057308 */ /* 0x000e240000000c00 */
[----:B0-----:R-:W-:-:S07]  /*0df0*/  FMUL.FTZ R5, R5, 0.69314718246459960938 ;  /* 0x3f31721805057820 */ /* 0x001fce0000410000 */
.L_x_6124:
[----:B------:R-:W-:Y:S05]  /*0e00*/  BSYNC.RECONVERGENT B0 ;  /* 0x0000000000007941 */ /* 0x000fea0003800200 */
.L_x_6123:
        /* <DEDUP_REMOVED lines=21> */
.L_x_6129:
[----:B------:R-:W-:-:S13]  /*0f60*/  ISETP.GE.U32.AND P0, PT, R19, R16, PT ;  /* 0x000000101300720c */ /* 0x000fda0003f06070 */
[----:B------:R-:W-:Y:S05]  /*0f70*/  @P0 BRA `(.L_x_6131) ;  /* 0x0000000000300947 */ /* 0x000fea0003800000 */
[----:B0-----:R-:W0:Y:S01]  /*0f80*/  LDC.64 R8, c[0x0][0x398] ;  /* 0x0000e600ff087b82 */ /* 0x001e220000000a00 */
[----:B------:R-:W-:Y:S01]  /*0f90*/  IMAD.IADD R11, R0, 0x1, R19 ;  /* 0x00000001000b7824 */ /* 0x000fe200078e0213 */
[----:B------:R-:W-:-:S03]  /*0fa0*/  IADD3 R19, PT, PT, R19, 0x80, RZ ;  /* 0x0000008013137810 */ /* 0x000fc60007ffe0ff */
[----:B0-----:R-:W-:-:S05]  /*0fb0*/  IMAD.WIDE.U32 R8, R11, 0x4, R8 ;  /* 0x000000040b087825 */ /* 0x001fca00078e0008 */
[----:B------:R1:W-:Y:S02]  /*0fc0*/  STG.E desc[UR4][R8.64], R4 ;  /* 0x0000000408007986 */ /* 0x0003e4000c101904 */
.L_x_6130:
[----:B------:R-:W-:-:S13]  /*0fd0*/  ISETP.GE.U32.AND P0, PT, R19, R16, PT ;  /* 0x000000101300720c */ /* 0x000fda0003f06070 */
[----:B------:R-:W-:Y:S05]  /*0fe0*/  @P0 BRA `(.L_x_6132) ;  /* 0x0000000000340947 */ /* 0x000fea0003800000 */
[----:B01----:R-:W0:Y:S01]  /*0ff0*/  LDC.64 R8, c[0x0][0x398] ;  /* 0x0000e600ff087b82 */ /* 0x003e220000000a00 */
[----:B------:R-:W-:Y:S01]  /*1000*/  IADD3 R11, PT, PT, R0, R19, RZ ;  /* 0x00000013000b7210 */ /* 0x000fe20007ffe0ff */
[----:B------:R-:W-:-:S04]  /*1010*/  VIADD R19, R19, 0x80 ;  /* 0x0000008013137836 */ /* 0x000fc80000000000 */
[----:B0-----:R-:W-:-:S05]  /*1020*/  IMAD.WIDE.U32 R8, R11, 0x4, R8 ;  /* 0x000000040b087825 */ /* 0x001fca00078e0008 */
[----:B------:R1:W-:Y:S02]  /*1030*/  STG.E desc[UR4][R8.64], R3 ;  /* 0x0000000308007986 */ /* 0x0003e4000c101904 */
.L_x_6131:
        /* <DEDUP_REMOVED lines=8> */
.L_x_6132:
[----:B------:R-:W-:Y:S05]  /*10c0*/  BSYNC.RELIABLE B1 ;  /* 0x0000000000017941 */ /* 0x000fea0003800100 */
.L_x_6128:
[----:B------:R-:W-:-:S13]  /*10d0*/  ISETP.GE.U32.AND P0, PT, R19, R16, PT ;  /* 0x000000101300720c */ /* 0x000fda0003f06070 */
[----:B--2---:R-:W2:Y:S01]  /*10e0*/  @!P0 LDC.64 R2, c[0x0][0x398] ;  /* 0x0000e600ff028b82 */ /* 0x004ea20000000a00 */
[----:B01----:R-:W-:Y:S01]  /*10f0*/  @!P0 IMAD.IADD R9, R0, 0x1, R19 ;  /* 0x0000000100098824 */ /* 0x003fe200078e0213 */
[----:B------:R-:W-:-:S03]  /*1100*/  @!P0 IADD3 R19, PT, PT, R19, 0x80, RZ ;  /* 0x0000008013138810 */ /* 0x000fc60007ffe0ff */
[----:B--2---:R-:W-:-:S05]  /*1110*/  @!P0 IMAD.WIDE.U32 R2, R9, 0x4, R2 ;  /* 0x0000000409028825 */ /* 0x004fca00078e0002 */
[----:B------:R2:W-:Y:S02]  /*1120*/  @!P0 STG.E desc[UR4][R2.64], R7 ;  /* 0x0000000702008986 */ /* 0x0005e4000c101904 */
.L_x_6133:
[----:B------:R-:W-:Y:S05]  /*1130*/  BSYNC.RECONVERGENT B0 ;  /* 0x0000000000007941 */ /* 0x000fea0003800200 */
.L_x_6127:
        /* <DEDUP_REMOVED lines=8> */
.L_x_6094:
[----:B------:R-:W0:Y:S01]  /*11c0*/  S2R R2, SR_TID.X ;  /* 0x0000000000027919 */ /* 0x000e220000002100 */
[----:B------:R-:W1:Y:S01]  /*11d0*/  LDC.64 R4, c[0x0][0x3a0] ;  /* 0x0000e800ff047b82 */ /* 0x000e620000000a00 */
[----:B------:R-:W2:Y:S01]  /*11e0*/  LDCU UR6, c[0x0][0x388] ;  /* 0x00007100ff0677ac */ /* 0x000ea20008000800 */
[----:B-1----:R-:W-:-:S04]  /*11f0*/  IMAD.WIDE.U32 R4, R0, 0x4, R4 ;  /* 0x0000000400047825 */ /* 0x002fc800078e0004 */
[----:B0-----:R-:W-:-:S05]  /*1200*/  IMAD.WIDE.U32 R12, R2, 0x10, R4 ;  /* 0x00000010020c7825 */ /* 0x001fca00078e0004 */
[----:B------:R-:W2:Y:S04]  /*1210*/  LDG.E.128 R8, desc[UR4][R12.64] ;  /* 0x000000040c087981 */ /* 0x000ea8000c1e1d00 */
[----:B------:R0:W5:Y:S01]  /*1220*/  LDG.E.128 R4, desc[UR4][R12.64+0x800] ;  /* 0x000800040c047981 */ /* 0x000162000c1e1d00 */
        /* <DEDUP_REMOVED lines=8> */
.L_x_6135:
[----:B------:R-:W-:Y:S05]  /*12b0*/  BSYNC.RECONVERGENT B0 ;  /* 0x0000000000007941 */ /* 0x000fea0003800200 */
.L_x_6134:
        /* <DEDUP_REMOVED lines=10> */
.L_x_6137:
[----:B------:R-:W-:Y:S05]  /*1360*/  BSYNC.RECONVERGENT B0 ;  /* 0x0000000000007941 */ /* 0x000fea0003800200 */
.L_x_6136:
[----:B0-2---:R-:W-:Y:S01]  /*1370*/  FADD.FTZ R8, -R12, 1 ;  /* 0x3f8000000c087421 */ /* 0x005fe20000010100 */
[----:B------:R-:W-:Y:S01]  /*1380*/  FSETP.GEU.FTZ.AND P0, PT, R10, UR6, PT ;  /* 0x000000060a007c0b */ /* 0x000fe2000bf1e000 */
        /* <DEDUP_REMOVED lines=8> */
.L_x_6139:
[----:B------:R-:W-:Y:S05]  /*1410*/  BSYNC.RECONVERGENT B0 ;  /* 0x0000000000007941 */ /* 0x000fea0003800200 */
.L_x_6138:
[----:B0--3--:R-:W-:Y:S01]  /*1420*/  FADD.FTZ R8, -R9, 1 ;  /* 0x3f80000009087421 */ /* 0x009fe20000010100 */
[----:B------:R-:W-:Y:S01]  /*1430*/  FSETP.GEU.FTZ.AND P0, PT, R11, UR6, PT ;  /* 0x000000060b007c0b */ /* 0x000fe2000bf1e000 */
[----:B------:R-:W-:Y:S01]  /*1440*/  BSSY.RECONVERGENT B0, `(.L_x_6140) ;  /* 0x0000008000007945 */ /* 0x000fe20003800200 */
[----:B------:R-:W-:Y:S01]  /*1450*/  IMAD.U32 R10, RZ, RZ, UR7 ;  /* 0x00000007ff0a7e24 */ /* 0x000fe2000f8e00ff */
[----:B------:R0:W3:Y:S10]  /*1460*/  MUFU.RCP R16, R8 ;  /* 0x0000000800107308 */ /* 0x0000f40000001000 */
[----:B0-----:R-:W-:Y:S05]  /*1470*/  @!P0 BRA `(.L_x_6141) ;  /* 0x0000000000108947 */ /* 0x001fea0003800000 */
[----:B------:R-:W0:Y:S01]  /*1480*/  LDCU UR8, c[0x0][0x38c] ;  /* 0x00007180ff0877ac */ /* 0x000e220008000800 */
[----:B------:R-:W-:Y:S02]  /*1490*/  MOV R10, R11 ;  /* 0x0000000b000a7202 */ /* 0x000fe40000000f00 */
[----:B0-----:R-:W-:-:S13]  /*14a0*/  FSETP.GT.FTZ.AND P0, PT, R11, UR8, PT ;  /* 0x000000080b007c0b */ /* 0x001fda000bf14000 */
[----:B------:R-:W0:Y:S02]  /*14b0*/  @P0 LDC R10, c[0x0][0x38c] ;  /* 0x0000e300ff0a0b82 */ /* 0x000e240000000800 */
.L_x_6141:
[----:B------:R-:W-:Y:S05]  /*14c0*/  BSYNC.RECONVERGENT B0 ;  /* 0x0000000000007941 */ /* 0x000fea0003800200 */
.L_x_6140:
[----:B0-----:R-:W-:Y:S01]  /*14d0*/  FADD.FTZ R11, -R10, 1 ;  /* 0x3f8000000a0b7421 */ /* 0x001fe20000010100 */
[----:B-1----:R-:W-:Y:S01]  /*14e0*/  FMUL.FTZ R3, R14, R3 ;  /* 0x000000030e037220 */ /* 0x002fe20000410000 */
[----:B--2---:R-:W-:Y:S01]  /*14f0*/  FMUL.FTZ R8, R13, R12 ;  /* 0x0000000c0d087220 */ /* 0x004fe20000410000 */
[----:B---3--:R-:W-:Y:S01]  /*1500*/  FMUL.FTZ R9, R16, R9 ;  /* 0x0000000910097220 */ /* 0x008fe20000410000 */
[----:B-----5:R-:W-:Y:S01]  /*1510*/  FSETP.GEU.FTZ.AND P0, PT, R4, UR6, PT ;  /* 0x0000000604007c0b */ /* 0x020fe2000bf1e000 */
        /* <DEDUP_REMOVED lines=13> */
.L_x_6143:
[----:B------:R-:W-:Y:S05]  /*15f0*/  BSYNC.RECONVERGENT B0 ;  /* 0x0000000000007941 */ /* 0x000fea0003800200 */
.L_x_6142:
        /* <DEDUP_REMOVED lines=10> */
.L_x_6145:
[----:B------:R-:W-:Y:S05]  /*16a0*/  BSYNC.RECONVERGENT B0 ;  /* 0x0000000000007941 */ /* 0x000fea0003800200 */
.L_x_6144:
        /* <DEDUP_REMOVED lines=10> */
.L_x_6147:
[----:B------:R-:W-:Y:S05]  /*1750*/  BSYNC.RECONVERGENT B0 ;  /* 0x0000000000007941 */ /* 0x000fea0003800200 */
.L_x_6146:
        /* <DEDUP_REMOVED lines=9> */
.L_x_6149:
[----:B------:R-:W-:Y:S05]  /*17f0*/  BSYNC.RECONVERGENT B0 ;  /* 0x0000000000007941 */ /* 0x000fea0003800200 */
.L_x_6148:
[----:B0-----:R-:W-:Y:S01]  /*1800*/  FADD.FTZ R7, -R17, 1 ;  /* 0x3f80000011077421 */ /* 0x001fe20000010100 */
[----:B------:R-:W0:Y:S01]  /*1810*/  LDC.64 R4, c[0x0][0x398] ;  /* 0x0000e600ff047b82 */ /* 0x000e220000000a00 */
[----:B----4-:R-:W-:Y:S01]  /*1820*/  FMUL.FTZ R11, R14, R11 ;  /* 0x0000000b0e0b7220 */ /* 0x010fe20000410000 */
[----:B-1----:R-:W-:Y:S01]  /*1830*/  FMUL.FTZ R14, R16, R13 ;  /* 0x0000000d100e7220 */ /* 0x002fe20000410000 */
[----:B------:R3:W1:Y:S01]  /*1840*/  MUFU.RCP R18, R7 ;  /* 0x0000000700127308 */ /* 0x0006620000001000 */
[----:B--2---:R-:W-:-:S07]  /*1850*/  FMUL.FTZ R6, R15, R12 ;  /* 0x0000000c0f067220 */ /* 0x004fce0000410000 */
[----:B------:R-:W2:Y:S01]  /*1860*/  MUFU.LG2 R11, R11 ;  /* 0x0000000b000b7308 */ /* 0x000ea20000000c00 */
[----:B---3--:R-:W-:-:S07]  /*1870*/  FMUL.FTZ R7, R10, 0.69314718246459960938 ;  /* 0x3f3172180a077820 */ /* 0x008fce0000410000 */
[----:B------:R3:W4:Y:S01]  /*1880*/  MUFU.LG2 R15, R6 ;  /* 0x00000006000f7308 */ /* 0x0007220000000c00 */
[----:B-1----:R-:W-:Y:S01]  /*1890*/  FMUL.FTZ R18, R18, R17 ;  /* 0x0000001112127220 */ /* 0x002fe20000410000 */
[----:B0-----:R-:W-:-:S06]  /*18a0*/  IMAD.WIDE.U32 R4, R0, 0x4, R4 ;  /* 0x0000000400047825 */ /* 0x001fcc00078e0004 */
[----:B------:R-:W0:Y:S01]  /*18b0*/  MUFU.LG2 R14, R14 ;  /* 0x0000000e000e7308 */ /* 0x000e220000000c00 */
[----:B---3--:R-:W-:Y:S01]  /*18c0*/  FMUL.FTZ R6, R9, 0.69314718246459960938 ;  /* 0x3f31721809067820 */ /* 0x008fe20000410000 */
[----:B--2---:R-:W-:Y:S01]  /*18d0*/  FMUL.FTZ R9, R11, 0.69314718246459960938 ;  /* 0x3f3172180b097820 */ /* 0x004fe20000410000 */
[----:B------:R-:W-:-:S04]  /*18e0*/  IMAD.WIDE.U32 R12, R2, 0x10, R4 ;  /* 0x00000010020c7825 */ /* 0x000fc800078e0004 */
[----:B------:R-:W-:Y:S01]  /*18f0*/  FMUL.FTZ R5, R8, 0.69314718246459960938 ;  /* 0x3f31721808057820 */ /* 0x000fe20000410000 */
[----:B------:R-:W-:Y:S01]  /*1900*/  FMUL.FTZ R4, R3, 0.69314718246459960938 ;  /* 0x3f31721803047820 */ /* 0x000fe20000410000 */
[----:B------:R-:W1:Y:S01]  /*1910*/  MUFU.LG2 R18, R18 ;  /* 0x0000001200127308 */ /* 0x000e620000000c00 */
[----:B----4-:R-:W-:-:S03]  /*1920*/  FMUL.FTZ R8, R15, 0.69314718246459960938 ;  /* 0x3f3172180f087820 */ /* 0x010fc60000410000 */
[----:B------:R-:W-:Y:S01]  /*1930*/  STG.E.128 desc[UR4][R12.64], R4 ;  /* 0x000000040c007986 */ /* 0x000fe2000c101d04 */
[----:B0-----:R-:W-:Y:S01]  /*1940*/  FMUL.FTZ R10, R14, 0.69314718246459960938 ;  /* 0x3f3172180e0a7820 */ /* 0x001fe20000410000 */
[----:B-1----:R-:W-:-:S05]  /*1950*/  FMUL.FTZ R11, R18, 0.69314718246459960938 ;  /* 0x3f317218120b7820 */ /* 0x002fca0000410000 */
[----:B------:R-:W-:Y:S01]  /*1960*/  STG.E.128 desc[UR4][R12.64+0x800], R8 ;  /* 0x000800080c007986 */ /* 0x000fe2000c101d04 */
[----:B------:R-:W-:Y:S05]  /*1970*/  EXIT ;  /* 0x000000000000794d */ /* 0x000fea0003800000 */
.L_x_6150:
        /* <DEDUP_REMOVED lines=16> */
.L_x_11361:


//--------------------- .text._ZN2at6native29vectorized_elementwise_kernelILi8EZZZNS0_17logit_kernel_cudaERNS_18TensorIteratorBaseERKN3c106ScalarEENKUlvE_clEvENKUlvE0_clEvEUlfE0_St5arrayIPcLm2EEEEviT0_T1_ --------------------------
	.section	.text._ZN2at6native29vectorized_elementwise_kernelILi8EZZZNS0_17logit_kernel_cudaERNS_18TensorIteratorBaseERKN3c106ScalarEENKUlvE_clEvENKUlvE0_clEvEUlfE0_St5arrayIPcLm2EEEEviT0_T1_,"ax",@progbits
	.align	128
        .global         _ZN2at6native29vectorized_elementwise_kernelILi8EZZZNS0_17logit_kernel_cudaERNS_18TensorIteratorBaseERKN3c106ScalarEENKUlvE_clEvENKUlvE0_clEvEUlfE0_St5arrayIPcLm2EEEEviT0_T1_
        .type           _ZN2at6native29vectorized_elementwise_kernelILi8EZZZNS0_17logit_kernel_cudaERNS_18TensorIteratorBaseERKN3c106ScalarEENKUlvE_clEvENKUlvE0_clEvEUlfE0_St5arrayIPcLm2EEEEviT0_T1_,@function
        .size           _ZN2at6native29vectorized_elementwise_kernelILi8EZZZNS0_17logit_kernel_cudaERNS_18TensorIteratorBaseERKN3c106ScalarEENKUlvE_clEvENKUlvE0_clEvEUlfE0_St5arrayIPcLm2EEEEviT0_T1_,(.L_x_11362 - _ZN2at6native29vectorized_elementwise_kernelILi8EZZZNS0_17logit_kernel_cudaERNS_18TensorIteratorBaseERKN3c106ScalarEENKUlvE_clEvENKUlvE0_clEvEUlfE0_St5arrayIPcLm2EEEEviT0_T1_)
        .other          _ZN2at6native29vectorized_elementwise_kernelILi8EZZZNS0_17logit_kernel_cudaERNS_18TensorIteratorBaseERKN3c106ScalarEENKUlvE_clEvENKUlvE0_clEvEUlfE0_St5arrayIPcLm2EEEEviT0_T1_,@"STO_CUDA_ENTRY STV_DEFAULT"
_ZN2at6native29vectorized_elementwise_kernelILi8EZZZNS0_17logit_kernel_cudaERNS_18TensorIteratorBaseERKN3c106ScalarEENKUlvE_clEvENKUlvE0_clEvEUlfE0_St5arrayIPcLm2EEEEviT0_T1_:
.text._ZN2at6native29vectorized_elementwise_kernelILi8EZZZNS0_17logit_kernel_cudaERNS_18TensorIteratorBaseERKN3c106ScalarEENKUlvE_clEvENKUlvE0_clEvEUlfE0_St5arrayIPcLm2EEEEviT0_T1_:
        /* <DEDUP_REMOVED lines=79> */
.L_x_6155:
[----:B------:R-:W-:Y:S05]  /*04f0*/  BSYNC.RECONVERGENT B1 ;  /* 0x0000000000017941 */ /* 0x000fea0003800200 */
.L_x_6154:
[----:B0-----:R-:W-:-:S06]  /*0500*/  FADD.FTZ R3, -R2, 1 ;  /* 0x3f80000002037421 */ /* 0x001fcc0000010100 */
[----:B------:R-:W0:Y:S02]  /*0510*/  MUFU.RCP R3, R3 ;  /* 0x0000000300037308 */ /* 0x000e240000001000 */
[----:B0-----:R-:W-:-:S06]  /*0520*/  FMUL.FTZ R2, R3, R2 ;  /* 0x0000000203027220 */ /* 0x001fcc0000410000 */
[----:B------:R-:W0:Y:S02]  /*0530*/  MUFU.LG2 R2, R2 ;  /* 0x0000000200027308 */ /* 0x000e240000000c00 */
[----:B0-----:R-:W-:-:S07]  /*0540*/  FMUL.FTZ R8, R2, 0.69314718246459960938 ;  /* 0x3f31721802087820 */ /* 0x001fce0000410000 */
.L_x_6153:
[----:B------:R-:W-:Y:S05]  /*0550*/  BSYNC.RECONVERGENT B0 ;  /* 0x0000000000007941 */ /* 0x000fea0003800200 */
.L_x_6152:
        /* <DEDUP_REMOVED lines=13> */
.L_x_6159:
[----:B------:R-:W-:Y:S05]  /*0630*/  BSYNC.RECONVERGENT B1 ;  /* 0x0000000000017941 */ /* 0x000fea0003800200 */
.L_x_6158:
[----:B0-----:R-:W-:-:S06]  /*0640*/  FADD.FTZ R3, -R2, 1 ;  /* 0x3f80000002037421 */ /* 0x001fcc0000010100 */
[----:B------:R-:W0:Y:S02]  /*0650*/  MUFU.RCP R3, R3 ;  /* 0x0000000300037308 */ /* 0x000e240000001000 */
[----:B0-----:R-:W-:-:S06]  /*0660*/  FMUL.FTZ R2, R3, R2 ;  /* 0x0000000203027220 */ /* 0x001fcc0000410000 */
[----:B------:R-:W0:Y:S02]  /*0670*/  MUFU.LG2 R2, R2 ;  /* 0x0000000200027308 */ /* 0x000e240000000c00 */
[----:B0-----:R-:W-:-:S07]  /*0680*/  FMUL.FTZ R10, R2, 0.69314718246459960938 ;  /* 0x3f317218020a7820 */ /* 0x001fce0000410000 */
.L_x_6157:
[----:B------:R-:W-:Y:S05]  /*0690*/  BSYNC.RECONVERGENT B0 ;  /* 0x0000000000007941 */ /* 0x000fea0003800200 */
.L_x_6156:
        /* <DEDUP_REMOVED lines=13> */
.L_x_6163:
[----:B------:R-:W-:Y:S05]  /*0770*/  BSYNC.RECONVERGENT B1 ;  /* 0x0000000000017941 */ /* 0x000fea0003800200 */
.L_x_6162:
[----:B0-----:R-:W-:-:S06]  /*0780*/  FADD.FTZ R3, -R2, 1 ;  /* 0x3f80000002037421 */ /* 0x001fcc0000010100 */
[----:B------:R-:W0:Y:S02]  /*0790*/  MUFU.RCP R3, R3 ;  /* 0x0000000300037308 */ /* 0x000e240000001000 */
[----:B0-----:R-:W-:-:S06]  /*07a0*/  FMUL.FTZ R4, R3, R2 ;  /* 0x0000000203047220 */ /* 0x001fcc0000410000 */
[----:B------:R-:W0:Y:S02]  /*07b0*/  MUFU.LG2 R2, R4 ;  /* 0x0000000400027308 */ /* 0x000e240000000c00 */
[----:B0-----:R-:W-:-:S07]  /*07c0*/  FMUL.FTZ R2, R2, 0.69314718246459960938 ;  /* 0x3f31721802027820 */ /* 0x001fce0000410000 */
.L_x_6161:
[----:B------:R-:W-:Y:S05]  /*07d0*/  BSYNC.RECONVERGENT B0 ;  /* 0x0000000000007941 */ /* 0x000fea0003800200 */
.L_x_6160:
        /* <DEDUP_REMOVED lines=13> */
.L_x_6167:
[----:B------:R-:W-:Y:S05]  /*08b0*/  BSYNC.RECONVERGENT B1 ;  /* 0x0000000000017941 */ /* 0x000fea0003800200 */
.L_x_6166:
[----:B0-----:R-:W-:-:S04]  /*08c0*/  FADD.FTZ R5, -R3, 1 ;  /* 0x3f80000003057421 */ /* 0x001fc80000010100 */
[----:B------:R-:W0:Y:S02]  /*08d0*/  MUFU.RCP R4, R5 ;  /* 0x0000000500047308 */ /* 0x000e240000001000 */
[----:B0-----:R-:W-:-:S06]  /*08e0*/  FMUL.FTZ R3, R4, R3 ;  /* 0x0000000304037220 */ /* 0x001fcc0000410000 */
[----:B------:R-:W0:Y:S02]  /*08f0*/  MUFU.LG2 R3, R3 ;  /* 0x0000000300037308 */ /* 0x000e240000000c00 */
[----:B0-----:R-:W-:-:S07]  /*0900*/  FMUL.FTZ R4, R3, 0.69314718246459960938 ;  /* 0x3f31721803047820 */ /* 0x001fce0000410000 */
.L_x_6165:
[----:B------:R-:W-:Y:S05]  /*0910*/  BSYNC.RECONVERGENT B0 ;  /* 0x0000000000007941 */ /* 0x000fea0003800200 */
.L_x_6164:
        /* <DEDUP_REMOVED lines=13> */
.L_x_6171:
[----:B------:R-:W-:Y:S05]  /*09f0*/  BSYNC.RECONVERGENT B1 ;  /* 0x0000000000017941 */ /* 0x000fea0003800200 */
.L_x_6170:
[----:B0-----:R-:W-:-:S04]  /*0a00*/  FADD.FTZ R5, -R3, 1 ;  /* 0x3f80000003057421 */ /* 0x001fc80000010100 */
[----:B------:R-:W0:Y:S02]  /*0a10*/  MUFU.RCP R6, R5 ;  /* 0x0000000500067308 */ /* 0x000e240000001000 */
[----:B0-----:R-:W-:-:S06]  /*0a20*/  FMUL.FTZ R6, R6, R3 ;  /* 0x0000000306067220 */ /* 0x001fcc0000410000 */
[----:B------:R-:W0:Y:S02]  /*0a30*/  MUFU.LG2 R3, R6 ;  /* 0x0000000600037308 */ /* 0x000e240000000c00 */
[----:B0-----:R-:W-:-:S07]  /*0a40*/  FMUL.FTZ R3, R3, 0.69314718246459960938 ;  /* 0x3f31721803037820 */ /* 0x001fce0000410000 */
.L_x_6169:
[----:B------:R-:W-:Y:S05]  /*0a50*/  BSYNC.RECONVERGENT B0 ;  /* 0x0000000000007941 */ /* 0x000fea0003800200 */
.L_x_6168:
        /* <DEDUP_REMOVED lines=13> */
.L_x_6175:
[----:B------:R-:W-:Y:S05]  /*0b30*/  BSYNC.RECONVERGENT B1 ;  /* 0x0000000000017941 */ /* 0x000fea0003800200 */
.L_x_6174:
[----:B0-----:R-:W-:-:S04]  /*0b40*/  FADD.FTZ R7, -R5, 1 ;  /* 0x3f80000005077421 */ /* 0x001fc80000010100 */
[----:B------:R-:W0:Y:S02]  /*0b50*/  MUFU.RCP R6, R7 ;  /* 0x0000000700067308 */ /* 0x000e240000001000 */
[----:B0-----:R-:W-:-:S06]  /*0b60*/  FMUL.FTZ R5, R6, R5 ;  /* 0x0000000506057220 */ /* 0x001fcc0000410000 */
[----:B------:R-:W0:Y:S02]  /*0b70*/  MUFU.LG2 R5, R5 ;  /* 0x0000000500057308 */ /* 0x000e240000000c00 */
[----:B0-----:R-:W-:-:S07]  /*0b80*/  FMUL.FTZ R6, R5, 0.69314718246459960938 ;  /* 0x3f31721805067820 */ /* 0x001fce0000410000 */
.L_x_6173:
[----:B------:R-:W-:Y:S05]  /*0b90*/  BSYNC.RECONVERGENT B0 ;  /* 0x0000000000007941 */ /* 0x000fea0003800200 */
.L_x_6172:
        /* <DEDUP_REMOVED lines=13> */
.L_x_6179:
[----:B------:R-:W-:Y:S05]  /*0c70*/  BSYNC.RECONVERGENT B1 ;  /* 0x0000000000017941 */ /* 0x000fea0003800200 */
.L_x_6178:
[----:B0-----:R-:W-:-:S04]  /*0c80*/  FADD.FTZ R11, -R5, 1 ;  /* 0x3f800000050b7421 */ /* 0x001fc80000010100 */
[----:B------:R-:W0:Y:S02]  /*0c90*/  MUFU.RCP R14, R11 ;  /* 0x0000000b000e7308 */ /* 0x000e240000001000 */
[----:B0-----:R-:W-:-:S06]  /*0ca0*/  FMUL.FTZ R5, R14, R5 ;  /* 0x000000050e057220 */ /* 0x001fcc0000410000 */
[----:B------:R-:W0:Y:S02]  /*0cb0*/  MUFU.LG2 R5, R5 ;  /* 0x0000000500057308 */ /* 0x000e240000000c00 */
[----:B0-----:R-:W-:-:S07]  /*0cc0*/  FMUL.FTZ R7, R5, 0.69314718246459960938 ;  /* 0x3f31721805077820 */ /* 0x001fce0000410000 */
.L_x_6177:
[----:B------:R-:W-:Y:S05]  /*0cd0*/  BSYNC.RECONVERGENT B0 ;  /* 0x0000000000007941 */ /* 0x000fea0003800200 */
.L_x_6176:
        /* <DEDUP_REMOVED lines=12> */
.L_x_6183:
[----:B------:R-:W-:Y:S05]  /*0da0*/  BSYNC.RECONVERGENT B1 ;  /* 0x0000000000017941 */ /* 0x000fea0003800200 */
.L_x_6182:
[----:B0-----:R-:W-:-:S04]  /*0db0*/  FADD.FTZ R11, -R17, 1 ;  /* 0x3f800000110b7421 */ /* 0x001fc80000010100 */
[----:B------:R-:W0:Y:S02]  /*0dc0*/  MUFU.RCP R12, R11 ;  /* 0x0000000b000c7308 */ /* 0x000e240000001000 */
[----:B0-----:R-:W-:-:S06]  /*0dd0*/  FMUL.FTZ R17, R12, R17 ;  /* 0x000000110c117220 */ /* 0x001fcc0000410000 */
[----:B------:R-:W0:Y:S02]  /*0de0*/  MUFU.LG2 R5, R17 ;  /* 0x0000001100057308 */ /* 0x000e240000000c00 */
[----:B0-----:R-:W-:-:S07]  /*0df0*/  FMUL.FTZ R5, R5, 0.69314718246459960938 ;  /* 0x3f31721805057820 */ /* 0x001fce0000410000 */
.L_x_6181:
[----:B------:R-:W-:Y:S05]  /*0e00*/  BSYNC.RECONVERGENT B0 ;  /* 0x0000000000007941 */ /* 0x000fea0003800200 */
.L_x_6180:
        /* <DEDUP_REMOVED lines=21> */
.L_x_6186:
[----:B------:R-:W-:-:S13]  /*0f60*/  ISETP.GE.U32.AND P0, PT, R19, R16, PT ;  /* 0x000000101300720c */ /* 0x000fda0003f06070 */
[----:B------:R-:W-:Y:S05]  /*0f70*/  @P0 BRA `(.L_x_6188) ;  /* 0x0000000000300947 */ /* 0x000fea0003800000 */
[----:B0-----:R-:W0:Y:S01]  /*0f80*/  LDC.64 R8, c[0x0][0x398] ;  /* 0x0000e600ff087b82 */ /* 0x001e220000000a00 */
[----:B------:R-:W-:Y:S01]  /*0f90*/  IMAD.IADD R11, R0, 0x1, R19 ;  /* 0x00000001000b7824 */ /* 0x000fe200078e0213 */
[----:B------:R-:W-:-:S03]  /*0fa0*/  IADD3 R19, PT, PT, R19, 0x80, RZ ;  /* 0x0000008013137810 */ /* 0x000fc60007ffe0ff */
[----:B0-----:R-:W-:-:S05]  /*0fb0*/  IMAD.WIDE.U32 R8, R11, 0x4, R8 ;  /* 0x000000040b087825 */ /* 0x001fca00078e0008 */
[----:B------:R1:W-:Y:S02]  /*0fc0*/  STG.E desc[UR4][R8.64], R4 ;  /* 0x0000000408007986 */ /* 0x0003e4000c101904 */
.L_x_6187:
[----:B------:R-:W-:-:S13]  /*0fd0*/  ISETP.GE.U32.AND P0, PT, R19, R16, PT ;  /* 0x000000101300720c */ /* 0x000fda0003f06070 */
[----:B------:R-:W-:Y:S05]  /*0fe0*/  @P0 BRA `(.L_x_6189) ;  /* 0x0000000000340947 */ /* 0x000fea0003800000 */
[----:B01----:R-:W0:Y:S01]  /*0ff0*/  LDC.64 R8, c[0x0][0x398] ;  /* 0x0000e600ff087b82 */ /* 0x003e220000000a00 */
[----:B------:R-:W-:Y:S01]  /*1000*/  IADD3 R11, PT, PT, R0, R19, RZ ;  /* 0x00000013000b7210 */ /* 0x000fe20007ffe0ff */
[----:B------:R-:W-:-:S04]  /*1010*/  VIADD R19, R19, 0x80 ;  /* 0x0000008013137836 */ /* 0x000fc80000000000 */
[----:B0-----:R-:W-:-:S05]  /*1020*/  IMAD.WIDE.U32 R8, R11, 0x4, R8 ;  /* 0x000000040b087825 */ /* 0x001fca00078e0008 */
[----:B------:R1:W-:Y:S02]  /*1030*/  STG.E desc[UR4][R8.64], R3 ;  /* 0x0000000308007986 */ /* 0x0003e4000c101904 */
.L_x_6188:
        /* <DEDUP_REMOVED lines=8> */
.L_x_6189:
[----:B------:R-:W-:Y:S05]  /*10c0*/  BSYNC.RELIABLE B1 ;  /* 0x0000000000017941 */ /* 0x000fea0003800100 */
.L_x_6185:
[----:B------:R-:W-:-:S13]  /*10d0*/  ISETP.GE.U32.AND P0, PT, R19, R16, PT ;  /* 0x000000101300720c */ /* 0x000fda0003f06070 */
[----:B--2---:R-:W2:Y:S01]  /*10e0*/  @!P0 LDC.64 R2, c[0x0][0x398] ;  /* 0x0000e600ff028b82 */ /* 0x004ea20000000a00 */
[----:B01----:R-:W-:Y:S01]  /*10f0*/  @!P0 IMAD.IADD R9, R0, 0x1, R19 ;  /* 0x0000000100098824 */ /* 0x003fe200078e0213 */
[----:B------:R-:W-:-:S03]  /*1100*/  @!P0 IADD3 R19, PT, PT, R19, 0x80, RZ ;  /* 0x0000008013138810 */ /* 0x000fc60007ffe0ff */
[----:B--2---:R-:W-:-:S05]  /*1110*/  @!P0 IMAD.WIDE.U32 R2, R9, 0x4, R2 ;  /* 0x0000000409028825 */ /* 0x004fca00078e0002 */
[----:B------:R2:W-:Y:S02]  /*1120*/  @!P0 STG.E desc[UR4][R2.64], R7 ;  /* 0x0000000702008986 */ /* 0x0005e4000c101904 */
.L_x_6190:
[----:B------:R-:W-:Y:S05]  /*1130*/  BSYNC.RECONVERGENT B0 ;  /* 0x0000000000007941 */ /* 0x000fea0003800200 */
.L_x_6184:
        /* <DEDUP_REMOVED lines=8> */
.L_x_6151:
[----:B------:R-:W0:Y:S01]  /*11c0*/  S2R R2, SR_TID.X ;  /* 0x0000000000027919 */ /* 0x000e220000002100 */
[----:B------:R-:W1:Y:S01]  /*11d0*/  LDC.64 R4, c[0x0][0x3a0] ;  /* 0x0000e800ff047b82 */ /* 0x000e620000000a00 */
[----:B------:R-:W2:Y:S01]  /*11e0*/  LDCU UR6, c[0x0][0x388] ;  /* 0x00007100ff0677ac */ /* 0x000ea20008000800 */
[----:B-1----:R-:W-:-:S04]  /*11f0*/  IMAD.WIDE.U32 R4, R0, 0x4, R4 ;  /* 0x0000000400047825 */ /* 0x002fc800078e0004 */
[----:B0-----:R-:W-:-:S06]  /*1200*/  IMAD.WIDE.U32 R4, R2, 0x20, R4 ;  /* 0x0000002002047825 */ /* 0x001fcc00078e0004 */
[----:B------:R-:W2:Y:S01]  /*1210*/  LDG.E.ENL2.256 R4, R8, desc[UR4][R4.64] ;  /* 0xfe0000040408797e */ /* 0x000ea20008121904 */
[----:B------:R-:W-:Y:S01]  /*1220*/  BSSY.RECONVERGENT B0, `(.L_x_6191) ;  /* 0x0000008000007945 */ /* 0x000fe20003800200 */
[----:B------:R-:W-:Y:S01]  /*1230*/  IMAD.U32 R3, RZ, RZ, UR7 ;  /* 0x00000007ff037e24 */ /* 0x000fe2000f8e00ff */
[----:B--2---:R-:W-:-:S13]  /*1240*/  FSETP.GEU.FTZ.AND P0, PT, R8, UR6, PT ;  /* 0x0000000608007c0b */ /* 0x004fda000bf1e000 */
[----:B------:R-:W-:Y:S05]  /*1250*/  @!P0 BRA `(.L_x_6192) ;  /* 0x0000000000108947 */ /* 0x000fea0003800000 */
[----:B------:R-:W0:Y:S01]  /*1260*/  LDCU UR8, c[0x0][0x38c] ;  /* 0x00007180ff0877ac */ /* 0x000e220008000800 */
[----:B------:R-:W-:Y:S02]  /*1270*/  MOV R3, R8 ;  /* 0x0000000800037202 */ /* 0x000fe40000000f00 */
[----:B0-----:R-:W-:-:S13]  /*1280*/  FSETP.GT.FTZ.AND P0, PT, R8, UR8, PT ;  /* 0x0000000808007c0b */ /* 0x001fda000bf14000 */
[----:B------:R-:W0:Y:S02]  /*1290*/  @P0 LDC R3, c[0x0][0x38c] ;  /* 0x0000e300ff030b82 */ /* 0x000e240000000800 */
.L_x_6192:
[----:B------:R-:W-:Y:S05]  /*12a0*/  BSYNC.RECONVERGENT B0 ;  /* 0x0000000000007941 */ /* 0x000fea0003800200 */
.L_x_6191:
        /* <DEDUP_REMOVED lines=10> */
.L_x_6194:
[----:B------:R-:W-:Y:S05]  /*1350*/  BSYNC.RECONVERGENT B0 ;  /* 0x0000000000007941 */ /* 0x000fea0003800200 */
.L_x_6193:
        /* <DEDUP_REMOVED lines=10> */
.L_x_6196:
[----:B------:R-:W-:Y:S05]  /*1400*/  BSYNC.RECONVERGENT B0 ;  /* 0x0000000000007941 */ /* 0x000fea0003800200 */
.L_x_6195:
        /* <DEDUP_REMOVED lines=10> */
.L_x_6198:
[----:B------:R-:W-:Y:S05]  /*14b0*/  BSYNC.RECONVERGENT B0 ;  /* 0x0000000000007941 */ /* 0x000fea0003800200 */
.L_x_6197:
        /* <DEDUP_REMOVED lines=18> */
.L_x_6200:
[----:B------:R-:W-:Y:S05]  /*15e0*/  BSYNC.RECONVERGENT B0 ;  /* 0x0000000000007941 */ /* 0x000fea0003800200 */
.L_x_6199:
        /* <DEDUP_REMOVED lines=10> */
.L_x_6202:
[----:B------:R-:W-:Y:S05]  /*1690*/  BSYNC.RECONVERGENT B0 ;  /* 0x0000000000007941 */ /* 0x000fea0003800200 */
.L_x_6201:
        /* <DEDUP_REMOVED lines=10> */
.L_x_6204:
[----:B------:R-:W-:Y:S05]  /*1740*/  BSYNC.RECONVERGENT B0 ;  /* 0x0000000000007941 */ /* 0x000fea0003800200 */
.L_x_6203:
        /* <DEDUP_REMOVED lines=9> */
.L_x_6206:
[----:B------:R-:W-:Y:S05]  /*17e0*/  BSYNC.RECONVERGENT B0 ;  /* 0x0000000000007941 */ /* 0x000fea0003800200 */
.L_x_6205:
        /* <DEDUP_REMOVED lines=18> */
[----:B----4-:R-:W-:Y:S01]  /*1910*/  FMUL.FTZ R8, R15, 0.69314718246459960938 ;  /* 0x3f3172180f087820 */ /* 0x010fe20000410000 */
[----:B0-----:R-:W-:Y:S01]  /*1920*/  FMUL.FTZ R10, R14, 0.69314718246459960938 ;  /* 0x3f3172180e0a7820 */ /* 0x001fe20000410000 */
[----:B-1----:R-:W-:-:S05]  /*1930*/  FMUL.FTZ R11, R18, 0.69314718246459960938 ;  /* 0x3f317218120b7820 */ /* 0x002fca0000410000 */
[----:B------:R-:W-:Y:S01]  /*1940*/  STG.E.ENL2.256 desc[UR4][R12.64], R4, R8 ;  /* 0xf80000040c08797f */ /* 0x000fe2000f121804 */
[----:B------:R-:W-:Y:S05]  /*1950*/  EXIT ;  /* 0x000000000000794d */ /* 0x000fea0003800000 */
.L_x_6207:
        /* <DEDUP_REMOVED lines=10> */
.L_x_11362:


//--------------------- .text._ZN2at6native18elementwise_kernelILi128ELi4EZNS0_15gpu_kernel_implIZZZNS0_17logit_kernel_cudaERNS_18TensorIteratorBaseERKN3c106ScalarEENKUlvE_clEvENKUlvE0_clEvEUlfE_EEvS4_RKT_EUliE_EEviT1_ --------------------------
	.section	.text._ZN2at6native18elementwise_kernelILi128ELi4EZNS0_15gpu_kernel_implIZZZNS0_17logit_kernel_cudaERNS_18TensorIteratorBaseERKN3c106ScalarEENKUlvE_clEvENKUlvE0_clEvEUlfE_EEvS4_RKT_EUliE_EEviT1_,"ax",@progbits
	.align	128
        .global         _ZN2at6native18elementwise_kernelILi128ELi4EZNS0_15gpu_kernel_implIZZZNS0_17logit_kernel_cudaERNS_18TensorIteratorBaseERKN3c106ScalarEENKUlvE_clEvENKUlvE0_clEvEUlfE_EEvS4_RKT_EUliE_EEviT1_
        .type           _ZN2at6native18elementwise_kernelILi128ELi4EZNS0_15gpu_kernel_implIZZZNS0_17logit_kernel_cudaERNS_18TensorIteratorBaseERKN3c106ScalarEENKUlvE_clEvENKUlvE0_clEvEUlfE_EEvS4_RKT_EUliE_EEviT1_,@function
        .size           _ZN2at6native18elementwise_kernelILi128ELi4EZNS0_15gpu_kernel_implIZZZNS0_17logit_kernel_cudaERNS_18TensorIteratorBaseERKN3c106ScalarEENKUlvE_clEvENKUlvE0_clEvEUlfE_EEvS4_RKT_EUliE_EEviT1_,(.L_x_11363 - _ZN2at6native18elementwise_kernelILi128ELi4EZNS0_15gpu_kernel_implIZZZNS0_17logit_kernel_cudaERNS_18TensorIteratorBaseERKN3c106ScalarEENKUlvE_clEvENKUlvE0_clEvEUlfE_EEvS4_RKT_EUliE_EEviT1_)
        .other          _ZN2at6native18elementwise_kernelILi128ELi4EZNS0_15gpu_kernel_implIZZZNS0_17logit_kernel_cudaERNS_18TensorIteratorBaseERKN3c106ScalarEENKUlvE_clEvENKUlvE0_clEvEUlfE_EEvS4_RKT_EUliE_EEviT1_,@"STO_CUDA_ENTRY STV_DEFAULT"
_ZN2at6native18elementwise_kernelILi128ELi4EZNS0_15gpu_kernel_implIZZZNS0_17logit_kernel_cudaERNS_18TensorIteratorBaseERKN3c106ScalarEENKUlvE_clEvENKUlvE0_clEvEUlfE_EEvS4_RKT_EUliE_EEviT1_:
.text._ZN2at6native18elementwise_kernelILi128ELi4EZNS0_15gpu_kernel_implIZZZNS0_17logit_kernel_cudaERNS_18TensorIteratorBaseERKN3c106ScalarEENKUlvE_clEvENKUlvE0_clEvEUlfE_EEvS4_RKT_EUliE_EEviT1_:
        /* <DEDUP_REMOVED lines=319> */
.L_x_6210:
        /* <DEDUP_REMOVED lines=18> */
.L_x_6215:
[----:B------:R-:W2:Y:S02]  /*1510*/  LDG.E.U8 R0, desc[UR36][R2.64] ;  /* 0x0000002402007981 */ /* 0x000ea4000c1e1100 */
[----:B--2---:R-:W-:Y:S01]  /*1520*/  I2FP.F32.U32 R0, R0 ;  /* 0x0000000000007245 */ /* 0x004fe20000201000 */
[----:B------:R-:W-:Y:S06]  /*1530*/  BRA `(.L_x_6217) ;  /* 0x0000000c00247947 */ /* 0x000fec0003800000 */
.L_x_6214:
        /* <DEDUP_REMOVED lines=9> */
.L_x_6219:
[----:B------:R-:W2:Y:S02]  /*15d0*/  LDG.E R0, desc[UR36][R2.64] ;  /* 0x0000002402007981 */ /* 0x000ea4000c1e1900 */
[----:B--2---:R-:W-:Y:S01]  /*15e0*/  I2FP.F32.S32 R0, R0 ;  /* 0x0000000000007245 */ /* 0x004fe20000201400 */
[----:B------:R-:W-:Y:S06]  /*15f0*/  BRA `(.L_x_6217) ;  /* 0x0000000800f47947 */ /* 0x000fec0003800000 */
.L_x_6218:
[----:B------:R-:W2:Y:S02]  /*1600*/  LDG.E.U16 R0, desc[UR36][R2.64] ;  /* 0x0000002402007981 */ /* 0x000ea4000c1e1500 */
[----:B--2---:R-:W0:Y:S01]  /*1610*/  I2F.S16 R0, R0 ;  /* 0x0000000000007306 */ /* 0x004e220000101400 */
[----:B------:R-:W-:Y:S05]  /*1620*/  BRA `(.L_x_6217) ;  /* 0x0000000800e87947 */ /* 0x000fea0003800000 */
.L_x_6213:
        /* <DEDUP_REMOVED lines=8> */
.L_x_6221:
[----:B------:R-:W2:Y:S02]  /*16b0*/  LDG.E.U16 R0, desc[UR36][R2.64] ;  /* 0x0000002402007981 */ /* 0x000ea4000c1e1500 */
[----:B--2---:R-:W-:Y:S01]  /*16c0*/  HADD2.F32 R0, -RZ, R0.H0_H0 ;  /* 0x20000000ff007230 */ /* 0x004fe20000004100 */
[----:B------:R-:W-:Y:S06]  /*16d0*/  BRA `(.L_x_6217) ;  /* 0x0000000800bc7947 */ /* 0x000fec0003800000 */
.L_x_6220:
        /* <DEDUP_REMOVED lines=8> */
.L_x_6223:
[----:B------:R-:W2:Y:S02]  /*1760*/  LDG.E.U16 R0, desc[UR36][R2.64] ;  /* 0x0000002402007981 */ /* 0x000ea4000c1e1500 */
[----:B--2---:R-:W-:Y:S01]  /*1770*/  HADD2.F32 R0, -RZ, R0.H0_H0 ;  /* 0x20000000ff007230 */ /* 0x004fe20000004100 */
[----:B------:R-:W-:Y:S06]  /*1780*/  BRA `(.L_x_6217) ;  /* 0x0000000800907947 */ /* 0x000fec0003800000 */
.L_x_6222:
[----:B------:R-:W2:Y:S01]  /*1790*/  LDG.E.64 R2, desc[UR36][R2.64] ;  /* 0x0000002402027981 */ /* 0x000ea2000c1e1b00 */
[----:B------:R-:W-:Y:S01]  /*17a0*/  UMOV UR4, 0xf0000000 ;  /* 0xf000000000047882 */ /* 0x000fe20000000000 */
[----:B------:R-:W-:Y:S01]  /*17b0*/  UMOV UR5, 0x380fffff ;  /* 0x380fffff00057882 */ /* 0x000fe20000000000 */
[----:B--2---:R-:W0:Y:S01]  /*17c0*/  F2F.F32.F64 R0, R2 ;  /* 0x0000000200007310 */ /* 0x004e220000301000 */
[----:B------:R-:W-:-:S14]  /*17d0*/  DSETP.GEU.AND P0, PT, |R2|, UR4, PT ;  /* 0x0000000402007e2a */ /* 0x000fdc000bf0e200 */
[----:B0-----:R-:W-:Y:S01]  /*17e0*/  @!P0 FMUL R0, R0, 1.175494350822287508e-38 ;  /* 0x0080000000008820 */ /* 0x001fe20000400000 */
[----:B------:R-:W-:Y:S06]  /*17f0*/  BRA `(.L_x_6217) ;  /* 0x0000000800747947 */ /* 0x000fec0003800000 */
.L_x_6212:
        /* <DEDUP_REMOVED lines=12> */
.L_x_6226:
[----:B------:R-:W2:Y:S01]  /*18c0*/  LDG.E.64 R2, desc[UR36][R2.64] ;  /* 0x0000002402027981 */ /* 0x000ea2000c1e1b00 */
[----:B------:R-:W-:Y:S01]  /*18d0*/  UMOV UR4, 0xf0000000 ;  /* 0xf000000000047882 */ /* 0x000fe20000000000 */
[----:B------:R-:W-:Y:S01]  /*18e0*/  UMOV UR5, 0x380fffff ;  /* 0x380fffff00057882 */ /* 0x000fe20000000000 */
[----:B--2---:R-:W0:Y:S01]  /*18f0*/  F2F.F32.F64 R0, R2 ;  /* 0x0000000200007310 */ /* 0x004e220000301000 */
[----:B------:R-:W-:-:S14]  /*1900*/  DSETP.GEU.AND P0, PT, |R2|, UR4, PT ;  /* 0x0000000402007e2a */ /* 0x000fdc000bf0e200 */
[----:B0-----:R-:W-:Y:S01]  /*1910*/  @!P0 FMUL R0, R0, 1.175494350822287508e-38 ;  /* 0x0080000000008820 */ /* 0x001fe20000400000 */
[----:B------:R-:W-:Y:S06]  /*1920*/  BRA `(.L_x_6217) ;  /* 0x0000000800287947 */ /* 0x000fec0003800000 */
.L_x_6225:
        /* <DEDUP_REMOVED lines=25> */
.L_x_6228:
        /* <DEDUP_REMOVED lines=12> */
.L_x_6227:
[----:B------:R-:W2:Y:S02]  /*1b80*/  LDG.E.U16 R0, desc[UR36][R2.64] ;  /* 0x0000002402007981 */ /* 0x000ea4000c1e1500 */
[----:B--2---:R-:W-:Y:S01]  /*1b90*/  SHF.L.U32 R0, R0, 0x10, RZ ;  /* 0x0000001000007819 */ /* 0x004fe200000006ff */
[----:B------:R-:W-:Y:S06]  /*1ba0*/  BRA `(.L_x_6217) ;  /* 0x0000000400887947 */ /* 0x000fec0003800000 */
.L_x_6224:
        /* <DEDUP_REMOVED lines=11> */
.L_x_6231:
        /* <DEDUP_REMOVED lines=20> */
.L_x_6233:
[----:B------:R-:W-:Y:S05]  /*1da0*/  BSYNC.RECONVERGENT B0 ;  /* 0x0000000000007941 */ /* 0x000fea0003800200 */
.L_x_6232:
[----:B------:R-:W-:Y:S01]  /*1db0*/  IMAD.SHL.U32 R0, R0, 0x100000, RZ ;  /* 0x0010000000007824 */ /* 0x000fe200078e00ff */
[----:B------:R-:W-:-:S04]  /*1dc0*/  LEA R2, R2, 0x3b800000, 0x17 ;  /* 0x3b80000002027811 */ /* 0x000fc800078eb8ff */
[----:B------:R-:W-:Y:S01]  /*1dd0*/  LOP3.LUT R0, R2, R0, R7, 0xfe, !PT ;  /* 0x0000000002007212 */ /* 0x000fe200078efe07 */
[----:B------:R-:W-:Y:S06]  /*1de0*/  BRA `(.L_x_6217) ;  /* 0x0000000000f87947 */ /* 0x000fec0003800000 */
.L_x_6230:
        /* <DEDUP_REMOVED lines=20> */
.L_x_6235:
[----:B------:R-:W-:Y:S05]  /*1f30*/  BSYNC.RECONVERGENT B0 ;  /* 0x0000000000007941 */ /* 0x000fea0003800200 */
.L_x_6234:
[----:B------:R-:W-:Y:S01]  /*1f40*/  IMAD.SHL.U32 R0, R0, 0x200000, RZ ;  /* 0x0020000000007824 */ /* 0x000fe200078e00ff */
[----:B------:R-:W-:-:S04]  /*1f50*/  LEA R2, R2, 0x37800000, 0x17 ;  /* 0x3780000002027811 */ /* 0x000fc800078eb8ff */
[----:B------:R-:W-:Y:S01]  /*1f60*/  LOP3.LUT R0, R2, R0, R7, 0xfe, !PT ;  /* 0x0000000002007212 */ /* 0x000fe200078efe07 */
[----:B------:R-:W-:Y:S06]  /*1f70*/  BRA `(.L_x_6217) ;  /* 0x0000000000947947 */ /* 0x000fec0003800000 */
.L_x_6229:
[----:B------:R-:W-:-:S09]  /*1f80*/  UISETP.NE.AND UP0, UPT, UR4, 0x1c, UPT ;  /* 0x0000001c0400788c */ /* 0x000fd2000bf05270 */
[----:B------:R-:W-:Y:S05]  /*1f90*/  BRA.U !UP0, `(.L_x_6236) ;  /* 0x0000000108847547 */ /* 0x000fea000b800000 */
[----:B------:R-:W-:-:S09]  /*1fa0*/  UISETP.NE.AND UP0, UPT, UR4, 0x1d, UPT ;  /* 0x0000001d0400788c */ /* 0x000fd2000bf05270 */
[----:B------:R-:W-:Y:S05]  /*1fb0*/  BRA.U !UP0, `(.L_x_6237) ;  /* 0x0000000108707547 */ /* 0x000fea000b800000 */
[----:B------:R-:W-:-:S09]  /*1fc0*/  UISETP.NE.AND UP0, UPT, UR4, 0x2c, UPT ;  /* 0x0000002c0400788c */ /* 0x000fd2000bf05270 */
[----:B------:R-:W-:Y:S05]  /*1fd0*/  BRA.U !UP0, `(.L_x_6238) ;  /* 0x0000000108487547 */ /* 0x000fea000b800000 */
.L_x_6216:
        /* <DEDUP_REMOVED lines=16> */
.L_x_6239:
[----:B------:R-:W-:Y:S01]  /*20e0*/  IMAD.MOV.U32 R0, RZ, RZ, RZ ;  /* 0x000000ffff007224 */ /* 0x000fe200078e00ff */
[----:B------:R-:W-:Y:S06]  /*20f0*/  BRA `(.L_x_6217) ;  /* 0x0000000000347947 */ /* 0x000fec0003800000 */
.L_x_6238:
        /* <DEDUP_REMOVED lines=8> */
.L_x_6237:
[----:B------:R-:W2:Y:S02]  /*2180*/  LDG.E.64 R2, desc[UR36][R2.64] ;  /* 0x0000002402027981 */ /* 0x000ea4000c1e1b00 */
[----:B--2---:R0:W1:Y:S01]  /*2190*/  I2F.U64 R0, R2 ;  /* 0x0000000200007312 */ /* 0x0040620000301000 */
[----:B------:R-:W-:Y:S05]  /*21a0*/  BRA `(.L_x_6217) ;  /* 0x0000000000087947 */ /* 0x000fea0003800000 */
.L_x_6236:
[----:B------:R-:W2:Y:S02]  /*21b0*/  LDG.E R0, desc[UR36][R2.64] ;  /* 0x0000002402007981 */ /* 0x000ea4000c1e1900 */
[----:B--2---:R-:W-:-:S07]  /*21c0*/  I2FP.F32.U32 R0, R0 ;  /* 0x0000000000007245 */ /* 0x004fce0000201000 */
.L_x_6217:
[----:B------:R-:W-:Y:S05]  /*21d0*/  BSYNC.RECONVERGENT B6 ;  /* 0x0000000000067941 */ /* 0x000fea0003800200 */
.L_x_6211:
[----:B01---5:R-:W-:Y:S01]  /*21e0*/  FADD.FTZ R5, -R0, 1 ;  /* 0x3f80000000057421 */ /* 0x023fe20000010100 */
[----:B------:R-:W2:Y:S01]  /*21f0*/  LDCU.64 UR6, c[0x0][0x580] ;  /* 0x0000b000ff0677ac */ /* 0x000ea20008000a00 */
[----:B------:R-:W-:-:S04]  /*2200*/  UPRMT UR4, UR42, 0x9910, URZ ;  /* 0x000099102a047896 */ /* 0x000fc800080000ff */
[----:B------:R-:W0:Y:S01]  /*2210*/  MUFU.RCP R5, R5 ;  /* 0x0000000500057308 */ /* 0x000e220000001000 */
[----:B------:R-:W-:Y:S01]  /*2220*/  UISETP.GT.AND UP0, UPT, UR4, 0x9, UPT ;  /* 0x000000090400788c */ /* 0x000fe2000bf04270 */
[----:B--234-:R-:W-:Y:S01]  /*2230*/  IADD3 R2, P0, PT, R16, UR6, RZ ;  /* 0x0000000610027c10 */ /* 0x01cfe2000ff1e0ff */
[----:B0-----:R-:W-:-:S03]  /*2240*/  FMUL.FTZ R0, R5, R0 ;  /* 0x0000000005007220 */ /* 0x001fc60000410000 */
[----:B------:R-:W-:-:S03]  /*2250*/  IADD3.X R3, PT, PT, RZ, UR7, RZ, P0, !PT ;  /* 0x00000007ff037c10 */ /* 0x000fc600087fe4ff */
        /* <DEDUP_REMOVED lines=14> */
.L_x_6243:
[----:B------:R-:W0:Y:S02]  /*2340*/  F2I.S64.TRUNC R4, R4 ;  /* 0x0000000400047311 */ /* 0x000e24000020d900 */
[----:B0-----:R-:W-:-:S05]  /*2350*/  IMAD.MOV.U32 R7, RZ, RZ, R4 ;  /* 0x000000ffff077224 */ /* 0x001fca00078e0004 */
[----:B------:R0:W-:Y:S01]  /*2360*/  STG.E.U8 desc[UR36][R2.64], R7 ;  /* 0x0000000702007986 */ /* 0x0001e2000c101124 */
[----:B------:R-:W-:Y:S05]  /*2370*/  BRA `(.L_x_6245) ;  /* 0x0000000c002c7947 */ /* 0x000fea0003800000 */
.L_x_6242:
        /* <DEDUP_REMOVED lines=9> */
.L_x_6247:
[----:B------:R-:W0:Y:S02]  /*2410*/  F2I.FTZ.TRUNC.NTZ R5, R4 ;  /* 0x0000000400057305 */ /* 0x000e24000021f100 */
[----:B0-----:R0:W-:Y:S01]  /*2420*/  STG.E desc[UR36][R2.64], R5 ;  /* 0x0000000502007986 */ /* 0x0011e2000c101924 */
[----:B------:R-:W-:Y:S05]  /*2430*/  BRA `(.L_x_6245) ;  /* 0x0000000800fc7947 */ /* 0x000fea0003800000 */
.L_x_6246:
[----:B------:R-:W0:Y:S02]  /*2440*/  F2I.FTZ.TRUNC.NTZ R5, R4 ;  /* 0x0000000400057305 */ /* 0x000e24000021f100 */
[----:B0-----:R0:W-:Y:S01]  /*2450*/  STG.E.U16 desc[UR36][R2.64], R5 ;  /* 0x0000000502007986 */ /* 0x0011e2000c101524 */
[----:B------:R-:W-:Y:S05]  /*2460*/  BRA `(.L_x_6245) ;  /* 0x0000000800f07947 */ /* 0x000fea0003800000 */
.L_x_6241:
        /* <DEDUP_REMOVED lines=8> */
.L_x_6249:
[----:B------:R-:W-:-:S05]  /*24f0*/  F2FP.F16.F32.PACK_AB R4, RZ, R4 ;  /* 0x00000004ff04723e */ /* 0x000fca00000000ff */
[----:B------:R0:W-:Y:S01]  /*2500*/  STG.E.U16 desc[UR36][R2.64], R4 ;  /* 0x0000000402007986 */ /* 0x0001e2000c101524 */
[----:B------:R-:W-:Y:S05]  /*2510*/  BRA `(.L_x_6245) ;  /* 0x0000000800c47947 */ /* 0x000fea0003800000 */
.L_x_6248:
        /* <DEDUP_REMOVED lines=9> */
.L_x_6251:
[----:B------:R-:W-:-:S04]  /*25b0*/  F2FP.F16.F32.PACK_AB R5, RZ, R4 ;  /* 0x00000004ff05723e */ /* 0x000fc800000000ff */
[----:B------:R-:W-:-:S05]  /*25c0*/  PRMT R5, R5, 0x5410, RZ ;  /* 0x0000541005057816 */ /* 0x000fca00000000ff */
[----:B------:R0:W-:Y:S01]  /*25d0*/  STG.E desc[UR36][R2.64], R5 ;  /* 0x0000000502007986 */ /* 0x0001e2000c101924 */
[----:B------:R-:W-:Y:S05]  /*25e0*/  BRA `(.L_x_6245) ;  /* 0x0000000800907947 */ /* 0x000fea0003800000 */
.L_x_6250:
[----:B------:R-:W-:-:S06]  /*25f0*/  FMUL.FTZ R4, R4, 1 ;  /* 0x3f80000004047820 */ /* 0x000fcc0000410000 */
[----:B------:R-:W0:Y:S02]  /*2600*/  F2F.F64.F32 R4, R4 ;  /* 0x0000000400047310 */ /* 0x000e240000201800 */
[----:B0-----:R0:W-:Y:S01]  /*2610*/  STG.E.64 desc[UR36][R2.64], R4 ;  /* 0x0000000402007986 */ /* 0x0011e2000c101b24 */
[----:B------:R-:W-:Y:S05]  /*2620*/  BRA `(.L_x_6245) ;  /* 0x0000000800807947 */ /* 0x000fea0003800000 */
.L_x_6240:
        /* <DEDUP_REMOVED lines=12> */
.L_x_6254:
[----:B------:R-:W-:Y:S01]  /*26f0*/  FMUL.FTZ R4, R4, 1 ;  /* 0x3f80000004047820 */ /* 0x000fe20000410000 */
[----:B------:R-:W-:-:S05]  /*2700*/  CS2R R6, SRZ ;  /* 0x0000000000067805 */ /* 0x000fca000001ff00 */
[----:B------:R-:W0:Y:S02]  /*2710*/  F2F.F64.F32 R4, R4 ;  /* 0x0000000400047310 */ /* 0x000e240000201800 */
[----:B0-----:R0:W-:Y:S01]  /*2720*/  STG.E.128 desc[UR36][R2.64], R4 ;  /* 0x0000000402007986 */ /* 0x0011e2000c101d24 */
[----:B------:R-:W-:Y:S05]  /*2730*/  BRA `(.L_x_6245) ;  /* 0x00000008003c7947 */ /* 0x000fea0003800000 */
.L_x_6253:
        /* <DEDUP_REMOVED lines=18> */
.L_x_6258:
[----:B------:R-:W-:Y:S05]  /*2860*/  BSYNC.RECONVERGENT B0 ;  /* 0x0000000000007941 */ /* 0x000fea0003800200 */
.L_x_6257:
[----:B------:R-:W-:-:S05]  /*2870*/  LOP3.LUT R7, R0, 0x80, R7, 0xf8, !PT ;  /* 0x0000008000077812 */ /* 0x000fca00078ef807 */
[----:B------:R0:W-:Y:S01]  /*2880*/  STG.E.U8 desc[UR36][R2.64], R7 ;  /* 0x0000000702007986 */ /* 0x0001e2000c101124 */
[----:B------:R-:W-:Y:S05]  /*2890*/  BRA `(.L_x_6245) ;  /* 0x0000000400e47947 */ /* 0x000fea0003800000 */
.L_x_6256:
        /* <DEDUP_REMOVED lines=14> */
.L_x_6260:
[----:B------:R-:W-:Y:S05]  /*2980*/  BSYNC.RECONVERGENT B0 ;  /* 0x0000000000007941 */ /* 0x000fea0003800200 */
.L_x_6259:
[----:B------:R-:W-:-:S05]  /*2990*/  LOP3.LUT R5, R0, 0x80, R7, 0xf8, !PT ;  /* 0x0000008000057812 */ /* 0x000fca00078ef807 */
[----:B------:R0:W-:Y:S01]  /*29a0*/  STG.E.U8 desc[UR36][R2.64], R5 ;  /* 0x0000000502007986 */ /* 0x0001e2000c101124 */
[----:B------:R-:W-:Y:S05]  /*29b0*/  BRA `(.L_x_6245) ;  /* 0x00000004009c7947 */ /* 0x000fea0003800000 */
.L_x_6255:
[----:B------:R-:W-:-:S05]  /*29c0*/  F2FP.BF16.F32.PACK_AB R4, RZ, R4 ;  /* 0x00000004ff04723e */ /* 0x000fca00000010ff */
[----:B------:R0:W-:Y:S01]  /*29d0*/  STG.E.U16 desc[UR36][R2.64], R4 ;  /* 0x0000000402007986 */ /* 0x0001e2000c101524 */
[----:B------:R-:W-:Y:S05]  /*29e0*/  BRA `(.L_x_6245) ;  /* 0x0000000400907947 */ /* 0x000fea0003800000 */
.L_x_6252:
        /* <DEDUP_REMOVED lines=11> */
.L_x_6263:
        /* <DEDUP_REMOVED lines=12> */
.L_x_6266:
[----:B------:R-:W-:-:S04]  /*2b60*/  SHF.R.U32.HI R0, RZ, 0x14, R4 ;  /* 0x00000014ff007819 */ /* 0x000fc80000011604 */
[----:B------:R-:W-:-:S04]  /*2b70*/  LOP3.LUT R5, R0, 0x1, RZ, 0xc0, !PT ;  /* 0x0000000100057812 */ /* 0x000fc800078ec0ff */
[----:B------:R-:W-:-:S04]  /*2b80*/  IADD3 R0, PT, PT, R4, 0x487ffff, R5 ;  /* 0x0487ffff04007810 */ /* 0x000fc80007ffe005 */
[----:B------:R-:W-:-:S04]  /*2b90*/  SHF.R.U32.HI R0, RZ, 0x14, R0 ;  /* 0x00000014ff007819 */ /* 0x000fc80000011600 */
[----:B------:R-:W-:-:S07]  /*2ba0*/  LOP3.LUT R5, R0, 0xff, RZ, 0xc0, !PT ;  /* 0x000000ff00057812 */ /* 0x000fce00078ec0ff */
.L_x_6267:
[----:B------:R-:W-:-:S04]  /*2bb0*/  SHF.R.U32.HI R4, RZ, 0x18, R4 ;  /* 0x00000018ff047819 */ /* 0x000fc80000011604 */
[----:B------:R-:W-:-:S04]  /*2bc0*/  LOP3.LUT R5, R5, 0x80, R4, 0xf8, !PT ;  /* 0x0000008005057812 */ /* 0x000fc800078ef804 */
[----:B------:R-:W-:-:S07]  /*2bd0*/  PRMT R0, R5, 0x7610, R0 ;  /* 0x0000761005007816 */ /* 0x000fce0000000000 */
.L_x_6265:
[----:B------:R-:W-:Y:S05]  /*2be0*/  BSYNC.RECONVERGENT B0 ;  /* 0x0000000000007941 */ /* 0x000fea0003800200 */
.L_x_6264:
[----:B------:R4:W-:Y:S01]  /*2bf0*/  STG.E.U8 desc[UR36][R2.64], R0 ;  /* 0x0000000002007986 */ /* 0x0009e2000c101124 */
[----:B------:R-:W-:Y:S05]  /*2c00*/  BRA `(.L_x_6245) ;  /* 0x0000000400087947 */ /* 0x000fea0003800000 */
.L_x_6262:
        /* <DEDUP_REMOVED lines=12> */
.L_x_6270:
[----:B------:R-:W-:-:S04]  /*2cd0*/  SHF.R.U32.HI R0, RZ, 0x15, R4 ;  /* 0x00000015ff007819 */ /* 0x000fc80000011604 */
[----:B------:R-:W-:-:S04]  /*2ce0*/  LOP3.LUT R5, R0, 0x1, RZ, 0xc0, !PT ;  /* 0x0000000100057812 */ /* 0x000fc800078ec0ff */
[----:B------:R-:W-:-:S04]  /*2cf0*/  IADD3 R0, PT, PT, R4, 0x88fffff, R5 ;  /* 0x088fffff04007810 */ /* 0x000fc80007ffe005 */
[----:B------:R-:W-:-:S04]  /*2d00*/  SHF.R.U32.HI R0, RZ, 0x15, R0 ;  /* 0x00000015ff007819 */ /* 0x000fc80000011600 */
[----:B------:R-:W-:-:S07]  /*2d10*/  LOP3.LUT R5, R0, 0xff, RZ, 0xc0, !PT ;  /* 0x000000ff00057812 */ /* 0x000fce00078ec0ff */
.L_x_6271:
[----:B------:R-:W-:-:S04]  /*2d20*/  SHF.R.U32.HI R4, RZ, 0x18, R4 ;  /* 0x00000018ff047819 */ /* 0x000fc80000011604 */
[----:B------:R-:W-:-:S04]  /*2d30*/  LOP3.LUT R5, R5, 0x80, R4, 0xf8, !PT ;  /* 0x0000008005057812 */ /* 0x000fc800078ef804 */
[----:B------:R-:W-:-:S07]  /*2d40*/  PRMT R0, R5, 0x7610, R0 ;  /* 0x0000761005007816 */ /* 0x000fce0000000000 */
.L_x_6269:
[----:B------:R-:W-:Y:S05]  /*2d50*/  BSYNC.RECONVERGENT B0 ;  /* 0x0000000000007941 */ /* 0x000fea0003800200 */
.L_x_6268:
[----:B------:R3:W-:Y:S01]  /*2d60*/  STG.E.U8 desc[UR36][R2.64], R0 ;  /* 0x0000000002007986 */ /* 0x0007e2000c101124 */
[----:B------:R-:W-:Y:S05]  /*2d70*/  BRA `(.L_x_6245) ;  /* 0x0000000000ac7947 */ /* 0x000fea0003800000 */
.L_x_6261:
[----:B------:R-:W-:-:S09]  /*2d80*/  UISETP.NE.AND UP0, UPT, UR4, 0x1c, UPT ;  /* 0x0000001c0400788c */ /* 0x000fd2000bf05270 */
[----:B------:R-:W-:Y:S05]  /*2d90*/  BRA.U !UP0, `(.L_x_6272) ;  /* 0x00000001089c7547 */ /* 0x000fea000b800000 */
[----:B------:R-:W-:-:S09]  /*2da0*/  UISETP.NE.AND UP0, UPT, UR4, 0x1d, UPT ;  /* 0x0000001d0400788c */ /* 0x000fd2000bf05270 */
[----:B------:R-:W-:Y:S05]  /*2db0*/  BRA.U !UP0, `(.L_x_6273) ;  /* 0x0000000108887547 */ /* 0x000fea000b800000 */
[----:B------:R-:W-:-:S09]  /*2dc0*/  UISETP.NE.AND UP0, UPT, UR4, 0x2c, UPT ;  /* 0x0000002c0400788c */ /* 0x000fd2000bf05270 */
[----:B------:R-:W-:Y:S05]  /*2dd0*/  BRA.U !UP0, `(.L_x_6274) ;  /* 0x0000000108447547 */ /* 0x000fea000b800000 */
.L_x_6244:
        /* <DEDUP_REMOVED lines=16> */
.L_x_6275:
[----:B------:R-:W-:Y:S05]  /*2ee0*/  BRA `(.L_x_6245) ;  /* 0x0000000000507947 */ /* 0x000fea0003800000 */
.L_x_6274:
        /* <DEDUP_REMOVED lines=15> */
.L_x_6273:
[----:B------:R-:W0:Y:S02]  /*2fe0*/  F2I.U64.TRUNC R4, R4 ;  /* 0x0000000400047311 */ /* 0x000e24000020d800 */
[----:B0-----:R1:W-:Y:S01]  /*2ff0*/  STG.E.64 desc[UR36][R2.64], R4 ;  /* 0x0000000402007986 */ /* 0x0013e2000c101b24 */
[----:B------:R-:W-:Y:S05]  /*3000*/  BRA `(.L_x_6245) ;  /* 0x0000000000087947 */ /* 0x000fea0003800000 */
.L_x_6272:
[----:B------:R-:W0:Y:S02]  /*3010*/  F2I.FTZ.U32.TRUNC.NTZ R5, R4 ;  /* 0x0000000400057305 */ /* 0x000e24000021f000 */
[----:B0-----:R0:W-:Y:S02]  /*3020*/  STG.E desc[UR36][R2.64], R5 ;  /* 0x0000000502007986 */ /* 0x0011e4000c101924 */
.L_x_6245:
[----:B------:R-:W-:-:S07]  /*3030*/  VIADD R17, R17, 0x80 ;  /* 0x0000008011117836 */ /* 0x000fce0000000000 */
.L_x_6209:
[----:B------:R-:W-:Y:S05]  /*3040*/  BSYNC.RECONVERGENT B7 ;  /* 0x0000000000077941 */ /* 0x000fea0003800200 */
.L_x_6208:
[----:B------:R-:W5:Y:S01]  /*3050*/  LDCU UR4, c[0x0][0x380] ;  /* 0x00007000ff0477ac */ /* 0x000f620008000800 */
[----:B------:R-:W-:Y:S01]  /*3060*/  BSSY.RECONVERGENT B7, `(.L_x_6276) ;  /* 0x00002f6000077945 */ /* 0x000fe20003800200 */
[----:B-----5:R-:W-:-:S13]  /*3070*/  ISETP.GE.AND P0, PT, R17, UR4, PT ;  /* 0x0000000411007c0c */ /* 0x020fda000bf06270 */
[----:B------:R-:W-:Y:S05]  /*3080*/  @P0 BRA `(.L_x_6277) ;  /* 0x0000002c00cc0947 */ /* 0x000fea0003800000 */
[----:B------:R-:W5:Y:S01]  /*3090*/  LDCU UR4, c[0x0][0x388] ;  /* 0x00007100ff0477ac */ /* 0x000f620008000800 */
[----:B---34-:R-:W-:Y:S02]  /*30a0*/  HFMA2 R0, -RZ, RZ, 0, 0 ;  /* 0x00000000ff007431 */ /* 0x018fe400000001ff */
[----:B------:R-:W-:Y:S01]  /*30b0*/  IMAD.MOV.U32 R16, RZ, RZ, RZ ;  /* 0x000000ffff107224 */ /* 0x000fe200078e00ff */
[----:B-----5:R-:W-:-:S09]  /*30c0*/  UISETP.NE.AND UP0, UPT, UR4, URZ, UPT ;  /* 0x000000ff0400728c */ /* 0x020fd2000bf05270 */
[----:B------:R-:W-:Y:S05]  /*30d0*/  BRA.U !UP0, `(.L_x_6278) ;  /* 0x0000001108a87547 */ /* 0x000fea000b800000 */
[----:B------:R-:W0:Y:S01]  /*30e0*/  LDCU.64 UR4, c[0x0][0x390] ;  /* 0x00007200ff0477ac */ /* 0x000e220008000a00 */
[----:B------:R-:W-:Y:S01]  /*30f0*/  IMAD.MOV.U32 R16, RZ, RZ, RZ ;  /* 0x000000ffff107224 */ /* 0x000fe200078e00ff */
[----:B------:R-:W3:Y:S01]  /*3100*/  LDCU UR6, c[0x0][0x38c] ;  /* 0x00007180ff0677ac */ /* 0x000ee20008000800 */
[----:B------:R-:W4:Y:S01]  /*3110*/  LDCU.64 UR8, c[0x0][0x4b8] ;  /* 0x00009700ff0877ac */ /* 0x000f220008000a00 */
[----:B------:R-:W-:Y:S01]  /*3120*/  UISETP.NE.AND UP0, UPT, UR40, URZ, UPT ;  /* 0x000000ff2800728c */ /* 0x000fe2000bf05270 */
[----:B012---:R-:W-:-:S05]  /*3130*/  IMAD.HI.U32 R2, R17, UR4, R16 ;  /* 0x0000000411027c27 */ /* 0x007fca000f8e0010 */
[----:B------:R-:W-:-:S04]  /*3140*/  SHF.R.U32.HI R3, RZ, UR5, R2 ;  /* 0x00000005ff037c19 */ /* 0x000fc80008011602 */
[----:B------:R-:W-:-:S05]  /*3150*/  IADD3 R0, PT, PT, -R3, RZ, RZ ;  /* 0x000000ff03007210 */ /* 0x000fca0007ffe1ff */
        /* <DEDUP_REMOVED lines=290> */
.L_x_6278:
        /* <DEDUP_REMOVED lines=18> */
.L_x_6283:
[----:B------:R-:W2:Y:S02]  /*44a0*/  LDG.E.U8 R0, desc[UR36][R2.64] ;  /* 0x0000002402007981 */ /* 0x000ea4000c1e1100 */
[----:B--2---:R-:W-:Y:S01]  /*44b0*/  I2FP.F32.U32 R0, R0 ;  /* 0x0000000000007245 */ /* 0x004fe20000201000 */
[----:B------:R-:W-:Y:S06]  /*44c0*/  BRA `(.L_x_6285) ;  /* 0x0000000c00247947 */ /* 0x000fec0003800000 */
.L_x_6282:
        /* <DEDUP_REMOVED lines=9> */
.L_x_6287:
[----:B------:R-:W2:Y:S02]  /*4560*/  LDG.E R0, desc[UR36][R2.64] ;  /* 0x0000002402007981 */ /* 0x000ea4000c1e1900 */
[----:B--2---:R-:W-:Y:S01]  /*4570*/  I2FP.F32.S32 R0, R0 ;  /* 0x0000000000007245 */ /* 0x004fe20000201400 */
[----:B------:R-:W-:Y:S06]  /*4580*/  BRA `(.L_x_6285) ;  /* 0x0000000800f47947 */ /* 0x000fec0003800000 */
.L_x_6286:
[----:B------:R-:W2:Y:S02]  /*4590*/  LDG.E.U16 R0, desc[UR36][R2.64] ;  /* 0x0000002402007981 */ /* 0x000ea4000c1e1500 */
[----:B--2---:R-:W0:Y:S01]  /*45a0*/  I2F.S16 R0, R0 ;  /* 0x0000000000007306 */ /* 0x004e220000101400 */
[----:B------:R-:W-:Y:S05]  /*45b0*/  BRA `(.L_x_6285) ;  /* 0x0000000800e87947 */ /* 0x000fea0003800000 */
.L_x_6281:
        /* <DEDUP_REMOVED lines=8> */
.L_x_6289:
[----:B------:R-:W2:Y:S02]  /*4640*/  LDG.E.U16 R0, desc[UR36][R2.64] ;  /* 0x0000002402007981 */ /* 0x000ea4000c1e1500 */
[----:B--2---:R-:W-:Y:S01]  /*4650*/  HADD2.F32 R0, -RZ, R0.H0_H0 ;  /* 0x20000000ff007230 */ /* 0x004fe20000004100 */
[----:B------:R-:W-:Y:S06]  /*4660*/  BRA `(.L_x_6285) ;  /* 0x0000000800bc7947 */ /* 0x000fec0003800000 */
.L_x_6288:
        /* <DEDUP_REMOVED lines=8> */
.L_x_6291:
[----:B------:R-:W2:Y:S02]  /*46f0*/  LDG.E.U16 R0, desc[UR36][R2.64] ;  /* 0x0000002402007981 */ /* 0x000ea4000c1e1500 */
[----:B--2---:R-:W-:Y:S01]  /*4700*/  HADD2.F32 R0, -RZ, R0.H0_H0 ;  /* 0x20000000ff007230 */ /* 0x004fe20000004100 */
[----:B------:R-:W-:Y:S06]  /*4710*/  BRA `(.L_x_6285) ;  /* 0x0000000800907947 */ /* 0x000fec0003800000 */
.L_x_6290:
[----:B------:R-:W2:Y:S01]  /*4720*/  LDG.E.64 R2, desc[UR36][R2.64] ;  /* 0x0000002402027981 */ /* 0x000ea2000c1e1b00 */
[----:B------:R-:W-:Y:S01]  /*4730*/  UMOV UR4, 0xf0000000 ;  /* 0xf000000000047882 */ /* 0x000fe20000000000 */
[----:B------:R-:W-:Y:S01]  /*4740*/  UMOV UR5, 0x380fffff ;  /* 0x380fffff00057882 */ /* 0x000fe20000000000 */
[----:B--2---:R-:W0:Y:S01]  /*4750*/  F2F.F32.F64 R0, R2 ;  /* 0x0000000200007310 */ /* 0x004e220000301000 */
[----:B------:R-:W-:-:S14]  /*4760*/  DSETP.GEU.AND P0, PT, |R2|, UR4, PT ;  /* 0x0000000402007e2a */ /* 0x000fdc000bf0e200 */
[----:B0-----:R-:W-:Y:S01]  /*4770*/  @!P0 FMUL R0, R0, 1.175494350822287508e-38 ;  /* 0x0080000000008820 */ /* 0x001fe20000400000 */
[----:B------:R-:W-:Y:S06]  /*4780*/  BRA `(.L_x_6285) ;  /* 0x0000000800747947 */ /* 0x000fec0003800000 */
.L_x_6280:
        /* <DEDUP_REMOVED lines=12> */
.L_x_6294:
[----:B------:R-:W2:Y:S01]  /*4850*/  LDG.E.64 R2, desc[UR36][R2.64] ;  /* 0x0000002402027981 */ /* 0x000ea2000c1e1b00 */
[----:B------:R-:W-:Y:S01]  /*4860*/  UMOV UR4, 0xf0000000 ;  /* 0xf000000000047882 */ /* 0x000fe20000000000 */
[----:B------:R-:W-:Y:S01]  /*4870*/  UMOV UR5, 0x380fffff ;  /* 0x380fffff00057882 */ /* 0x000fe20000000000 */
[----:B--2---:R-:W0:Y:S01]  /*4880*/  F2F.F32.F64 R0, R2 ;  /* 0x0000000200007310 */ /* 0x004e220000301000 */
[----:B------:R-:W-:-:S14]  /*4890*/  DSETP.GEU.AND P0, PT, |R2|, UR4, PT ;  /* 0x0000000402007e2a */ /* 0x000fdc000bf0e200 */
[----:B0-----:R-:W-:Y:S01]  /*48a0*/  @!P0 FMUL R0, R0, 1.175494350822287508e-38 ;  /* 0x0080000000008820 */ /* 0x001fe20000400000 */
[----:B------:R-:W-:Y:S06]  /*48b0*/  BRA `(.L_x_6285) ;  /* 0x0000000800287947 */ /* 0x000fec0003800000 */
.L_x_6293:
        /* <DEDUP_REMOVED lines=25> */
.L_x_6296:
        /* <DEDUP_REMOVED lines=12> */
.L_x_6295:
[----:B------:R-:W2:Y:S02]  /*4b10*/  LDG.E.U16 R0, desc[UR36][R2.64] ;  /* 0x0000002402007981 */ /* 0x000ea4000c1e1500 */
[----:B--2---:R-:W-:Y:S01]  /*4b20*/  IMAD.U32 R0, R0, 0x10000, RZ ;  /* 0x0001000000007824 */ /* 0x004fe200078e00ff */
[----:B------:R-:W-:Y:S06]  /*4b30*/  BRA `(.L_x_6285) ;  /* 0x0000000400887947 */ /* 0x000fec0003800000 */
.L_x_6292:
        /* <DEDUP_REMOVED lines=11> */
.L_x_6299:
        /* <DEDUP_REMOVED lines=20> */
.L_x_6301:
[----:B------:R-:W-:Y:S05]  /*4d30*/  BSYNC.RECONVERGENT B0 ;  /* 0x0000000000007941 */ /* 0x000fea0003800200 */
.L_x_6300:
[----:B------:R-:W-:Y:S01]  /*4d40*/  IMAD.SHL.U32 R0, R0, 0x100000, RZ ;  /* 0x0010000000007824 */ /* 0x000fe200078e00ff */
[----:B------:R-:W-:-:S04]  /*4d50*/  LEA R2, R2, 0x3b800000, 0x17 ;  /* 0x3b80000002027811 */ /* 0x000fc800078eb8ff */
[----:B------:R-:W-:Y:S01]  /*4d60*/  LOP3.LUT R0, R2, R0, R7, 0xfe, !PT ;  /* 0x0000000002007212 */ /* 0x000fe200078efe07 */
[----:B------:R-:W-:Y:S06]  /*4d70*/  BRA `(.L_x_6285) ;  /* 0x0000000000f87947 */ /* 0x000fec0003800000 */
.L_x_6298:
        /* <DEDUP_REMOVED lines=20> */
.L_x_6303:
[----:B------:R-:W-:Y:S05]  /*4ec0*/  BSYNC.RECONVERGENT B0 ;  /* 0x0000000000007941 */ /* 0x000fea0003800200 */
.L_x_6302:
[----:B------:R-:W-:Y:S02]  /*4ed0*/  SHF.L.U32 R0, R0, 0x15, RZ ;  /* 0x0000001500007819 */ /* 0x000fe400000006ff */
[----:B------:R-:W-:-:S04]  /*4ee0*/  LEA R2, R2, 0x37800000, 0x17 ;  /* 0x3780000002027811 */ /* 0x000fc800078eb8ff */
[----:B------:R-:W-:Y:S01]  /*4ef0*/  LOP3.LUT R0, R2, R0, R7, 0xfe, !PT ;  /* 0x0000000002007212 */ /* 0x000fe200078efe07 */
[----:B------:R-:W-:Y:S06]  /*4f00*/  BRA `(.L_x_6285) ;  /* 0x0000000000947947 */ /* 0x000fec0003800000 */
.L_x_6297:
        /* <DEDUP_REMOVED lines=14> */
.L_x_6284:
        /* <DEDUP_REMOVED lines=16> */
.L_x_6306:
[----:B------:R-:W-:Y:S01]  /*50f0*/  IMAD.MOV.U32 R0, RZ, RZ, RZ ;  /* 0x000000ffff007224 */ /* 0x000fe200078e00ff */
[----:B------:R-:W-:Y:S06]  /*5100*/  BRA `(.L_x_6285) ;  /* 0x0000000000147947 */ /* 0x000fec0003800000 */
.L_x_6305:
[----:B------:R-:W2:Y:S02]  /*5110*/  LDG.E.64 R2, desc[UR36][R2.64] ;  /* 0x0000002402027981 */ /* 0x000ea4000c1e1b00 */
[----:B--2---:R0:W1:Y:S01]  /*5120*/  I2F.U64 R0, R2 ;  /* 0x0000000200007312 */ /* 0x0040620000301000 */
[----:B------:R-:W-:Y:S05]  /*5130*/  BRA `(.L_x_6285) ;  /* 0x0000000000087947 */ /* 0x000fea0003800000 */
.L_x_6304:
[----:B------:R-:W2:Y:S02]  /*5140*/  LDG.E R0, desc[UR36][R2.64] ;  /* 0x0000002402007981 */ /* 0x000ea4000c1e1900 */
[----:B--2---:R-:W-:-:S07]  /*5150*/  I2FP.F32.U32 R0, R0 ;  /* 0x0000000000007245 */ /* 0x004fce0000201000 */
.L_x_6285:
[----:B------:R-:W-:Y:S05]  /*5160*/  BSYNC.RECONVERGENT B6 ;  /* 0x0000000000067941 */ /* 0x000fea0003800200 */
.L_x_6279:
[----:B01---5:R-:W-:Y:S01]  /*5170*/  FADD.FTZ R5, -R0, 1 ;  /* 0x3f80000000057421 */ /* 0x023fe20000010100 */
[----:B------:R-:W2:Y:S01]  /*5180*/  LDCU.64 UR6, c[0x0][0x580] ;  /* 0x0000b000ff0677ac */ /* 0x000ea20008000a00 */
[----:B------:R-:W-:-:S04]  /*5190*/  UPRMT UR4, UR42, 0x9910, URZ ;  /* 0x000099102a047896 */ /* 0x000fc800080000ff */
[----:B------:R-:W0:Y:S01]  /*51a0*/  MUFU.RCP R5, R5 ;  /* 0x0000000500057308 */ /* 0x000e220000001000 */
[----:B------:R-:W-:Y:S01]  /*51b0*/  UISETP.GT.AND UP0, UPT, UR4, 0x9, UPT ;  /* 0x000000090400788c */ /* 0x000fe2000bf04270 */
[----:B--234-:R-:W-:Y:S01]  /*51c0*/  IADD3 R2, P0, PT, R16, UR6, RZ ;  /* 0x0000000610027c10 */ /* 0x01cfe2000ff1e0ff */
[----:B0-----:R-:W-:-:S04]  /*51d0*/  FMUL.FTZ R0, R5, R0 ;  /* 0x0000000005007220 */ /* 0x001fc80000410000 */
[----:B------:R-:W-:Y:S02]  /*51e0*/  IMAD.X R3, RZ, RZ, UR7, P0 ;  /* 0x00000007ff037e24 */ /* 0x000fe400080e06ff */
        /* <DEDUP_REMOVED lines=14> */
.L_x_6310:
[----:B------:R-:W0:Y:S02]  /*52d0*/  F2I.S64.TRUNC R4, R4 ;  /* 0x0000000400047311 */ /* 0x000e24000020d900 */
[----:B0-----:R-:W-:-:S05]  /*52e0*/  MOV R7, R4 ;  /* 0x0000000400077202 */ /* 0x001fca0000000f00 */
[----:B------:R3:W-:Y:S01]  /*52f0*/  STG.E.U8 desc[UR36][R2.64], R7 ;  /* 0x0000000702007986 */ /* 0x0007e2000c101124 */
[----:B------:R-:W-:Y:S05]  /*5300*/  BRA `(.L_x_6312) ;  /* 0x0000000c00287947 */ /* 0x000fea0003800000 */
.L_x_6309:
        /* <DEDUP_REMOVED lines=9> */
.L_x_6314:
[----:B------:R-:W0:Y:S02]  /*53a0*/  F2I.FTZ.TRUNC.NTZ R5, R4 ;  /* 0x0000000400057305 */ /* 0x000e24000021f100 */
[----:B0-----:R2:W-:Y:S01]  /*53b0*/  STG.E desc[UR36][R2.64], R5 ;  /* 0x0000000502007986 */ /* 0x0015e2000c101924 */
[----:B------:R-:W-:Y:S05]  /*53c0*/  BRA `(.L_x_6312) ;  /* 0x0000000800f87947 */ /* 0x000fea0003800000 */
.L_x_6313:
[----:B------:R-:W0:Y:S02]  /*53d0*/  F2I.FTZ.TRUNC.NTZ R5, R4 ;  /* 0x0000000400057305 */ /* 0x000e24000021f100 */
[----:B0-----:R0:W-:Y:S01]  /*53e0*/  STG.E.U16 desc[UR36][R2.64], R5 ;  /* 0x0000000502007986 */ /* 0x0011e2000c101524 */
[----:B------:R-:W-:Y:S05]  /*53f0*/  BRA `(.L_x_6312) ;  /* 0x0000000800ec7947 */ /* 0x000fea0003800000 */
.L_x_6308:
        /* <DEDUP_REMOVED lines=8> */
.L_x_6316:
[----:B------:R-:W-:-:S05]  /*5480*/  F2FP.F16.F32.PACK_AB R4, RZ, R4 ;  /* 0x00000004ff04723e */ /* 0x000fca00000000ff */
[----:B------:R0:W-:Y:S01]  /*5490*/  STG.E.U16 desc[UR36][R2.64], R4 ;  /* 0x0000000402007986 */ /* 0x0001e2000c101524 */
[----:B------:R-:W-:Y:S05]  /*54a0*/  BRA `(.L_x_6312) ;  /* 0x0000000800c07947 */ /* 0x000fea0003800000 */
.L_x_6315:
        /* <DEDUP_REMOVED lines=9> */
.L_x_6318:
[----:B------:R-:W-:-:S04]  /*5540*/  F2FP.F16.F32.PACK_AB R5, RZ, R4 ;  /* 0x00000004ff05723e */ /* 0x000fc800000000ff */
[----:B------:R-:W-:-:S05]  /*5550*/  PRMT R5, R5, 0x5410, RZ ;  /* 0x0000541005057816 */ /* 0x000fca00000000ff */
[----:B------:R0:W-:Y:S01]  /*5560*/  STG.E desc[UR36][R2.64], R5 ;  /* 0x0000000502007986 */ /* 0x0001e2000c101924 */
[----:B------:R-:W-:Y:S05]  /*5570*/  BRA `(.L_x_6312) ;  /* 0x00000008008c7947 */ /* 0x000fea0003800000 */
.L_x_6317:
[----:B------:R-:W-:-:S06]  /*5580*/  FMUL.FTZ R4, R4, 1 ;  /* 0x3f80000004047820 */ /* 0x000fcc0000410000 */
[----:B------:R-:W0:Y:S02]  /*5590*/  F2F.F64.F32 R4, R4 ;  /* 0x0000000400047310 */ /* 0x000e240000201800 */
[----:B0-----:R0:W-:Y:S01]  /*55a0*/  STG.E.64 desc[UR36][R2.64], R4 ;  /* 0x0000000402007986 */ /* 0x0011e2000c101b24 */
[----:B------:R-:W-:Y:S05]  /*55b0*/  BRA `(.L_x_6312) ;  /* 0x00000008007c7947 */ /* 0x000fea0003800000 */
.L_x_6307:
        /* <DEDUP_REMOVED lines=13> */
.L_x_6322:
        /* <DEDUP_REMOVED lines=16> */
.L_x_6325:
[----:B------:R-:W-:-:S04]  /*5790*/  SHF.R.U32.HI R4, RZ, 0x18, R4 ;  /* 0x00000018ff047819 */ /* 0x000fc80000011604 */
[----:B------:R-:W-:-:S04]  /*57a0*/  LOP3.LUT R4, R5, 0x80, R4, 0xf8, !PT ;  /* 0x0000008005047812 */ /* 0x000fc800078ef804 */
[----:B------:R-:W-:-:S07]  /*57b0*/  PRMT R0, R4, 0x7610, R0 ;  /* 0x0000761004007816 */ /* 0x000fce0000000000 */
.L_x_6324:
[----:B------:R-:W-:Y:S05]  /*57c0*/  BSYNC.RECONVERGENT B0 ;  /* 0x0000000000007941 */ /* 0x000fea0003800200 */
.L_x_6323:
[----:B------:R0:W-:Y:S01]  /*57d0*/  STG.E.U8 desc[UR36][R2.64], R0 ;  /* 0x0000000002007986 */ /* 0x0001e2000c101124 */
[----:B------:R-:W-:Y:S05]  /*57e0*/  BRA `(.L_x_6312) ;  /* 0x0000000400f07947 */ /* 0x000fea0003800000 */
.L_x_6321:
        /* <DEDUP_REMOVED lines=16> */
.L_x_6328:
[----:B------:R-:W-:-:S04]  /*58f0*/  SHF.R.U32.HI R4, RZ, 0x18, R4 ;  /* 0x00000018ff047819 */ /* 0x000fc80000011604 */
[----:B------:R-:W-:-:S04]  /*5900*/  LOP3.LUT R5, R5, 0x80, R4, 0xf8, !PT ;  /* 0x0000008005057812 */ /* 0x000fc800078ef804 */
[----:B------:R-:W-:-:S07]  /*5910*/  PRMT R0, R5, 0x7610, R0 ;  /* 0x0000761005007816 */ /* 0x000fce0000000000 */
.L_x_6327:
[----:B------:R-:W-:Y:S05]  /*5920*/  BSYNC.RECONVERGENT B0 ;  /* 0x0000000000007941 */ /* 0x000fea0003800200 */
.L_x_6326:
[----:B------:R0:W-:Y:S01]  /*5930*/  STG.E.U8 desc[UR36][R2.64], R0 ;  /* 0x0000000002007986 */ /* 0x0001e2000c101124 */
[----:B------:R-:W-:Y:S05]  /*5940*/  BRA `(.L_x_6312) ;  /* 0x0000000400987947 */ /* 0x000fea0003800000 */
.L_x_6320:
        /* <DEDUP_REMOVED lines=21> */
.L_x_6330:
[----:B------:R-:W0:Y:S02]  /*5aa0*/  F2I.U64.TRUNC R4, R4 ;  /* 0x0000000400047311 */ /* 0x000e24000020d800 */
[----:B0-----:R0:W-:Y:S01]  /*5ab0*/  STG.E.64 desc[UR36][R2.64], R4 ;  /* 0x0000000402007986 */ /* 0x0011e2000c101b24 */
[----:B------:R-:W-:Y:S05]  /*5ac0*/  BRA `(.L_x_6312) ;  /* 0x0000000400387947 */ /* 0x000fea0003800000 */
.L_x_6329:
[----:B------:R-:W0:Y:S02]  /*5ad0*/  F2I.FTZ.U32.TRUNC.NTZ R5, R4 ;  /* 0x0000000400057305 */ /* 0x000e24000021f000 */
[----:B0-----:R0:W-:Y:S01]  /*5ae0*/  STG.E desc[UR36][R2.64], R5 ;  /* 0x0000000502007986 */ /* 0x0011e2000c101924 */
[----:B------:R-:W-:Y:S05]  /*5af0*/  BRA `(.L_x_6312) ;  /* 0x00000004002c7947 */ /* 0x000fea0003800000 */
.L_x_6319:
        /* <DEDUP_REMOVED lines=10> */
.L_x_6332:
[----:B------:R-:W-:Y:S01]  /*5ba0*/  FMUL.FTZ R4, R4, 1 ;  /* 0x3f80000004047820 */ /* 0x000fe20000410000 */
[----:B------:R-:W-:-:S05]  /*5bb0*/  CS2R R6, SRZ ;  /* 0x0000000000067805 */ /* 0x000fca000001ff00 */
[----:B------:R-:W0:Y:S02]  /*5bc0*/  F2F.F64.F32 R4, R4 ;  /* 0x0000000400047310 */ /* 0x000e240000201800 */
[----:B0-----:R0:W-:Y:S01]  /*5bd0*/  STG.E.128 desc[UR36][R2.64], R4 ;  /* 0x0000000402007986 */ /* 0x0011e2000c101d24 */
[----:B------:R-:W-:Y:S05]  /*5be0*/  BRA `(.L_x_6312) ;  /* 0x0000000000f07947 */ /* 0x000fea0003800000 */
.L_x_6331:
[----:B------:R-:W-:-:S09]  /*5bf0*/  UISETP.NE.AND UP0, UPT, UR4, 0xf, UPT ;  /* 0x0000000f0400788c */ /* 0x000fd2000bf05270 */
[----:B------:R-:W-:Y:S05]  /*5c00*/  BRA.U !UP0, `(.L_x_6333) ;  /* 0x0000000108e07547 */ /* 0x000fea000b800000 */
[----:B------:R-:W-:-:S09]  /*5c10*/  UISETP.NE.AND UP0, UPT, UR4, 0x17, UPT ;  /* 0x000000170400788c */ /* 0x000fd2000bf05270 */
[----:B------:R-:W-:Y:S05]  /*5c20*/  BRA.U !UP0, `(.L_x_6334) ;  /* 0x00000001088c7547 */ /* 0x000fea000b800000 */
[----:B------:R-:W-:-:S09]  /*5c30*/  UISETP.NE.AND UP0, UPT, UR4, 0x18, UPT ;  /* 0x000000180400788c */ /* 0x000fd2000bf05270 */
[----:B------:R-:W-:Y:S05]  /*5c40*/  BRA.U !UP0, `(.L_x_6335) ;  /* 0x0000000108447547 */ /* 0x000fea000b800000 */
.L_x_6311:
        /* <DEDUP_REMOVED lines=16> */
.L_x_6336:
[----:B------:R-:W-:Y:S05]  /*5d50*/  BRA `(.L_x_6312) ;  /* 0x0000000000947947 */ /* 0x000fea0003800000 */
.L_x_6335:
        /* <DEDUP_REMOVED lines=12> */
.L_x_6338:
[----:B------:R-:W-:Y:S05]  /*5e20*/  BSYNC.RECONVERGENT B0 ;  /* 0x0000000000007941 */ /* 0x000fea0003800200 */
.L_x_6337:
[----:B------:R-:W-:-:S05]  /*5e30*/  LOP3.LUT R5, R0, 0x80, R7, 0xf8, !PT ;  /* 0x0000008000057812 */ /* 0x000fca00078ef807 */
[----:B------:R0:W-:Y:S01]  /*5e40*/  STG.E.U8 desc[UR36][R2.64], R5 ;  /* 0x0000000502007986 */ /* 0x0001e2000c101124 */
[----:B------:R-:W-:Y:S05]  /*5e50*/  BRA `(.L_x_6312) ;  /* 0x0000000000547947 */ /* 0x000fea0003800000 */
.L_x_6334:
        /* <DEDUP_REMOVED lines=11> */
.L_x_6340:
[----:B------:R-:W-:Y:S02]  /*5f10*/  ISETP.GT.U32.AND P0, PT, R6, 0x7f800000, PT ;  /* 0x7f8000000600780c */ /* 0x000fe40003f04070 */
[----:B------:R-:W-:-:S04]  /*5f20*/  MOV R0, 0x7f ;  /* 0x0000007f00007802 */ /* 0x000fc80000000f00 */
[----:B------:R-:W-:-:S07]  /*5f30*/  SEL R0, R0, 0x7c, P0 ;  /* 0x0000007c00007807 */ /* 0x000fce0000000000 */
.L_x_6341:
[----:B------:R-:W-:Y:S05]  /*5f40*/  BSYNC.RECONVERGENT B0 ;  /* 0x0000000000007941 */ /* 0x000fea0003800200 */
.L_x_6339:
[----:B------:R-:W-:-:S04]  /*5f50*/  SHF.R.U32.HI R5, RZ, 0x18, R4 ;  /* 0x00000018ff057819 */ /* 0x000fc80000011604 */
[----:B------:R-:W-:-:S05]  /*5f60*/  LOP3.LUT R5, R0, 0x80, R5, 0xf8, !PT ;  /* 0x0000008000057812 */ /* 0x000fca00078ef805 */
[----:B------:R0:W-:Y:S01]  /*5f70*/  STG.E.U8 desc[UR36][R2.64], R5 ;  /* 0x0000000502007986 */ /* 0x0001e2000c101124 */
[----:B------:R-:W-:Y:S05]  /*5f80*/  BRA `(.L_x_6312) ;  /* 0x0000000000087947 */ /* 0x000fea0003800000 */
.L_x_6333:
[----:B------:R-:W-:-:S05]  /*5f90*/  F2FP.BF16.F32.PACK_AB R4, RZ, R4 ;  /* 0x00000004ff04723e */ /* 0x000fca00000010ff */
[----:B------:R0:W-:Y:S02]  /*5fa0*/  STG.E.U16 desc[UR36][R2.64], R4 ;  /* 0x0000000402007986 */ /* 0x0001e4000c101524 */
.L_x_6312:
[----:B------:R-:W-:-:S07]  /*5fb0*/  VIADD R17, R17, 0x80 ;  /* 0x0000008011117836 */ /* 0x000fce0000000000 */
.L_x_6277:
[----:B------:R-:W-:Y:S05]  /*5fc0*/  BSYNC.RECONVERGENT B7 ;  /* 0x0000000000077941 */ /* 0x000fea0003800200 */
.L_x_6276:
        /* <DEDUP_REMOVED lines=307> */
.L_x_6344:
[----:B------:R-:W1:Y:S01]  /*7300*/  LDCU.64 UR6, c[0x0][0x588] ;  /* 0x0000b100ff0677ac */ /* 0x000e620008000a00 */
[----:B------:R-:W-:Y:S01]  /*7310*/  BSSY.RECONVERGENT B6, `(.L_x_6345) ;  /* 0x00000dd000067945 */ /* 0x000fe20003800200 */
        /* <DEDUP_REMOVED lines=16> */
.L_x_6349:
[----:B------:R-:W2:Y:S02]  /*7420*/  LDG.E.U8 R0, desc[UR36][R2.64] ;  /* 0x0000002402007981 */ /* 0x000ea4000c1e1100 */
[----:B--2---:R-:W-:Y:S01]  /*7430*/  I2FP.F32.U32 R0, R0 ;  /* 0x0000000000007245 */ /* 0x004fe20000201000 */
[----:B------:R-:W-:Y:S06]  /*7440*/  BRA `(.L_x_6351) ;  /* 0x0000000c00247947 */ /* 0x000fec0003800000 */
.L_x_6348:
        /* <DEDUP_REMOVED lines=9> */
.L_x_6353:
[----:B------:R-:W2:Y:S02]  /*74e0*/  LDG.E R0, desc[UR36][R2.64] ;  /* 0x0000002402007981 */ /* 0x000ea4000c1e1900 */
[----:B--2---:R-:W-:Y:S01]  /*74f0*/  I2FP.F32.S32 R0, R0 ;  /* 0x0000000000007245 */ /* 0x004fe20000201400 */
[----:B------:R-:W-:Y:S06]  /*7500*/  BRA `(.L_x_6351) ;  /* 0x0000000800f47947 */ /* 0x000fec0003800000 */
.L_x_6352:
[----:B------:R-:W2:Y:S02]  /*7510*/  LDG.E.U16 R0, desc[UR36][R2.64] ;  /* 0x0000002402007981 */ /* 0x000ea4000c1e1500 */
[----:B--2---:R-:W2:Y:S01]  /*7520*/  I2F.S16 R0, R0 ;  /* 0x0000000000007306 */ /* 0x004ea20000101400 */
[----:B------:R-:W-:Y:S05]  /*7530*/  BRA `(.L_x_6351) ;  /* 0x0000000800e87947 */ /* 0x000fea0003800000 */
.L_x_6347:
        /* <DEDUP_REMOVED lines=8> */
.L_x_6355:
[----:B------:R-:W2:Y:S02]  /*75c0*/  LDG.E.U16 R0, desc[UR36][R2.64] ;  /* 0x0000002402007981 */ /* 0x000ea4000c1e1500 */
[----:B--2---:R-:W-:Y:S01]  /*75d0*/  HADD2.F32 R0, -RZ, R0.H0_H0 ;  /* 0x20000000ff007230 */ /* 0x004fe20000004100 */
[----:B------:R-:W-:Y:S06]  /*75e0*/  BRA `(.L_x_6351) ;  /* 0x0000000800bc7947 */ /* 0x000fec0003800000 */
.L_x_6354:
        /* <DEDUP_REMOVED lines=8> */
.L_x_6357:
[----:B------:R-:W2:Y:S02]  /*7670*/  LDG.E.U16 R0, desc[UR36][R2.64] ;  /* 0x0000002402007981 */ /* 0x000ea4000c1e1500 */
[----:B--2---:R-:W-:Y:S01]  /*7680*/  HADD2.F32 R0, -RZ, R0.H0_H0 ;  /* 0x20000000ff007230 */ /* 0x004fe20000004100 */
[----:B------:R-:W-:Y:S06]  /*7690*/  BRA `(.L_x_6351) ;  /* 0x0000000800907947 */ /* 0x000fec0003800000 */
.L_x_6356:
[----:B------:R-:W2:Y:S01]  /*76a0*/  LDG.E.64 R2, desc[UR36][R2.64] ;  /* 0x0000002402027981 */ /* 0x000ea2000c1e1b00 */
[----:B------:R-:W-:Y:S01]  /*76b0*/  UMOV UR4, 0xf0000000 ;  /* 0xf000000000047882 */ /* 0x000fe20000000000 */
[----:B------:R-:W-:Y:S01]  /*76c0*/  UMOV UR5, 0x380fffff ;  /* 0x380fffff00057882 */ /* 0x000fe20000000000 */
[----:B--2---:R-:W0:Y:S01]  /*76d0*/  F2F.F32.F64 R0, R2 ;  /* 0x0000000200007310 */ /* 0x004e220000301000 */
[----:B------:R-:W-:-:S14]  /*76e0*/  DSETP.GEU.AND P0, PT, |R2|, UR4, PT ;  /* 0x0000000402007e2a */ /* 0x000fdc000bf0e200 */
[----:B0-----:R-:W-:Y:S01]  /*76f0*/  @!P0 FMUL R0, R0, 1.175494350822287508e-38 ;  /* 0x0080000000008820 */ /* 0x001fe20000400000 */
[----:B------:R-:W-:Y:S06]  /*7700*/  BRA `(.L_x_6351) ;  /* 0x0000000800747947 */ /* 0x000fec0003800000 */
.L_x_6346:
        /* <DEDUP_REMOVED lines=12> */
.L_x_6360:
[----:B------:R-:W2:Y:S01]  /*77d0*/  LDG.E.64 R2, desc[UR36][R2.64] ;  /* 0x0000002402027981 */ /* 0x000ea2000c1e1b00 */
[----:B------:R-:W-:Y:S01]  /*77e0*/  UMOV UR4, 0xf0000000 ;  /* 0xf000000000047882 */ /* 0x000fe20000000000 */
[----:B------:R-:W-:Y:S01]  /*77f0*/  UMOV UR5, 0x380fffff ;  /* 0x380fffff00057882 */ /* 0x000fe20000000000 */
[----:B--2---:R-:W0:Y:S01]  /*7800*/  F2F.F32.F64 R0, R2 ;  /* 0x0000000200007310 */ /* 0x004e220000301000 */
[----:B------:R-:W-:-:S14]  /*7810*/  DSETP.GEU.AND P0, PT, |R2|, UR4, PT ;  /* 0x0000000402007e2a */ /* 0x000fdc000bf0e200 */
[----:B0-----:R-:W-:Y:S01]  /*7820*/  @!P0 FMUL R0, R0, 1.175494350822287508e-38 ;  /* 0x0080000000008820 */ /* 0x001fe20000400000 */
[----:B------:R-:W-:Y:S06]  /*7830*/  BRA `(.L_x_6351) ;  /* 0x0000000800287947 */ /* 0x000fec0003800000 */
.L_x_6359:
        /* <DEDUP_REMOVED lines=25> */
.L_x_6362:
        /* <DEDUP_REMOVED lines=12> */
.L_x_6361:
[----:B------:R-:W2:Y:S02]  /*7a90*/  LDG.E.U16 R0, desc[UR36][R2.64] ;  /* 0x0000002402007981 */ /* 0x000ea4000c1e1500 */
[----:B--2---:R-:W-:Y:S01]  /*7aa0*/  IMAD.U32 R0, R0, 0x10000, RZ ;  /* 0x0001000000007824 */ /* 0x004fe200078e00ff */
[----:B------:R-:W-:Y:S06]  /*7ab0*/  BRA `(.L_x_6351) ;  /* 0x0000000400887947 */ /* 0x000fec0003800000 */
.L_x_6358:
        /* <DEDUP_REMOVED lines=11> */
.L_x_6365:
        /* <DEDUP_REMOVED lines=20> */
.L_x_6367:
[----:B------:R-:W-:Y:S05]  /*7cb0*/  BSYNC.RECONVERGENT B0 ;  /* 0x0000000000007941 */ /* 0x000fea0003800200 */
.L_x_6366:
[----:B------:R-:W-:Y:S02]  /*7cc0*/  SHF.L.U32 R0, R0, 0x14, RZ ;  /* 0x0000001400007819 */ /* 0x000fe400000006ff */
[----:B------:R-:W-:-:S04]  /*7cd0*/  LEA R2, R2, 0x3b800000, 0x17 ;  /* 0x3b80000002027811 */ /* 0x000fc800078eb8ff */
[----:B------:R-:W-:Y:S01]  /*7ce0*/  LOP3.LUT R0, R2, R0, R7, 0xfe, !PT ;  /* 0x0000000002007212 */ /* 0x000fe200078efe07 */
[----:B------:R-:W-:Y:S06]  /*7cf0*/  BRA `(.L_x_6351) ;  /* 0x0000000000f87947 */ /* 0x000fec0003800000 */
.L_x_6364:
        /* <DEDUP_REMOVED lines=20> */
.L_x_6369:
[----:B------:R-:W-:Y:S05]  /*7e40*/  BSYNC.RECONVERGENT B0 ;  /* 0x0000000000007941 */ /* 0x000fea0003800200 */
.L_x_6368:
[----:B------:R-:W-:Y:S01]  /*7e50*/  IMAD.SHL.U32 R0, R0, 0x200000, RZ ;  /* 0x0020000000007824 */ /* 0x000fe200078e00ff */
[----:B------:R-:W-:-:S04]  /*7e60*/  LEA R2, R2, 0x37800000, 0x17 ;  /* 0x3780000002027811 */ /* 0x000fc800078eb8ff */
[----:B------:R-:W-:Y:S01]  /*7e70*/  LOP3.LUT R0, R2, R0, R7, 0xfe, !PT ;  /* 0x0000000002007212 */ /* 0x000fe200078efe07 */
[----:B------:R-:W-:Y:S06]  /*7e80*/  BRA `(.L_x_6351) ;  /* 0x0000000000947947 */ /* 0x000fec0003800000 */
.L_x_6363:
        /* <DEDUP_REMOVED lines=11> */
[----:B------:R-:W-:Y:S02]  /*7f40*/  @!P0 IMAD.MOV.U32 R0, RZ, RZ, 0x7f800001 ;  /* 0x7f800001ff008424 */ /* 0x000fe400078e00ff */
[----:B------:R-:W-:Y:S01]  /*7f50*/  @P0 IMAD.SHL.U32 R0, R2, 0x800000, RZ ;  /* 0x0080000002000824 */ /* 0x000fe200078e00ff */
[----:B------:R-:W-:Y:S06]  /*7f60*/  BRA `(.L_x_6351) ;  /* 0x00000000005c7947 */ /* 0x000fec0003800000 */
.L_x_6350:
        /* <DEDUP_REMOVED lines=16> */
.L_x_6372:
[----:B------:R-:W-:Y:S01]  /*8070*/  MOV R0, RZ ;  /* 0x000000ff00007202 */ /* 0x000fe20000000f00 */
[----:B------:R-:W-:Y:S06]  /*8080*/  BRA `(.L_x_6351) ;  /* 0x0000000000147947 */ /* 0x000fec0003800000 */
.L_x_6371:
[----:B------:R-:W2:Y:S02]  /*8090*/  LDG.E.64 R2, desc[UR36][R2.64] ;  /* 0x0000002402027981 */ /* 0x000ea4000c1e1b00 */
[----:B--2---:R0:W1:Y:S01]  /*80a0*/  I2F.U64 R0, R2 ;  /* 0x0000000200007312 */ /* 0x0040620000301000 */
[----:B------:R-:W-:Y:S05]  /*80b0*/  BRA `(.L_x_6351) ;  /* 0x0000000000087947 */ /* 0x000fea0003800000 */
.L_x_6370:
[----:B------:R-:W2:Y:S02]  /*80c0*/  LDG.E R0, desc[UR36][R2.64] ;  /* 0x0000002402007981 */ /* 0x000ea4000c1e1900 */
[----:B--2---:R-:W-:-:S07]  /*80d0*/  I2FP.F32.U32 R0, R0 ;  /* 0x0000000000007245 */ /* 0x004fce0000201000 */
.L_x_6351:
[----:B------:R-:W-:Y:S05]  /*80e0*/  BSYNC.RECONVERGENT B6 ;  /* 0x0000000000067941 */ /* 0x000fea0003800200 */
.L_x_6345:
[----:B-12-45:R-:W-:Y:S01]  /*80f0*/  FADD.FTZ R5, -R0, 1 ;  /* 0x3f80000000057421 */ /* 0x036fe20000010100 */
[----:B------:R-:W0:Y:S01]  /*8100*/  LDCU.64 UR6, c[0x0][0x580] ;  /* 0x0000b000ff0677ac */ /* 0x000e220008000a00 */
[----:B------:R-:W-:-:S04]  /*8110*/  UPRMT UR4, UR42, 0x9910, URZ ;  /* 0x000099102a047896 */ /* 0x000fc800080000ff */
[----:B------:R-:W1:Y:S01]  /*8120*/  MUFU.RCP R5, R5 ;  /* 0x0000000500057308 */ /* 0x000e620000001000 */
[----:B------:R-:W-:Y:S01]  /*8130*/  UISETP.GT.AND UP0, UPT, UR4, 0x9, UPT ;  /* 0x000000090400788c */ /* 0x000fe2000bf04270 */
[----:B0--3--:R-:W-:Y:S01]  /*8140*/  IADD3 R2, P0, PT, R16, UR6, RZ ;  /* 0x0000000610027c10 */ /* 0x009fe2000ff1e0ff */
[----:B-1----:R-:W-:-:S04]  /*8150*/  FMUL.FTZ R0, R5, R0 ;  /* 0x0000000005007220 */ /* 0x002fc80000410000 */
        /* <DEDUP_REMOVED lines=15> */
.L_x_6376:
[----:B------:R-:W0:Y:S02]  /*8250*/  F2I.S64.TRUNC R4, R4 ;  /* 0x0000000400047311 */ /* 0x000e24000020d900 */
[----:B0-----:R-:W-:-:S05]  /*8260*/  IMAD.MOV.U32 R7, RZ, RZ, R4 ;  /* 0x000000ffff077224 */ /* 0x001fca00078e0004 */
[----:B------:R0:W-:Y:S01]  /*8270*/  STG.E.U8 desc[UR36][R2.64], R7 ;  /* 0x0000000702007986 */ /* 0x0001e2000c101124 */
[----:B------:R-:W-:Y:S05]  /*8280*/  BRA `(.L_x_6378) ;  /* 0x0000000c00287947 */ /* 0x000fea0003800000 */
.L_x_6375:
        /* <DEDUP_REMOVED lines=9> */
.L_x_6380:
[----:B------:R-:W0:Y:S02]  /*8320*/  F2I.FTZ.TRUNC.NTZ R5, R4 ;  /* 0x0000000400057305 */ /* 0x000e24000021f100 */
[----:B0-----:R0:W-:Y:S01]  /*8330*/  STG.E desc[UR36][R2.64], R5 ;  /* 0x0000000502007986 */ /* 0x0011e2000c101924 */
[----:B------:R-:W-:Y:S05]  /*8340*/  BRA `(.L_x_6378) ;  /* 0x0000000800f87947 */ /* 0x000fea0003800000 */
.L_x_6379:
[----:B------:R-:W0:Y:S02]  /*8350*/  F2I.FTZ.TRUNC.NTZ R5, R4 ;  /* 0x0000000400057305 */ /* 0x000e24000021f100 */
[----:B0-----:R0:W-:Y:S01]  /*8360*/  STG.E.U16 desc[UR36][R2.64], R5 ;  /* 0x0000000502007986 */ /* 0x0011e2000c101524 */
[----:B------:R-:W-:Y:S05]  /*8370*/  BRA `(.L_x_6378) ;  /* 0x0000000800ec7947 */ /* 0x000fea0003800000 */
.L_x_6374:
        /* <DEDUP_REMOVED lines=8> */
.L_x_6382:
[----:B------:R-:W-:-:S05]  /*8400*/  F2FP.F16.F32.PACK_AB R4, RZ, R4 ;  /* 0x00000004ff04723e */ /* 0x000fca00000000ff */
[----:B------:R0:W-:Y:S01]  /*8410*/  STG.E.U16 desc[UR36][R2.64], R4 ;  /* 0x0000000402007986 */ /* 0x0001e2000c101524 */
[----:B------:R-:W-:Y:S05]  /*8420*/  BRA `(.L_x_6378) ;  /* 0x0000000800c07947 */ /* 0x000fea0003800000 */
.L_x_6381:
        /* <DEDUP_REMOVED lines=9> */
.L_x_6384:
[----:B------:R-:W-:-:S04]  /*84c0*/  F2FP.F16.F32.PACK_AB R5, RZ, R4 ;  /* 0x00000004ff05723e */ /* 0x000fc800000000ff */
[----:B------:R-:W-:-:S05]  /*84d0*/  PRMT R5, R5, 0x5410, RZ ;  /* 0x0000541005057816 */ /* 0x000fca00000000ff */
[----:B------:R0:W-:Y:S01]  /*84e0*/  STG.E desc[UR36][R2.64], R5 ;  /* 0x0000000502007986 */ /* 0x0001e2000c101924 */
[----:B------:R-:W-:Y:S05]  /*84f0*/  BRA `(.L_x_6378) ;  /* 0x00000008008c7947 */ /* 0x000fea0003800000 */
.L_x_6383:
[----:B------:R-:W-:-:S06]  /*8500*/  FMUL.FTZ R4, R4, 1 ;  /* 0x3f80000004047820 */ /* 0x000fcc0000410000 */
[----:B------:R-:W0:Y:S02]  /*8510*/  F2F.F64.F32 R4, R4 ;  /* 0x0000000400047310 */ /* 0x000e240000201800 */
[----:B0-----:R0:W-:Y:S01]  /*8520*/  STG.E.64 desc[UR36][R2.64], R4 ;  /* 0x0000000402007986 */ /* 0x0011e2000c101b24 */
[----:B------:R-:W-:Y:S05]  /*8530*/  BRA `(.L_x_6378) ;  /* 0x00000008007c7947 */ /* 0x000fea0003800000 */
.L_x_6373:
        /* <DEDUP_REMOVED lines=13> */
.L_x_6388:
        /* <DEDUP_REMOVED lines=16> */
.L_x_6391:
[----:B------:R-:W-:-:S04]  /*8710*/  SHF.R.U32.HI R4, RZ, 0x18, R4 ;  /* 0x00000018ff047819 */ /* 0x000fc80000011604 */
[----:B------:R-:W-:-:S04]  /*8720*/  LOP3.LUT R4, R5, 0x80, R4, 0xf8, !PT ;  /* 0x0000008005047812 */ /* 0x000fc800078ef804 */
[----:B------:R-:W-:-:S07]  /*8730*/  PRMT R0, R4, 0x7610, R0 ;  /* 0x0000761004007816 */ /* 0x000fce0000000000 */
.L_x_6390:
[----:B------:R-:W-:Y:S05]  /*8740*/  BSYNC.RECONVERGENT B0 ;  /* 0x0000000000007941 */ /* 0x000fea0003800200 */
.L_x_6389:
[----:B------:R0:W-:Y:S01]  /*8750*/  STG.E.U8 desc[UR36][R2.64], R0 ;  /* 0x0000000002007986 */ /* 0x0001e2000c101124 */
[----:B------:R-:W-:Y:S05]  /*8760*/  BRA `(.L_x_6378) ;  /* 0x0000000400f07947 */ /* 0x000fea0003800000 */
.L_x_6387:
        /* <DEDUP_REMOVED lines=16> */
.L_x_6394:
[----:B------:R-:W-:-:S04]  /*8870*/  SHF.R.U32.HI R4, RZ, 0x18, R4 ;  /* 0x00000018ff047819 */ /* 0x000fc80000011604 */
[----:B------:R-:W-:-:S04]  /*8880*/  LOP3.LUT R5, R5, 0x80, R4, 0xf8, !PT ;  /* 0x0000008005057812 */ /* 0x000fc800078ef804 */
[----:B------:R-:W-:-:S07]  /*8890*/  PRMT R0, R5, 0x7610, R0 ;  /* 0x0000761005007816 */ /* 0x000fce0000000000 */
.L_x_6393:
[----:B------:R-:W-:Y:S05]  /*88a0*/  BSYNC.RECONVERGENT B0 ;  /* 0x0000000000007941 */ /* 0x000fea0003800200 */
.L_x_6392:
[----:B------:R0:W-:Y:S01]  /*88b0*/  STG.E.U8 desc[UR36][R2.64], R0 ;  /* 0x0000000002007986 */ /* 0x0001e2000c101124 */
[----:B------:R-:W-:Y:S05]  /*88c0*/  BRA `(.L_x_6378) ;  /* 0x0000000400987947 */ /* 0x000fea0003800000 */
.L_x_6386:
        /* <DEDUP_REMOVED lines=21> */
.L_x_6396:
[----:B------:R-:W0:Y:S02]  /*8a20*/  F2I.U64.TRUNC R4, R4 ;  /* 0x0000000400047311 */ /* 0x000e24000020d800 */
[----:B0-----:R0:W-:Y:S01]  /*8a30*/  STG.E.64 desc[UR36][R2.64], R4 ;  /* 0x0000000402007986 */ /* 0x0011e2000c101b24 */
[----:B------:R-:W-:Y:S05]  /*8a40*/  BRA `(.L_x_6378) ;  /* 0x0000000400387947 */ /* 0x000fea0003800000 */
.L_x_6395:
[----:B------:R-:W0:Y:S02]  /*8a50*/  F2I.FTZ.U32.TRUNC.NTZ R5, R4 ;  /* 0x0000000400057305 */ /* 0x000e24000021f000 */
[----:B0-----:R0:W-:Y:S01]  /*8a60*/  STG.E desc[UR36][R2.64], R5 ;  /* 0x0000000502007986 */ /* 0x0011e2000c101924 */
[----:B------:R-:W-:Y:S05]  /*8a70*/  BRA `(.L_x_6378) ;  /* 0x00000004002c7947 */ /* 0x000fea0003800000 */
.L_x_6385:
        /* <DEDUP_REMOVED lines=10> */
.L_x_6398:
[----:B------:R-:W-:Y:S01]  /*8b20*/  FMUL.FTZ R4, R4, 1 ;  /* 0x3f80000004047820 */ /* 0x000fe20000410000 */
[----:B------:R-:W-:-:S05]  /*8b30*/  CS2R R6, SRZ ;  /* 0x0000000000067805 */ /* 0x000fca000001ff00 */
[----:B------:R-:W0:Y:S02]  /*8b40*/  F2F.F64.F32 R4, R4 ;  /* 0x0000000400047310 */ /* 0x000e240000201800 */
[----:B0-----:R4:W-:Y:S01]  /*8b50*/  STG.E.128 desc[UR36][R2.64], R4 ;  /* 0x0000000402007986 */ /* 0x0019e2000c101d24 */
[----:B------:R-:W-:Y:S05]  /*8b60*/  BRA `(.L_x_6378) ;  /* 0x0000000000f07947 */ /* 0x000fea0003800000 */
.L_x_6397:
[----:B------:R-:W-:-:S09]  /*8b70*/  UISETP.NE.AND UP0, UPT, UR4, 0xf, UPT ;  /* 0x0000000f0400788c */ /* 0x000fd2000bf05270 */
[----:B------:R-:W-:Y:S05]  /*8b80*/  BRA.U !UP0, `(.L_x_6399) ;  /* 0x0000000108e07547 */ /* 0x000fea000b800000 */
[----:B------:R-:W-:-:S09]  /*8b90*/  UISETP.NE.AND UP0, UPT, UR4, 0x17, UPT ;  /* 0x000000170400788c */ /* 0x000fd2000bf05270 */
[----:B------:R-:W-:Y:S05]  /*8ba0*/  BRA.U !UP0, `(.L_x_6400) ;  /* 0x00000001088c7547 */ /* 0x000fea000b800000 */
[----:B------:R-:W-:-:S09]  /*8bb0*/  UISETP.NE.AND UP0, UPT, UR4, 0x18, UPT ;  /* 0x000000180400788c */ /* 0x000fd2000bf05270 */
[----:B------:R-:W-:Y:S05]  /*8bc0*/  BRA.U !UP0, `(.L_x_6401) ;  /* 0x0000000108447547 */ /* 0x000fea000b800000 */
.L_x_6377:
        /* <DEDUP_REMOVED lines=16> */
.L_x_6402:
[----:B------:R-:W-:Y:S05]  /*8cd0*/  BRA `(.L_x_6378) ;  /* 0x0000000000947947 */ /* 0x000fea0003800000 */
.L_x_6401:
[----:B------:R-:W-:Y:S01]  /*8ce0*/  LOP3.LUT R6, R4, 0x7fffffff, RZ, 0xc0, !PT ;  /* 0x7fffffff04067812 */ /* 0x000fe200078ec0ff */
[----:B------:R-:W-:Y:S01]  /*8cf0*/  BSSY.RECONVERGENT B0, `(.L_x_6403) ;  /* 0x000000b000007945 */ /* 0x000fe20003800200 */
[----:B------:R-:W-:Y:S02]  /*8d00*/  SHF.R.U32.HI R7, RZ, 0x18, R4 ;  /* 0x00000018ff077819 */ /* 0x000fe40000011604 */
[----:B------:R-:W-:Y:S02]  /*8d10*/  ISETP.GT.U32.AND P0, PT, R6, 0x43efffff, PT ;  /* 0x43efffff0600780c */ /* 0x000fe40003f04070 */
[----:B------:R-:W-:-:S11]  /*8d20*/  MOV R0, 0x7f ;  /* 0x0000007f00007802 */ /* 0x000fd60000000f00 */
[----:B------:R-:W-:Y:S05]  /*8d30*/  @P0 BRA `(.L_x_6404) ;  /* 0x0000000000180947 */ /* 0x000fea0003800000 */
[----:B------:R-:W-:-:S13]  /*8d40*/  ISETP.GE.U32.AND P0, PT, R6, 0x3c800000, PT ;  /* 0x3c8000000600780c */ /* 0x000fda0003f06070 */
[----:B------:R-:W-:-:S04]  /*8d50*/  @P0 SHF.R.U32.HI R0, RZ, 0x14, R4 ;  /* 0x00000014ff000819 */ /* 0x000fc80000011604 */
[----:B------:R-:W-:-:S04]  /*8d60*/  @P0 LOP3.LUT R5, R0, 0x1, RZ, 0xc0, !PT ;  /* 0x0000000100050812 */ /* 0x000fc800078ec0ff */
[----:B------:R-:W-:-:S04]  /*8d70*/  @P0 IADD3 R0, PT, PT, R4, 0x407ffff, R5 ;  /* 0x0407ffff04000810 */ /* 0x000fc80007ffe005 */
[----:B------:R-:W-:Y:S01]  /*8d80*/  @P0 SHF.R.U32.HI R0, RZ, 0x14, R0 ;  /* 0x00000014ff000819 */ /* 0x000fe20000011600 */
[----:B------:R-:W-:-:S07]  /*8d90*/  @!P0 FADD.FTZ R0, R6, 16384 ;  /* 0x4680000006008421 */ /* 0x000fce0000010000 */
.L_x_6404:
[----:B------:R-:W-:Y:S05]  /*8da0*/  BSYNC.RECONVERGENT B0 ;  /* 0x0000000000007941 */ /* 0x000fea0003800200 */
.L_x_6403:
[----:B------:R-:W-:-:S05]  /*8db0*/  LOP3.LUT R5, R0, 0x80, R7, 0xf8, !PT ;  /* 0x0000008000057812 */ /* 0x000fca00078ef807 */
[----:B------:R2:W-:Y:S01]  /*8dc0*/  STG.E.U8 desc[UR36][R2.64], R5 ;  /* 0x0000000502007986 */ /* 0x0005e2000c101124 */
[----:B------:R-:W-:Y:S05]  /*8dd0*/  BRA `(.L_x_6378) ;  /* 0x0000000000547947 */ /* 0x000fea0003800000 */
.L_x_6400:
        /* <DEDUP_REMOVED lines=11> */
.L_x_6406:
[----:B------:R-:W-:Y:S01]  /*8e90*/  IMAD.MOV.U32 R0, RZ, RZ, 0x7f ;  /* 0x0000007fff007424 */ /* 0x000fe200078e00ff */
[----:B------:R-:W-:-:S04]  /*8ea0*/  ISETP.GT.U32.AND P0, PT, R6, 0x7f800000, PT ;  /* 0x7f8000000600780c */ /* 0x000fc80003f04070 */
[----:B------:R-:W-:-:S09]  /*8eb0*/  SEL R0, R0, 0x7c, P0 ;  /* 0x0000007c00007807 */ /* 0x000fd20000000000 */
.L_x_6407:
[----:B------:R-:W-:Y:S05]  /*8ec0*/  BSYNC.RECONVERGENT B0 ;  /* 0x0000000000007941 */ /* 0x000fea0003800200 */
.L_x_6405:
[----:B------:R-:W-:-:S04]  /*8ed0*/  SHF.R.U32.HI R5, RZ, 0x18, R4 ;  /* 0x00000018ff057819 */ /* 0x000fc80000011604 */
[----:B------:R-:W-:-:S05]  /*8ee0*/  LOP3.LUT R5, R0, 0x80, R5, 0xf8, !PT ;  /* 0x0000008000057812 */ /* 0x000fca00078ef805 */
[----:B------:R1:W-:Y:S01]  /*8ef0*/  STG.E.U8 desc[UR36][R2.64], R5 ;  /* 0x0000000502007986 */ /* 0x0003e2000c101124 */
[----:B------:R-:W-:Y:S05]  /*8f00*/  BRA `(.L_x_6378) ;  /* 0x0000000000087947 */ /* 0x000fea0003800000 */
.L_x_6399:
[----:B------:R-:W-:-:S05]  /*8f10*/  F2FP.BF16.F32.PACK_AB R4, RZ, R4 ;  /* 0x00000004ff04723e */ /* 0x000fca00000010ff */
[----:B------:R0:W-:Y:S02]  /*8f20*/  STG.E.U16 desc[UR36][R2.64], R4 ;  /* 0x0000000402007986 */ /* 0x0001e4000c101524 */
.L_x_6378:
[----:B------:R-:W-:-:S07]  /*8f30*/  IADD3 R17, PT, PT, R17, 0x80, RZ ;  /* 0x0000008011117810 */ /* 0x000fce0007ffe0ff */
.L_x_6343:
[----:B------:R-:W-:Y:S05]  /*8f40*/  BSYNC.RECONVERGENT B7 ;  /* 0x0000000000077941 */ /* 0x000fea0003800200 */
.L_x_6342:
[----:B------:R-:W5:Y:S02]  /*8f50*/  LDCU UR4, c[0x0][0x380] ;  /* 0x00007000ff0477ac */ /* 0x000f640008000800 */
[----:B-----5:R-:W-:-:S13]  /*8f60*/  ISETP.GE.AND P0, PT, R17, UR4, PT ;  /* 0x0000000411007c0c */ /* 0x020fda000bf06270 */
[----:B------:R-:W-:Y:S05]  /*8f70*/  @P0 EXIT ;  /* 0x000000000000094d */ /* 0x000fea0003800000 */
        /* <DEDUP_REMOVED lines=303> */
.L_x_6408:
[----:B------:R-:W0:Y:S01]  /*a270*/  LDCU.128 UR8, c[0x0][0x580] ;  /* 0x0000b000ff0877ac */ /* 0x000e220008000c00 */
[----:B------:R-:W-:Y:S01]  /*a280*/  BSSY.RECONVERGENT B6, `(.L_x_6409) ;  /* 0x00000df000067945 */ /* 0x000fe20003800200 */
[----:B------:R-:W-:-:S04]  /*a290*/  UPRMT UR4, UR41, 0x9910, URZ ;  /* 0x0000991029047896 */ /* 0x000fc800080000ff */
[----:B------:R-:W-:Y:S01]  /*a2a0*/  UISETP.GT.AND UP0, UPT, UR4, 0x9, UPT ;  /* 0x000000090400788c */ /* 0x000fe2000bf04270 */
[----:B0-----:R-:W-:Y:S02]  /*a2b0*/  IADD3 R16, P0, PT, R16, UR8, RZ ;  /* 0x0000000810107c10 */ /* 0x001fe4000ff1e0ff */
[----:B-12---:R-:W-:-:S03]  /*a2c0*/  IADD3 R2, P1, PT, R0, UR10, RZ ;  /* 0x0000000a00027c10 */ /* 0x006fc6000ff3e0ff */
        /* <DEDUP_REMOVED lines=14> */
.L_x_6413:
[----:B------:R-:W2:Y:S02]  /*a3b0*/  LDG.E.U8 R0, desc[UR36][R2.64] ;  /* 0x0000002402007981 */ /* 0x000ea4000c1e1100 */
[----:B--2---:R-:W-:Y:S01]  /*a3c0*/  I2FP.F32.U32 R0, R0 ;  /* 0x0000000000007245 */ /* 0x004fe20000201000 */
[----:B------:R-:W-:Y:S06]  /*a3d0*/  BRA `(.L_x_6415) ;  /* 0x0000000c00247947 */ /* 0x000fec0003800000 */
.L_x_6412:
        /* <DEDUP_REMOVED lines=9> */
.L_x_6417:
[----:B------:R-:W2:Y:S02]  /*a470*/  LDG.E R0, desc[UR36][R2.64] ;  /* 0x0000002402007981 */ /* 0x000ea4000c1e1900 */
[----:B--2---:R-:W-:Y:S01]  /*a480*/  I2FP.F32.S32 R0, R0 ;  /* 0x0000000000007245 */ /* 0x004fe20000201400 */
[----:B------:R-:W-:Y:S06]  /*a490*/  BRA `(.L_x_6415) ;  /* 0x0000000800f47947 */ /* 0x000fec0003800000 */
.L_x_6416:
[----:B------:R-:W2:Y:S02]  /*a4a0*/  LDG.E.U16 R0, desc[UR36][R2.64] ;  /* 0x0000002402007981 */ /* 0x000ea4000c1e1500 */
[----:B--2---:R-:W0:Y:S01]  /*a4b0*/  I2F.S16 R0, R0 ;  /* 0x0000000000007306 */ /* 0x004e220000101400 */
[----:B------:R-:W-:Y:S05]  /*a4c0*/  BRA `(.L_x_6415) ;  /* 0x0000000800e87947 */ /* 0x000fea0003800000 */
.L_x_6411:
        /* <DEDUP_REMOVED lines=8> */
.L_x_6419:
[----:B------:R-:W2:Y:S02]  /*a550*/  LDG.E.U16 R0, desc[UR36][R2.64] ;  /* 0x0000002402007981 */ /* 0x000ea4000c1e1500 */
[----:B--2---:R-:W-:Y:S01]  /*a560*/  HADD2.F32 R0, -RZ, R0.H0_H0 ;  /* 0x20000000ff007230 */ /* 0x004fe20000004100 */
[----:B------:R-:W-:Y:S06]  /*a570*/  BRA `(.L_x_6415) ;  /* 0x0000000800bc7947 */ /* 0x000fec0003800000 */
.L_x_6418:
        /* <DEDUP_REMOVED lines=8> */
.L_x_6421:
[----:B------:R-:W2:Y:S02]  /*a600*/  LDG.E.U16 R0, desc[UR36][R2.64] ;  /* 0x0000002402007981 */ /* 0x000ea4000c1e1500 */
[----:B--2---:R-:W-:Y:S01]  /*a610*/  HADD2.F32 R0, -RZ, R0.H0_H0 ;  /* 0x20000000ff007230 */ /* 0x004fe20000004100 */
[----:B------:R-:W-:Y:S06]  /*a620*/  BRA `(.L_x_6415) ;  /* 0x0000000800907947 */ /* 0x000fec0003800000 */
.L_x_6420:
[----:B------:R-:W2:Y:S01]  /*a630*/  LDG.E.64 R2, desc[UR36][R2.64] ;  /* 0x0000002402027981 */ /* 0x000ea2000c1e1b00 */
[----:B------:R-:W-:Y:S01]  /*a640*/  UMOV UR4, 0xf0000000 ;  /* 0xf000000000047882 */ /* 0x000fe20000000000 */
[----:B------:R-:W-:Y:S01]  /*a650*/  UMOV UR5, 0x380fffff ;  /* 0x380fffff00057882 */ /* 0x000fe20000000000 */
[----:B--2---:R-:W0:Y:S01]  /*a660*/  F2F.F32.F64 R0, R2 ;  /* 0x0000000200007310 */ /* 0x004e220000301000 */
[----:B------:R-:W-:-:S14]  /*a670*/  DSETP.GEU.AND P0, PT, |R2|, UR4, PT ;  /* 0x0000000402007e2a */ /* 0x000fdc000bf0e200 */
[----:B0-----:R-:W-:Y:S01]  /*a680*/  @!P0 FMUL R0, R0, 1.175494350822287508e-38 ;  /* 0x0080000000008820 */ /* 0x001fe20000400000 */
[----:B------:R-:W-:Y:S06]  /*a690*/  BRA `(.L_x_6415) ;  /* 0x0000000800747947 */ /* 0x000fec0003800000 */
.L_x_6410:
        /* <DEDUP_REMOVED lines=12> */
.L_x_6424:
[----:B------:R-:W2:Y:S01]  /*a760*/  LDG.E.64 R2, desc[UR36][R2.64] ;  /* 0x0000002402027981 */ /* 0x000ea2000c1e1b00 */
[----:B------:R-:W-:Y:S01]  /*a770*/  UMOV UR4, 0xf0000000 ;  /* 0xf000000000047882 */ /* 0x000fe20000000000 */
[----:B------:R-:W-:Y:S01]  /*a780*/  UMOV UR5, 0x380fffff ;  /* 0x380fffff00057882 */ /* 0x000fe20000000000 */
[----:B--2---:R-:W0:Y:S01]  /*a790*/  F2F.F32.F64 R0, R2 ;  /* 0x0000000200007310 */ /* 0x004e220000301000 */
[----:B------:R-:W-:-:S14]  /*a7a0*/  DSETP.GEU.AND P0, PT, |R2|, UR4, PT ;  /* 0x0000000402007e2a */ /* 0x000fdc000bf0e200 */
[----:B0-----:R-:W-:Y:S01]  /*a7b0*/  @!P0 FMUL R0, R0, 1.175494350822287508e-38 ;  /* 0x0080000000008820 */ /* 0x001fe20000400000 */
[----:B------:R-:W-:Y:S06]  /*a7c0*/  BRA `(.L_x_6415) ;  /* 0x0000000800287947 */ /* 0x000fec0003800000 */
.L_x_6423:
        /* <DEDUP_REMOVED lines=23> */
[----:B------:R-:W-:Y:S01]  /*a940*/  LOP3.LUT R0, R5, 0x80000000, R0, 0xf8, !PT ;  /* 0x8000000005007812 */ /* 0x000fe200078ef800 */
[----:B------:R-:W-:Y:S06]  /*a950*/  BRA `(.L_x_6415) ;  /* 0x0000000400c47947 */ /* 0x000fec0003800000 */
.L_x_6426:
        /* <DEDUP_REMOVED lines=12> */
.L_x_6425:
[----:B------:R-:W2:Y:S02]  /*aa20*/  LDG.E.U16 R0, desc[UR36][R2.64] ;  /* 0x0000002402007981 */ /* 0x000ea4000c1e1500 */
[----:B--2---:R-:W-:Y:S01]  /*aa30*/  SHF.L.U32 R0, R0, 0x10, RZ ;  /* 0x0000001000007819 */ /* 0x004fe200000006ff */
[----:B------:R-:W-:Y:S06]  /*aa40*/  BRA `(.L_x_6415) ;  /* 0x0000000400887947 */ /* 0x000fec0003800000 */
.L_x_6422:
        /* <DEDUP_REMOVED lines=11> */
.L_x_6429:
        /* <DEDUP_REMOVED lines=20> */
.L_x_6431:
[----:B------:R-:W-:Y:S05]  /*ac40*/  BSYNC.RECONVERGENT B0 ;  /* 0x0000000000007941 */ /* 0x000fea0003800200 */
.L_x_6430:
[----:B------:R-:W-:Y:S01]  /*ac50*/  IMAD.SHL.U32 R0, R0, 0x100000, RZ ;  /* 0x0010000000007824 */ /* 0x000fe200078e00ff */
[----:B------:R-:W-:-:S04]  /*ac60*/  LEA R2, R2, 0x3b800000, 0x17 ;  /* 0x3b80000002027811 */ /* 0x000fc800078eb8ff */
[----:B------:R-:W-:Y:S01]  /*ac70*/  LOP3.LUT R0, R2, R0, R7, 0xfe, !PT ;  /* 0x0000000002007212 */ /* 0x000fe200078efe07 */
[----:B------:R-:W-:Y:S06]  /*ac80*/  BRA `(.L_x_6415) ;  /* 0x0000000000f87947 */ /* 0x000fec0003800000 */
.L_x_6428:
        /* <DEDUP_REMOVED lines=20> */
.L_x_6433:
[----:B------:R-:W-:Y:S05]  /*add0*/  BSYNC.RECONVERGENT B0 ;  /* 0x0000000000007941 */ /* 0x000fea0003800200 */
.L_x_6432:
[----:B------:R-:W-:Y:S02]  /*ade0*/  SHF.L.U32 R0, R0, 0x15, RZ ;  /* 0x0000001500007819 */ /* 0x000fe400000006ff */
[----:B------:R-:W-:-:S04]  /*adf0*/  LEA R2, R2, 0x37800000, 0x17 ;  /* 0x3780000002027811 */ /* 0x000fc800078eb8ff */
[----:B------:R-:W-:Y:S01]  /*ae00*/  LOP3.LUT R0, R2, R0, R7, 0xfe, !PT ;  /* 0x0000000002007212 */ /* 0x000fe200078efe07 */
[----:B------:R-:W-:Y:S06]  /*ae10*/  BRA `(.L_x_6415) ;  /* 0x0000000000947947 */ /* 0x000fec0003800000 */
.L_x_6427:
        /* <DEDUP_REMOVED lines=14> */
.L_x_6414:
        /* <DEDUP_REMOVED lines=16> */
.L_x_6436:
[----:B------:R-:W-:Y:S01]  /*b000*/  IMAD.MOV.U32 R0, RZ, RZ, RZ ;  /* 0x000000ffff007224 */ /* 0x000fe200078e00ff */
[----:B------:R-:W-:Y:S06]  /*b010*/  BRA `(.L_x_6415) ;  /* 0x0000000000147947 */ /* 0x000fec0003800000 */
.L_x_6435:
[----:B------:R-:W2:Y:S02]  /*b020*/  LDG.E.64 R2, desc[UR36][R2.64] ;  /* 0x0000002402027981 */ /* 0x000ea4000c1e1b00 */
[----:B--2---:R0:W1:Y:S01]  /*b030*/  I2F.U64 R0, R2 ;  /* 0x0000000200007312 */ /* 0x0040620000301000 */
[----:B------:R-:W-:Y:S05]  /*b040*/  BRA `(.L_x_6415) ;  /* 0x0000000000087947 */ /* 0x000fea0003800000 */
.L_x_6434:
[----:B------:R-:W2:Y:S02]  /*b050*/  LDG.E R0, desc[UR36][R2.64] ;  /* 0x0000002402007981 */ /* 0x000ea4000c1e1900 */
[----:B--2---:R-:W-:-:S07]  /*b060*/  I2FP.F32.U32 R0, R0 ;  /* 0x0000000000007245 */ /* 0x004fce0000201000 */
.L_x_6415:
[----:B------:R-:W-:Y:S05]  /*b070*/  BSYNC.RECONVERGENT B6 ;  /* 0x0000000000067941 */ /* 0x000fea0003800200 */
.L_x_6409:
[----:B0123-5:R-:W-:Y:S01]  /*b080*/  FADD.FTZ R3, -R0, 1 ;  /* 0x3f80000000037421 */ /* 0x02ffe20000010100 */
[----:B------:R-:W-:-:S04]  /*b090*/  UPRMT UR4, UR42, 0x9910, URZ ;  /* 0x000099102a047896 */ /* 0x000fc800080000ff */
[----:B------:R-:W-:Y:S01]  /*b0a0*/  UISETP.GT.AND UP0, UPT, UR4, 0x9, UPT ;  /* 0x000000090400788c */ /* 0x000fe2000bf04270 */
[----:B------:R-:W0:Y:S02]  /*b0b0*/  MUFU.RCP R3, R3 ;  /* 0x0000000300037308 */ /* 0x000e240000001000 */
[----:B0-----:R-:W-:-:S06]  /*b0c0*/  FMUL.FTZ R0, R3, R0 ;  /* 0x0000000003007220 */ /* 0x001fcc0000410000 */
[----:B------:R-:W4:Y:S02]  /*b0d0*/  MUFU.LG2 R0, R0 ;  /* 0x0000000000007308 */ /* 0x000f240000000c00 */
[----:B----4-:R-:W-:Y:S01]  /*b0e0*/  FMUL.FTZ R2, R0, 0.69314718246459960938 ;  /* 0x3f31721800027820 */ /* 0x010fe20000410000 */
        /* <DEDUP_REMOVED lines=12> */
.L_x_6440:
[----:B------:R-:W0:Y:S02]  /*b1b0*/  F2I.S64.TRUNC R2, R2 ;  /* 0x0000000200027311 */ /* 0x000e24000020d900 */
[----:B0-----:R-:W-:-:S05]  /*b1c0*/  MOV R5, R2 ;  /* 0x0000000200057202 */ /* 0x001fca0000000f00 */
[----:B------:R-:W-:Y:S01]  /*b1d0*/  STG.E.U8 desc[UR36][R16.64], R5 ;  /* 0x0000000510007986 */ /* 0x000fe2000c101124 */
[----:B------:R-:W-:Y:S05]  /*b1e0*/  EXIT ;  /* 0x000000000000794d */ /* 0x000fea0003800000 */
.L_x_6439:
        /* <DEDUP_REMOVED lines=9> */
.L_x_6443:
[----:B------:R-:W0:Y:S02]  /*b280*/  F2I.FTZ.TRUNC.NTZ R3, R2 ;  /* 0x0000000200037305 */ /* 0x000e24000021f100 */
[----:B0-----:R-:W-:Y:S01]  /*b290*/  STG.E desc[UR36][R16.64], R3 ;  /* 0x0000000310007986 */ /* 0x001fe2000c101924 */
[----:B------:R-:W-:Y:S05]  /*b2a0*/  EXIT ;  /* 0x000000000000794d */ /* 0x000fea0003800000 */
.L_x_6442:
[----:B------:R-:W0:Y:S02]  /*b2b0*/  F2I.FTZ.TRUNC.NTZ R3, R2 ;  /* 0x0000000200037305 */ /* 0x000e24000021f100 */
[----:B0-----:R-:W-:Y:S01]  /*b2c0*/  STG.E.U16 desc[UR36][R16.64], R3 ;  /* 0x0000000310007986 */ /* 0x001fe2000c101524 */
[----:B------:R-:W-:Y:S05]  /*b2d0*/  EXIT ;  /* 0x000000000000794d */ /* 0x000fea0003800000 */
.L_x_6438:
        /* <DEDUP_REMOVED lines=8> */
.L_x_6445:
[----:B------:R-:W-:-:S05]  /*b360*/  F2FP.F16.F32.PACK_AB R2, RZ, R2 ;  /* 0x00000002ff02723e */ /* 0x000fca00000000ff */
[----:B------:R-:W-:Y:S01]  /*b370*/  STG.E.U16 desc[UR36][R16.64], R2 ;  /* 0x0000000210007986 */ /* 0x000fe2000c101524 */
[----:B------:R-:W-:Y:S05]  /*b380*/  EXIT ;  /* 0x000000000000794d */ /* 0x000fea0003800000 */
.L_x_6444:
        /* <DEDUP_REMOVED lines=9> */
.L_x_6447:
[----:B------:R-:W-:-:S04]  /*b420*/  F2FP.F16.F32.PACK_AB R3, RZ, R2 ;  /* 0x00000002ff03723e */ /* 0x000fc800000000ff */
[----:B------:R-:W-:-:S05]  /*b430*/  PRMT R3, R3, 0x5410, RZ ;  /* 0x0000541003037816 */ /* 0x000fca00000000ff */
[----:B------:R-:W-:Y:S01]  /*b440*/  STG.E desc[UR36][R16.64], R3 ;  /* 0x0000000310007986 */ /* 0x000fe2000c101924 */
[----:B------:R-:W-:Y:S05]  /*b450*/  EXIT ;  /* 0x000000000000794d */ /* 0x000fea0003800000 */
.L_x_6446:
[----:B------:R-:W-:-:S06]  /*b460*/  FMUL.FTZ R2, R2, 1 ;  /* 0x3f80000002027820 */ /* 0x000fcc0000410000 */
[----:B------:R-:W0:Y:S02]  /*b470*/  F2F.F64.F32 R2, R2 ;  /* 0x0000000200027310 */ /* 0x000e240000201800 */
[----:B0-----:R-:W-:Y:S01]  /*b480*/  STG.E.64 desc[UR36][R16.64], R2 ;  /* 0x0000000210007986 */ /* 0x001fe2000c101b24 */
[----:B------:R-:W-:Y:S05]  /*b490*/  EXIT ;  /* 0x000000000000794d */ /* 0x000fea0003800000 */
.L_x_6437:
        /* <DEDUP_REMOVED lines=13> */
.L_x_6451:
        /* <DEDUP_REMOVED lines=16> */
.L_x_6454:
[----:B------:R-:W-:-:S04]  /*b670*/  SHF.R.U32.HI R2, RZ, 0x18, R2 ;  /* 0x00000018ff027819 */ /* 0x000fc80000011602 */
[----:B------:R-:W-:-:S04]  /*b680*/  LOP3.LUT R2, R3, 0x80, R2, 0xf8, !PT ;  /* 0x0000008003027812 */ /* 0x000fc800078ef802 */
[----:B------:R-:W-:-:S07]  /*b690*/  PRMT R8, R2, 0x7610, R8 ;  /* 0x0000761002087816 */ /* 0x000fce0000000008 */
.L_x_6453:
[----:B------:R-:W-:Y:S05]  /*b6a0*/  BSYNC.RECONVERGENT B0 ;  /* 0x0000000000007941 */ /* 0x000fea0003800200 */
.L_x_6452:
[----:B------:R-:W-:Y:S01]  /*b6b0*/  STG.E.U8 desc[UR36][R16.64], R8 ;  /* 0x0000000810007986 */ /* 0x000fe2000c101124 */
[----:B------:R-:W-:Y:S05]  /*b6c0*/  EXIT ;  /* 0x000000000000794d */ /* 0x000fea0003800000 */
.L_x_6450:
        /* <DEDUP_REMOVED lines=16> */
.L_x_6457:
[----:B------:R-:W-:-:S04]  /*b7d0*/  SHF.R.U32.HI R2, RZ, 0x18, R2 ;  /* 0x00000018ff027819 */ /* 0x000fc80000011602 */
[----:B------:R-:W-:-:S04]  /*b7e0*/  LOP3.LUT R3, R3, 0x80, R2, 0xf8, !PT ;  /* 0x0000008003037812 */ /* 0x000fc800078ef802 */
[----:B------:R-:W-:-:S07]  /*b7f0*/  PRMT R8, R3, 0x7610, R8 ;  /* 0x0000761003087816 */ /* 0x000fce0000000008 */
.L_x_6456:
[----:B------:R-:W-:Y:S05]  /*b800*/  BSYNC.RECONVERGENT B0 ;  /* 0x0000000000007941 */ /* 0x000fea0003800200 */
.L_x_6455:
[----:B------:R-:W-:Y:S01]  /*b810*/  STG.E.U8 desc[UR36][R16.64], R8 ;  /* 0x0000000810007986 */ /* 0x000fe2000c101124 */
[----:B------:R-:W-:Y:S05]  /*b820*/  EXIT ;  /* 0x000000000000794d */ /* 0x000fea0003800000 */
.L_x_6449:
        /* <DEDUP_REMOVED lines=21> */
.L_x_6459:
[----:B------:R-:W0:Y:S02]  /*b980*/  F2I.U64.TRUNC R2, R2 ;  /* 0x0000000200027311 */ /* 0x000e24000020d800 */
[----:B0-----:R-:W-:Y:S01]  /*b990*/  STG.E.64 desc[UR36][R16.64], R2 ;  /* 0x0000000210007986 */ /* 0x001fe2000c101b24 */
[----:B------:R-:W-:Y:S05]  /*b9a0*/  EXIT ;  /* 0x000000000000794d */ /* 0x000fea0003800000 */
.L_x_6458:
[----:B------:R-:W0:Y:S02]  /*b9b0*/  F2I.FTZ.U32.TRUNC.NTZ R3, R2 ;  /* 0x0000000200037305 */ /* 0x000e24000021f000 */
[----:B0-----:R-:W-:Y:S01]  /*b9c0*/  STG.E desc[UR36][R16.64], R3 ;  /* 0x0000000310007986 */ /* 0x001fe2000c101924 */
[----:B------:R-:W-:Y:S05]  /*b9d0*/  EXIT ;  /* 0x000000000000794d */ /* 0x000fea0003800000 */
.L_x_6448:
        /* <DEDUP_REMOVED lines=10> */
.L_x_6461:
[----:B------:R-:W-:Y:S01]  /*ba80*/  FMUL.FTZ R4, R2, 1 ;  /* 0x3f80000002047820 */ /* 0x000fe20000410000 */
[----:B------:R-:W-:-:S05]  /*ba90*/  CS2R R6, SRZ ;  /* 0x0000000000067805 */ /* 0x000fca000001ff00 */
[----:B------:R-:W0:Y:S02]  /*baa0*/  F2F.F64.F32 R4, R4 ;  /* 0x0000000400047310 */ /* 0x000e240000201800 */
[----:B0-----:R-:W-:Y:S01]  /*bab0*/  STG.E.128 desc[UR36][R16.64], R4 ;  /* 0x0000000410007986 */ /* 0x001fe2000c101d24 */
[----:B------:R-:W-:Y:S05]  /*bac0*/  EXIT ;  /* 0x000000000000794d */ /* 0x000fea0003800000 */
.L_x_6460:
[----:B------:R-:W-:-:S09]  /*bad0*/  UISETP.NE.AND UP0, UPT, UR4, 0xf, UPT ;  /* 0x0000000f0400788c */ /* 0x000fd2000bf05270 */
[----:B------:R-:W-:Y:S05]  /*bae0*/  BRA.U !UP0, `(.L_x_6462) ;  /* 0x0000000108e07547 */ /* 0x000fea000b800000 */
[----:B------:R-:W-:-:S09]  /*baf0*/  UISETP.NE.AND UP0, UPT, UR4, 0x17, UPT ;  /* 0x000000170400788c */ /* 0x000fd2000bf05270 */
[----:B------:R-:W-:Y:S05]  /*bb00*/  BRA.U !UP0, `(.L_x_6463) ;  /* 0x00000001088c7547 */ /* 0x000fea000b800000 */
[----:B------:R-:W-:-:S09]  /*bb10*/  UISETP.NE.AND UP0, UPT, UR4, 0x18, UPT ;  /* 0x000000180400788c */ /* 0x000fd2000bf05270 */
[----:B------:R-:W-:Y:S05]  /*bb20*/  BRA.U !UP0, `(.L_x_6464) ;  /* 0x0000000108447547 */ /* 0x000fea000b800000 */
.L_x_6441:
        /* <DEDUP_REMOVED lines=16> */
.L_x_6465:
[----:B------:R-:W-:Y:S05]  /*bc30*/  EXIT ;  /* 0x000000000000794d */ /* 0x000fea0003800000 */
.L_x_6464:
        /* <DEDUP_REMOVED lines=12> */
.L_x_6467:
[----:B------:R-:W-:Y:S05]  /*bd00*/  BSYNC.RECONVERGENT B0 ;  /* 0x0000000000007941 */ /* 0x000fea0003800200 */
.L_x_6466:
[----:B------:R-:W-:-:S05]  /*bd10*/  LOP3.LUT R3, R0, 0x80, R5, 0xf8, !PT ;  /* 0x0000008000037812 */ /* 0x000fca00078ef805 */
[----:B------:R-:W-:Y:S01]  /*bd20*/  STG.E.U8 desc[UR36][R16.64], R3 ;  /* 0x0000000310007986 */ /* 0x000fe2000c101124 */
[----:B------:R-:W-:Y:S05]  /*bd30*/  EXIT ;  /* 0x000000000000794d */ /* 0x000fea0003800000 */
.L_x_6463:
        /* <DEDUP_REMOVED lines=11> */
.L_x_6469:
[----:B------:R-:W-:Y:S01]  /*bdf0*/  HFMA2 R0, -RZ, RZ, 0, 7.569789886474609375e-06 ;  /* 0x0000007fff007431 */ /* 0x000fe200000001ff */
[----:B------:R-:W-:-:S04]  /*be00*/  ISETP.GT.U32.AND P0, PT, R4, 0x7f800000, PT ;  /* 0x7f8000000400780c */ /* 0x000fc80003f04070 */
[----:B------:R-:W-:-:S09]  /*be10*/  SEL R0, R0, 0x7c, P0 ;  /* 0x0000007c00007807 */ /* 0x000fd20000000000 */
.L_x_6470:
[----:B------:R-:W-:Y:S05]  /*be20*/  BSYNC.RECONVERGENT B0 ;  /* 0x0000000000007941 */ /* 0x000fea0003800200 */
.L_x_6468:
[----:B------:R-:W-:-:S04]  /*be30*/  SHF.R.U32.HI R3, RZ, 0x18, R2 ;  /* 0x00000018ff037819 */ /* 0x000fc80000011602 */
[----:B------:R-:W-:-:S05]  /*be40*/  LOP3.LUT R3, R0, 0x80, R3, 0xf8, !PT ;  /* 0x0000008000037812 */ /* 0x000fca00078ef803 */
[----:B------:R-:W-:Y:S01]  /*be50*/  STG.E.U8 desc[UR36][R16.64], R3 ;  /* 0x0000000310007986 */ /* 0x000fe2000c101124 */
[----:B------:R-:W-:Y:S05]  /*be60*/  EXIT ;  /* 0x000000000000794d */ /* 0x000fea0003800000 */
.L_x_6462:
[----:B------:R-:W-:-:S05]  /*be70*/  F2FP.BF16.F32.PACK_AB R2, RZ, R2 ;  /* 0x00000002ff02723e */ /* 0x000fca00000010ff */
[----:B------:R-:W-:Y:S01]  /*be80*/  STG.E.U16 desc[UR36][R16.64], R2 ;  /* 0x0000000210007986 */ /* 0x000fe2000c101524 */
[----:B------:R-:W-:Y:S05]  /*be90*/  EXIT ;  /* 0x000000000000794d */ /* 0x000fea0003800000 */
.L_x_6471:
        /* <DEDUP_REMOVED lines=14> */
.L_x_11363:


//--------------------- .text._ZN2at6native27unrolled_elementwise_kernelIZZZNS0_17logit_kernel_cudaERNS_18TensorIteratorBaseERKN3c106ScalarEENKUlvE_clEvENKUlvE0_clEvEUlfE_St5arrayIPcLm2EELi4E23TrivialOffsetCalculatorILi1EjESF_NS0_6memory12LoadWithCastILi1EEENSG_13StoreWithCastILi1EEEEEviT_T0_T2_T3_T4_T5_ --------------------------
	.section	.text._ZN2at6native27unrolled_elementwise_kernelIZZZNS0_17logit_kernel_cudaERNS_18TensorIteratorBaseERKN3c106ScalarEENKUlvE_clEvENKUlvE0_clEvEUlfE_St5arrayIPcLm2EELi4E23TrivialOffsetCalculatorILi1EjESF_NS0_6memory12LoadWithCastILi1EEENSG_13StoreWithCastILi1EEEEEviT_T0_T2_T3_T4_T5_,"ax",@progbits
	.align	128
        .global         _ZN2at6native27unrolled_elementwise_kernelIZZZNS0_17logit_kernel_cudaERNS_18TensorIteratorBaseERKN3c106ScalarEENKUlvE_clEvENKUlvE0_clEvEUlfE_St5arrayIPcLm2EELi4E23TrivialOffsetCalculatorILi1EjESF_NS0_6memory12LoadWithCastILi1EEENSG_13StoreWithCastILi1EEEEEviT_T0_T2_T3_T4_T5_
        .type           _ZN2at6native27unrolled_elementwise_kernelIZZZNS0_17logit_kernel_cudaERNS_18TensorIteratorBaseERKN3c106ScalarEENKUlvE_clEvENKUlvE0_clEvEUlfE_St5arrayIPcLm2EELi4E23TrivialOffsetCalculatorILi1EjESF_NS0_6memory12LoadWithCastILi1EEENSG_13StoreWithCastILi1EEEEEviT_T0_T2_T3_T4_T5_,@function
        .size           _ZN2at6native27unrolled_elementwise_kernelIZZZNS0_17logit_kernel_cudaERNS_18TensorIteratorBaseERKN3c106ScalarEENKUlvE_clEvENKUlvE0_clEvEUlfE_St5arrayIPcLm2EELi4E23TrivialOffsetCalculatorILi1EjESF_NS0_6memory12LoadWithCastILi1EEENSG_13StoreWithCastILi1EEEEEviT_T0_T2_T3_T4_T5_,(.L_x_11364 - _ZN2at6native27unrolled_elementwise_kernelIZZZNS0_17logit_kernel_cudaERNS_18TensorIteratorBaseERKN3c106ScalarEENKUlvE_clEvENKUlvE0_clEvEUlfE_St5arrayIPcLm2EELi4E23TrivialOffsetCalculatorILi1EjESF_NS0_6memory12LoadWithCastILi1EEENSG_13StoreWithCastILi1EEEEEviT_T0_T2_T3_T4_T5_)
        .other          _ZN2at6native27unrolled_elementwise_kernelIZZZNS0_17logit_kernel_cudaERNS_18TensorIteratorBaseERKN3c106ScalarEENKUlvE_clEvENKUlvE0_clEvEUlfE_St5arrayIPcLm2EELi4E23TrivialOffsetCalculatorILi1EjESF_NS0_6memory12LoadWithCastILi1EEENSG_13StoreWithCastILi1EEEEEviT_T0_T2_T3_T4_T5_,@"STO_CUDA_ENTRY STV_DEFAULT"
_ZN2at6native27unrolled_elementwise_kernelIZZZNS0_17logit_kernel_cudaERNS_18TensorIteratorBaseERKN3c106ScalarEENKUlvE_clEvENKUlvE0_clEvEUlfE_St5arrayIPcLm2EELi4E23TrivialOffsetCalculatorILi1EjESF_NS0_6memory12LoadWithCastILi1EEENSG_13StoreWithCastILi1EEEEEviT_T0_T2_T3_T4_T5_:
.text._ZN2at6native27unrolled_elementwise_kernelIZZZNS0_17logit_kernel_cudaERNS_18TensorIteratorBaseERKN3c106ScalarEENKUlvE_clEvENKUlvE0_clEvEUlfE_St5arrayIPcLm2EELi4E23TrivialOffsetCalculatorILi1EjESF_NS0_6memory12LoadWithCastILi1EEENSG_13StoreWithCastILi1EEEEEviT_T0_T2_T3_T4_T5_:
        /* <DEDUP_REMOVED lines=33> */
.L_x_6478:
[----:B------:R-:W2:Y:S02]  /*0210*/  LDG.E.U8 R4, desc[UR36][R4.64] ;  /* 0x0000002404047981 */ /* 0x000ea4000c1e1100 */
[----:B--2---:R-:W-:Y:S01]  /*0220*/  I2FP.F32.U32 R16, R4 ;  /* 0x0000000400107245 */ /* 0x004fe20000201000 */
[----:B------:R-:W-:Y:S06]  /*0230*/  BRA `(.L_x_6480) ;  /* 0x0000000c00287947 */ /* 0x000fec0003800000 */
.L_x_6477:
        /* <DEDUP_REMOVED lines=9> */
.L_x_6482:
[----:B------:R-:W2:Y:S02]  /*02d0*/  LDG.E R4, desc[UR36][R4.64] ;  /* 0x0000002404047981 */ /* 0x000ea4000c1e1900 */
[----:B--2---:R-:W-:Y:S01]  /*02e0*/  I2FP.F32.S32 R16, R4 ;  /* 0x0000000400107245 */ /* 0x004fe20000201400 */
[----:B------:R-:W-:Y:S06]  /*02f0*/  BRA `(.L_x_6480) ;  /* 0x0000000800f87947 */ /* 0x000fec0003800000 */
.L_x_6481:
[----:B------:R-:W2:Y:S02]  /*0300*/  LDG.E.U16 R4, desc[UR36][R4.64] ;  /* 0x0000002404047981 */ /* 0x000ea4000c1e1500 */
[----:B--2---:R2:W3:Y:S01]  /*0310*/  I2F.S16 R16, R4 ;  /* 0x0000000400107306 */ /* 0x0044e20000101400 */
[----:B------:R-:W-:Y:S05]  /*0320*/  BRA `(.L_x_6480) ;  /* 0x0000000800ec7947 */ /* 0x000fea0003800000 */
.L_x_6476:
        /* <DEDUP_REMOVED lines=8> */
.L_x_6484:
[----:B------:R-:W2:Y:S02]  /*03b0*/  LDG.E.U16 R4, desc[UR36][R4.64] ;  /* 0x0000002404047981 */ /* 0x000ea4000c1e1500 */
[----:B--2---:R-:W-:Y:S01]  /*03c0*/  HADD2.F32 R16, -RZ, R4.H0_H0 ;  /* 0x20000004ff107230 */ /* 0x004fe20000004100 */
[----:B------:R-:W-:Y:S06]  /*03d0*/  BRA `(.L_x_6480) ;  /* 0x0000000800c07947 */ /* 0x000fec0003800000 */
.L_x_6483:
        /* <DEDUP_REMOVED lines=8> */
.L_x_6486:
[----:B------:R-:W2:Y:S02]  /*0460*/  LDG.E.U16 R4, desc[UR36][R4.64] ;  /* 0x0000002404047981 */ /* 0x000ea4000c1e1500 */
[----:B--2---:R-:W-:Y:S01]  /*0470*/  HADD2.F32 R16, -RZ, R4.H0_H0 ;  /* 0x20000004ff107230 */ /* 0x004fe20000004100 */
[----:B------:R-:W-:Y:S06]  /*0480*/  BRA `(.L_x_6480) ;  /* 0x0000000800947947 */ /* 0x000fec0003800000 */
.L_x_6485:
[----:B------:R-:W2:Y:S01]  /*0490*/  LDG.E.64 R4, desc[UR36][R4.64] ;  /* 0x0000002404047981 */ /* 0x000ea2000c1e1b00 */
[----:B------:R-:W-:Y:S01]  /*04a0*/  UMOV UR4, 0xf0000000 ;  /* 0xf000000000047882 */ /* 0x000fe20000000000 */
[----:B------:R-:W-:Y:S01]  /*04b0*/  UMOV UR5, 0x380fffff ;  /* 0x380fffff00057882 */ /* 0x000fe20000000000 */
[----:B--2---:R-:W0:Y:S01]  /*04c0*/  F2F.F32.F64 R16, R4 ;  /* 0x0000000400107310 */ /* 0x004e220000301000 */
[----:B------:R-:W-:-:S14]  /*04d0*/  DSETP.GEU.AND P0, PT, |R4|, UR4, PT ;  /* 0x0000000404007e2a */ /* 0x000fdc000bf0e200 */
[----:B0-----:R-:W-:Y:S01]  /*04e0*/  @!P0 FMUL R16, R16, 1.175494350822287508e-38 ;  /* 0x0080000010108820 */ /* 0x001fe20000400000 */
[----:B------:R-:W-:Y:S06]  /*04f0*/  BRA `(.L_x_6480) ;  /* 0x0000000800787947 */ /* 0x000fec0003800000 */
.L_x_6475:
        /* <DEDUP_REMOVED lines=12> */
.L_x_6489:
[----:B------:R-:W2:Y:S01]  /*05c0*/  LDG.E.64 R4, desc[UR36][R4.64] ;  /* 0x0000002404047981 */ /* 0x000ea2000c1e1b00 */
[----:B------:R-:W-:Y:S01]  /*05d0*/  UMOV UR4, 0xf0000000 ;  /* 0xf000000000047882 */ /* 0x000fe20000000000 */
[----:B------:R-:W-:Y:S01]  /*05e0*/  UMOV UR5, 0x380fffff ;  /* 0x380fffff00057882 */ /* 0x000fe20000000000 */
[----:B--2---:R-:W0:Y:S01]  /*05f0*/  F2F.F32.F64 R16, R4 ;  /* 0x0000000400107310 */ /* 0x004e220000301000 */
[----:B------:R-:W-:-:S14]  /*0600*/  DSETP.GEU.AND P0, PT, |R4|, UR4, PT ;  /* 0x0000000404007e2a */ /* 0x000fdc000bf0e200 */
[----:B0-----:R-:W-:Y:S01]  /*0610*/  @!P0 FMUL R16, R16, 1.175494350822287508e-38 ;  /* 0x0080000010108820 */ /* 0x001fe20000400000 */
[----:B------:R-:W-:Y:S06]  /*0620*/  BRA `(.L_x_6480) ;  /* 0x00000008002c7947 */ /* 0x000fec0003800000 */
.L_x_6488:
        /* <DEDUP_REMOVED lines=25> */
.L_x_6491:
        /* <DEDUP_REMOVED lines=13> */
.L_x_6490:
[----:B------:R-:W2:Y:S02]  /*0890*/  LDG.E.U16 R4, desc[UR36][R4.64] ;  /* 0x0000002404047981 */ /* 0x000ea4000c1e1500 */
[----:B--2---:R-:W-:Y:S01]  /*08a0*/  IMAD.U32 R16, R4, 0x10000, RZ ;  /* 0x0001000004107824 */ /* 0x004fe200078e00ff */
[----:B------:R-:W-:Y:S06]  /*08b0*/  BRA `(.L_x_6480) ;  /* 0x0000000400887947 */ /* 0x000fec0003800000 */
.L_x_6487:
        /* <DEDUP_REMOVED lines=11> */
.L_x_6494:
        /* <DEDUP_REMOVED lines=20> */
.L_x_6496:
[----:B------:R-:W-:Y:S05]  /*0ab0*/  BSYNC.RECONVERGENT B0 ;  /* 0x0000000000007941 */ /* 0x000fea0003800200 */
.L_x_6495:
[----:B------:R-:W-:Y:S01]  /*0ac0*/  IMAD.SHL.U32 R0, R0, 0x100000, RZ ;  /* 0x0010000000007824 */ /* 0x000fe200078e00ff */
[----:B------:R-:W-:-:S04]  /*0ad0*/  LEA R3, R3, 0x3b800000, 0x17 ;  /* 0x3b80000003037811 */ /* 0x000fc800078eb8ff */
[----:B------:R-:W-:Y:S01]  /*0ae0*/  LOP3.LUT R16, R3, R0, R7, 0xfe, !PT ;  /* 0x0000000003107212 */ /* 0x000fe200078efe07 */
[----:B------:R-:W-:Y:S06]  /*0af0*/  BRA `(.L_x_6480) ;  /* 0x0000000000f87947 */ /* 0x000fec0003800000 */
.L_x_6493:
        /* <DEDUP_REMOVED lines=20> */
.L_x_6498:
[----:B------:R-:W-:Y:S05]  /*0c40*/  BSYNC.RECONVERGENT B0 ;  /* 0x0000000000007941 */ /* 0x000fea0003800200 */
.L_x_6497:
[----:B------:R-:W-:Y:S01]  /*0c50*/  IMAD.SHL.U32 R0, R0, 0x200000, RZ ;  /* 0x0020000000007824 */ /* 0x000fe200078e00ff */
[----:B------:R-:W-:-:S04]  /*0c60*/  LEA R3, R3, 0x37800000, 0x17 ;  /* 0x3780000003037811 */ /* 0x000fc800078eb8ff */
[----:B------:R-:W-:Y:S01]  /*0c70*/  LOP3.LUT R16, R3, R0, R7, 0xfe, !PT ;  /* 0x0000000003107212 */ /* 0x000fe200078efe07 */
[----:B------:R-:W-:Y:S06]  /*0c80*/  BRA `(.L_x_6480) ;  /* 0x0000000000947947 */ /* 0x000fec0003800000 */
.L_x_6492:
[----:B------:R-:W-:-:S09]  /*0c90*/  UISETP.NE.AND UP0, UPT, UR4, 0x1c, UPT ;  /* 0x0000001c0400788c */ /* 0x000fd2000bf05270 */
[----:B------:R-:W-:Y:S05]  /*0ca0*/  BRA.U !UP0, `(.L_x_6499) ;  /* 0x0000000108847547 */ /* 0x000fea000b800000 */
[----:B------:R-:W-:-:S09]  /*0cb0*/  UISETP.NE.AND UP0, UPT, UR4, 0x1d, UPT ;  /* 0x0000001d0400788c */ /* 0x000fd2000bf05270 */
[----:B------:R-:W-:Y:S05]  /*0cc0*/  BRA.U !UP0, `(.L_x_6500) ;  /* 0x0000000108707547 */ /* 0x000fea000b800000 */
[----:B------:R-:W-:-:S09]  /*0cd0*/  UISETP.NE.AND UP0, UPT, UR4, 0x2c, UPT ;  /* 0x0000002c0400788c */ /* 0x000fd2000bf05270 */
[----:B------:R-:W-:Y:S05]  /*0ce0*/  BRA.U !UP0, `(.L_x_6501) ;  /* 0x0000000108487547 */ /* 0x000fea000b800000 */
.L_x_6479:
        /* <DEDUP_REMOVED lines=16> */
.L_x_6502:
[----:B------:R-:W-:Y:S01]  /*0df0*/  IMAD.MOV.U32 R16, RZ, RZ, RZ ;  /* 0x000000ffff107224 */ /* 0x000fe200078e00ff */
[----:B------:R-:W-:Y:S06]  /*0e00*/  BRA `(.L_x_6480) ;  /* 0x0000000000347947 */ /* 0x000fec0003800000 */
.L_x_6501:
        /* <DEDUP_REMOVED lines=8> */
.L_x_6500:
[----:B------:R-:W2:Y:S02]  /*0e90*/  LDG.E.64 R4, desc[UR36][R4.64] ;  /* 0x0000002404047981 */ /* 0x000ea4000c1e1b00 */
[----:B--2---:R0:W1:Y:S01]  /*0ea0*/  I2F.U64 R16, R4 ;  /* 0x0000000400107312 */ /* 0x0040620000301000 */
[----:B------:R-:W-:Y:S05]  /*0eb0*/  BRA `(.L_x_6480) ;  /* 0x0000000000087947 */ /* 0x000fea0003800000 */
.L_x_6499:
[----:B------:R-:W2:Y:S02]  /*0ec0*/  LDG.E R4, desc[UR36][R4.64] ;  /* 0x0000002404047981 */ /* 0x000ea4000c1e1900 */
[----:B--2---:R-:W-:-:S07]  /*0ed0*/  I2FP.F32.U32 R16, R4 ;  /* 0x0000000400107245 */ /* 0x004fce0000201000 */
.L_x_6480:
[----:B------:R-:W-:Y:S05]  /*0ee0*/  BSYNC.RECONVERGENT B6 ;  /* 0x0000000000067941 */ /* 0x000fea0003800200 */
.L_x_6474:
[----:B------:R-:W-:-:S07]  /*0ef0*/  VIADD R24, R25, 0x80 ;  /* 0x0000008019187836 */ /* 0x000fce0000000000 */
.L_x_6473:
[----:B------:R-:W-:Y:S05]  /*0f00*/  BSYNC.RECONVERGENT B7 ;  /* 0x0000000000077941 */ /* 0x000fea0003800200 */
.L_x_6472:
        /* <DEDUP_REMOVED lines=25> */
.L_x_6509:
[----:B------:R-:W2:Y:S02]  /*10a0*/  LDG.E.U8 R4, desc[UR36][R4.64] ;  /* 0x0000002404047981 */ /* 0x000ea4000c1e1100 */
[----:B--2---:R-:W-:Y:S01]  /*10b0*/  I2FP.F32.U32 R18, R4 ;  /* 0x0000000400127245 */ /* 0x004fe20000201000 */
[----:B------:R-:W-:Y:S06]  /*10c0*/  BRA `(.L_x_6511) ;  /* 0x0000000c00287947 */ /* 0x000fec0003800000 */
.L_x_6508:
        /* <DEDUP_REMOVED lines=9> */
.L_x_6513:
[----:B------:R-:W2:Y:S02]  /*1160*/  LDG.E R4, desc[UR36][R4.64] ;  /* 0x0000002404047981 */ /* 0x000ea4000c1e1900 */
[----:B--2---:R-:W-:Y:S01]  /*1170*/  I2FP.F32.S32 R18, R4 ;  /* 0x0000000400127245 */ /* 0x004fe20000201400 */
[----:B------:R-:W-:Y:S06]  /*1180*/  BRA `(.L_x_6511) ;  /* 0x0000000800f87947 */ /* 0x000fec0003800000 */
.L_x_6512:
[----:B------:R-:W2:Y:S02]  /*1190*/  LDG.E.U16 R4, desc[UR36][R4.64] ;  /* 0x0000002404047981 */ /* 0x000ea4000c1e1500 */
[----:B--2---:R0:W2:Y:S01]  /*11a0*/  I2F.S16 R18, R4 ;  /* 0x0000000400127306 */ /* 0x0040a20000101400 */
[----:B------:R-:W-:Y:S05]  /*11b0*/  BRA `(.L_x_6511) ;  /* 0x0000000800ec7947 */ /* 0x000fea0003800000 */
.L_x_6507:
        /* <DEDUP_REMOVED lines=8> */
.L_x_6515:
[----:B------:R-:W2:Y:S02]  /*1240*/  LDG.E.U16 R4, desc[UR36][R4.64] ;  /* 0x0000002404047981 */ /* 0x000ea4000c1e1500 */
[----:B--2---:R-:W-:Y:S01]  /*1250*/  HADD2.F32 R18, -RZ, R4.H0_H0 ;  /* 0x20000004ff127230 */ /* 0x004fe20000004100 */
[----:B------:R-:W-:Y:S06]  /*1260*/  BRA `(.L_x_6511) ;  /* 0x0000000800c07947 */ /* 0x000fec0003800000 */
.L_x_6514:
        /* <DEDUP_REMOVED lines=8> */
.L_x_6517:
[----:B------:R-:W2:Y:S02]  /*12f0*/  LDG.E.U16 R4, desc[UR36][R4.64] ;  /* 0x0000002404047981 */ /* 0x000ea4000c1e1500 */
[----:B--2---:R-:W-:Y:S01]  /*1300*/  HADD2.F32 R18, -RZ, R4.H0_H0 ;  /* 0x20000004ff127230 */ /* 0x004fe20000004100 */
[----:B------:R-:W-:Y:S06]  /*1310*/  BRA `(.L_x_6511) ;  /* 0x0000000800947947 */ /* 0x000fec0003800000 */
.L_x_6516:
[----:B------:R-:W2:Y:S01]  /*1320*/  LDG.E.64 R4, desc[UR36][R4.64] ;  /* 0x0000002404047981 */ /* 0x000ea2000c1e1b00 */
[----:B------:R-:W-:Y:S01]  /*1330*/  UMOV UR4, 0xf0000000 ;  /* 0xf000000000047882 */ /* 0x000fe20000000000 */
[----:B------:R-:W-:Y:S01]  /*1340*/  UMOV UR5, 0x380fffff ;  /* 0x380fffff00057882 */ /* 0x000fe20000000000 */
[----:B--2---:R-:W0:Y:S01]  /*1350*/  F2F.F32.F64 R18, R4 ;  /* 0x0000000400127310 */ /* 0x004e220000301000 */
[----:B------:R-:W-:-:S14]  /*1360*/  DSETP.GEU.AND P0, PT, |R4|, UR4, PT ;  /* 0x0000000404007e2a */ /* 0x000fdc000bf0e200 */
[----:B0-----:R-:W-:Y:S01]  /*1370*/  @!P0 FMUL R18, R18, 1.175494350822287508e-38 ;  /* 0x0080000012128820 */ /* 0x001fe20000400000 */
[----:B------:R-:W-:Y:S06]  /*1380*/  BRA `(.L_x_6511) ;  /* 0x0000000800787947 */ /* 0x000fec0003800000 */
.L_x_6506:
        /* <DEDUP_REMOVED lines=12> */
.L_x_6520:
[----:B------:R-:W2:Y:S01]  /*1450*/  LDG.E.64 R4, desc[UR36][R4.64] ;  /* 0x0000002404047981 */ /* 0x000ea2000c1e1b00 */
[----:B------:R-:W-:Y:S01]  /*1460*/  UMOV UR4, 0xf0000000 ;  /* 0xf000000000047882 */ /* 0x000fe20000000000 */
[----:B------:R-:W-:Y:S01]  /*1470*/  UMOV UR5, 0x380fffff ;  /* 0x380fffff00057882 */ /* 0x000fe20000000000 */
[----:B--2---:R-:W0:Y:S01]  /*1480*/  F2F.F32.F64 R18, R4 ;  /* 0x0000000400127310 */ /* 0x004e220000301000 */
[----:B------:R-:W-:-:S14]  /*1490*/  DSETP.GEU.AND P0, PT, |R4|, UR4, PT ;  /* 0x0000000404007e2a */ /* 0x000fdc000bf0e200 */
[----:B0-----:R-:W-:Y:S01]  /*14a0*/  @!P0 FMUL R18, R18, 1.175494350822287508e-38 ;  /* 0x0080000012128820 */ /* 0x001fe20000400000 */
[----:B------:R-:W-:Y:S06]  /*14b0*/  BRA `(.L_x_6511) ;  /* 0x00000008002c7947 */ /* 0x000fec0003800000 */
.L_x_6519:
        /* <DEDUP_REMOVED lines=25> */
.L_x_6522:
        /* <DEDUP_REMOVED lines=13> */
.L_x_6521:
[----:B------:R-:W2:Y:S02]  /*1720*/  LDG.E.U16 R4, desc[UR36][R4.64] ;  /* 0x0000002404047981 */ /* 0x000ea4000c1e1500 */
[----:B--2---:R-:W-:Y:S01]  /*1730*/  IMAD.U32 R18, R4, 0x10000, RZ ;  /* 0x0001000004127824 */ /* 0x004fe200078e00ff */
[----:B------:R-:W-:Y:S06]  /*1740*/  BRA `(.L_x_6511) ;  /* 0x0000000400887947 */ /* 0x000fec0003800000 */
.L_x_6518:
        /* <DEDUP_REMOVED lines=11> */
.L_x_6525:
        /* <DEDUP_REMOVED lines=20> */
.L_x_6527:
[----:B------:R-:W-:Y:S05]  /*1940*/  BSYNC.RECONVERGENT B0 ;  /* 0x0000000000007941 */ /* 0x000fea0003800200 */
.L_x_6526:
[----:B------:R-:W-:Y:S01]  /*1950*/  IMAD.SHL.U32 R0, R0, 0x100000, RZ ;  /* 0x0010000000007824 */ /* 0x000fe200078e00ff */
[----:B------:R-:W-:-:S04]  /*1960*/  LEA R3, R3, 0x3b800000, 0x17 ;  /* 0x3b80000003037811 */ /* 0x000fc800078eb8ff */
[----:B------:R-:W-:Y:S01]  /*1970*/  LOP3.LUT R18, R3, R0, R7, 0xfe, !PT ;  /* 0x0000000003127212 */ /* 0x000fe200078efe07 */
[----:B------:R-:W-:Y:S06]  /*1980*/  BRA `(.L_x_6511) ;  /* 0x0000000000f87947 */ /* 0x000fec0003800000 */
.L_x_6524:
        /* <DEDUP_REMOVED lines=20> */
.L_x_6529:
[----:B------:R-:W-:Y:S05]  /*1ad0*/  BSYNC.RECONVERGENT B0 ;  /* 0x0000000000007941 */ /* 0x000fea0003800200 */
.L_x_6528:
[----:B------:R-:W-:Y:S01]  /*1ae0*/  IMAD.SHL.U32 R0, R0, 0x200000, RZ ;  /* 0x0020000000007824 */ /* 0x000fe200078e00ff */
[----:B------:R-:W-:-:S04]  /*1af0*/  LEA R3, R3, 0x37800000, 0x17 ;  /* 0x3780000003037811 */ /* 0x000fc800078eb8ff */
[----:B------:R-:W-:Y:S01]  /*1b00*/  LOP3.LUT R18, R3, R0, R7, 0xfe, !PT ;  /* 0x0000000003127212 */ /* 0x000fe200078efe07 */
[----:B------:R-:W-:Y:S06]  /*1b10*/  BRA `(.L_x_6511) ;  /* 0x0000000000947947 */ /* 0x000fec0003800000 */
.L_x_6523:
        /* <DEDUP_REMOVED lines=14> */
.L_x_6510:
        /* <DEDUP_REMOVED lines=16> */
.L_x_6532:
[----:B------:R-:W-:Y:S01]  /*1d00*/  IMAD.MOV.U32 R18, RZ, RZ, RZ ;  /* 0x000000ffff127224 */ /* 0x000fe200078e00ff */
[----:B------:R-:W-:Y:S06]  /*1d10*/  BRA `(.L_x_6511) ;  /* 0x0000000000147947 */ /* 0x000fec0003800000 */
.L_x_6531:
[----:B------:R-:W2:Y:S02]  /*1d20*/  LDG.E.64 R18, desc[UR36][R4.64] ;  /* 0x0000002404127981 */ /* 0x000ea4000c1e1b00 */
[----:B--2---:R0:W2:Y:S01]  /*1d30*/  I2F.U64 R18, R18 ;  /* 0x0000001200127312 */ /* 0x0040a20000301000 */
[----:B------:R-:W-:Y:S05]  /*1d40*/  BRA `(.L_x_6511) ;  /* 0x0000000000087947 */ /* 0x000fea0003800000 */
.L_x_6530:
[----:B------:R-:W2:Y:S02]  /*1d50*/  LDG.E R4, desc[UR36][R4.64] ;  /* 0x0000002404047981 */ /* 0x000ea4000c1e1900 */
[----:B--2---:R-:W-:-:S07]  /*1d60*/  I2FP.F32.U32 R18, R4 ;  /* 0x0000000400127245 */ /* 0x004fce0000201000 */
.L_x_6511:
[----:B------:R-:W-:Y:S05]  /*1d70*/  BSYNC.RECONVERGENT B6 ;  /* 0x0000000000067941 */ /* 0x000fea0003800200 */
.L_x_6505:
[----:B------:R-:W-:-:S07]  /*1d80*/  VIADD R24, R24, 0x80 ;  /* 0x0000008018187836 */ /* 0x000fce0000000000 */
.L_x_6504:
[----:B------:R-:W-:Y:S05]  /*1d90*/  BSYNC.RECONVERGENT B7 ;  /* 0x0000000000077941 */ /* 0x000fea0003800200 */
.L_x_6503:
[----:B------:R-:W-:Y:S01]  /*1da0*/  ISETP.GE.AND P0, PT, R24, R17, PT ;  /* 0x000000111800720c */ /* 0x000fe20003f06270 */
[----:B------:R-:W-:Y:S01]  /*1db0*/  BSSY.RECONVERGENT B7, `(.L_x_6533) ;  /* 0x00000e6000077945 */ /* 0x000fe20003800200 */
[----:B0-----:R-:W-:-:S11]  /*1dc0*/  IMAD.MOV.U32 R19, RZ, RZ, RZ ;  /* 0x000000ffff137224 */ /* 0x001fd600078e00ff */
[----:B------:R-:W-:Y:S05]  /*1dd0*/  @P0 BRA `(.L_x_6534) ;  /* 0x0000000c008c0947 */ /* 0x000fea0003800000 */
[----:B--2-4-:R-:W0:Y:S01]  /*1de0*/  LDC.64 R4, c[0x0][0x390] ;  /* 0x0000e400ff047b82 */ /* 0x014e220000000a00 */
        /* <DEDUP_REMOVED lines=20> */
.L_x_6539:
[----:B------:R-:W2:Y:S02]  /*1f30*/  LDG.E.U8 R4, desc[UR36][R4.64] ;  /* 0x0000002404047981 */ /* 0x000ea4000c1e1100 */
[----:B--2---:R-:W-:Y:S01]  /*1f40*/  I2FP.F32.U32 R19, R4 ;  /* 0x0000000400137245 */ /* 0x004fe20000201000 */
[----:B------:R-:W-:Y:S06]  /*1f50*/  BRA `(.L_x_6541) ;  /* 0x0000000c00247947 */ /* 0x000fec0003800000 */
.L_x_6538:
        /* <DEDUP_REMOVED lines=9> */
.L_x_6543:
[----:B------:R-:W2:Y:S02]  /*1ff0*/  LDG.E R4, desc[UR36][R4.64] ;  /* 0x0000002404047981 */ /* 0x000ea4000c1e1900 */
[----:B--2---:R-:W-:Y:S01]  /*2000*/  I2FP.F32.S32 R19, R4 ;  /* 0x0000000400137245 */ /* 0x004fe20000201400 */
[----:B------:R-:W-:Y:S06]  /*2010*/  BRA `(.L_x_6541) ;  /* 0x0000000800f47947 */ /* 0x000fec0003800000 */
.L_x_6542:
[----:B------:R-:W2:Y:S02]  /*2020*/  LDG.E.U16 R4, desc[UR36][R4.64] ;  /* 0x0000002404047981 */ /* 0x000ea4000c1e1500 */
[----:B--2---:R4:W0:Y:S01]  /*2030*/  I2F.S16 R19, R4 ;  /* 0x0000000400137306 */ /* 0x0048220000101400 */
[----:B------:R-:W-:Y:S05]  /*2040*/  BRA `(.L_x_6541) ;  /* 0x0000000800e87947 */ /* 0x000fea0003800000 */
.L_x_6537:
        /* <DEDUP_REMOVED lines=8> */
.L_x_6545:
[----:B------:R-:W2:Y:S02]  /*20d0*/  LDG.E.U16 R4, desc[UR36][R4.64] ;  /* 0x0000002404047981 */ /* 0x000ea4000c1e1500 */
[----:B--2---:R-:W-:Y:S01]  /*20e0*/  HADD2.F32 R19, -RZ, R4.H0_H0 ;  /* 0x20000004ff137230 */ /* 0x004fe20000004100 */
[----:B------:R-:W-:Y:S06]  /*20f0*/  BRA `(.L_x_6541) ;  /* 0x0000000800bc7947 */ /* 0x000fec0003800000 */
.L_x_6544:
        /* <DEDUP_REMOVED lines=8> */
.L_x_6547:
[----:B------:R-:W2:Y:S02]  /*2180*/  LDG.E.U16 R4, desc[UR36][R4.64] ;  /* 0x0000002404047981 */ /* 0x000ea4000c1e1500 */
[----:B--2---:R-:W-:Y:S01]  /*2190*/  HADD2.F32 R19, -RZ, R4.H0_H0 ;  /* 0x20000004ff137230 */ /* 0x004fe20000004100 */
[----:B------:R-:W-:Y:S06]  /*21a0*/  BRA `(.L_x_6541) ;  /* 0x0000000800907947 */ /* 0x000fec0003800000 */
.L_x_6546:
[----:B------:R-:W2:Y:S01]  /*21b0*/  LDG.E.64 R4, desc[UR36][R4.64] ;  /* 0x0000002404047981 */ /* 0x000ea2000c1e1b00 */
[----:B------:R-:W-:Y:S01]  /*21c0*/  UMOV UR4, 0xf0000000 ;  /* 0xf000000000047882 */ /* 0x000fe20000000000 */
[----:B------:R-:W-:Y:S01]  /*21d0*/  UMOV UR5, 0x380fffff ;  /* 0x380fffff00057882 */ /* 0x000fe20000000000 */
[----:B--2---:R-:W0:Y:S01]  /*21e0*/  F2F.F32.F64 R19, R4 ;  /* 0x0000000400137310 */ /* 0x004e220000301000 */
[----:B------:R-:W-:-:S14]  /*21f0*/  DSETP.GEU.AND P0, PT, |R4|, UR4, PT ;  /* 0x0000000404007e2a */ /* 0x000fdc000bf0e200 */
[----:B0-----:R-:W-:Y:S01]  /*2200*/  @!P0 FMUL R19, R19, 1.175494350822287508e-38 ;  /* 0x0080000013138820 */ /* 0x001fe20000400000 */
[----:B------:R-:W-:Y:S06]  /*2210*/  BRA `(.L_x_6541) ;  /* 0x0000000800747947 */ /* 0x000fec0003800000 */
.L_x_6536:
        /* <DEDUP_REMOVED lines=12> */
.L_x_6550:
[----:B------:R-:W2:Y:S01]  /*22e0*/  LDG.E.64 R4, desc[UR36][R4.64] ;  /* 0x0000002404047981 */ /* 0x000ea2000c1e1b00 */
[----:B------:R-:W-:Y:S01]  /*22f0*/  UMOV UR4, 0xf0000000 ;  /* 0xf000000000047882 */ /* 0x000fe20000000000 */
[----:B------:R-:W-:Y:S01]  /*2300*/  UMOV UR5, 0x380fffff ;  /* 0x380fffff00057882 */ /* 0x000fe20000000000 */
[----:B--2---:R-:W0:Y:S01]  /*2310*/  F2F.F32.F64 R19, R4 ;  /* 0x0000000400137310 */ /* 0x004e220000301000 */
[----:B------:R-:W-:-:S14]  /*2320*/  DSETP.GEU.AND P0, PT, |R4|, UR4, PT ;  /* 0x0000000404007e2a */ /* 0x000fdc000bf0e200 */
[----:B0-----:R-:W-:Y:S01]  /*2330*/  @!P0 FMUL R19, R19, 1.175494350822287508e-38 ;  /* 0x0080000013138820 */ /* 0x001fe20000400000 */
[----:B------:R-:W-:Y:S06]  /*2340*/  BRA `(.L_x_6541) ;  /* 0x0000000800287947 */ /* 0x000fec0003800000 */
.L_x_6549:
        /* <DEDUP_REMOVED lines=25> */
.L_x_6552:
        /* <DEDUP_REMOVED lines=12> */
.L_x_6551:
[----:B------:R-:W2:Y:S02]  /*25a0*/  LDG.E.U16 R4, desc[UR36][R4.64] ;  /* 0x0000002404047981 */ /* 0x000ea4000c1e1500 */
[----:B--2---:R-:W-:Y:S01]  /*25b0*/  IMAD.U32 R19, R4, 0x10000, RZ ;  /* 0x0001000004137824 */ /* 0x004fe200078e00ff */
[----:B------:R-:W-:Y:S06]  /*25c0*/  BRA `(.L_x_6541) ;  /* 0x0000000400887947 */ /* 0x000fec0003800000 */
.L_x_6548:
        /* <DEDUP_REMOVED lines=11> */
.L_x_6555:
        /* <DEDUP_REMOVED lines=20> */
.L_x_6557:
[----:B------:R-:W-:Y:S05]  /*27c0*/  BSYNC.RECONVERGENT B0 ;  /* 0x0000000000007941 */ /* 0x000fea0003800200 */
.L_x_6556:
[----:B------:R-:W-:Y:S01]  /*27d0*/  IMAD.SHL.U32 R0, R0, 0x100000, RZ ;  /* 0x0010000000007824 */ /* 0x000fe200078e00ff */
[----:B------:R-:W-:-:S04]  /*27e0*/  LEA R3, R3, 0x3b800000, 0x17 ;  /* 0x3b80000003037811 */ /* 0x000fc800078eb8ff */
[----:B------:R-:W-:Y:S01]  /*27f0*/  LOP3.LUT R19, R3, R0, R19, 0xfe, !PT ;  /* 0x0000000003137212 */ /* 0x000fe200078efe13 */
[----:B------:R-:W-:Y:S06]  /*2800*/  BRA `(.L_x_6541) ;  /* 0x0000000000f87947 */ /* 0x000fec0003800000 */
.L_x_6554:
        /* <DEDUP_REMOVED lines=20> */
.L_x_6559:
[----:B------:R-:W-:Y:S05]  /*2950*/  BSYNC.RECONVERGENT B0 ;  /* 0x0000000000007941 */ /* 0x000fea0003800200 */
.L_x_6558:
[----:B------:R-:W-:Y:S01]  /*2960*/  IMAD.SHL.U32 R0, R0, 0x200000, RZ ;  /* 0x0020000000007824 */ /* 0x000fe200078e00ff */
[----:B------:R-:W-:-:S04]  /*2970*/  LEA R3, R3, 0x37800000, 0x17 ;  /* 0x3780000003037811 */ /* 0x000fc800078eb8ff */
[----:B------:R-:W-:Y:S01]  /*2980*/  LOP3.LUT R19, R3, R0, R19, 0xfe, !PT ;  /* 0x0000000003137212 */ /* 0x000fe200078efe13 */
[----:B------:R-:W-:Y:S06]  /*2990*/  BRA `(.L_x_6541) ;  /* 0x0000000000947947 */ /* 0x000fec0003800000 */
.L_x_6553:
        /* <DEDUP_REMOVED lines=14> */
.L_x_6540:
        /* <DEDUP_REMOVED lines=16> */
.L_x_6562:
[----:B------:R-:W-:Y:S01]  /*2b80*/  IMAD.MOV.U32 R19, RZ, RZ, RZ ;  /* 0x000000ffff137224 */ /* 0x000fe200078e00ff */
[----:B------:R-:W-:Y:S06]  /*2b90*/  BRA `(.L_x_6541) ;  /* 0x0000000000147947 */ /* 0x000fec0003800000 */
.L_x_6561:
[----:B------:R-:W2:Y:S02]  /*2ba0*/  LDG.E.64 R4, desc[UR36][R4.64] ;  /* 0x0000002404047981 */ /* 0x000ea4000c1e1b00 */
[----:B--2---:R0:W2:Y:S01]  /*2bb0*/  I2F.U64 R19, R4 ;  /* 0x0000000400137312 */ /* 0x0040a20000301000 */
[----:B------:R-:W-:Y:S05]  /*2bc0*/  BRA `(.L_x_6541) ;  /* 0x0000000000087947 */ /* 0x000fea0003800000 */
.L_x_6560:
[----:B------:R-:W2:Y:S02]  /*2bd0*/  LDG.E R4, desc[UR36][R4.64] ;  /* 0x0000002404047981 */ /* 0x000ea4000c1e1900 */
[----:B--2---:R-:W-:-:S07]  /*2be0*/  I2FP.F32.U32 R19, R4 ;  /* 0x0000000400137245 */ /* 0x004fce0000201000 */
.L_x_6541:
[----:B------:R-:W-:Y:S05]  /*2bf0*/  BSYNC.RECONVERGENT B6 ;  /* 0x0000000000067941 */ /* 0x000fea0003800200 */
.L_x_6535:
[----:B------:R-:W-:-:S07]  /*2c00*/  VIADD R24, R24, 0x80 ;  /* 0x0000008018187836 */ /* 0x000fce0000000000 */
.L_x_6534:
[----:B------:R-:W-:Y:S05]  /*2c10*/  BSYNC.RECONVERGENT B7 ;  /* 0x0000000000077941 */ /* 0x000fea0003800200 */
.L_x_6533:
[----:B------:R-:W-:Y:S01]  /*2c20*/  ISETP.GE.AND P0, PT, R24, R17, PT ;  /* 0x000000111800720c */ /* 0x000fe20003f06270 */
[----:B------:R-:W-:Y:S01]  /*2c30*/  BSSY.RECONVERGENT B6, `(.L_x_6563) ;  /* 0x00000e1000067945 */ /* 0x000fe20003800200 */
[----:B------:R-:W-:-:S11]  /*2c40*/  IMAD.MOV.U32 R22, RZ, RZ, RZ ;  /* 0x000000ffff167224 */ /* 0x000fd600078e00ff */
[----:B------:R-:W-:Y:S05]  /*2c50*/  @P0 BRA `(.L_x_6564) ;  /* 0x0000000c00780947 */ /* 0x000fea0003800000 */
[----:B0-2-4-:R-:W0:Y:S01]  /*2c60*/  LDC.64 R4, c[0x0][0x390] ;  /* 0x0000e400ff047b82 */ /* 0x015e220000000a00 */
        /* <DEDUP_REMOVED lines=19> */
.L_x_6568:
[----:B------:R-:W2:Y:S02]  /*2da0*/  LDG.E.U8 R4, desc[UR36][R4.64] ;  /* 0x0000002404047981 */ /* 0x000ea4000c1e1100 */
[----:B--2---:R-:W-:Y:S01]  /*2db0*/  I2FP.F32.U32 R22, R4 ;  /* 0x0000000400167245 */ /* 0x004fe20000201000 */
[----:B------:R-:W-:Y:S06]  /*2dc0*/  BRA `(.L_x_6564) ;  /* 0x0000000c001c7947 */ /* 0x000fec0003800000 */
.L_x_6567:
        /* <DEDUP_REMOVED lines=9> */
.L_x_6571:
[----:B------:R-:W2:Y:S02]  /*2e60*/  LDG.E R4, desc[UR36][R4.64] ;  /* 0x0000002404047981 */ /* 0x000ea4000c1e1900 */
[----:B--2---:R-:W-:Y:S01]  /*2e70*/  I2FP.F32.S32 R22, R4 ;  /* 0x0000000400167245 */ /* 0x004fe20000201400 */
[----:B------:R-:W-:Y:S06]  /*2e80*/  BRA `(.L_x_6564) ;  /* 0x0000000800ec7947 */ /* 0x000fec0003800000 */
.L_x_6570:
[----:B------:R-:W2:Y:S02]  /*2e90*/  LDG.E.U16 R4, desc[UR36][R4.64] ;  /* 0x0000002404047981 */ /* 0x000ea4000c1e1500 */
[----:B--2---:R0:W2:Y:S01]  /*2ea0*/  I2F.S16 R22, R4 ;  /* 0x0000000400167306 */ /* 0x0040a20000101400 */
[----:B------:R-:W-:Y:S05]  /*2eb0*/  BRA `(.L_x_6564) ;  /* 0x0000000800e07947 */ /* 0x000fea0003800000 */
.L_x_6566:
        /* <DEDUP_REMOVED lines=8> */
.L_x_6573:
[----:B------:R-:W2:Y:S02]  /*2f40*/  LDG.E.U16 R4, desc[UR36][R4.64] ;  /* 0x0000002404047981 */ /* 0x000ea4000c1e1500 */
[----:B--2---:R-:W-:Y:S01]  /*2f50*/  HADD2.F32 R22, -RZ, R4.H0_H0 ;  /* 0x20000004ff167230 */ /* 0x004fe20000004100 */
[----:B------:R-:W-:Y:S06]  /*2f60*/  BRA `(.L_x_6564) ;  /* 0x0000000800b47947 */ /* 0x000fec0003800000 */
.L_x_6572:
        /* <DEDUP_REMOVED lines=8> */
.L_x_6575:
[----:B------:R-:W2:Y:S02]  /*2ff0*/  LDG.E.U16 R4, desc[UR36][R4.64] ;  /* 0x0000002404047981 */ /* 0x000ea4000c1e1500 */
[----:B--2---:R-:W-:Y:S01]  /*3000*/  HADD2.F32 R22, -RZ, R4.H0_H0 ;  /* 0x20000004ff167230 */ /* 0x004fe20000004100 */
[----:B------:R-:W-:Y:S06]  /*3010*/  BRA `(.L_x_6564) ;  /* 0x0000000800887947 */ /* 0x000fec0003800000 */
.L_x_6574:
[----:B------:R-:W2:Y:S01]  /*3020*/  LDG.E.64 R4, desc[UR36][R4.64] ;  /* 0x0000002404047981 */ /* 0x000ea2000c1e1b00 */
[----:B------:R-:W-:Y:S01]  /*3030*/  UMOV UR4, 0xf0000000 ;  /* 0xf000000000047882 */ /* 0x000fe20000000000 */
[----:B------:R-:W-:Y:S01]  /*3040*/  UMOV UR5, 0x380fffff ;  /* 0x380fffff00057882 */ /* 0x000fe20000000000 */
[----:B--2---:R-:W0:Y:S01]  /*3050*/  F2F.F32.F64 R22, R4 ;  /* 0x0000000400167310 */ /* 0x004e220000301000 */
[----:B------:R-:W-:-:S14]  /*3060*/  DSETP.GEU.AND P0, PT, |R4|, UR4, PT ;  /* 0x0000000404007e2a */ /* 0x000fdc000bf0e200 */
[----:B0-----:R-:W-:Y:S01]  /*3070*/  @!P0 FMUL R22, R22, 1.175494350822287508e-38 ;  /* 0x0080000016168820 */ /* 0x001fe20000400000 */
[----:B------:R-:W-:Y:S06]  /*3080*/  BRA `(.L_x_6564) ;  /* 0x00000008006c7947 */ /* 0x000fec0003800000 */
.L_x_6565:
        /* <DEDUP_REMOVED lines=12> */
.L_x_6578:
[----:B------:R-:W2:Y:S01]  /*3150*/  LDG.E.64 R4, desc[UR36][R4.64] ;  /* 0x0000002404047981 */ /* 0x000ea2000c1e1b00 */
[----:B------:R-:W-:Y:S01]  /*3160*/  UMOV UR4, 0xf0000000 ;  /* 0xf000000000047882 */ /* 0x000fe20000000000 */
[----:B------:R-:W-:Y:S01]  /*3170*/  UMOV UR5, 0x380fffff ;  /* 0x380fffff00057882 */ /* 0x000fe20000000000 */
[----:B--2---:R-:W0:Y:S01]  /*3180*/  F2F.F32.F64 R22, R4 ;  /* 0x0000000400167310 */ /* 0x004e220000301000 */
[----:B------:R-:W-:-:S14]  /*3190*/  DSETP.GEU.AND P0, PT, |R4|, UR4, PT ;  /* 0x0000000404007e2a */ /* 0x000fdc000bf0e200 */
[----:B0-----:R-:W-:Y:S01]  /*31a0*/  @!P0 FMUL R22, R22, 1.175494350822287508e-38 ;  /* 0x0080000016168820 */ /* 0x001fe20000400000 */
[----:B------:R-:W-:Y:S06]  /*31b0*/  BRA `(.L_x_6564) ;  /* 0x0000000800207947 */ /* 0x000fec0003800000 */
.L_x_6577:
        /* <DEDUP_REMOVED lines=25> */
.L_x_6580:
        /* <DEDUP_REMOVED lines=13> */
.L_x_6579:
[----:B------:R-:W2:Y:S02]  /*3420*/  LDG.E.U16 R4, desc[UR36][R4.64] ;  /* 0x0000002404047981 */ /* 0x000ea4000c1e1500 */
[----:B--2---:R-:W-:Y:S01]  /*3430*/  IMAD.U32 R22, R4, 0x10000, RZ ;  /* 0x0001000004167824 */ /* 0x004fe200078e00ff */
[----:B------:R-:W-:Y:S06]  /*3440*/  BRA `(.L_x_6564) ;  /* 0x00000004007c7947 */ /* 0x000fec0003800000 */
.L_x_6576:
        /* <DEDUP_REMOVED lines=11> */
.L_x_6583:
        /* <DEDUP_REMOVED lines=19> */
.L_x_6585:
[----:B------:R-:W-:Y:S05]  /*3630*/  BSYNC.RECONVERGENT B0 ;  /* 0x0000000000007941 */ /* 0x000fea0003800200 */
.L_x_6584:
[----:B------:R-:W-:Y:S01]  /*3640*/  IMAD.SHL.U32 R0, R0, 0x100000, RZ ;  /* 0x0010000000007824 */ /* 0x000fe200078e00ff */
[----:B------:R-:W-:-:S04]  /*3650*/  LEA R3, R3, 0x3b800000, 0x17 ;  /* 0x3b80000003037811 */ /* 0x000fc800078eb8ff */
[----:B------:R-:W-:Y:S01]  /*3660*/  LOP3.LUT R22, R3, R0, R7, 0xfe, !PT ;  /* 0x0000000003167212 */ /* 0x000fe200078efe07 */
[----:B------:R-:W-:Y:S06]  /*3670*/  BRA `(.L_x_6564) ;  /* 0x0000000000f07947 */ /* 0x000fec0003800000 */
.L_x_6582:
        /* <DEDUP_REMOVED lines=19> */
.L_x_6587:
[----:B------:R-:W-:Y:S05]  /*37b0*/  BSYNC.RECONVERGENT B0 ;  /* 0x0000000000007941 */ /* 0x000fea0003800200 */
.L_x_6586:
[----:B------:R-:W-:Y:S01]  /*37c0*/  IMAD.SHL.U32 R0, R0, 0x200000, RZ ;  /* 0x0020000000007824 */ /* 0x000fe200078e00ff */
[----:B------:R-:W-:-:S04]  /*37d0*/  LEA R3, R3, 0x37800000, 0x17 ;  /* 0x3780000003037811 */ /* 0x000fc800078eb8ff */
[----:B------:R-:W-:Y:S01]  /*37e0*/  LOP3.LUT R22, R3, R0, R7, 0xfe, !PT ;  /* 0x0000000003167212 */ /* 0x000fe200078efe07 */
[----:B------:R-:W-:Y:S06]  /*37f0*/  BRA `(.L_x_6564) ;  /* 0x0000000000907947 */ /* 0x000fec0003800000 */
.L_x_6581:
        /* <DEDUP_REMOVED lines=14> */
.L_x_6569:
        /* <DEDUP_REMOVED lines=16> */
.L_x_6590:
[----:B------:R-:W-:Y:S05]  /*39e0*/  BRA `(.L_x_6564) ;  /* 0x0000000000147947 */ /* 0x000fea0003800000 */
.L_x_6589:
[----:B------:R-:W2:Y:S02]  /*39f0*/  LDG.E.64 R22, desc[UR36][R4.64] ;  /* 0x0000002404167981 */ /* 0x000ea4000c1e1b00 */
[----:B--2---:R0:W2:Y:S01]  /*3a00*/  I2F.U64 R22, R22 ;  /* 0x0000001600167312 */ /* 0x0040a20000301000 */
[----:B------:R-:W-:Y:S05]  /*3a10*/  BRA `(.L_x_6564) ;  /* 0x0000000000087947 */ /* 0x000fea0003800000 */
.L_x_6588:
[----:B------:R-:W2:Y:S02]  /*3a20*/  LDG.E R4, desc[UR36][R4.64] ;  /* 0x0000002404047981 */ /* 0x000ea4000c1e1900 */
[----:B--2---:R-:W-:-:S07]  /*3a30*/  I2FP.F32.U32 R22, R4 ;  /* 0x0000000400167245 */ /* 0x004fce0000201000 */
.L_x_6564:
[----:B------:R-:W-:Y:S05]  /*3a40*/  BSYNC.RECONVERGENT B6 ;  /* 0x0000000000067941 */ /* 0x000fea0003800200 */
.L_x_6563:
[C---:B------:R-:W-:Y:S01]  /*3a50*/  VIADD R0, R25.reuse, 0x100 ;  /* 0x0000010019007836 */ /* 0x040fe20000000000 */
[CC--:B------:R-:W-:Y:S01]  /*3a60*/  ISETP.GE.AND P0, PT, R25.reuse, R17.reuse, PT ;  /* 0x000000111900720c */ /* 0x0c0fe20003f06270 */
[C---:B------:R-:W-:Y:S01]  /*3a70*/  VIADD R6, R25.reuse, 0x180 ;  /* 0x0000018019067836 */ /* 0x040fe20000000000 */
[----:B------:R-:W-:Y:S01]  /*3a80*/  BSSY.RECONVERGENT B6, `(.L_x_6591) ;  /* 0x0000115000067945 */ /* 0x000fe20003800200 */
[----:B------:R-:W-:Y:S01]  /*3a90*/  VIADD R26, R25, 0x80 ;  /* 0x00000080191a7836 */ /* 0x000fe20000000000 */
[-C--:B------:R-:W-:Y:S02]  /*3aa0*/  ISETP.GE.AND P2, PT, R0, R17.reuse, PT ;  /* 0x000000110000720c */ /* 0x080fe40003f46270 */
[-C--:B------:R-:W-:Y:S02]  /*3ab0*/  ISETP.GE.AND P3, PT, R6, R17.reuse, PT ;  /* 0x000000110600720c */ /* 0x080fe40003f66270 */
[----:B------:R-:W-:-:S05]  /*3ac0*/  ISETP.GE.AND P1, PT, R26, R17, PT ;  /* 0x000000111a00720c */ /* 0x000fca0003f26270 */
[----:B-1-3-5:R-:W-:-:S04]  /*3ad0*/  @!P0 FADD.FTZ R0, -R16, 1 ;  /* 0x3f80000010008421 */ /* 0x02afc80000010100 */
[----:B0-2---:R-:W-:Y:S01]  /*3ae0*/  @!P2 FADD.FTZ R6, -R19, 1 ;  /* 0x3f8000001306a421 */ /* 0x005fe20000010100 */
[----:B------:R-:W0:Y:S01]  /*3af0*/  @!P0 MUFU.RCP R3, R0 ;  /* 0x0000000000038308 */ /* 0x000e220000001000 */
[----:B------:R-:W-:Y:S02]  /*3b00*/  @!P3 FADD.FTZ R7, -R22, 1 ;  /* 0x3f8000001607b421 */ /* 0x000fe40000010100 */
[----:B------:R-:W-:-:S05]  /*3b10*/  @!P1 FADD.FTZ R5, -R18, 1 ;  /* 0x3f80000012059421 */ /* 0x000fca0000010100 */
[----:B------:R-:W1:Y:S08]  /*3b20*/  @!P2 MUFU.RCP R6, R6 ;  /* 0x000000060006a308 */ /* 0x000e700000001000 */
[----:B------:R-:W2:Y:S01]  /*3b30*/  @!P3 MUFU.RCP R7, R7 ;  /* 0x000000070007b308 */ /* 0x000ea20000001000 */
[----:B0-----:R-:W-:Y:S02]  /*3b40*/  @!P0 FMUL.FTZ R3, R3, R16 ;  /* 0x0000001003038220 */ /* 0x001fe40000410000 */
[----:B------:R-:W0:Y:S05]  /*3b50*/  LDC.U8 R16, c[0x0][0x3a4] ;  /* 0x0000e900ff107b82 */ /* 0x000e2a0000000000 */
[----:B------:R-:W3:Y:S01]  /*3b60*/  @!P1 MUFU.RCP R5, R5 ;  /* 0x0000000500059308 */ /* 0x000ee20000001000 */
[----:B-1----:R-:W-:-:S07]  /*3b70*/  @!P2 FMUL.FTZ R19, R6, R19 ;  /* 0x000000130613a220 */ /* 0x002fce0000410000 */
[----:B------:R-:W4:Y:S01]  /*3b80*/  @!P0 MUFU.LG2 R3, R3 ;  /* 0x0000000300038308 */ /* 0x000f220000000c00 */
[----:B--2---:R-:W-:-:S07]  /*3b90*/  @!P3 FMUL.FTZ R8, R7, R22 ;  /* 0x000000160708b220 */ /* 0x004fce0000410000 */
[----:B------:R-:W1:Y:S01]  /*3ba0*/  @!P2 MUFU.LG2 R19, R19 ;  /* 0x000000130013a308 */ /* 0x000e620000000c00 */
[----:B---3--:R-:W-:-:S07]  /*3bb0*/  @!P1 FMUL.FTZ R0, R5, R18 ;  /* 0x0000001205009220 */ /* 0x008fce0000410000 */
[----:B------:R-:W2:Y:S01]  /*3bc0*/  @!P3 MUFU.LG2 R8, R8 ;  /* 0x000000080008b308 */ /* 0x000ea20000000c00 */
[----:B----4-:R-:W-:-:S07]  /*3bd0*/  @!P0 FMUL.FTZ R4, R3, 0.69314718246459960938 ;  /* 0x3f31721803048820 */ /* 0x010fce0000410000 */
[----:B------:R-:W3:Y:S01]  /*3be0*/  @!P1 MUFU.LG2 R0, R0 ;  /* 0x0000000000009308 */ /* 0x000ee20000000c00 */
[----:B-1----:R-:W-:Y:S01]  /*3bf0*/  @!P2 FMUL.FTZ R22, R19, 0.69314718246459960938 ;  /* 0x3f3172181316a820 */ /* 0x002fe20000410000 */
[----:B--2---:R-:W-:Y:S01]  /*3c00*/  @!P3 FMUL.FTZ R24, R8, 0.69314718246459960938 ;  /* 0x3f3172180818b820 */ /* 0x004fe20000410000 */
[----:B---3--:R-:W-:Y:S01]  /*3c10*/  @!P1 FMUL.FTZ R18, R0, 0.69314718246459960938 ;  /* 0x3f31721800129820 */ /* 0x008fe20000410000 */
        /* <DEDUP_REMOVED lines=23> */
.L_x_6596:
[----:B------:R-:W0:Y:S01]  /*3d90*/  F2I.S64.TRUNC R4, R4 ;  /* 0x0000000400047311 */ /* 0x000e22000020d900 */
[----:B------:R-:W-:Y:S02]  /*3da0*/  IMAD.MOV.U32 R25, RZ, RZ, R26 ;  /* 0x000000ffff197224 */ /* 0x000fe400078e001a */
[----:B0-----:R-:W-:-:S05]  /*3db0*/  IMAD.MOV.U32 R3, RZ, RZ, R4 ;  /* 0x000000ffff037224 */ /* 0x001fca00078e0004 */
[----:B------:R0:W-:Y:S01]  /*3dc0*/  STG.E.U8 desc[UR36][R8.64], R3 ;  /* 0x0000000308007986 */ /* 0x0001e2000c101124 */
[----:B------:R-:W-:Y:S05]  /*3dd0*/  BRA `(.L_x_6592) ;  /* 0x0000000c007c7947 */ /* 0x000fea0003800000 */
.L_x_6595:
        /* <DEDUP_REMOVED lines=10> */
.L_x_6599:
[----:B------:R-:W0:Y:S01]  /*3e80*/  F2I.FTZ.TRUNC.NTZ R3, R4 ;  /* 0x0000000400037305 */ /* 0x000e22000021f100 */
[----:B------:R-:W-:Y:S01]  /*3e90*/  IMAD.MOV.U32 R25, RZ, RZ, R26 ;  /* 0x000000ffff197224 */ /* 0x000fe200078e001a */
[----:B0-----:R0:W-:Y:S01]  /*3ea0*/  STG.E desc[UR36][R8.64], R3 ;  /* 0x0000000308007986 */ /* 0x0011e2000c101924 */
[----:B------:R-:W-:Y:S05]  /*3eb0*/  BRA `(.L_x_6592) ;  /* 0x0000000c00447947 */ /* 0x000fea0003800000 */
.L_x_6598:
[----:B------:R-:W0:Y:S01]  /*3ec0*/  F2I.FTZ.TRUNC.NTZ R3, R4 ;  /* 0x0000000400037305 */ /* 0x000e22000021f100 */
[----:B------:R-:W-:Y:S01]  /*3ed0*/  IMAD.MOV.U32 R25, RZ, RZ, R26 ;  /* 0x000000ffff197224 */ /* 0x000fe200078e001a */
[----:B0-----:R0:W-:Y:S01]  /*3ee0*/  STG.E.U16 desc[UR36][R8.64], R3 ;  /* 0x0000000308007986 */ /* 0x0011e2000c101524 */
[----:B------:R-:W-:Y:S05]  /*3ef0*/  BRA `(.L_x_6592) ;  /* 0x0000000c00347947 */ /* 0x000fea0003800000 */
.L_x_6594:
        /* <DEDUP_REMOVED lines=9> */
.L_x_6601:
[----:B------:R-:W-:Y:S01]  /*3f90*/  F2FP.F16.F32.PACK_AB R4, RZ, R4 ;  /* 0x00000004ff04723e */ /* 0x000fe200000000ff */
[----:B------:R-:W-:-:S04]  /*3fa0*/  IMAD.MOV.U32 R25, RZ, RZ, R26 ;  /* 0x000000ffff197224 */ /* 0x000fc800078e001a */
[----:B------:R0:W-:Y:S01]  /*3fb0*/  STG.E.U16 desc[UR36][R8.64], R4 ;  /* 0x0000000408007986 */ /* 0x0001e2000c101524 */
[----:B------:R-:W-:Y:S05]  /*3fc0*/  BRA `(.L_x_6592) ;  /* 0x0000000c00007947 */ /* 0x000fea0003800000 */
.L_x_6600:
        /* <DEDUP_REMOVED lines=10> */
.L_x_6603:
[----:B------:R-:W-:Y:S01]  /*4070*/  F2FP.F16.F32.PACK_AB R3, RZ, R4 ;  /* 0x00000004ff03723e */ /* 0x000fe200000000ff */
[----:B------:R-:W-:-:S03]  /*4080*/  IMAD.MOV.U32 R25, RZ, RZ, R26 ;  /* 0x000000ffff197224 */ /* 0x000fc600078e001a */
[----:B------:R-:W-:-:S05]  /*4090*/  PRMT R3, R3, 0x5410, RZ ;  /* 0x0000541003037816 */ /* 0x000fca00000000ff */
[----:B------:R0:W-:Y:S01]  /*40a0*/  STG.E desc[UR36][R8.64], R3 ;  /* 0x0000000308007986 */ /* 0x0001e2000c101924 */
[----:B------:R-:W-:Y:S05]  /*40b0*/  BRA `(.L_x_6592) ;  /* 0x0000000800c47947 */ /* 0x000fea0003800000 */
.L_x_6602:
[----:B------:R-:W-:Y:S01]  /*40c0*/  FMUL.FTZ R4, R4, 1 ;  /* 0x3f80000004047820 */ /* 0x000fe20000410000 */
[----:B------:R-:W-:-:S05]  /*40d0*/  IMAD.MOV.U32 R25, RZ, RZ, R26 ;  /* 0x000000ffff197224 */ /* 0x000fca00078e001a */
[----:B------:R-:W0:Y:S02]  /*40e0*/  F2F.F64.F32 R4, R4 ;  /* 0x0000000400047310 */ /* 0x000e240000201800 */
[----:B0-----:R0:W-:Y:S01]  /*40f0*/  STG.E.64 desc[UR36][R8.64], R4 ;  /* 0x0000000408007986 */ /* 0x0011e2000c101b24 */
[----:B------:R-:W-:Y:S05]  /*4100*/  BRA `(.L_x_6592) ;  /* 0x0000000800b07947 */ /* 0x000fea0003800000 */
.L_x_6593:
        /* <DEDUP_REMOVED lines=13> */
.L_x_6606:
[----:B------:R-:W-:Y:S01]  /*41e0*/  FMUL.FTZ R4, R4, 1 ;  /* 0x3f80000004047820 */ /* 0x000fe20000410000 */
[----:B------:R-:W-:Y:S01]  /*41f0*/  CS2R R6, SRZ ;  /* 0x0000000000067805 */ /* 0x000fe2000001ff00 */
[----:B------:R-:W-:-:S04]  /*4200*/  IMAD.MOV.U32 R25, RZ, RZ, R26 ;  /* 0x000000ffff197224 */ /* 0x000fc800078e001a */
[----:B------:R-:W0:Y:S02]  /*4210*/  F2F.F64.F32 R4, R4 ;  /* 0x0000000400047310 */ /* 0x000e240000201800 */
[----:B0-----:R0:W-:Y:S01]  /*4220*/  STG.E.128 desc[UR36][R8.64], R4 ;  /* 0x0000000408007986 */ /* 0x0011e2000c101d24 */
[----:B------:R-:W-:Y:S05]  /*4230*/  BRA `(.L_x_6592) ;  /* 0x0000000800647947 */ /* 0x000fea0003800000 */
.L_x_6605:
        /* <DEDUP_REMOVED lines=18> */
.L_x_6610:
[----:B------:R-:W-:Y:S05]  /*4360*/  BSYNC.RECONVERGENT B0 ;  /* 0x0000000000007941 */ /* 0x000fea0003800200 */
.L_x_6609:
[----:B------:R-:W-:Y:S01]  /*4370*/  LOP3.LUT R5, R0, 0x80, R5, 0xf8, !PT ;  /* 0x0000008000057812 */ /* 0x000fe200078ef805 */
[----:B------:R-:W-:-:S04]  /*4380*/  IMAD.MOV.U32 R25, RZ, RZ, R26 ;  /* 0x000000ffff197224 */ /* 0x000fc800078e001a */
[----:B------:R0:W-:Y:S01]  /*4390*/  STG.E.U8 desc[UR36][R8.64], R5 ;  /* 0x0000000508007986 */ /* 0x0001e2000c101124 */
[----:B------:R-:W-:Y:S05]  /*43a0*/  BRA `(.L_x_6592) ;  /* 0x0000000800087947 */ /* 0x000fea0003800000 */
.L_x_6608:
        /* <DEDUP_REMOVED lines=14> */
.L_x_6612:
[----:B------:R-:W-:Y:S05]  /*4490*/  BSYNC.RECONVERGENT B0 ;  /* 0x0000000000007941 */ /* 0x000fea0003800200 */
.L_x_6611:
[----:B------:R-:W-:Y:S01]  /*44a0*/  LOP3.LUT R3, R0, 0x80, R7, 0xf8, !PT ;  /* 0x0000008000037812 */ /* 0x000fe200078ef807 */
[----:B------:R-:W-:-:S04]  /*44b0*/  IMAD.MOV.U32 R25, RZ, RZ, R26 ;  /* 0x000000ffff197224 */ /* 0x000fc800078e001a */
[----:B------:R0:W-:Y:S01]  /*44c0*/  STG.E.U8 desc[UR36][R8.64], R3 ;  /* 0x0000000308007986 */ /* 0x0001e2000c101124 */
[----:B------:R-:W-:Y:S05]  /*44d0*/  BRA `(.L_x_6592) ;  /* 0x0000000400bc7947 */ /* 0x000fea0003800000 */
.L_x_6607:
[----:B------:R-:W-:Y:S01]  /*44e0*/  F2FP.BF16.F32.PACK_AB R4, RZ, R4 ;  /* 0x00000004ff04723e */ /* 0x000fe200000010ff */
[----:B------:R-:W-:-:S04]  /*44f0*/  IMAD.MOV.U32 R25, RZ, RZ, R26 ;  /* 0x000000ffff197224 */ /* 0x000fc800078e001a */
[----:B------:R0:W-:Y:S01]  /*4500*/  STG.E.U16 desc[UR36][R8.64], R4 ;  /* 0x0000000408007986 */ /* 0x0001e2000c101524 */
[----:B------:R-:W-:Y:S05]  /*4510*/  BRA `(.L_x_6592) ;  /* 0x0000000400ac7947 */ /* 0x000fea0003800000 */
.L_x_6604:
        /* <DEDUP_REMOVED lines=12> */
.L_x_6615:
        /* <DEDUP_REMOVED lines=12> */
.L_x_6618:
[----:B------:R-:W-:-:S04]  /*46a0*/  SHF.R.U32.HI R0, RZ, 0x14, R4 ;  /* 0x00000014ff007819 */ /* 0x000fc80000011604 */
[----:B------:R-:W-:-:S04]  /*46b0*/  LOP3.LUT R3, R0, 0x1, RZ, 0xc0, !PT ;  /* 0x0000000100037812 */ /* 0x000fc800078ec0ff */
[----:B------:R-:W-:-:S04]  /*46c0*/  IADD3 R0, PT, PT, R4, 0x487ffff, R3 ;  /* 0x0487ffff04007810 */ /* 0x000fc80007ffe003 */
[----:B------:R-:W-:-:S04]  /*46d0*/  SHF.R.U32.HI R0, RZ, 0x14, R0 ;  /* 0x00000014ff007819 */ /* 0x000fc80000011600 */
[----:B------:R-:W-:-:S07]  /*46e0*/  LOP3.LUT R3, R0, 0xff, RZ, 0xc0, !PT ;  /* 0x000000ff00037812 */ /* 0x000fce00078ec0ff */
.L_x_6619:
[----:B------:R-:W-:-:S04]  /*46f0*/  SHF.R.U32.HI R4, RZ, 0x18, R4 ;  /* 0x00000018ff047819 */ /* 0x000fc80000011604 */
[----:B------:R-:W-:-:S04]  /*4700*/  LOP3.LUT R3, R3, 0x80, R4, 0xf8, !PT ;  /* 0x0000008003037812 */ /* 0x000fc800078ef804 */
[----:B------:R-:W-:-:S07]  /*4710*/  PRMT R0, R3, 0x7610, R0 ;  /* 0x0000761003007816 */ /* 0x000fce0000000000 */
.L_x_6617:
[----:B------:R-:W-:Y:S05]  /*4720*/  BSYNC.RECONVERGENT B0 ;  /* 0x0000000000007941 */ /* 0x000fea0003800200 */
.L_x_6616:
[----:B------:R1:W-:Y:S01]  /*4730*/  STG.E.U8 desc[UR36][R8.64], R0 ;  /* 0x0000000008007986 */ /* 0x0003e2000c101124 */
[----:B------:R-:W-:Y:S01]  /*4740*/  IMAD.MOV.U32 R25, RZ, RZ, R26 ;  /* 0x000000ffff197224 */ /* 0x000fe200078e001a */
[----:B------:R-:W-:Y:S06]  /*4750*/  BRA `(.L_x_6592) ;  /* 0x00000004001c7947 */ /* 0x000fec0003800000 */
.L_x_6614:
        /* <DEDUP_REMOVED lines=12> */
.L_x_6622:
[----:B------:R-:W-:-:S04]  /*4820*/  SHF.R.U32.HI R0, RZ, 0x15, R4 ;  /* 0x00000015ff007819 */ /* 0x000fc80000011604 */
[----:B------:R-:W-:-:S04]  /*4830*/  LOP3.LUT R3, R0, 0x1, RZ, 0xc0, !PT ;  /* 0x0000000100037812 */ /* 0x000fc800078ec0ff */
[----:B------:R-:W-:-:S04]  /*4840*/  IADD3 R0, PT, PT, R4, 0x88fffff, R3 ;  /* 0x088fffff04007810 */ /* 0x000fc80007ffe003 */
[----:B------:R-:W-:-:S04]  /*4850*/  SHF.R.U32.HI R0, RZ, 0x15, R0 ;  /* 0x00000015ff007819 */ /* 0x000fc80000011600 */
[----:B------:R-:W-:-:S07]  /*4860*/  LOP3.LUT R3, R0, 0xff, RZ, 0xc0, !PT ;  /* 0x000000ff00037812 */ /* 0x000fce00078ec0ff */
.L_x_6623:
[----:B------:R-:W-:-:S04]  /*4870*/  SHF.R.U32.HI R4, RZ, 0x18, R4 ;  /* 0x00000018ff047819 */ /* 0x000fc80000011604 */
[----:B------:R-:W-:-:S04]  /*4880*/  LOP3.LUT R3, R3, 0x80, R4, 0xf8, !PT ;  /* 0x0000008003037812 */ /* 0x000fc800078ef804 */
[----:B------:R-:W-:-:S07]  /*4890*/  PRMT R0, R3, 0x7610, R0 ;  /* 0x0000761003007816 */ /* 0x000fce0000000000 */
.L_x_6621:
[----:B------:R-:W-:Y:S05]  /*48a0*/  BSYNC.RECONVERGENT B0 ;  /* 0x0000000000007941 */ /* 0x000fea0003800200 */
.L_x_6620:
[----:B------:R2:W-:Y:S01]  /*48b0*/  STG.E.U8 desc[UR36][R8.64], R0 ;  /* 0x0000000008007986 */ /* 0x0005e2000c101124 */
[----:B------:R-:W-:Y:S01]  /*48c0*/  IMAD.MOV.U32 R25, RZ, RZ, R26 ;  /* 0x000000ffff197224 */ /* 0x000fe200078e001a */
[----:B------:R-:W-:Y:S06]  /*48d0*/  BRA `(.L_x_6592) ;  /* 0x0000000000bc7947 */ /* 0x000fec0003800000 */
.L_x_6613:
[----:B------:R-:W-:-:S13]  /*48e0*/  ISETP.NE.AND P0, PT, R0, 0x1c, PT ;  /* 0x0000001c0000780c */ /* 0x000fda0003f05270 */
[----:B------:R-:W-:Y:S05]  /*48f0*/  @!P0 BRA `(.L_x_6624) ;  /* 0x0000000000a88947 */ /* 0x000fea0003800000 */
[----:B------:R-:W-:-:S13]  /*4900*/  ISETP.NE.AND P0, PT, R0, 0x1d, PT ;  /* 0x0000001d0000780c */ /* 0x000fda0003f05270 */
[----:B------:R-:W-:Y:S05]  /*4910*/  @!P0 BRA `(.L_x_6625) ;  /* 0x0000000000908947 */ /* 0x000fea0003800000 */
[----:B------:R-:W-:-:S13]  /*4920*/  ISETP.NE.AND P0, PT, R0, 0x2c, PT ;  /* 0x0000002c0000780c */ /* 0x000fda0003f05270 */
[----:B------:R-:W-:Y:S05]  /*4930*/  @!P0 BRA `(.L_x_6626) ;  /* 0x0000000000488947 */ /* 0x000fea0003800000 */
.L_x_6597:
        /* <DEDUP_REMOVED lines=16> */
.L_x_6627:
[----:B------:R-:W-:Y:S01]  /*4a40*/  IMAD.MOV.U32 R25, RZ, RZ, R26 ;  /* 0x000000ffff197224 */ /* 0x000fe200078e001a */
[----:B------:R-:W-:Y:S06]  /*4a50*/  BRA `(.L_x_6592) ;  /* 0x00000000005c7947 */ /* 0x000fec0003800000 */
.L_x_6626:
        /* <DEDUP_REMOVED lines=16> */
.L_x_6625:
[----:B------:R-:W0:Y:S01]  /*4b60*/  F2I.U64.TRUNC R4, R4 ;  /* 0x0000000400047311 */ /* 0x000e22000020d800 */
[----:B------:R-:W-:Y:S01]  /*4b70*/  IMAD.MOV.U32 R25, RZ, RZ, R26 ;  /* 0x000000ffff197224 */ /* 0x000fe200078e001a */
[----:B0-----:R0:W-:Y:S01]  /*4b80*/  STG.E.64 desc[UR36][R8.64], R4 ;  /* 0x0000000408007986 */ /* 0x0011e2000c101b24 */
[----:B------:R-:W-:Y:S05]  /*4b90*/  BRA `(.L_x_6592) ;  /* 0x00000000000c7947 */ /* 0x000fea0003800000 */
.L_x_6624:
[----:B------:R-:W0:Y:S01]  /*4ba0*/  F2I.FTZ.U32.TRUNC.NTZ R3, R4 ;  /* 0x0000000400037305 */ /* 0x000e22000021f000 */
[----:B------:R-:W-:Y:S01]  /*4bb0*/  IMAD.MOV.U32 R25, RZ, RZ, R26 ;  /* 0x000000ffff197224 */ /* 0x000fe200078e001a */
[----:B0-----:R3:W-:Y:S06]  /*4bc0*/  STG.E desc[UR36][R8.64], R3 ;  /* 0x0000000308007986 */ /* 0x0017ec000c101924 */
.L_x_6592:
[----:B------:R-:W-:Y:S05]  /*4bd0*/  BSYNC.RECONVERGENT B6 ;  /* 0x0000000000067941 */ /* 0x000fea0003800200 */
.L_x_6591:
        /* <DEDUP_REMOVED lines=24> */
.L_x_6633:
[----:B------:R-:W0:Y:S02]  /*4d60*/  F2I.S64.TRUNC R18, R18 ;  /* 0x0000001200127311 */ /* 0x000e24000020d900 */
[----:B0-----:R-:W-:-:S05]  /*4d70*/  IMAD.MOV.U32 R3, RZ, RZ, R18 ;  /* 0x000000ffff037224 */ /* 0x001fca00078e0012 */
[----:B------:R0:W-:Y:S01]  /*4d80*/  STG.E.U8 desc[UR36][R8.64], R3 ;  /* 0x0000000308007986 */ /* 0x0001e2000c101124 */
[----:B------:R-:W-:Y:S05]  /*4d90*/  BRA `(.L_x_6635) ;  /* 0x0000000c00287947 */ /* 0x000fea0003800000 */
.L_x_6632:
        /* <DEDUP_REMOVED lines=9> */
.L_x_6637:
[----:B------:R-:W0:Y:S02]  /*4e30*/  F2I.FTZ.TRUNC.NTZ R3, R18 ;  /* 0x0000001200037305 */ /* 0x000e24000021f100 */
[----:B0-----:R0:W-:Y:S01]  /*4e40*/  STG.E desc[UR36][R8.64], R3 ;  /* 0x0000000308007986 */ /* 0x0011e2000c101924 */
[----:B------:R-:W-:Y:S05]  /*4e50*/  BRA `(.L_x_6635) ;  /* 0x0000000800f87947 */ /* 0x000fea0003800000 */
.L_x_6636:
[----:B------:R-:W0:Y:S02]  /*4e60*/  F2I.FTZ.TRUNC.NTZ R3, R18 ;  /* 0x0000001200037305 */ /* 0x000e24000021f100 */
[----:B0-----:R0:W-:Y:S01]  /*4e70*/  STG.E.U16 desc[UR36][R8.64], R3 ;  /* 0x0000000308007986 */ /* 0x0011e2000c101524 */
[----:B------:R-:W-:Y:S05]  /*4e80*/  BRA `(.L_x_6635) ;  /* 0x0000000800ec7947 */ /* 0x000fea0003800000 */
.L_x_6631:
        /* <DEDUP_REMOVED lines=8> */
.L_x_6639:
[----:B------:R-:W-:-:S05]  /*4f10*/  F2FP.F16.F32.PACK_AB R18, RZ, R18 ;  /* 0x00000012ff12723e */ /* 0x000fca00000000ff */
[----:B------:R0:W-:Y:S01]  /*4f20*/  STG.E.U16 desc[UR36][R8.64], R18 ;  /* 0x0000001208007986 */ /* 0x0001e2000c101524 */
[----:B------:R-:W-:Y:S05]  /*4f30*/  BRA `(.L_x_6635) ;  /* 0x0000000800c07947 */ /* 0x000fea0003800000 */
.L_x_6638:
        /* <DEDUP_REMOVED lines=9> */
.L_x_6641:
[----:B------:R-:W-:-:S04]  /*4fd0*/  F2FP.F16.F32.PACK_AB R3, RZ, R18 ;  /* 0x00000012ff03723e */ /* 0x000fc800000000ff */
[----:B------:R-:W-:-:S05]  /*4fe0*/  PRMT R3, R3, 0x5410, RZ ;  /* 0x0000541003037816 */ /* 0x000fca00000000ff */
[----:B------:R0:W-:Y:S01]  /*4ff0*/  STG.E desc[UR36][R8.64], R3 ;  /* 0x0000000308007986 */ /* 0x0001e2000c101924 */
[----:B------:R-:W-:Y:S05]  /*5000*/  BRA `(.L_x_6635) ;  /* 0x00000008008c7947 */ /* 0x000fea0003800000 */
.L_x_6640:
[----:B------:R-:W-:-:S06]  /*5010*/  FMUL.FTZ R4, R18, 1 ;  /* 0x3f80000012047820 */ /* 0x000fcc0000410000 */
[----:B------:R-:W0:Y:S02]  /*5020*/  F2F.F64.F32 R4, R4 ;  /* 0x0000000400047310 */ /* 0x000e240000201800 */
[----:B0-----:R0:W-:Y:S01]  /*5030*/  STG.E.64 desc[UR36][R8.64], R4 ;  /* 0x0000000408007986 */ /* 0x0011e2000c101b24 */
[----:B------:R-:W-:Y:S05]  /*5040*/  BRA `(.L_x_6635) ;  /* 0x00000008007c7947 */ /* 0x000fea0003800000 */
.L_x_6630:
        /* <DEDUP_REMOVED lines=13> */
.L_x_6645:
        /* <DEDUP_REMOVED lines=16> */
.L_x_6648:
[----:B------:R-:W-:-:S04]  /*5220*/  SHF.R.U32.HI R18, RZ, 0x18, R18 ;  /* 0x00000018ff127819 */ /* 0x000fc80000011612 */
[----:B------:R-:W-:-:S04]  /*5230*/  LOP3.LUT R3, R3, 0x80, R18, 0xf8, !PT ;  /* 0x0000008003037812 */ /* 0x000fc800078ef812 */
[----:B------:R-:W-:-:S07]  /*5240*/  PRMT R4, R3, 0x7610, R4 ;  /* 0x0000761003047816 */ /* 0x000fce0000000004 */
.L_x_6647:
[----:B------:R-:W-:Y:S05]  /*5250*/  BSYNC.RECONVERGENT B0 ;  /* 0x0000000000007941 */ /* 0x000fea0003800200 */
.L_x_6646:
[----:B------:R0:W-:Y:S01]  /*5260*/  STG.E.U8 desc[UR36][R8.64], R4 ;  /* 0x0000000408007986 */ /* 0x0001e2000c101124 */
[----:B------:R-:W-:Y:S05]  /*5270*/  BRA `(.L_x_6635) ;  /* 0x0000000400f07947 */ /* 0x000fea0003800000 */
.L_x_6644:
        /* <DEDUP_REMOVED lines=16> */
.L_x_6651:
[----:B------:R-:W-:-:S04]  /*5380*/  SHF.R.U32.HI R18, RZ, 0x18, R18 ;  /* 0x00000018ff127819 */ /* 0x000fc80000011612 */
[----:B------:R-:W-:-:S04]  /*5390*/  LOP3.LUT R3, R3, 0x80, R18, 0xf8, !PT ;  /* 0x0000008003037812 */ /* 0x000fc800078ef812 */
[----:B------:R-:W-:-:S07]  /*53a0*/  PRMT R4, R3, 0x7610, R4 ;  /* 0x0000761003047816 */ /* 0x000fce0000000004 */
.L_x_6650:
[----:B------:R-:W-:Y:S05]  /*53b0*/  BSYNC.RECONVERGENT B0 ;  /* 0x0000000000007941 */ /* 0x000fea0003800200 */
.L_x_6649:
[----:B------:R0:W-:Y:S01]  /*53c0*/  STG.E.U8 desc[UR36][R8.64], R4 ;  /* 0x0000000408007986 */ /* 0x0001e2000c101124 */
[----:B------:R-:W-:Y:S05]  /*53d0*/  BRA `(.L_x_6635) ;  /* 0x0000000400987947 */ /* 0x000fea0003800000 */
.L_x_6643:
        /* <DEDUP_REMOVED lines=21> */
.L_x_6653:
[----:B------:R-:W0:Y:S02]  /*5530*/  F2I.U64.TRUNC R18, R18 ;  /* 0x0000001200127311 */ /* 0x000e24000020d800 */
[----:B0-----:R0:W-:Y:S01]  /*5540*/  STG.E.64 desc[UR36][R8.64], R18 ;  /* 0x0000001208007986 */ /* 0x0011e2000c101b24 */
[----:B------:R-:W-:Y:S05]  /*5550*/  BRA `(.L_x_6635) ;  /* 0x0000000400387947 */ /* 0x000fea0003800000 */
.L_x_6652:
[----:B------:R-:W0:Y:S02]  /*5560*/  F2I.FTZ.U32.TRUNC.NTZ R3, R18 ;  /* 0x0000001200037305 */ /* 0x000e24000021f000 */
[----:B0-----:R0:W-:Y:S01]  /*5570*/  STG.E desc[UR36][R8.64], R3 ;  /* 0x0000000308007986 */ /* 0x0011e2000c101924 */
[----:B------:R-:W-:Y:S05]  /*5580*/  BRA `(.L_x_6635) ;  /* 0x00000004002c7947 */ /* 0x000fea0003800000 */
.L_x_6642:
        /* <DEDUP_REMOVED lines=10> */
.L_x_6655:
[----:B------:R-:W-:Y:S01]  /*5630*/  FMUL.FTZ R4, R18, 1 ;  /* 0x3f80000012047820 */ /* 0x000fe20000410000 */
[----:B------:R-:W-:-:S05]  /*5640*/  CS2R R6, SRZ ;  /* 0x0000000000067805 */ /* 0x000fca000001ff00 */
[----:B------:R-:W0:Y:S02]  /*5650*/  F2F.F64.F32 R4, R4 ;  /* 0x0000000400047310 */ /* 0x000e240000201800 */
[----:B0-----:R4:W-:Y:S01]  /*5660*/  STG.E.128 desc[UR36][R8.64], R4 ;  /* 0x0000000408007986 */ /* 0x0019e2000c101d24 */
[----:B------:R-:W-:Y:S05]  /*5670*/  BRA `(.L_x_6635) ;  /* 0x0000000000f07947 */ /* 0x000fea0003800000 */
.L_x_6654:
[----:B------:R-:W-:-:S13]  /*5680*/  ISETP.NE.AND P0, PT, R0, 0xf, PT ;  /* 0x0000000f0000780c */ /* 0x000fda0003f05270 */
[----:B------:R-:W-:Y:S05]  /*5690*/  @!P0 BRA `(.L_x_6656) ;  /* 0x0000000000e08947 */ /* 0x000fea0003800000 */
[----:B------:R-:W-:-:S13]  /*56a0*/  ISETP.NE.AND P0, PT, R0, 0x17, PT ;  /* 0x000000170000780c */ /* 0x000fda0003f05270 */
[----:B------:R-:W-:Y:S05]  /*56b0*/  @!P0 BRA `(.L_x_6657) ;  /* 0x00000000008c8947 */ /* 0x000fea0003800000 */
[----:B------:R-:W-:-:S13]  /*56c0*/  ISETP.NE.AND P0, PT, R0, 0x18, PT ;  /* 0x000000180000780c */ /* 0x000fda0003f05270 */
[----:B------:R-:W-:Y:S05]  /*56d0*/  @!P0 BRA `(.L_x_6658) ;  /* 0x0000000000448947 */ /* 0x000fea0003800000 */
.L_x_6634:
        /* <DEDUP_REMOVED lines=16> */
.L_x_6659:
[----:B------:R-:W-:Y:S05]  /*57e0*/  BRA `(.L_x_6635) ;  /* 0x0000000000947947 */ /* 0x000fea0003800000 */
.L_x_6658:
        /* <DEDUP_REMOVED lines=12> */
.L_x_6661:
[----:B------:R-:W-:Y:S05]  /*58b0*/  BSYNC.RECONVERGENT B0 ;  /* 0x0000000000007941 */ /* 0x000fea0003800200 */
.L_x_6660:
[----:B------:R-:W-:-:S05]  /*58c0*/  LOP3.LUT R3, R0, 0x80, R5, 0xf8, !PT ;  /* 0x0000008000037812 */ /* 0x000fca00078ef805 */
[----:B------:R1:W-:Y:S01]  /*58d0*/  STG.E.U8 desc[UR36][R8.64], R3 ;  /* 0x0000000308007986 */ /* 0x0003e2000c101124 */
[----:B------:R-:W-:Y:S05]  /*58e0*/  BRA `(.L_x_6635) ;  /* 0x0000000000547947 */ /* 0x000fea0003800000 */
.L_x_6657:
        /* <DEDUP_REMOVED lines=11> */
.L_x_6663:
[----:B------:R-:W-:Y:S01]  /*59a0*/  IMAD.MOV.U32 R0, RZ, RZ, 0x7f ;  /* 0x0000007fff007424 */ /* 0x000fe200078e00ff */
[----:B------:R-:W-:-:S04]  /*59b0*/  ISETP.GT.U32.AND P0, PT, R4, 0x7f800000, PT ;  /* 0x7f8000000400780c */ /* 0x000fc80003f04070 */
[----:B------:R-:W-:-:S09]  /*59c0*/  SEL R0, R0, 0x7c, P0 ;  /* 0x0000007c00007807 */ /* 0x000fd20000000000 */
.L_x_6664:
[----:B------:R-:W-:Y:S05]  /*59d0*/  BSYNC.RECONVERGENT B0 ;  /* 0x0000000000007941 */ /* 0x000fea0003800200 */
.L_x_6662:
[----:B------:R-:W-:-:S04]  /*59e0*/  SHF.R.U32.HI R3, RZ, 0x18, R18 ;  /* 0x00000018ff037819 */ /* 0x000fc80000011612 */
[----:B------:R-:W-:-:S05]  /*59f0*/  LOP3.LUT R3, R0, 0x80, R3, 0xf8, !PT ;  /* 0x0000008000037812 */ /* 0x000fca00078ef803 */
[----:B------:R2:W-:Y:S01]  /*5a00*/  STG.E.U8 desc[UR36][R8.64], R3 ;  /* 0x0000000308007986 */ /* 0x0005e2000c101124 */
[----:B------:R-:W-:Y:S05]  /*5a10*/  BRA `(.L_x_6635) ;  /* 0x0000000000087947 */ /* 0x000fea0003800000 */
.L_x_6656:
[----:B------:R-:W-:-:S05]  /*5a20*/  F2FP.BF16.F32.PACK_AB R18, RZ, R18 ;  /* 0x00000012ff12723e */ /* 0x000fca00000010ff */
[----:B------:R0:W-:Y:S02]  /*5a30*/  STG.E.U16 desc[UR36][R8.64], R18 ;  /* 0x0000001208007986 */ /* 0x0001e4000c101524 */
.L_x_6635:
        /* <DEDUP_REMOVED lines=24> */
.L_x_6668:
[----:B------:R-:W0:Y:S02]  /*5bc0*/  F2I.S64.TRUNC R22, R22 ;  /* 0x0000001600167311 */ /* 0x000e24000020d900 */
[----:B0-----:R-:W-:-:S05]  /*5bd0*/  IMAD.MOV.U32 R3, RZ, RZ, R22 ;  /* 0x000000ffff037224 */ /* 0x001fca00078e0016 */
[----:B------:R0:W-:Y:S01]  /*5be0*/  STG.E.U8 desc[UR36][R8.64], R3 ;  /* 0x0000000308007986 */ /* 0x0001e2000c101124 */
[----:B------:R-:W-:Y:S05]  /*5bf0*/  BRA `(.L_x_6670) ;  /* 0x0000000c00287947 */ /* 0x000fea0003800000 */
.L_x_6667:
        /* <DEDUP_REMOVED lines=9> */
.L_x_6672:
[----:B------:R-:W0:Y:S02]  /*5c90*/  F2I.FTZ.TRUNC.NTZ R3, R22 ;  /* 0x0000001600037305 */ /* 0x000e24000021f100 */
[----:B0-----:R0:W-:Y:S01]  /*5ca0*/  STG.E desc[UR36][R8.64], R3 ;  /* 0x0000000308007986 */ /* 0x0011e2000c101924 */
[----:B------:R-:W-:Y:S05]  /*5cb0*/  BRA `(.L_x_6670) ;  /* 0x0000000800f87947 */ /* 0x000fea0003800000 */
.L_x_6671:
[----:B------:R-:W0:Y:S02]  /*5cc0*/  F2I.FTZ.TRUNC.NTZ R3, R22 ;  /* 0x0000001600037305 */ /* 0x000e24000021f100 */
[----:B0-----:R0:W-:Y:S01]  /*5cd0*/  STG.E.U16 desc[UR36][R8.64], R3 ;  /* 0x0000000308007986 */ /* 0x0011e2000c101524 */
[----:B------:R-:W-:Y:S05]  /*5ce0*/  BRA `(.L_x_6670) ;  /* 0x0000000800ec7947 */ /* 0x000fea0003800000 */
.L_x_6666:
        /* <DEDUP_REMOVED lines=8> */
.L_x_6674:
[----:B------:R-:W-:-:S05]  /*5d70*/  F2FP.F16.F32.PACK_AB R22, RZ, R22 ;  /* 0x00000016ff16723e */ /* 0x000fca00000000ff */
[----:B------:R0:W-:Y:S01]  /*5d80*/  STG.E.U16 desc[UR36][R8.64], R22 ;  /* 0x0000001608007986 */ /* 0x0001e2000c101524 */
[----:B------:R-:W-:Y:S05]  /*5d90*/  BRA `(.L_x_6670) ;  /* 0x0000000800c07947 */ /* 0x000fea0003800000 */
.L_x_6673:
        /* <DEDUP_REMOVED lines=9> */
.L_x_6676:
[----:B------:R-:W-:-:S04]  /*5e30*/  F2FP.F16.F32.PACK_AB R3, RZ, R22 ;  /* 0x00000016ff03723e */ /* 0x000fc800000000ff */
[----:B------:R-:W-:-:S05]  /*5e40*/  PRMT R3, R3, 0x5410, RZ ;  /* 0x0000541003037816 */ /* 0x000fca00000000ff */
[----:B------:R0:W-:Y:S01]  /*5e50*/  STG.E desc[UR36][R8.64], R3 ;  /* 0x0000000308007986 */ /* 0x0001e2000c101924 */
[----:B------:R-:W-:Y:S05]  /*5e60*/  BRA `(.L_x_6670) ;  /* 0x00000008008c7947 */ /* 0x000fea0003800000 */
.L_x_6675:
[----:B------:R-:W-:-:S06]  /*5e70*/  FMUL.FTZ R4, R22, 1 ;  /* 0x3f80000016047820 */ /* 0x000fcc0000410000 */
[----:B------:R-:W0:Y:S02]  /*5e80*/  F2F.F64.F32 R4, R4 ;  /* 0x0000000400047310 */ /* 0x000e240000201800 */
[----:B0-----:R0:W-:Y:S01]  /*5e90*/  STG.E.64 desc[UR36][R8.64], R4 ;  /* 0x0000000408007986 */ /* 0x0011e2000c101b24 */
[----:B------:R-:W-:Y:S05]  /*5ea0*/  BRA `(.L_x_6670) ;  /* 0x00000008007c7947 */ /* 0x000fea0003800000 */
.L_x_6665:
        /* <DEDUP_REMOVED lines=13> */
.L_x_6680:
        /* <DEDUP_REMOVED lines=16> */
.L_x_6683:
[----:B------:R-:W-:-:S04]  /*6080*/  SHF.R.U32.HI R22, RZ, 0x18, R22 ;  /* 0x00000018ff167819 */ /* 0x000fc80000011616 */
[----:B------:R-:W-:-:S04]  /*6090*/  LOP3.LUT R3, R3, 0x80, R22, 0xf8, !PT ;  /* 0x0000008003037812 */ /* 0x000fc800078ef816 */
[----:B------:R-:W-:-:S07]  /*60a0*/  PRMT R4, R3, 0x7610, R4 ;  /* 0x0000761003047816 */ /* 0x000fce0000000004 */
.L_x_6682:
[----:B------:R-:W-:Y:S05]  /*60b0*/  BSYNC.RECONVERGENT B0 ;  /* 0x0000000000007941 */ /* 0x000fea0003800200 */
.L_x_6681:
[----:B------:R0:W-:Y:S01]  /*60c0*/  STG.E.U8 desc[UR36][R8.64], R4 ;  /* 0x0000000408007986 */ /* 0x0001e2000c101124 */
[----:B------:R-:W-:Y:S05]  /*60d0*/  BRA `(.L_x_6670) ;  /* 0x0000000400f07947 */ /* 0x000fea0003800000 */
.L_x_6679:
        /* <DEDUP_REMOVED lines=16> */
.L_x_6686:
[----:B------:R-:W-:-:S04]  /*61e0*/  SHF.R.U32.HI R22, RZ, 0x18, R22 ;  /* 0x00000018ff167819 */ /* 0x000fc80000011616 */
[----:B------:R-:W-:-:S04]  /*61f0*/  LOP3.LUT R3, R3, 0x80, R22, 0xf8, !PT ;  /* 0x0000008003037812 */ /* 0x000fc800078ef816 */
[----:B------:R-:W-:-:S07]  /*6200*/  PRMT R4, R3, 0x7610, R4 ;  /* 0x0000761003047816 */ /* 0x000fce0000000004 */
.L_x_6685:
[----:B------:R-:W-:Y:S05]  /*6210*/  BSYNC.RECONVERGENT B0 ;  /* 0x0000000000007941 */ /* 0x000fea0003800200 */
.L_x_6684:
[----:B------:R0:W-:Y:S01]  /*6220*/  STG.E.U8 desc[UR36][R8.64], R4 ;  /* 0x0000000408007986 */ /* 0x0001e2000c101124 */
[----:B------:R-:W-:Y:S05]  /*6230*/  BRA `(.L_x_6670) ;  /* 0x0000000400987947 */ /* 0x000fea0003800000 */
.L_x_6678:
        /* <DEDUP_REMOVED lines=21> */
.L_x_6688:
[----:B------:R-:W0:Y:S02]  /*6390*/  F2I.U64.TRUNC R22, R22 ;  /* 0x0000001600167311 */ /* 0x000e24000020d800 */
[----:B0-----:R0:W-:Y:S01]  /*63a0*/  STG.E.64 desc[UR36][R8.64], R22 ;  /* 0x0000001608007986 */ /* 0x0011e2000c101b24 */
[----:B------:R-:W-:Y:S05]  /*63b0*/  BRA `(.L_x_6670) ;  /* 0x0000000400387947 */ /* 0x000fea0003800000 */
.L_x_6687:
[----:B------:R-:W0:Y:S02]  /*63c0*/  F2I.FTZ.U32.TRUNC.NTZ R3, R22 ;  /* 0x0000001600037305 */ /* 0x000e24000021f000 */
[----:B0-----:R0:W-:Y:S01]  /*63d0*/  STG.E desc[UR36][R8.64], R3 ;  /* 0x0000000308007986 */ /* 0x0011e2000c101924 */
[----:B------:R-:W-:Y:S05]  /*63e0*/  BRA `(.L_x_6670) ;  /* 0x00000004002c7947 */ /* 0x000fea0003800000 */
.L_x_6677:
        /* <DEDUP_REMOVED lines=10> */
.L_x_6690:
[----:B------:R-:W-:Y:S01]  /*6490*/  FMUL.FTZ R4, R22, 1 ;  /* 0x3f80000016047820 */ /* 0x000fe20000410000 */
[----:B------:R-:W-:-:S05]  /*64a0*/  CS2R R6, SRZ ;  /* 0x0000000000067805 */ /* 0x000fca000001ff00 */
[----:B------:R-:W0:Y:S02]  /*64b0*/  F2F.F64.F32 R4, R4 ;  /* 0x0000000400047310 */ /* 0x000e240000201800 */
[----:B0-----:R0:W-:Y:S01]  /*64c0*/  STG.E.128 desc[UR36][R8.64], R4 ;  /* 0x0000000408007986 */ /* 0x0011e2000c101d24 */
[----:B------:R-:W-:Y:S05]  /*64d0*/  BRA `(.L_x_6670) ;  /* 0x0000000000f07947 */ /* 0x000fea0003800000 */
.L_x_6689:
[----:B------:R-:W-:-:S13]  /*64e0*/  ISETP.NE.AND P0, PT, R0, 0xf, PT ;  /* 0x0000000f0000780c */ /* 0x000fda0003f05270 */
[----:B------:R-:W-:Y:S05]  /*64f0*/  @!P0 BRA `(.L_x_6691) ;  /* 0x0000000000e08947 */ /* 0x000fea0003800000 */
[----:B------:R-:W-:-:S13]  /*6500*/  ISETP.NE.AND P0, PT, R0, 0x17, PT ;  /* 0x000000170000780c */ /* 0x000fda0003f05270 */
[----:B------:R-:W-:Y:S05]  /*6510*/  @!P0 BRA `(.L_x_6692) ;  /* 0x00000000008c8947 */ /* 0x000fea0003800000 */
[----:B------:R-:W-:-:S13]  /*6520*/  ISETP.NE.AND P0, PT, R0, 0x18, PT ;  /* 0x000000180000780c */ /* 0x000fda0003f05270 */
[----:B------:R-:W-:Y:S05]  /*6530*/  @!P0 BRA `(.L_x_6693) ;  /* 0x0000000000448947 */ /* 0x000fea0003800000 */
.L_x_6669:
        /* <DEDUP_REMOVED lines=16> */
.L_x_6694:
[----:B------:R-:W-:Y:S05]  /*6640*/  BRA `(.L_x_6670) ;  /* 0x0000000000947947 */ /* 0x000fea0003800000 */
.L_x_6693:
        /* <DEDUP_REMOVED lines=12> */
.L_x_6696:
[----:B------:R-:W-:Y:S05]  /*6710*/  BSYNC.RECONVERGENT B0 ;  /* 0x0000000000007941 */ /* 0x000fea0003800200 */
.L_x_6695:
[----:B------:R-:W-:-:S05]  /*6720*/  LOP3.LUT R3, R0, 0x80, R5, 0xf8, !PT ;  /* 0x0000008000037812 */ /* 0x000fca00078ef805 */
[----:B------:R3:W-:Y:S01]  /*6730*/  STG.E.U8 desc[UR36][R8.64], R3 ;  /* 0x0000000308007986 */ /* 0x0007e2000c101124 */
[----:B------:R-:W-:Y:S05]  /*6740*/  BRA `(.L_x_6670) ;  /* 0x0000000000547947 */ /* 0x000fea0003800000 */
.L_x_6692:
        /* <DEDUP_REMOVED lines=11> */
.L_x_6698:
[----:B------:R-:W-:Y:S01]  /*6800*/  IMAD.MOV.U32 R0, RZ, RZ, 0x7f ;  /* 0x0000007fff007424 */ /* 0x000fe200078e00ff */
[----:B------:R-:W-:-:S04]  /*6810*/  ISETP.GT.U32.AND P0, PT, R4, 0x7f800000, PT ;  /* 0x7f8000000400780c */ /* 0x000fc80003f04070 */
[----:B------:R-:W-:-:S09]  /*6820*/  SEL R0, R0, 0x7c, P0 ;  /* 0x0000007c00007807 */ /* 0x000fd20000000000 */
.L_x_6699:
[----:B------:R-:W-:Y:S05]  /*6830*/  BSYNC.RECONVERGENT B0 ;  /* 0x0000000000007941 */ /* 0x000fea0003800200 */
.L_x_6697:
[----:B------:R-:W-:-:S04]  /*6840*/  SHF.R.U32.HI R3, RZ, 0x18, R22 ;  /* 0x00000018ff037819 */ /* 0x000fc80000011616 */
[----:B------:R-:W-:-:S05]  /*6850*/  LOP3.LUT R3, R0, 0x80, R3, 0xf8, !PT ;  /* 0x0000008000037812 */ /* 0x000fca00078ef803 */
[----:B------:R2:W-:Y:S01]  /*6860*/  STG.E.U8 desc[UR36][R8.64], R3 ;  /* 0x0000000308007986 */ /* 0x0005e2000c101124 */
[----:B------:R-:W-:Y:S05]  /*6870*/  BRA `(.L_x_6670) ;  /* 0x0000000000087947 */ /* 0x000fea0003800000 */
.L_x_6691:
[----:B------:R-:W-:-:S05]  /*6880*/  F2FP.BF16.F32.PACK_AB R22, RZ, R22 ;  /* 0x00000016ff16723e */ /* 0x000fca00000010ff */
[----:B------:R4:W-:Y:S02]  /*6890*/  STG.E.U16 desc[UR36][R8.64], R22 ;  /* 0x0000001608007986 */ /* 0x0009e4000c101524 */
.L_x_6670:
[----:B------:R-:W-:-:S07]  /*68a0*/  VIADD R25, R25, 0x80 ;  /* 0x0000008019197836 */ /* 0x000fce0000000000 */
.L_x_6629:
[----:B------:R-:W-:Y:S05]  /*68b0*/  BSYNC.RECONVERGENT B6 ;  /* 0x0000000000067941 */ /* 0x000fea0003800200 */
.L_x_6628:
[----:B------:R-:W-:-:S13]  /*68c0*/  ISETP.GE.AND P0, PT, R25, R17, PT ;  /* 0x000000111900720c */ /* 0x000fda0003f06270 */
[----:B------:R-:W-:Y:S05]  /*68d0*/  @P0 EXIT ;  /* 0x000000000000094d */ /* 0x000fea0003800000 */
[----:B0---4-:R-:W0:Y:S01]  /*68e0*/  LDC.64 R4, c[0x0][0x388] ;  /* 0x0000e200ff047b82 */ /* 0x011e220000000a00 */
[----:B------:R-:W3:Y:S01]  /*68f0*/  LDCU UR4, c[0x0][0x3a8] ;  /* 0x00007500ff0477ac */ /* 0x000ee20008000800 */
[----:B-12---:R-:W-:Y:S01]  /*6900*/  PRMT R0, R16, 0x9910, RZ ;  /* 0x0000991010007816 */ /* 0x006fe200000000ff */
        /* <DEDUP_REMOVED lines=17> */
.L_x_6703:
[----:B------:R-:W0:Y:S02]  /*6a20*/  F2I.S64.TRUNC R24, R24 ;  /* 0x0000001800187311 */ /* 0x000e24000020d900 */
[----:B0-----:R-:W-:-:S05]  /*6a30*/  IMAD.MOV.U32 R5, RZ, RZ, R24 ;  /* 0x000000ffff057224 */ /* 0x001fca00078e0018 */
[----:B------:R-:W-:Y:S01]  /*6a40*/  STG.E.U8 desc[UR36][R2.64], R5 ;  /* 0x0000000502007986 */ /* 0x000fe2000c101124 */
[----:B------:R-:W-:Y:S05]  /*6a50*/  EXIT ;  /* 0x000000000000794d */ /* 0x000fea0003800000 */
.L_x_6702:
        /* <DEDUP_REMOVED lines=9> */
.L_x_6706:
[----:B------:R-:W0:Y:S02]  /*6af0*/  F2I.FTZ.TRUNC.NTZ R5, R24 ;  /* 0x0000001800057305 */ /* 0x000e24000021f100 */
[----:B0-----:R-:W-:Y:S01]  /*6b00*/  STG.E desc[UR36][R2.64], R5 ;  /* 0x0000000502007986 */ /* 0x001fe2000c101924 */
[----:B------:R-:W-:Y:S05]  /*6b10*/  EXIT ;  /* 0x000000000000794d */ /* 0x000fea0003800000 */
.L_x_6705:
[----:B------:R-:W0:Y:S02]  /*6b20*/  F2I.FTZ.TRUNC.NTZ R5, R24 ;  /* 0x0000001800057305 */ /* 0x000e24000021f100 */
[----:B0-----:R-:W-:Y:S01]  /*6b30*/  STG.E.U16 desc[UR36][R2.64], R5 ;  /* 0x0000000502007986 */ /* 0x001fe2000c101524 */
[----:B------:R-:W-:Y:S05]  /*6b40*/  EXIT ;  /* 0x000000000000794d */ /* 0x000fea0003800000 */
.L_x_6701:
        /* <DEDUP_REMOVED lines=8> */
.L_x_6708:
[----:B------:R-:W-:-:S05]  /*6bd0*/  F2FP.F16.F32.PACK_AB R24, RZ, R24 ;  /* 0x00000018ff18723e */ /* 0x000fca00000000ff */
[----:B------:R-:W-:Y:S01]  /*6be0*/  STG.E.U16 desc[UR36][R2.64], R24 ;  /* 0x0000001802007986 */ /* 0x000fe2000c101524 */
[----:B------:R-:W-:Y:S05]  /*6bf0*/  EXIT ;  /* 0x000000000000794d */ /* 0x000fea0003800000 */
.L_x_6707:
        /* <DEDUP_REMOVED lines=9> */
.L_x_6710:
[----:B------:R-:W-:-:S04]  /*6c90*/  F2FP.F16.F32.PACK_AB R5, RZ, R24 ;  /* 0x00000018ff05723e */ /* 0x000fc800000000ff */
[----:B------:R-:W-:-:S05]  /*6ca0*/  PRMT R5, R5, 0x5410, RZ ;  /* 0x0000541005057816 */ /* 0x000fca00000000ff */
[----:B------:R-:W-:Y:S01]  /*6cb0*/  STG.E desc[UR36][R2.64], R5 ;  /* 0x0000000502007986 */ /* 0x000fe2000c101924 */
[----:B------:R-:W-:Y:S05]  /*6cc0*/  EXIT ;  /* 0x000000000000794d */ /* 0x000fea0003800000 */
.L_x_6709:
[----:B------:R-:W-:-:S06]  /*6cd0*/  FMUL.FTZ R4, R24, 1 ;  /* 0x3f80000018047820 */ /* 0x000fcc0000410000 */
[----:B------:R-:W0:Y:S02]  /*6ce0*/  F2F.F64.F32 R4, R4 ;  /* 0x0000000400047310 */ /* 0x000e240000201800 */
[----:B0-----:R-:W-:Y:S01]  /*6cf0*/  STG.E.64 desc[UR36][R2.64], R4 ;  /* 0x0000000402007986 */ /* 0x001fe2000c101b24 */
[----:B------:R-:W-:Y:S05]  /*6d00*/  EXIT ;  /* 0x000000000000794d */ /* 0x000fea0003800000 */
.L_x_6700:
        /* <DEDUP_REMOVED lines=13> */
.L_x_6714:
        /* <DEDUP_REMOVED lines=16> */
.L_x_6717:
[----:B------:R-:W-:-:S04]  /*6ee0*/  SHF.R.U32.HI R24, RZ, 0x18, R24 ;  /* 0x00000018ff187819 */ /* 0x000fc80000011618 */
[----:B------:R-:W-:-:S04]  /*6ef0*/  LOP3.LUT R5, R5, 0x80, R24, 0xf8, !PT ;  /* 0x0000008005057812 */ /* 0x000fc800078ef818 */
[----:B------:R-:W-:-:S07]  /*6f00*/  PRMT R0, R5, 0x7610, R0 ;  /* 0x0000761005007816 */ /* 0x000fce0000000000 */
.L_x_6716:
[----:B------:R-:W-:Y:S05]  /*6f10*/  BSYNC.RECONVERGENT B0 ;  /* 0x0000000000007941 */ /* 0x000fea0003800200 */
.L_x_6715:
[----:B------:R-:W-:Y:S01]  /*6f20*/  STG.E.U8 desc[UR36][R2.64], R0 ;  /* 0x0000000002007986 */ /* 0x000fe2000c101124 */
[----:B------:R-:W-:Y:S05]  /*6f30*/  EXIT ;  /* 0x000000000000794d */ /* 0x000fea0003800000 */
.L_x_6713:
        /* <DEDUP_REMOVED lines=16> */
.L_x_6720:
[----:B------:R-:W-:-:S04]  /*7040*/  SHF.R.U32.HI R24, RZ, 0x18, R24 ;  /* 0x00000018ff187819 */ /* 0x000fc80000011618 */
[----:B------:R-:W-:-:S04]  /*7050*/  LOP3.LUT R5, R5, 0x80, R24, 0xf8, !PT ;  /* 0x0000008005057812 */ /* 0x000fc800078ef818 */
[----:B------:R-:W-:-:S07]  /*7060*/  PRMT R0, R5, 0x7610, R0 ;  /* 0x0000761005007816 */ /* 0x000fce0000000000 */
.L_x_6719:
[----:B------:R-:W-:Y:S05]  /*7070*/  BSYNC.RECONVERGENT B0 ;  /* 0x0000000000007941 */ /* 0x000fea0003800200 */
.L_x_6718:
[----:B------:R-:W-:Y:S01]  /*7080*/  STG.E.U8 desc[UR36][R2.64], R0 ;  /* 0x0000000002007986 */ /* 0x000fe2000c101124 */
[----:B------:R-:W-:Y:S05]  /*7090*/  EXIT ;  /* 0x000000000000794d */ /* 0x000fea0003800000 */
.L_x_6712:
        /* <DEDUP_REMOVED lines=21> */
.L_x_6722:
[----:B------:R-:W0:Y:S02]  /*71f0*/  F2I.U64.TRUNC R24, R24 ;  /* 0x0000001800187311 */ /* 0x000e24000020d800 */
[----:B0-----:R-:W-:Y:S01]  /*7200*/  STG.E.64 desc[UR36][R2.64], R24 ;  /* 0x0000001802007986 */ /* 0x001fe2000c101b24 */
[----:B------:R-:W-:Y:S05]  /*7210*/  EXIT ;  /* 0x000000000000794d */ /* 0x000fea0003800000 */
.L_x_6721:
[----:B------:R-:W0:Y:S02]  /*7220*/  F2I.FTZ.U32.TRUNC.NTZ R5, R24 ;  /* 0x0000001800057305 */ /* 0x000e24000021f000 */
[----:B0-----:R-:W-:Y:S01]  /*7230*/  STG.E desc[UR36][R2.64], R5 ;  /* 0x0000000502007986 */ /* 0x001fe2000c101924 */
[----:B------:R-:W-:Y:S05]  /*7240*/  EXIT ;  /* 0x000000000000794d */ /* 0x000fea0003800000 */
.L_x_6711:
        /* <DEDUP_REMOVED lines=10> */
.L_x_6724:
[----:B------:R-:W-:Y:S01]  /*72f0*/  FMUL.FTZ R4, R24, 1 ;  /* 0x3f80000018047820 */ /* 0x000fe20000410000 */
[----:B------:R-:W-:-:S05]  /*7300*/  CS2R R6, SRZ ;  /* 0x0000000000067805 */ /* 0x000fca000001ff00 */
[----:B------:R-:W0:Y:S02]  /*7310*/  F2F.F64.F32 R4, R4 ;  /* 0x0000000400047310 */ /* 0x000e240000201800 */
[----:B0-----:R-:W-:Y:S01]  /*7320*/  STG.E.128 desc[UR36][R2.64], R4 ;  /* 0x0000000402007986 */ /* 0x001fe2000c101d24 */
[----:B------:R-:W-:Y:S05]  /*7330*/  EXIT ;  /* 0x000000000000794d */ /* 0x000fea0003800000 */
.L_x_6723:
[----:B------:R-:W-:-:S13]  /*7340*/  ISETP.NE.AND P0, PT, R0, 0xf, PT ;  /* 0x0000000f0000780c */ /* 0x000fda0003f05270 */
[----:B------:R-:W-:Y:S05]  /*7350*/  @!P0 BRA `(.L_x_6725) ;  /* 0x0000000000e08947 */ /* 0x000fea0003800000 */
[----:B------:R-:W-:-:S13]  /*7360*/  ISETP.NE.AND P0, PT, R0, 0x17, PT ;  /* 0x000000170000780c */ /* 0x000fda0003f05270 */
[----:B------:R-:W-:Y:S05]  /*7370*/  @!P0 BRA `(.L_x_6726) ;  /* 0x00000000008c8947 */ /* 0x000fea0003800000 */
[----:B------:R-:W-:-:S13]  /*7380*/  ISETP.NE.AND P0, PT, R0, 0x18, PT ;  /* 0x000000180000780c */ /* 0x000fda0003f05270 */
[----:B------:R-:W-:Y:S05]  /*7390*/  @!P0 BRA `(.L_x_6727) ;  /* 0x0000000000448947 */ /* 0x000fea0003800000 */
.L_x_6704:
        /* <DEDUP_REMOVED lines=16> */
.L_x_6728:
[----:B------:R-:W-:Y:S05]  /*74a0*/  EXIT ;  /* 0x000000000000794d */ /* 0x000fea0003800000 */
.L_x_6727:
        /* <DEDUP_REMOVED lines=12> */
.L_x_6730:
[----:B------:R-:W-:Y:S05]  /*7570*/  BSYNC.RECONVERGENT B0 ;  /* 0x0000000000007941 */ /* 0x000fea0003800200 */
.L_x_6729:
[----:B------:R-:W-:-:S05]  /*7580*/  LOP3.LUT R5, R0, 0x80, R7, 0xf8, !PT ;  /* 0x0000008000057812 */ /* 0x000fca00078ef807 */
[----:B------:R-:W-:Y:S01]  /*7590*/  STG.E.U8 desc[UR36][R2.64], R5 ;  /* 0x0000000502007986 */ /* 0x000fe2000c101124 */
[----:B------:R-:W-:Y:S05]  /*75a0*/  EXIT ;  /* 0x000000000000794d */ /* 0x000fea0003800000 */
.L_x_6726:
        /* <DEDUP_REMOVED lines=11> */
.L_x_6732:
[----:B------:R-:W-:Y:S01]  /*7660*/  IMAD.MOV.U32 R0, RZ, RZ, 0x7f ;  /* 0x0000007fff007424 */ /* 0x000fe200078e00ff */
[----:B------:R-:W-:-:S04]  /*7670*/  ISETP.GT.U32.AND P0, PT, R4, 0x7f800000, PT ;  /* 0x7f8000000400780c */ /* 0x000fc80003f04070 */
[----:B------:R-:W-:-:S09]  /*7680*/  SEL R0, R0, 0x7c, P0 ;  /* 0x0000007c00007807 */ /* 0x000fd20000000000 */
.L_x_6733:
[----:B------:R-:W-:Y:S05]  /*7690*/  BSYNC.RECONVERGENT B0 ;  /* 0x0000000000007941 */ /* 0x000fea0003800200 */
.L_x_6731:
[----:B------:R-:W-:-:S04]  /*76a0*/  SHF.R.U32.HI R5, RZ, 0x18, R24 ;  /* 0x00000018ff057819 */ /* 0x000fc80000011618 */
[----:B------:R-:W-:-:S05]  /*76b0*/  LOP3.LUT R5, R0, 0x80, R5, 0xf8, !PT ;  /* 0x0000008000057812 */ /* 0x000fca00078ef805 */
[----:B------:R-:W-:Y:S01]  /*76c0*/  STG.E.U8 desc[UR36][R2.64], R5 ;  /* 0x0000000502007986 */ /* 0x000fe2000c101124 */
[----:B------:R-:W-:Y:S05]  /*76d0*/  EXIT ;  /* 0x000000000000794d */ /* 0x000fea0003800000 */
.L_x_6725:
[----:B------:R-:W-:-:S05]  /*76e0*/  F2FP.BF16.F32.PACK_AB R24, RZ, R24 ;  /* 0x00000018ff18723e */ /* 0x000fca00000010ff */
[----:B------:R-:W-:Y:S01]  /*76f0*/  STG.E.U16 desc[UR36][R2.64], R24 ;  /* 0x0000001802007986 */ /* 0x000fe2000c101524 */
[----:B------:R-:W-:Y:S05]  /*7700*/  EXIT ;  /* 0x000000000000794d */ /* 0x000fea0003800000 */
.L_x_6734:
        /* <DEDUP_REMOVED lines=15> */
.L_x_11364:


//--------------------- .text._ZN2at6native18elementwise_kernelILi128ELi2EZNS0_22gpu_kernel_impl_nocastIZZZNS0_17logit_kernel_cudaERNS_18TensorIteratorBaseERKN3c106ScalarEENKUlvE_clEvENKUlvE0_clEvEUlfE_EEvS4_RKT_EUliE_EEviT1_ --------------------------
	.section	.text._ZN2at6native18elementwise_kernelILi128ELi2EZNS0_22gpu_kernel_impl_nocastIZZZNS0_17logit_kernel_cudaERNS_18TensorIteratorBaseERKN3c106ScalarEENKUlvE_clEvENKUlvE0_clEvEUlfE_EEvS4_RKT_EUliE_EEviT1_,"ax",@progbits
	.align	128
        .global         _ZN2at6native18elementwise_kernelILi128ELi2EZNS0_22gpu_kernel_impl_nocastIZZZNS0_17logit_kernel_cudaERNS_18TensorIteratorBaseERKN3c106ScalarEENKUlvE_clEvENKUlvE0_clEvEUlfE_EEvS4_RKT_EUliE_EEviT1_
        .type           _ZN2at6native18elementwise_kernelILi128ELi2EZNS0_22gpu_kernel_impl_nocastIZZZNS0_17logit_kernel_cudaERNS_18TensorIteratorBaseERKN3c106ScalarEENKUlvE_clEvENKUlvE0_clEvEUlfE_EEvS4_RKT_EUliE_EEviT1_,@function
        .size           _ZN2at6native18elementwise_kernelILi128ELi2EZNS0_22gpu_kernel_impl_nocastIZZZNS0_17logit_kernel_cudaERNS_18TensorIteratorBaseERKN3c106ScalarEENKUlvE_clEvENKUlvE0_clEvEUlfE_EEvS4_RKT_EUliE_EEviT1_,(.L_x_11365 - _ZN2at6native18elementwise_kernelILi128ELi2EZNS0_22gpu_kernel_impl_nocastIZZZNS0_17logit_kernel_cudaERNS_18TensorIteratorBaseERKN3c106ScalarEENKUlvE_clEvENKUlvE0_clEvEUlfE_EEvS4_RKT_EUliE_EEviT1_)
        .other          _ZN2at6native18elementwise_kernelILi128ELi2EZNS0_22gpu_kernel_impl_nocastIZZZNS0_17logit_kernel_cudaERNS_18TensorIteratorBaseERKN3c106ScalarEENKUlvE_clEvENKUlvE0_clEvEUlfE_EEvS4_RKT_EUliE_EEviT1_,@"STO_CUDA_ENTRY STV_DEFAULT"
_ZN2at6native18elementwise_kernelILi128ELi2EZNS0_22gpu_kernel_impl_nocastIZZZNS0_17logit_kernel_cudaERNS_18TensorIteratorBaseERKN3c106ScalarEENKUlvE_clEvENKUlvE0_clEvEUlfE_EEvS4_RKT_EUliE_EEviT1_:
.text._ZN2at6native18elementwise_kernelILi128ELi2EZNS0_22gpu_kernel_impl_nocastIZZZNS0_17logit_kernel_cudaERNS_18TensorIteratorBaseERKN3c106ScalarEENKUlvE_clEvENKUlvE0_clEvEUlfE_EEvS4_RKT_EUliE_EEviT1_:
        /* <DEDUP_REMOVED lines=14> */
[----:B0-----:R-:W2:Y:S01]  /*00e0*/  LDG.E R4, desc[UR6][R4.64] ;  /* 0x0000000604047981 */ /* 0x001ea2000c1e1900 */
[----:B------:R-:W-:Y:S01]  /*00f0*/  IADD3 R3, PT, PT, R3, 0x80, RZ ;  /* 0x0000008003037810 */ /* 0x000fe20007ffe0ff */
[----:B--2---:R-:W-:-:S04]  /*0100*/  FADD.FTZ R0, -R4, 1 ;  /* 0x3f80000004007421 */ /* 0x004fc80000010100 */
[----:B------:R-:W0:Y:S02]  /*0110*/  MUFU.RCP R7, R0 ;  /* 0x0000000000077308 */ /* 0x000e240000001000 */
[----:B0-----:R-:W-:Y:S02]  /*0120*/  FMUL.FTZ R2, R4, R7 ;  /* 0x0000000704027220 */ /* 0x001fe40000410000 */
[----:B------:R-:W0:Y:S04]  /*0130*/  LDC.64 R6, c[0x0][0x580] ;  /* 0x00016000ff067b82 */ /* 0x000e280000000a00 */
[----:B------:R-:W1:Y:S02]  /*0140*/  MUFU.LG2 R2, R2 ;  /* 0x0000000200027308 */ /* 0x000e640000000c00 */
[----:B-1----:R-:W-:-:S05]  /*0150*/  FMUL.FTZ R9, R2, 0.69314718246459960938 ;  /* 0x3f31721802097820 */ /* 0x002fca0000410000 */
[----:B0-----:R0:W-:Y:S02]  /*0160*/  STG.E desc[UR6][R6.64], R9 ;  /* 0x0000000906007986 */ /* 0x0011e4000c101906 */
.L_x_6737:
[----:B------:R-:W-:Y:S05]  /*0170*/  BSYNC.RECONVERGENT B0 ;  /* 0x0000000000007941 */ /* 0x000fea0003800200 */
.L_x_6736:
[----:B------:R-:W-:-:S13]  /*0180*/  ISETP.GE.AND P0, PT, R3, UR4, PT ;  /* 0x0000000403007c0c */ /* 0x000fda000bf06270 */
[----:B------:R-:W-:Y:S05]  /*0190*/  @P0 EXIT ;  /* 0x000000000000094d */ /* 0x000fea0003800000 */
[----:B------:R-:W1:Y:S02]  /*01a0*/  LDC.64 R2, c[0x0][0x588] ;  /* 0x00016200ff027b82 */ /* 0x000e640000000a00 */
[----:B-1----:R-:W2:Y:S02]  /*01b0*/  LDG.E R2, desc[UR6][R2.64] ;  /* 0x0000000602027981 */ /* 0x002ea4000c1e1900 */
[----:B--2---:R-:W-:-:S04]  /*01c0*/  FADD.FTZ R0, -R2, 1 ;  /* 0x3f80000002007421 */ /* 0x004fc80000010100 */
[----:B------:R-:W0:Y:S02]  /*01d0*/  MUFU.RCP R5, R0 ;  /* 0x0000000000057308 */ /* 0x000e240000001000 */
[----:B0-----:R-:W-:Y:S02]  /*01e0*/  FMUL.FTZ R6, R2, R5 ;  /* 0x0000000502067220 */ /* 0x001fe40000410000 */
[----:B------:R-:W0:Y:S04]  /*01f0*/  LDC.64 R4, c[0x0][0x580] ;  /* 0x00016000ff047b82 */ /* 0x000e280000000a00 */
[----:B------:R-:W1:Y:S02]  /*0200*/  MUFU.LG2 R6, R6 ;  /* 0x0000000600067308 */ /* 0x000e640000000c00 */
[----:B-1----:R-:W-:-:S05]  /*0210*/  FMUL.FTZ R7, R6, 0.69314718246459960938 ;  /* 0x3f31721806077820 */ /* 0x002fca0000410000 */
[----:B0-----:R-:W-:Y:S01]  /*0220*/  STG.E desc[UR6][R4.64], R7 ;  /* 0x0000000704007986 */ /* 0x001fe2000c101906 */
[----:B------:R-:W-:Y:S05]  /*0230*/  EXIT ;  /* 0x000000000000794d */ /* 0x000fea0003800000 */
.L_x_6735:
        /* <DEDUP_REMOVED lines=305> */
.L_x_6740:
[----:B------:R-:W0:Y:S02]  /*1550*/  LDCU.128 UR8, c[0x0][0x580] ;  /* 0x0000b000ff0877ac */ /* 0x000e240008000c00 */
[----:B0-----:R-:W-:-:S04]  /*1560*/  IADD3 R6, P0, PT, R4, UR10, RZ ;  /* 0x0000000a04067c10 */ /* 0x001fc8000ff1e0ff */
[----:B------:R-:W-:-:S05]  /*1570*/  IADD3.X R7, PT, PT, RZ, UR11, RZ, P0, !PT ;  /* 0x0000000bff077c10 */ /* 0x000fca00087fe4ff */
[----:B------:R-:W2:Y:S01]  /*1580*/  LDG.E R6, desc[UR6][R6.64] ;  /* 0x0000000606067981 */ /* 0x000ea2000c1e1900 */
[----:B------:R-:W-:Y:S02]  /*1590*/  IADD3 R4, P0, PT, R5, UR8, RZ ;  /* 0x0000000805047c10 */ /* 0x000fe4000ff1e0ff */
[----:B------:R-:W-:Y:S02]  /*15a0*/  IADD3 R3, PT, PT, R3, 0x80, RZ ;  /* 0x0000008003037810 */ /* 0x000fe40007ffe0ff */
[----:B------:R-:W-:Y:S01]  /*15b0*/  IADD3.X R5, PT, PT, RZ, UR9, RZ, P0, !PT ;  /* 0x00000009ff057c10 */ /* 0x000fe200087fe4ff */
[----:B--2---:R-:W-:-:S04]  /*15c0*/  FADD.FTZ R8, -R6, 1 ;  /* 0x3f80000006087421 */ /* 0x004fc80000010100 */
[----:B------:R-:W0:Y:S02]  /*15d0*/  MUFU.RCP R9, R8 ;  /* 0x0000000800097308 */ /* 0x000e240000001000 */
[----:B0-----:R-:W-:-:S06]  /*15e0*/  FMUL.FTZ R9, R6, R9 ;  /* 0x0000000906097220 */ /* 0x001fcc0000410000 */
[----:B------:R-:W0:Y:S02]  /*15f0*/  MUFU.LG2 R9, R9 ;  /* 0x0000000900097308 */ /* 0x000e240000000c00 */
[----:B0-----:R-:W-:-:S05]  /*1600*/  FMUL.FTZ R11, R9, 0.69314718246459960938 ;  /* 0x3f317218090b7820 */ /* 0x001fca0000410000 */
[----:B------:R0:W-:Y:S02]  /*1610*/  STG.E desc[UR6][R4.64], R11 ;  /* 0x0000000b04007986 */ /* 0x0001e4000c101906 */
.L_x_6739:
[----:B------:R-:W-:Y:S05]  /*1620*/  BSYNC.RECONVERGENT B0 ;  /* 0x0000000000007941 */ /* 0x000fea0003800200 */
.L_x_6738:
        /* <DEDUP_REMOVED lines=300> */
.L_x_6741:
[----:B------:R-:W0:Y:S02]  /*28f0*/  LDCU.128 UR8, c[0x0][0x580] ;  /* 0x0000b000ff0877ac */ /* 0x000e240008000c00 */
[----:B0-----:R-:W-:-:S04]  /*2900*/  IADD3 R4, P0, PT, R2, UR10, RZ ;  /* 0x0000000a02047c10 */ /* 0x001fc8000ff1e0ff */
[----:B------:R-:W-:-:S05]  /*2910*/  IADD3.X R5, PT, PT, RZ, UR11, RZ, P0, !PT ;  /* 0x0000000bff057c10 */ /* 0x000fca00087fe4ff */
[----:B------:R-:W2:Y:S01]  /*2920*/  LDG.E R4, desc[UR6][R4.64] ;  /* 0x0000000604047981 */ /* 0x000ea2000c1e1900 */
[----:B------:R-:W-:-:S04]  /*2930*/  IADD3 R2, P0, PT, R3, UR8, RZ ;  /* 0x0000000803027c10 */ /* 0x000fc8000ff1e0ff */
[----:B------:R-:W-:Y:S01]  /*2940*/  IADD3.X R3, PT, PT, RZ, UR9, RZ, P0, !PT ;  /* 0x00000009ff037c10 */ /* 0x000fe200087fe4ff */
[----:B--2---:R-:W-:-:S04]  /*2950*/  FADD.FTZ R0, -R4, 1 ;  /* 0x3f80000004007421 */ /* 0x004fc80000010100 */
[----:B------:R-:W0:Y:S02]  /*2960*/  MUFU.RCP R7, R0 ;  /* 0x0000000000077308 */ /* 0x000e240000001000 */
[----:B0-----:R-:W-:-:S06]  /*2970*/  FMUL.FTZ R6, R4, R7 ;  /* 0x0000000704067220 */ /* 0x001fcc0000410000 */
[----:B------:R-:W0:Y:S02]  /*2980*/  MUFU.LG2 R6, R6 ;  /* 0x0000000600067308 */ /* 0x000e240000000c00 */
[----:B0-----:R-:W-:-:S05]  /*2990*/  FMUL.FTZ R7, R6, 0.69314718246459960938 ;  /* 0x3f31721806077820 */ /* 0x001fca0000410000 */
[----:B------:R-:W-:Y:S01]  /*29a0*/  STG.E desc[UR6][R2.64], R7 ;  /* 0x0000000702007986 */ /* 0x000fe2000c101906 */
[----:B------:R-:W-:Y:S05]  /*29b0*/  EXIT ;  /* 0x000000000000794d */ /* 0x000fea0003800000 */
.L_x_6742:
        /* <DEDUP_REMOVED lines=12> */
.L_x_11365:


//--------------------- .text._ZN2at6native27unrolled_elementwise_kernelIZZZNS0_17logit_kernel_cudaERNS_18TensorIteratorBaseERKN3c106ScalarEENKUlvE_clEvENKUlvE0_clEvEUlfE_St5arrayIPcLm2EELi4E23TrivialOffsetCalculatorILi1EjESF_NS0_6memory15LoadWithoutCastENSG_16StoreWithoutCastEEEviT_T0_T2_T3_T4_T5_ --------------------------
	.section	.text._ZN2at6native27unrolled_elementwise_kernelIZZZNS0_17logit_kernel_cudaERNS_18TensorIteratorBaseERKN3c106ScalarEENKUlvE_clEvENKUlvE0_clEvEUlfE_St5arrayIPcLm2EELi4E23TrivialOffsetCalculatorILi1EjESF_NS0_6memory15LoadWithoutCastENSG_16StoreWithoutCastEEEviT_T0_T2_T3_T4_T5_,"ax",@progbits
	.align	128
        .global         _ZN2at6native27unrolled_elementwise_kernelIZZZNS0_17logit_kernel_cudaERNS_18TensorIteratorBaseERKN3c106ScalarEENKUlvE_clEvENKUlvE0_clEvEUlfE_St5arrayIPcLm2EELi4E23TrivialOffsetCalculatorILi1EjESF_NS0_6memory15LoadWithoutCastENSG_16StoreWithoutCastEEEviT_T0_T2_T3_T4_T5_
        .type           _ZN2at6native27unrolled_elementwise_kernelIZZZNS0_17logit_kernel_cudaERNS_18TensorIteratorBaseERKN3c106ScalarEENKUlvE_clEvENKUlvE0_clEvEUlfE_St5arrayIPcLm2EELi4E23TrivialOffsetCalculatorILi1EjESF_NS0_6memory15LoadWithoutCastENSG_16StoreWithoutCastEEEviT_T0_T2_T3_T4_T5_,@function
        .size           _ZN2at6native27unrolled_elementwise_kernelIZZZNS0_17logit_kernel_cudaERNS_18TensorIteratorBaseERKN3c106ScalarEENKUlvE_clEvENKUlvE0_clEvEUlfE_St5arrayIPcLm2EELi4E23TrivialOffsetCalculatorILi1EjESF_NS0_6memory15LoadWithoutCastENSG_16StoreWithoutCastEEEviT_T0_T2_T3_T4_T5_,(.L_x_11366 - _ZN2at6native27unrolled_elementwise_kernelIZZZNS0_17logit_kernel_cudaERNS_18TensorIteratorBaseERKN3c106ScalarEENKUlvE_clEvENKUlvE0_clEvEUlfE_St5arrayIPcLm2EELi4E23TrivialOffsetCalculatorILi1EjESF_NS0_6memory15LoadWithoutCastENSG_16StoreWithoutCastEEEviT_T0_T2_T3_T4_T5_)
        .other          _ZN2at6native27unrolled_elementwise_kernelIZZZNS0_17logit_kernel_cudaERNS_18TensorIteratorBaseERKN3c106ScalarEENKUlvE_clEvENKUlvE0_clEvEUlfE_St5arrayIPcLm2EELi4E23TrivialOffsetCalculatorILi1EjESF_NS0_6memory15LoadWithoutCastENSG_16StoreWithoutCastEEEviT_T0_T2_T3_T4_T5_,@"STO_CUDA_ENTRY STV_DEFAULT"
_ZN2at6native27unrolled_elementwise_kernelIZZZNS0_17logit_kernel_cudaERNS_18TensorIteratorBaseERKN3c106ScalarEENKUlvE_clEvENKUlvE0_clEvEUlfE_St5arrayIPcLm2EELi4E23TrivialOffsetCalculatorILi1EjESF_NS0_6memory15LoadWithoutCastENSG_16StoreWithoutCastEEEviT_T0_T2_T3_T4_T5_:
.text._ZN2at6native27unrolled_elementwise_kernelIZZZNS0_17logit_kernel_cudaERNS_18TensorIteratorBaseERKN3c106ScalarEENKUlvE_clEvENKUlvE0_clEvEUlfE_St5arrayIPcLm2EELi4E23TrivialOffsetCalculatorILi1EjESF_NS0_6memory15LoadWithoutCastENSG_16StoreWithoutCastEEEviT_T0_T2_T3_T4_T5_:
        /* <DEDUP_REMOVED lines=10> */
[----:B------:R-:W-:Y:S02]  /*00a0*/  @!P0 LEA R11, R0, R3, 0x9 ;  /* 0x00000003000b8211 */ /* 0x000fe400078e48ff */
[----:B------:R-:W-:-:S13]  /*00b0*/  ISETP.GE.AND P1, PT, R7, R2, PT ;  /* 0x000000020700720c */ /* 0x000fda0003f26270 */
[----:B------:R-:W-:Y:S01]  /*00c0*/  @!P1 LEA R17, R0, R7, 0x9 ;  /* 0x0000000700119211 */ /* 0x000fe200078e48ff */
[----:B------:R-:W-:Y:S01]  /*00d0*/  @!P1 VIADD R7, R7, 0x80 ;  /* 0x0000008007079836 */ /* 0x000fe20000000000 */
[----:B------:R-:W2:Y:S04]  /*00e0*/  @!P1 LDC.64 R12, c[0x0][0x390] ;  /* 0x0000e400ff0c9b82 */ /* 0x000ea80000000a00 */
[----:B------:R-:W-:Y:S01]  /*00f0*/  ISETP.GE.AND P3, PT, R7, R2, PT ;  /* 0x000000020700720c */ /* 0x000fe20003f66270 */
[----:B0-----:R-:W-:Y:S01]  /*0100*/  @!P0 IMAD.WIDE.U32 R14, R11, 0x4, R14 ;  /* 0x000000040b0e8825 */ /* 0x001fe200078e000e */
[----:B------:R-:W-:-:S06]  /*0110*/  CS2R R10, SRZ ;  /* 0x00000000000a7805 */ /* 0x000fcc000001ff00 */
[----:B-1----:R-:W3:Y:S05]  /*0120*/  @!P0 LDG.E R10, desc[UR4][R14.64] ;  /* 0x000000040e0a8981 */ /* 0x002eea000c1e1900 */
[----:B------:R-:W0:Y:S01]  /*0130*/  @!P3 LDC.64 R8, c[0x0][0x390] ;  /* 0x0000e400ff08bb82 */ /* 0x000e220000000a00 */
[----:B------:R-:W-:Y:S01]  /*0140*/  @!P3 LEA R19, R0, R7, 0x9 ;  /* 0x000000070013b211 */ /* 0x000fe200078e48ff */
[----:B------:R-:W-:Y:S02]  /*0150*/  @!P3 VIADD R7, R7, 0x80 ;  /* 0x000000800707b836 */ /* 0x000fe40000000000 */
[----:B--2---:R-:W-:-:S04]  /*0160*/  @!P1 IMAD.WIDE.U32 R16, R17, 0x4, R12 ;  /* 0x0000000411109825 */ /* 0x004fc800078e000c */
[----:B------:R-:W-:Y:S01]  /*0170*/  HFMA2 R12, -RZ, RZ, 0, 0 ;  /* 0x00000000ff0c7431 */ /* 0x000fe200000001ff */
[----:B------:R-:W-:Y:S01]  /*0180*/  ISETP.GE.AND P2, PT, R7, R2, PT ;  /* 0x000000020700720c */ /* 0x000fe20003f46270 */
[----:B------:R-:W2:Y:S01]  /*0190*/  @!P1 LDG.E R11, desc[UR4][R16.64] ;  /* 0x00000004100b9981 */ /* 0x000ea2000c1e1900 */
[----:B0-----:R-:W-:-:S11]  /*01a0*/  @!P3 IMAD.WIDE.U32 R18, R19, 0x4, R8 ;  /* 0x000000041312b825 */ /* 0x001fd600078e0008 */
[----:B------:R-:W0:Y:S01]  /*01b0*/  @!P2 LDC.64 R8, c[0x0][0x390] ;  /* 0x0000e400ff08ab82 */ /* 0x000e220000000a00 */
[----:B------:R-:W4:Y:S01]  /*01c0*/  @!P3 LDG.E R12, desc[UR4][R18.64] ;  /* 0x00000004120cb981 */ /* 0x000f22000c1e1900 */
[----:B------:R-:W-:-:S05]  /*01d0*/  @!P2 LEA R7, R0, R7, 0x9 ;  /* 0x000000070007a211 */ /* 0x000fca00078e48ff */
[----:B0-----:R-:W-:-:S04]  /*01e0*/  @!P2 IMAD.WIDE.U32 R8, R7, 0x4, R8 ;  /* 0x000000040708a825 */ /* 0x001fc800078e0008 */
[----:B------:R-:W-:-:S06]  /*01f0*/  IMAD.MOV.U32 R7, RZ, RZ, RZ ;  /* 0x000000ffff077224 */ /* 0x000fcc00078e00ff */
[----:B------:R0:W5:Y:S01]  /*0200*/  @!P2 LDG.E R7, desc[UR4][R8.64] ;  /* 0x000000040807a981 */ /* 0x000162000c1e1900 */
[C---:B------:R-:W-:Y:S02]  /*0210*/  ISETP.GE.AND P1, PT, R3.reuse, R2, PT ;  /* 0x000000020300720c */ /* 0x040fe40003f26270 */
[----:B------:R-:W-:-:S04]  /*0220*/  IADD3 R13, PT, PT, R3, 0x100, RZ ;  /* 0x00000100030d7810 */ /* 0x000fc80007ffe0ff */
[----:B------:R-:W-:Y:S02]  /*0230*/  ISETP.GE.AND P3, PT, R13, R2, PT ;  /* 0x000000020d00720c */ /* 0x000fe40003f66270 */
[----:B------:R-:W-:-:S04]  /*0240*/  IADD3 R21, PT, PT, R3, 0x80, RZ ;  /* 0x0000008003157810 */ /* 0x000fc80007ffe0ff */
[----:B------:R-:W-:Y:S01]  /*0250*/  ISETP.GE.AND P2, PT, R21, R2, PT ;  /* 0x000000021500720c */ /* 0x000fe20003f46270 */
[----:B0-----:R-:W0:Y:S01]  /*0260*/  @!P1 LDC.64 R8, c[0x0][0x388] ;  /* 0x0000e200ff089b82 */ /* 0x001e220000000a00 */
[----:B------:R-:W-:-:S05]  /*0270*/  VIADD R17, R3, 0x180 ;  /* 0x0000018003117836 */ /* 0x000fca0000000000 */
[----:B------:R-:W-:Y:S01]  /*0280*/  ISETP.GE.AND P0, PT, R17, R2, PT ;  /* 0x000000021100720c */ /* 0x000fe20003f06270 */
[----:B------:R-:W-:Y:S01]  /*0290*/  BSSY.RECONVERGENT B0, `(.L_x_6743) ;  /* 0x0000022000007945 */ /* 0x000fe20003800200 */
[----:B---3--:R-:W-:-:S06]  /*02a0*/  @!P1 FADD.FTZ R13, -R10, 1 ;  /* 0x3f8000000a0d9421 */ /* 0x008fcc0000010100 */
[----:B------:R-:W1:Y:S01]  /*02b0*/  @!P1 MUFU.RCP R13, R13 ;  /* 0x0000000d000d9308 */ /* 0x000e620000001000 */
[----:B--2---:R-:W-:Y:S01]  /*02c0*/  @!P2 FADD.FTZ R14, -R11, 1 ;  /* 0x3f8000000b0ea421 */ /* 0x004fe20000010100 */
[----:B-1----:R-:W-:Y:S01]  /*02d0*/  @!P1 FMUL.FTZ R10, R13, R10 ;  /* 0x0000000a0d0a9220 */ /* 0x002fe20000410000 */
[----:B----4-:R-:W-:-:S06]  /*02e0*/  @!P3 FADD.FTZ R15, -R12, 1 ;  /* 0x3f8000000c0fb421 */ /* 0x010fcc0000010100 */
[----:B------:R-:W1:Y:S08]  /*02f0*/  @!P3 MUFU.RCP R15, R15 ;  /* 0x0000000f000fb308 */ /* 0x000e700000001000 */
[----:B------:R-:W2:Y:S08]  /*0300*/  @!P1 MUFU.LG2 R10, R10 ;  /* 0x0000000a000a9308 */ /* 0x000eb00000000c00 */
[----:B------:R-:W3:Y:S01]  /*0310*/  @!P2 MUFU.RCP R14, R14 ;  /* 0x0000000e000ea308 */ /* 0x000ee20000001000 */
[----:B-1----:R-:W-:Y:S01]  /*0320*/  @!P3 FMUL.FTZ R12, R15, R12 ;  /* 0x0000000c0f0cb220 */ /* 0x002fe20000410000 */
[----:B------:R-:W-:-:S05]  /*0330*/  @!P1 LEA R15, R0, R3, 0x9 ;  /* 0x00000003000f9211 */ /* 0x000fca00078e48ff */
[----:B0-----:R-:W-:-:S04]  /*0340*/  @!P1 IMAD.WIDE.U32 R8, R15, 0x4, R8 ;  /* 0x000000040f089825 */ /* 0x001fc800078e0008 */
[----:B--2---:R-:W-:Y:S01]  /*0350*/  @!P1 FMUL.FTZ R6, R10, 0.69314718246459960938 ;  /* 0x3f3172180a069820 */ /* 0x004fe20000410000 */
[----:B------:R-:W-:Y:S01]  /*0360*/  @!P1 MOV R3, R21 ;  /* 0x0000001500039202 */ /* 0x000fe20000000f00 */
[----:B------:R-:W0:Y:S03]  /*0370*/  @!P3 MUFU.LG2 R12, R12 ;  /* 0x0000000c000cb308 */ /* 0x000e260000000c00 */
[----:B------:R1:W-:Y:S01]  /*0380*/  @!P1 STG.E desc[UR4][R8.64], R6 ;  /* 0x0000000608009986 */ /* 0x0003e2000c101904 */
[----:B---3--:R-:W-:Y:S01]  /*0390*/  @!P2 FMUL.FTZ R11, R14, R11 ;  /* 0x0000000b0e0ba220 */ /* 0x008fe20000410000 */
[----:B-----5:R-:W-:Y:S01]  /*03a0*/  @!P0 FADD.FTZ R13, -R7, 1 ;  /* 0x3f800000070d8421 */ /* 0x020fe20000010100 */
[----:B------:R-:W-:-:S04]  /*03b0*/  ISETP.GE.AND P4, PT, R3, R2, PT ;  /* 0x000000020300720c */ /* 0x000fc80003f86270 */
[----:B------:R-:W2:Y:S08]  /*03c0*/  @!P2 MUFU.LG2 R11, R11 ;  /* 0x0000000b000ba308 */ /* 0x000eb00000000c00 */
[----:B------:R1:W3:Y:S01]  /*03d0*/  @!P0 MUFU.RCP R14, R13 ;  /* 0x0000000d000e8308 */ /* 0x0002e20000001000 */
[----:B0-----:R-:W-:Y:S01]  /*03e0*/  @!P3 FMUL.FTZ R5, R12, 0.69314718246459960938 ;  /* 0x3f3172180c05b820 */ /* 0x001fe20000410000 */
[----:B--2---:R-:W-:Y:S01]  /*03f0*/  @!P2 FMUL.FTZ R4, R11, 0.69314718246459960938 ;  /* 0x3f3172180b04a820 */ /* 0x004fe20000410000 */
[----:B-1----:R-:W-:Y:S06]  /*0400*/  @P4 BRA `(.L_x_6744) ;  /* 0x0000000000284947 */ /* 0x002fec0003800000 */
[----:B------:R-:W0:Y:S01]  /*0410*/  LDC.64 R8, c[0x0][0x388] ;  /* 0x0000e200ff087b82 */ /* 0x000e220000000a00 */
[----:B------:R-:W-:Y:S01]  /*0420*/  LEA R11, R0, R3, 0x9 ;  /* 0x00000003000b7211 */ /* 0x000fe200078e48ff */
[----:B------:R-:W-:-:S05]  /*0430*/  VIADD R3, R3, 0x80 ;  /* 0x0000008003037836 */ /* 0x000fca0000000000 */
[----:B------:R-:W-:-:S13]  /*0440*/  ISETP.GE.AND P1, PT, R3, R2, PT ;  /* 0x000000020300720c */ /* 0x000fda0003f26270 */
[----:B------:R-:W-:Y:S02]  /*0450*/  @!P1 LEA R13, R0, R3, 0x9 ;  /* 0x00000003000d9211 */ /* 0x000fe400078e48ff */
[----:B------:R-:W-:Y:S01]  /*0460*/  @!P1 IADD3 R3, PT, PT, R3, 0x80, RZ ;  /* 0x0000008003039810 */ /* 0x000fe20007ffe0ff */
[----:B0-----:R-:W-:-:S04]  /*0470*/  IMAD.WIDE.U32 R10, R11, 0x4, R8 ;  /* 0x000000040b0a7825 */ /* 0x001fc800078e0008 */
[----:B------:R-:W-:Y:S01]  /*0480*/  @!P1 IMAD.WIDE.U32 R8, R13, 0x4, R8 ;  /* 0x000000040d089825 */ /* 0x000fe200078e0008 */
[----:B------:R0:W-:Y:S04]  /*0490*/  STG.E desc[UR4][R10.64], R4 ;  /* 0x000000040a007986 */ /* 0x0001e8000c101904 */
[----:B------:R0:W-:Y:S02]  /*04a0*/  @!P1 STG.E desc[UR4][R8.64], R5 ;  /* 0x0000000508009986 */ /* 0x0001e4000c101904 */
.L_x_6744:
[----:B------:R-:W-:Y:S05]  /*04b0*/  BSYNC.RECONVERGENT B0 ;  /* 0x0000000000007941 */ /* 0x000fea0003800200 */
.L_x_6743:
[----:B------:R-:W-:-:S13]  /*04c0*/  ISETP.GE.AND P1, PT, R3, R2, PT ;  /* 0x000000020300720c */ /* 0x000fda0003f26270 */
[----:B------:R-:W-:Y:S05]  /*04d0*/  @P1 EXIT ;  /* 0x000000000000194d */ /* 0x000fea0003800000 */
[----:B0-----:R-:W0:Y:S01]  /*04e0*/  LDC.64 R4, c[0x0][0x388] ;  /* 0x0000e200ff047b82 */ /* 0x001e220000000a00 */
[----:B---3--:R-:W-:Y:S01]  /*04f0*/  @!P0 FMUL.FTZ R7, R14, R7 ;  /* 0x000000070e078220 */ /* 0x008fe20000410000 */
[----:B------:R-:W-:-:S05]  /*0500*/  LEA R3, R0, R3, 0x9 ;  /* 0x0000000300037211 */ /* 0x000fca00078e48ff */
[----:B------:R-:W1:Y:S02]  /*0510*/  @!P0 MUFU.LG2 R7, R7 ;  /* 0x0000000700078308 */ /* 0x000e640000000c00 */
[----:B-1----:R-:W-:Y:S01]  /*0520*/  @!P0 FMUL.FTZ R9, R7, 0.69314718246459960938 ;  /* 0x3f31721807098820 */ /* 0x002fe20000410000 */
[----:B0-----:R-:W-:-:S05]  /*0530*/  IMAD.WIDE.U32 R2, R3, 0x4, R4 ;  /* 0x0000000403027825 */ /* 0x001fca00078e0004 */
[----:B------:R-:W-:Y:S01]  /*0540*/  STG.E desc[UR4][R2.64], R9 ;  /* 0x0000000902007986 */ /* 0x000fe2000c101904 */
[----:B------:R-:W-:Y:S05]  /*0550*/  EXIT ;  /* 0x000000000000794d */ /* 0x000fea0003800000 */
.L_x_6745:
        /* <DEDUP_REMOVED lines=10> */
.L_x_11366:


//--------------------- .text._ZN2at6native29vectorized_elementwise_kernelILi2EZZZNS0_17logit_kernel_cudaERNS_18TensorIteratorBaseERKN3c106ScalarEENKUlvE_clEvENKUlvE0_clEvEUlfE_St5arrayIPcLm2EEEEviT0_T1_ --------------------------
	.section	.text._ZN2at6native29vectorized_elementwise_kernelILi2EZZZNS0_17logit_kernel_cudaERNS_18TensorIteratorBaseERKN3c106ScalarEENKUlvE_clEvENKUlvE0_clEvEUlfE_St5arrayIPcLm2EEEEviT0_T1_,"ax",@progbits
	.align	128
        .global         _ZN2at6native29vectorized_elementwise_kernelILi2EZZZNS0_17logit_kernel_cudaERNS_18TensorIteratorBaseERKN3c106ScalarEENKUlvE_clEvENKUlvE0_clEvEUlfE_St5arrayIPcLm2EEEEviT0_T1_
        .type           _ZN2at6native29vectorized_elementwise_kernelILi2EZZZNS0_17logit_kernel_cudaERNS_18TensorIteratorBaseERKN3c106ScalarEENKUlvE_clEvENKUlvE0_clEvEUlfE_St5arrayIPcLm2EEEEviT0_T1_,@function
        .size           _ZN2at6native29vectorized_elementwise_kernelILi2EZZZNS0_17logit_kernel_cudaERNS_18TensorIteratorBaseERKN3c106ScalarEENKUlvE_clEvENKUlvE0_clEvEUlfE_St5arrayIPcLm2EEEEviT0_T1_,(.L_x_11367 - _ZN2at6native29vectorized_elementwise_kernelILi2EZZZNS0_17logit_kernel_cudaERNS_18TensorIteratorBaseERKN3c106ScalarEENKUlvE_clEvENKUlvE0_clEvEUlfE_St5arrayIPcLm2EEEEviT0_T1_)
        .other          _ZN2at6native29vectorized_elementwise_kernelILi2EZZZNS0_17logit_kernel_cudaERNS_18TensorIteratorBaseERKN3c106ScalarEENKUlvE_clEvENKUlvE0_clEvEUlfE_St5arrayIPcLm2EEEEviT0_T1_,@"STO_CUDA_ENTRY STV_DEFAULT"
_ZN2at6native29vectorized_elementwise_kernelILi2EZZZNS0_17logit_kernel_cudaERNS_18TensorIteratorBaseERKN3c106ScalarEENKUlvE_clEvENKUlvE0_clEvEUlfE_St5arrayIPcLm2EEEEviT0_T1_:
.text._ZN2at6native29vectorized_elementwise_kernelILi2EZZZNS0_17logit_kernel_cudaERNS_18TensorIteratorBaseERKN3c106ScalarEENKUlvE_clEvENKUlvE0_clEvEUlfE_St5arrayIPcLm2EEEEviT0_T1_:
        /* <DEDUP_REMOVED lines=8> */
[----:B------:R-:W0:Y:S02]  /*0080*/  S2R R19, SR_TID.X ;  /* 0x0000000000137919 */ /* 0x000e240000002100 */
[----:B0-----:R-:W-:Y:S02]  /*0090*/  ISETP.GE.U32.AND P1, PT, R19, R2, PT ;  /* 0x000000021300720c */ /* 0x001fe40003f26070 */
[----:B------:R-:W-:-:S11]  /*00a0*/  MOV R3, R19 ;  /* 0x0000001300037202 */ /* 0x000fd60000000f00 */
[----:B------:R-:W-:Y:S01]  /*00b0*/  @!P1 IADD3 R19, PT, PT, R3, 0x80, RZ ;  /* 0x0000008003139810 */ /* 0x000fe20007ffe0ff */
[----:B------:R-:W0:Y:S01]  /*00c0*/  @!P1 LDC.64 R12, c[0x0][0x390] ;  /* 0x0000e400ff0c9b82 */ /* 0x000e220000000a00 */
[----:B------:R-:W-:Y:S02]  /*00d0*/  @!P1 IADD3 R11, PT, PT, R0, R3, RZ ;  /* 0x00000003000b9210 */ /* 0x000fe40007ffe0ff */
[----:B------:R-:W-:-:S13]  /*00e0*/  ISETP.GE.U32.AND P2, PT, R19, R2, PT ;  /* 0x000000021300720c */ /* 0x000fda0003f46070 */
[----:B------:R-:W-:Y:S01]  /*00f0*/  @!P2 IADD3 R23, PT, PT, R0, R19, RZ ;  /* 0x000000130017a210 */ /* 0x000fe20007ffe0ff */
[----:B------:R-:W1:Y:S01]  /*0100*/  @!P2 LDC.64 R26, c[0x0][0x390] ;  /* 0x0000e400ff1aab82 */ /* 0x000e620000000a00 */
[----:B------:R-:W-:-:S04]  /*0110*/  @!P2 IADD3 R19, PT, PT, R19, 0x80, RZ ;  /* 0x000000801313a810 */ /* 0x000fc80007ffe0ff */
[----:B------:R-:W-:Y:S01]  /*0120*/  ISETP.GE.U32.AND P3, PT, R19, R2, PT ;  /* 0x000000021300720c */ /* 0x000fe20003f66070 */
[----:B0-----:R-:W-:-:S04]  /*0130*/  @!P1 IMAD.WIDE.U32 R12, R11, 0x4, R12 ;  /* 0x000000040b0c9825 */ /* 0x001fc800078e000c */
[----:B------:R-:W-:-:S08]  /*0140*/  HFMA2 R11, -RZ, RZ, 0, 0 ;  /* 0x00000000ff0b7431 */ /* 0x000fd000000001ff */
[----:B------:R-:W-:Y:S01]  /*0150*/  @!P3 IADD3 R25, PT, PT, R0, R19, RZ ;  /* 0x000000130019b210 */ /* 0x000fe20007ffe0ff */
[----:B------:R-:W0:Y:S01]  /*0160*/  @!P3 LDC.64 R14, c[0x0][0x390] ;  /* 0x0000e400ff0ebb82 */ /* 0x000e220000000a00 */
[----:B------:R-:W-:Y:S01]  /*0170*/  @!P3 IADD3 R19, PT, PT, R19, 0x80, RZ ;  /* 0x000000801313b810 */ /* 0x000fe20007ffe0ff */
[----:B------:R2:W3:Y:S03]  /*0180*/  @!P1 LDG.E R11, desc[UR4][R12.64] ;  /* 0x000000040c0b9981 */ /* 0x0004e6000c1e1900 */
[----:B------:R-:W-:-:S13]  /*0190*/  ISETP.GE.U32.AND P4, PT, R19, R2, PT ;  /* 0x000000021300720c */ /* 0x000fda0003f86070 */
[----:B------:R-:W-:Y:S01]  /*01a0*/  @!P4 IADD3 R17, PT, PT, R0, R19, RZ ;  /* 0x000000130011c210 */ /* 0x000fe20007ffe0ff */
[----:B------:R-:W4:Y:S01]  /*01b0*/  @!P4 LDC.64 R20, c[0x0][0x390] ;  /* 0x0000e400ff14cb82 */ /* 0x000f220000000a00 */
[----:B------:R-:W-:-:S04]  /*01c0*/  @!P4 IADD3 R19, PT, PT, R19, 0x80, RZ ;  /* 0x000000801313c810 */ /* 0x000fc80007ffe0ff */
[----:B------:R-:W-:-:S13]  /*01d0*/  ISETP.GE.U32.AND P0, PT, R19, R2, PT ;  /* 0x000000021300720c */ /* 0x000fda0003f06070 */
[----:B------:R-:W-:Y:S01]  /*01e0*/  @!P0 IADD3 R29, PT, PT, R0, R19, RZ ;  /* 0x00000013001d8210 */ /* 0x000fe20007ffe0ff */
[----:B0-----:R-:W-:Y:S01]  /*01f0*/  @!P3 IMAD.WIDE.U32 R14, R25, 0x4, R14 ;  /* 0x00000004190eb825 */ /* 0x001fe200078e000e */
[----:B------:R-:W-:Y:S01]  /*0200*/  @!P0 IADD3 R19, PT, PT, R19, 0x80, RZ ;  /* 0x0000008013138810 */ /* 0x000fe20007ffe0ff */
[----:B--2---:R-:W0:Y:S03]  /*0210*/  @!P0 LDC.64 R12, c[0x0][0x390] ;  /* 0x0000e400ff0c8b82 */ /* 0x004e260000000a00 */
[----:B------:R-:W-:Y:S02]  /*0220*/  ISETP.GE.U32.AND P5, PT, R19, R2, PT ;  /* 0x000000021300720c */ /* 0x000fe40003fa6070 */
[----:B------:R-:W-:-:S06]  /*0230*/  MOV R18, RZ ;  /* 0x000000ff00127202 */ /* 0x000fcc0000000f00 */
[----:B------:R2:W5:Y:S05]  /*0240*/  @!P3 LDG.E R18, desc[UR4][R14.64] ;  /* 0x000000040e12b981 */ /* 0x00056a000c1e1900 */
[----:B------:R-:W-:Y:S02]  /*0250*/  @!P5 IADD3 R25, PT, PT, R0, R19, RZ ;  /* 0x000000130019d210 */ /* 0x000fe40007ffe0ff */
[----:B------:R-:W-:-:S04]  /*0260*/  @!P5 IADD3 R19, PT, PT, R19, 0x80, RZ ;  /* 0x000000801313d810 */ /* 0x000fc80007ffe0ff */
[----:B------:R-:W-:Y:S01]  /*0270*/  ISETP.GE.U32.AND P3, PT, R19, R2, PT ;  /* 0x000000021300720c */ /* 0x000fe20003f66070 */
[----:B----4-:R-:W-:Y:S01]  /*0280*/  @!P4 IMAD.WIDE.U32 R20, R17, 0x4, R20 ;  /* 0x000000041114c825 */ /* 0x010fe200078e0014 */
[----:B------:R-:W-:Y:S01]  /*0290*/  MOV R24, RZ ;  /* 0x000000ff00187202 */ /* 0x000fe20000000f00 */
[----:B------:R-:W4:Y:S02]  /*02a0*/  @!P5 LDC.64 R16, c[0x0][0x390] ;  /* 0x0000e400ff10db82 */ /* 0x000f240000000a00 */
[----:B-1----:R-:W-:-:S04]  /*02b0*/  @!P2 IMAD.WIDE.U32 R26, R23, 0x4, R26 ;  /* 0x00000004171aa825 */ /* 0x002fc800078e001a */
[----:B------:R-:W-:Y:S01]  /*02c0*/  HFMA2 R23, -RZ, RZ, 0, 0 ;  /* 0x00000000ff177431 */ /* 0x000fe200000001ff */
[----:B------:R1:W5:Y:S01]  /*02d0*/  @!P4 LDG.E R24, desc[UR4][R20.64] ;  /* 0x000000041418c981 */ /* 0x000362000c1e1900 */
[----:B0-----:R-:W-:Y:S02]  /*02e0*/  @!P0 IMAD.WIDE.U32 R28, R29, 0x4, R12 ;  /* 0x000000041d1c8825 */ /* 0x001fe400078e000c */
[----:B--2---:R-:W0:Y:S02]  /*02f0*/  @!P3 LDC.64 R14, c[0x0][0x390] ;  /* 0x0000e400ff0ebb82 */ /* 0x004e240000000a00 */
[----:B------:R-:W2:Y:S01]  /*0300*/  @!P2 LDG.E R23, desc[UR4][R26.64] ;  /* 0x000000041a17a981 */ /* 0x000ea2000c1e1900 */
[----:B-1----:R-:W-:Y:S01]  /*0310*/  @!P3 IADD3 R21, PT, PT, R0, R19, RZ ;  /* 0x000000130015b210 */ /* 0x002fe20007ffe0ff */
[----:B------:R-:W-:Y:S01]  /*0320*/  HFMA2 R20, -RZ, RZ, 0, 0 ;  /* 0x00000000ff147431 */ /* 0x000fe200000001ff */
[----:B------:R-:W-:-:S04]  /*0330*/  @!P3 IADD3 R19, PT, PT, R19, 0x80, RZ ;  /* 0x000000801313b810 */ /* 0x000fc80007ffe0ff */
[----:B------:R-:W-:Y:S01]  /*0340*/  ISETP.GE.U32.AND P1, PT, R19, R2, PT ;  /* 0x000000021300720c */ /* 0x000fe20003f26070 */
[----:B------:R-:W2:-:S12]  /*0350*/  @!P0 LDG.E R20, desc[UR4][R28.64] ;  /* 0x000000041c148981 */ /* 0x000e98000c1e1900 */
[----:B------:R-:W1:Y:S01]  /*0360*/  @!P1 LDC.64 R12, c[0x0][0x390] ;  /* 0x0000e400ff0c9b82 */ /* 0x000e620000000a00 */
[----:B------:R-:W-:Y:S01]  /*0370*/  @!P1 IADD3 R19, PT, PT, R0, R19, RZ ;  /* 0x0000001300139210 */ /* 0x000fe20007ffe0ff */
[----:B----4-:R-:W-:Y:S01]  /*0380*/  @!P5 IMAD.WIDE.U32 R16, R25, 0x4, R16 ;  /* 0x000000041910d825 */ /* 0x010fe200078e0010 */
[----:B------:R-:W-:-:S03]  /*0390*/  MOV R25, RZ ;  /* 0x000000ff00197202 */ /* 0x000fc60000000f00 */
[----:B0-----:R-:W-:-:S03]  /*03a0*/  @!P3 IMAD.WIDE.U32 R14, R21, 0x4, R14 ;  /* 0x00000004150eb825 */ /* 0x001fc600078e000e */
[----:B------:R0:W4:Y:S01]  /*03b0*/  @!P5 LDG.E R25, desc[UR4][R16.64] ;  /* 0x000000041019d981 */ /* 0x000122000c1e1900 */
[----:B------:R-:W-:-:S06]  /*03c0*/  IMAD.MOV.U32 R21, RZ, RZ, RZ ;  /* 0x000000ffff157224 */ /* 0x000fcc00078e00ff */
[----:B------:R-:W4:Y:S01]  /*03d0*/  @!P3 LDG.E R21, desc[UR4][R14.64] ;  /* 0x000000040e15b981 */ /* 0x000f22000c1e1900 */
[----:B-1----:R-:W-:-:S04]  /*03e0*/  @!P1 IMAD.WIDE.U32 R12, R19, 0x4, R12 ;  /* 0x00000004130c9825 */ /* 0x002fc800078e000c */
[----:B------:R-:W-:-:S06]  /*03f0*/  HFMA2 R19, -RZ, RZ, 0, 0 ;  /* 0x00000000ff137431 */ /* 0x000fcc00000001ff */
[----:B------:R1:W4:Y:S01]  /*0400*/  @!P1 LDG.E R19, desc[UR4][R12.64] ;  /* 0x000000040c139981 */ /* 0x000322000c1e1900 */
[----:B0-----:R-:W-:-:S04]  /*0410*/  IADD3 R17, PT, PT, R3, 0x100, RZ ;  /* 0x0000010003117810 */ /* 0x001fc80007ffe0ff */
[-C--:B------:R-:W-:Y:S02]  /*0420*/  ISETP.GE.U32.AND P6, PT, R17, R2.reuse, PT ;  /* 0x000000021100720c */ /* 0x080fe40003fc6070 */
[C---:B------:R-:W-:Y:S02]  /*0430*/  IADD3 R17, PT, PT, R3.reuse, 0x80, RZ ;  /* 0x0000008003117810 */ /* 0x040fe40007ffe0ff */
[----:B-1----:R-:W-:Y:S02]  /*0440*/  IADD3 R13, PT, PT, R3, 0x200, RZ ;  /* 0x00000200030d7810 */ /* 0x002fe40007ffe0ff */
[-C--:B------:R-:W-:Y:S02]  /*0450*/  ISETP.GE.U32.AND P1, PT, R17, R2.reuse, PT ;  /* 0x000000021100720c */ /* 0x080fe40003f26070 */
[-C--:B------:R-:W-:Y:S02]  /*0460*/  ISETP.GE.U32.AND P3, PT, R13, R2.reuse, PT ;  /* 0x000000020d00720c */ /* 0x080fe40003f66070 */
[----:B------:R-:W-:-:S02]  /*0470*/  ISETP.GE.U32.AND P0, PT, R3, R2, PT ;  /* 0x000000020300720c */ /* 0x000fc40003f06070 */
[----:B------:R-:W-:-:S04]  /*0480*/  IADD3 R15, PT, PT, R3, 0x180, RZ ;  /* 0x00000180030f7810 */ /* 0x000fc80007ffe0ff */
[----:B------:R-:W-:Y:S01]  /*0490*/  ISETP.GE.U32.AND P2, PT, R15, R2, PT ;  /* 0x000000020f00720c */ /* 0x000fe20003f46070 */
[----:B------:R-:W-:Y:S04]  /*04a0*/  BSSY.RECONVERGENT B0, `(.L_x_6747) ;  /* 0x0000060000007945 */ /* 0x000fe80003800200 */
[----:B------:R-:W-:Y:S02]  /*04b0*/  BSSY.RELIABLE B1, `(.L_x_6748) ;  /* 0x0000058000017945 */ /* 0x000fe40003800100 */
[----:B---3--:R-:W-:-:S06]  /*04c0*/  @!P0 FADD.FTZ R26, -R11, 1 ;  /* 0x3f8000000b1a8421 */ /* 0x008fcc0000010100 */
[----:B------:R-:W-:Y:S01]  /*04d0*/  @!P0 MUFU.RCP R26, R26 ;  /* 0x0000001a001a8308 */ /* 0x000fe20000001000 */
[----:B-----5:R-:W-:-:S07]  /*04e0*/  @!P6 FADD.FTZ R27, -R18, 1 ;  /* 0x3f800000121be421 */ /* 0x020fce0000010100 */
[----:B------:R-:W0:Y:S01]  /*04f0*/  @!P6 MUFU.RCP R27, R27 ;  /* 0x0000001b001be308 */ /* 0x000e220000001000 */
[----:B--2---:R-:W-:Y:S01]  /*0500*/  @!P1 FADD.FTZ R16, -R23, 1 ;  /* 0x3f80000017109421 */ /* 0x004fe20000010100 */
[----:B0-----:R-:W-:-:S06]  /*0510*/  @!P6 FMUL.FTZ R12, R27, R18 ;  /* 0x000000121b0ce220 */ /* 0x001fcc0000410000 */
[----:B------:R-:W0:Y:S01]  /*0520*/  @!P1 MUFU.RCP R14, R16 ;  /* 0x00000010000e9308 */ /* 0x000e220000001000 */
[----:B------:R-:W-:-:S07]  /*0530*/  @!P3 FADD.FTZ R13, -R20, 1 ;  /* 0x3f800000140db421 */ /* 0x000fce0000010100 */
[----:B------:R-:W1:Y:S08]  /*0540*/  @!P6 MUFU.LG2 R12, R12 ;  /* 0x0000000c000ce308 */ /* 0x000e700000000c00 */
[----:B------:R-:W2:Y:S01]  /*0550*/  @!P3 MUFU.RCP R13, R13 ;  /* 0x0000000d000db308 */ /* 0x000ea20000001000 */
[----:B0-----:R-:W-:Y:S01]  /*0560*/  @!P1 FMUL.FTZ R14, R14, R23 ;  /* 0x000000170e0e9220 */ /* 0x001fe20000410000 */
[----:B------:R-:W-:-:S04]  /*0570*/  IADD3 R23, PT, PT, R3, 0x280, RZ ;  /* 0x0000028003177810 */ /* 0x000fc80007ffe0ff */
[----:B------:R-:W-:Y:S02]  /*0580*/  ISETP.GE.U32.AND P4, PT, R23, R2, PT ;  /* 0x000000021700720c */ /* 0x000fe40003f86070 */
[----:B------:R-:W-:Y:S01]  /*0590*/  IADD3 R23, PT, PT, R3, 0x300, RZ ;  /* 0x0000030003177810 */ /* 0x000fe20007ffe0ff */
[----:B-1----:R-:W-:-:S03]  /*05a0*/  @!P6 FMUL.FTZ R4, R12, 0.69314718246459960938 ;  /* 0x3f3172180c04e820 */ /* 0x002fc60000410000 */
[----:B------:R-:W-:Y:S01]  /*05b0*/  ISETP.GE.U32.AND P5, PT, R23, R2, PT ;  /* 0x000000021700720c */ /* 0x000fe20003fa6070 */
[----:B--2---:R-:W-:Y:S01]  /*05c0*/  @!P3 FMUL.FTZ R16, R13, R20 ;  /* 0x000000140d10b220 */ /* 0x004fe20000410000 */
[----:B------:R-:W-:-:S04]  /*05d0*/  IADD3 R13, PT, PT, R3, 0x380, RZ ;  /* 0x00000380030d7810 */ /* 0x000fc80007ffe0ff */
[----:B------:R-:W-:Y:S01]  /*05e0*/  ISETP.GE.U32.AND P6, PT, R13, R2, PT ;  /* 0x000000020d00720c */ /* 0x000fe20003fc6070 */
[----:B----4-:R-:W-:Y:S01]  /*05f0*/  @!P4 FADD.FTZ R23, -R25, 1 ;  /* 0x3f8000001917c421 */ /* 0x010fe20000010100 */
[----:B------:R-:W-:-:S05]  /*0600*/  @!P0 FMUL.FTZ R11, R26, R11 ;  /* 0x0000000b1a0b8220 */ /* 0x000fca0000410000 */
[----:B------:R-:W-:Y:S01]  /*0610*/  @!P5 FADD.FTZ R26, -R21, 1 ;  /* 0x3f800000151ad421 */ /* 0x000fe20000010100 */
[----:B------:R-:W0:Y:S01]  /*0620*/  @!P0 LDC.64 R12, c[0x0][0x388] ;  /* 0x0000e200ff0c8b82 */ /* 0x000e220000000a00 */
[----:B------:R-:W-:Y:S01]  /*0630*/  @!P2 FADD.FTZ R15, -R24, 1 ;  /* 0x3f800000180fa421 */ /* 0x000fe20000010100 */
[----:B------:R-:W1:Y:S03]  /*0640*/  @!P4 MUFU.RCP R20, R23 ;  /* 0x000000170014c308 */ /* 0x000e660000001000 */
[----:B------:R-:W-:-:S05]  /*0650*/  @!P6 FADD.FTZ R18, -R19, 1 ;  /* 0x3f8000001312e421 */ /* 0x000fca0000010100 */
[----:B------:R-:W2:Y:S08]  /*0660*/  @!P5 MUFU.RCP R26, R26 ;  /* 0x0000001a001ad308 */ /* 0x000eb00000001000 */
[----:B------:R-:W3:Y:S08]  /*0670*/  @!P6 MUFU.RCP R18, R18 ;  /* 0x000000120012e308 */ /* 0x000ef00000001000 */
[----:B------:R-:W4:Y:S08]  /*0680*/  @!P0 MUFU.LG2 R11, R11 ;  /* 0x0000000b000b8308 */ /* 0x000f300000000c00 */
[----:B------:R-:W5:Y:S01]  /*0690*/  @!P2 MUFU.RCP R15, R15 ;  /* 0x0000000f000fa308 */ /* 0x000f620000001000 */
[----:B-1----:R-:W-:Y:S01]  /*06a0*/  @!P4 FMUL.FTZ R20, R20, R25 ;  /* 0x000000191414c220 */ /* 0x002fe20000410000 */
[----:B------:R-:W-:Y:S01]  /*06b0*/  @!P0 IADD3 R25, PT, PT, R0, R3, RZ ;  /* 0x0000000300198210 */ /* 0x000fe20007ffe0ff */
[----:B--2---:R-:W-:Y:S01]  /*06c0*/  @!P5 FMUL.FTZ R21, R26, R21 ;  /* 0x000000151a15d220 */ /* 0x004fe20000410000 */
[----:B---3--:R-:W-:Y:S01]  /*06d0*/  @!P6 FMUL.FTZ R19, R18, R19 ;  /* 0x000000131213e220 */ /* 0x008fe20000410000 */
[----:B------:R-:W-:-:S02]  /*06e0*/  @!P0 MOV R3, R17 ;  /* 0x0000001100038202 */ /* 0x000fc40000000f00 */
[----:B0-----:R-:W-:-:S04]  /*06f0*/  @!P0 IMAD.WIDE.U32 R12, R25, 0x4, R12 ;  /* 0x00000004190c8825 */ /* 0x001fc800078e000c */
[----:B----4-:R-:W-:Y:S01]  /*0700*/  @!P0 FMUL.FTZ R22, R11, 0.69314718246459960938 ;  /* 0x3f3172180b168820 */ /* 0x010fe20000410000 */
[----:B------:R-:W0:Y:S01]  /*0710*/  @!P1 MUFU.LG2 R14, R14 ;  /* 0x0000000e000e9308 */ /* 0x000e220000000c00 */
[----:B-----5:R-:W-:-:S07]  /*0720*/  @!P2 FMUL.FTZ R24, R15, R24 ;  /* 0x000000180f18a220 */ /* 0x020fce0000410000 */
[----:B------:R-:W-:Y:S01]  /*0730*/  @!P3 MUFU.LG2 R16, R16 ;  /* 0x000000100010b308 */ /* 0x000fe20000000c00 */
[----:B------:R1:W-:Y:S01]  /*0740*/  @!P0 STG.E desc[UR4][R12.64], R22 ;  /* 0x000000160c008986 */ /* 0x0003e2000c101904 */
[----:B------:R-:W-:-:S06]  /*0750*/  ISETP.GE.U32.AND P0, PT, R3, R2, PT ;  /* 0x000000020300720c */ /* 0x000fcc0003f06070 */
[----:B------:R-:W2:Y:S08]  /*0760*/  @!P2 MUFU.LG2 R15, R24 ;  /* 0x00000018000fa308 */ /* 0x000eb00000000c00 */
[----:B------:R-:W3:Y:S08]  /*0770*/  @!P4 MUFU.LG2 R20, R20 ;  /* 0x000000140014c308 */ /* 0x000ef00000000c00 */
[----:B------:R-:W4:Y:S08]  /*0780*/  @!P5 MUFU.LG2 R21, R21 ;  /* 0x000000150015d308 */ /* 0x000f300000000c00 */
[----:B------:R-:W5:Y:S01]  /*0790*/  @!P6 MUFU.LG2 R19, R19 ;  /* 0x000000130013e308 */ /* 0x000f620000000c00 */
[----:B0-----:R-:W-:Y:S01]  /*07a0*/  @!P1 FMUL.FTZ R5, R14, 0.69314718246459960938 ;  /* 0x3f3172180e059820 */ /* 0x001fe20000410000 */
[----:B--2---:R-:W-:Y:S01]  /*07b0*/  @!P2 FMUL.FTZ R6, R15, 0.69314718246459960938 ;  /* 0x3f3172180f06a820 */ /* 0x004fe20000410000 */
[----:B------:R-:W-:Y:S01]  /*07c0*/  @!P3 FMUL.FTZ R7, R16, 0.69314718246459960938 ;  /* 0x3f3172181007b820 */ /* 0x000fe20000410000 */
[----:B---3--:R-:W-:Y:S01]  /*07d0*/  @!P4 FMUL.FTZ R8, R20, 0.69314718246459960938 ;  /* 0x3f3172181408c820 */ /* 0x008fe20000410000 */
[----:B----4-:R-:W-:Y:S01]  /*07e0*/  @!P5 FMUL.FTZ R9, R21, 0.69314718246459960938 ;  /* 0x3f3172181509d820 */ /* 0x010fe20000410000 */
[----:B-----5:R-:W-:Y:S01]  /*07f0*/  @!P6 FMUL.FTZ R10, R19, 0.69314718246459960938 ;  /* 0x3f317218130ae820 */ /* 0x020fe20000410000 */
[----:B-1----:R-:W-:Y:S06]  /*0800*/  @P0 BRA `(.L_x_6749) ;  /* 0x0000000000300947 */ /* 0x002fec0003800000 */
[----:B------:R-:W0:Y:S01]  /*0810*/  LDC.64 R12, c[0x0][0x388] ;  /* 0x0000e200ff0c7b82 */ /* 0x000e220000000a00 */
[----:B------:R-:W-:Y:S01]  /*0820*/  IMAD.IADD R11, R0, 0x1, R3 ;  /* 0x00000001000b7824 */ /* 0x000fe200078e0203 */
[----:B------:R-:W-:-:S04]  /*0830*/  IADD3 R3, PT, PT, R3, 0x80, RZ ;  /* 0x0000008003037810 */ /* 0x000fc80007ffe0ff */
        /* <DEDUP_REMOVED lines=9> */
.L_x_6749:
[----:B------:R-:W-:-:S13]  /*08d0*/  ISETP.GE.U32.AND P0, PT, R3, R2, PT ;  /* 0x000000020300720c */ /* 0x000fda0003f06070 */
[----:B------:R-:W-:Y:S05]  /*08e0*/  @P0 BRA `(.L_x_6751) ;  /* 0x0000000000300947 */ /* 0x000fea0003800000 */
[----:B0-----:R-:W0:Y:S01]  /*08f0*/  LDC.64 R4, c[0x0][0x388] ;  /* 0x0000e200ff047b82 */ /* 0x001e220000000a00 */
[----:B------:R-:W-:Y:S02]  /*0900*/  IADD3 R11, PT, PT, R0, R3, RZ ;  /* 0x00000003000b7210 */ /* 0x000fe40007ffe0ff */
[----:B------:R-:W-:-:S03]  /*0910*/  IADD3 R3, PT, PT, R3, 0x80, RZ ;  /* 0x0000008003037810 */ /* 0x000fc60007ffe0ff */
[----:B0-----:R-:W-:-:S05]  /*0920*/  IMAD.WIDE.U32 R4, R11, 0x4, R4 ;  /* 0x000000040b047825 */ /* 0x001fca00078e0004 */
[----:B------:R1:W-:Y:S02]  /*0930*/  STG.E desc[UR4][R4.64], R6 ;  /* 0x0000000604007986 */ /* 0x0003e4000c101904 */
.L_x_6750:
[----:B------:R-:W-:-:S13]  /*0940*/  ISETP.GE.U32.AND P0, PT, R3, R2, PT ;  /* 0x000000020300720c */ /* 0x000fda0003f06070 */
[----:B------:R-:W-:Y:S05]  /*0950*/  @P0 BRA `(.L_x_6752) ;  /* 0x0000000000340947 */ /* 0x000fea0003800000 */
[----:B01----:R-:W0:Y:S01]  /*0960*/  LDC.64 R4, c[0x0][0x388] ;  /* 0x0000e200ff047b82 */ /* 0x003e220000000a00 */
[----:B------:R-:W-:Y:S02]  /*0970*/  IADD3 R11, PT, PT, R0, R3, RZ ;  /* 0x00000003000b7210 */ /* 0x000fe40007ffe0ff */
[----:B------:R-:W-:-:S03]  /*0980*/  IADD3 R3, PT, PT, R3, 0x80, RZ ;  /* 0x0000008003037810 */ /* 0x000fc60007ffe0ff */
[----:B0-----:R-:W-:-:S05]  /*0990*/  IMAD.WIDE.U32 R4, R11, 0x4, R4 ;  /* 0x000000040b047825 */ /* 0x001fca00078e0004 */
[----:B------:R1:W-:Y:S02]  /*09a0*/  STG.E desc[UR4][R4.64], R7 ;  /* 0x0000000704007986 */ /* 0x0003e4000c101904 */
.L_x_6751:
        /* <DEDUP_REMOVED lines=8> */
.L_x_6752:
[----:B------:R-:W-:Y:S05]  /*0a30*/  BSYNC.RELIABLE B1 ;  /* 0x0000000000017941 */ /* 0x000fea0003800100 */
.L_x_6748:
[----:B------:R-:W-:-:S13]  /*0a40*/  ISETP.GE.U32.AND P0, PT, R3, R2, PT ;  /* 0x000000020300720c */ /* 0x000fda0003f06070 */
[----:B012---:R-:W0:Y:S01]  /*0a50*/  @!P0 LDC.64 R4, c[0x0][0x388] ;  /* 0x0000e200ff048b82 */ /* 0x007e220000000a00 */
[----:B------:R-:W-:Y:S02]  /*0a60*/  @!P0 IADD3 R7, PT, PT, R0, R3, RZ ;  /* 0x0000000300078210 */ /* 0x000fe40007ffe0ff */
[----:B------:R-:W-:-:S03]  /*0a70*/  @!P0 IADD3 R3, PT, PT, R3, 0x80, RZ ;  /* 0x0000008003038810 */ /* 0x000fc60007ffe0ff */
[----:B0-----:R-:W-:-:S05]  /*0a80*/  @!P0 IMAD.WIDE.U32 R4, R7, 0x4, R4 ;  /* 0x0000000407048825 */ /* 0x001fca00078e0004 */
[----:B------:R2:W-:Y:S02]  /*0a90*/  @!P0 STG.E desc[UR4][R4.64], R9 ;  /* 0x0000000904008986 */ /* 0x0005e4000c101904 */
.L_x_6753:
[----:B------:R-:W-:Y:S05]  /*0aa0*/  BSYNC.RECONVERGENT B0 ;  /* 0x0000000000007941 */ /* 0x000fea0003800200 */
.L_x_6747:
        /* <DEDUP_REMOVED lines=8> */
.L_x_6746:
[----:B------:R-:W0:Y:S01]  /*0b30*/  S2R R8, SR_TID.X ;  /* 0x0000000000087919 */ /* 0x000e220000002100 */
[----:B------:R-:W1:Y:S02]  /*0b40*/  LDC.64 R2, c[0x0][0x390] ;  /* 0x0000e400ff027b82 */ /* 0x000e640000000a00 */
[----:B-1----:R-:W-:-:S04]  /*0b50*/  IMAD.WIDE.U32 R2, R0, 0x4, R2 ;  /* 0x0000000400027825 */ /* 0x002fc800078e0002 */
[----:B0-----:R-:W-:-:S05]  /*0b60*/  IMAD.WIDE.U32 R12, R8, 0x8, R2 ;  /* 0x00000008080c7825 */ /* 0x001fca00078e0002 */
[----:B------:R-:W2:Y:S04]  /*0b70*/  LDG.E.64 R10, desc[UR4][R12.64] ;  /* 0x000000040c0a7981 */ /* 0x000ea8000c1e1b00 */
[----:B------:R-:W3:Y:S04]  /*0b80*/  LDG.E.64 R6, desc[UR4][R12.64+0x400] ;  /* 0x000400040c067981 */ /* 0x000ee8000c1e1b00 */
[----:B------:R-:W4:Y:S04]  /*0b90*/  LDG.E.64 R4, desc[UR4][R12.64+0x800] ;  /* 0x000800040c047981 */ /* 0x000f28000c1e1b00 */
[----:B------:R-:W5:Y:S01]  /*0ba0*/  LDG.E.64 R2, desc[UR4][R12.64+0xc00] ;  /* 0x000c00040c027981 */ /* 0x000f62000c1e1b00 */
[----:B--2---:R-:W-:Y:S01]  /*0bb0*/  FADD.FTZ R9, -R10, 1 ;  /* 0x3f8000000a097421 */ /* 0x004fe20000010100 */
[----:B------:R-:W-:Y:S01]  /*0bc0*/  FADD.FTZ R16, -R11, 1 ;  /* 0x3f8000000b107421 */ /* 0x000fe20000010100 */
[----:B---3--:R-:W-:Y:S01]  /*0bd0*/  FADD.FTZ R18, -R6, 1 ;  /* 0x3f80000006127421 */ /* 0x008fe20000010100 */
[----:B------:R-:W-:-:S03]  /*0be0*/  FADD.FTZ R19, -R7, 1 ;  /* 0x3f80000007137421 */ /* 0x000fc60000010100 */
[----:B------:R-:W0:Y:S01]  /*0bf0*/  MUFU.RCP R9, R9 ;  /* 0x0000000900097308 */ /* 0x000e220000001000 */
[----:B----4-:R-:W-:Y:S01]  /*0c00*/  FADD.FTZ R17, -R4, 1 ;  /* 0x3f80000004117421 */ /* 0x010fe20000010100 */
[----:B------:R-:W-:Y:S01]  /*0c10*/  FADD.FTZ R14, -R5, 1 ;  /* 0x3f800000050e7421 */ /* 0x000fe20000010100 */
[----:B-----5:R-:W-:Y:S01]  /*0c20*/  FADD.FTZ R15, -R2, 1 ;  /* 0x3f800000020f7421 */ /* 0x020fe20000010100 */
[----:B------:R-:W-:-:S04]  /*0c30*/  FADD.FTZ R12, -R3, 1 ;  /* 0x3f800000030c7421 */ /* 0x000fc80000010100 */
[----:B------:R-:W1:Y:S08]  /*0c40*/  MUFU.RCP R16, R16 ;  /* 0x0000001000107308 */ /* 0x000e700000001000 */
[----:B------:R-:W2:Y:S01]  /*0c50*/  MUFU.RCP R21, R18 ;  /* 0x0000001200157308 */ /* 0x000ea20000001000 */
[----:B0-----:R-:W-:-:S07]  /*0c60*/  FMUL.FTZ R9, R10, R9 ;  /* 0x000000090a097220 */ /* 0x001fce0000410000 */
[----:B------:R-:W0:Y:S01]  /*0c70*/  MUFU.RCP R20, R19 ;  /* 0x0000001300147308 */ /* 0x000e220000001000 */
[----:B-1----:R-:W-:-:S07]  /*0c80*/  FMUL.FTZ R10, R11, R16 ;  /* 0x000000100b0a7220 */ /* 0x002fce0000410000 */
[----:B------:R-:W1:Y:S01]  /*0c90*/  MUFU.RCP R17, R17 ;  /* 0x0000001100117308 */ /* 0x000e620000001000 */
[----:B--2---:R-:W-:-:S07]  /*0ca0*/  FMUL.FTZ R11, R6, R21 ;  /* 0x00000015060b7220 */ /* 0x004fce0000410000 */
[----:B------:R-:W2:Y:S01]  /*0cb0*/  MUFU.RCP R15, R15 ;  /* 0x0000000f000f7308 */ /* 0x000ea20000001000 */
[----:B0-----:R-:W-:Y:S02]  /*0cc0*/  FMUL.FTZ R13, R7, R20 ;  /* 0x00000014070d7220 */ /* 0x001fe40000410000 */
[----:B------:R-:W0:Y:S05]  /*0cd0*/  LDC.64 R6, c[0x0][0x388] ;  /* 0x0000e200ff067b82 */ /* 0x000e2a0000000a00 */
[----:B------:R-:W3:Y:S01]  /*0ce0*/  MUFU.RCP R12, R12 ;  /* 0x0000000c000c7308 */ /* 0x000ee20000001000 */
[----:B-1----:R-:W-:-:S07]  /*0cf0*/  FMUL.FTZ R17, R4, R17 ;  /* 0x0000001104117220 */ /* 0x002fce0000410000 */
[----:B------:R-:W1:Y:S01]  /*0d00*/  MUFU.RCP R14, R14 ;  /* 0x0000000e000e7308 */ /* 0x000e620000001000 */
[----:B--2---:R-:W-:-:S07]  /*0d10*/  FMUL.FTZ R15, R2, R15 ;  /* 0x0000000f020f7220 */ /* 0x004fce0000410000 */
[----:B------:R-:W2:Y:S01]  /*0d20*/  MUFU.LG2 R9, R9 ;  /* 0x0000000900097308 */ /* 0x000ea20000000c00 */
[----:B---3--:R-:W-:Y:S01]  /*0d30*/  FMUL.FTZ R16, R3, R12 ;  /* 0x0000000c03107220 */ /* 0x008fe20000410000 */
[----:B0-----:R-:W-:-:S06]  /*0d40*/  IMAD.WIDE.U32 R6, R0, 0x4, R6 ;  /* 0x0000000400067825 */ /* 0x001fcc00078e0006 */
[----:B------:R-:W0:Y:S01]  /*0d50*/  MUFU.LG2 R10, R10 ;  /* 0x0000000a000a7308 */ /* 0x000e220000000c00 */
[----:B-1----:R-:W-:Y:S01]  /*0d60*/  FMUL.FTZ R14, R5, R14 ;  /* 0x0000000e050e7220 */ /* 0x002fe20000410000 */
[----:B------:R-:W-:-:S06]  /*0d70*/  IMAD.WIDE.U32 R6, R8, 0x8, R6 ;  /* 0x0000000808067825 */ /* 0x000fcc00078e0006 */
[----:B------:R-:W1:Y:S01]  /*0d80*/  MUFU.LG2 R11, R11 ;  /* 0x0000000b000b7308 */ /* 0x000e620000000c00 */
[----:B--2---:R-:W-:-:S07]  /*0d90*/  FMUL.FTZ R2, R9, 0.69314718246459960938 ;  /* 0x3f31721809027820 */ /* 0x004fce0000410000 */
[----:B------:R-:W2:Y:S01]  /*0da0*/  MUFU.LG2 R13, R13 ;  /* 0x0000000d000d7308 */ /* 0x000ea20000000c00 */
[----:B0-----:R-:W-:-:S05]  /*0db0*/  FMUL.FTZ R3, R10, 0.69314718246459960938 ;  /* 0x3f3172180a037820 */ /* 0x001fca0000410000 */
[----:B------:R-:W-:Y:S02]  /*0dc0*/  STG.E.64 desc[UR4][R6.64], R2 ;  /* 0x0000000206007986 */ /* 0x000fe4000c101b04 */
[----:B------:R-:W0:Y:S01]  /*0dd0*/  MUFU.LG2 R17, R17 ;  /* 0x0000001100117308 */ /* 0x000e220000000c00 */
[----:B-1----:R-:W-:-:S07]  /*0de0*/  FMUL.FTZ R12, R11, 0.69314718246459960938 ;  /* 0x3f3172180b0c7820 */ /* 0x002fce0000410000 */
[----:B------:R-:W1:Y:S01]  /*0df0*/  MUFU.LG2 R5, R14 ;  /* 0x0000000e00057308 */ /* 0x000e620000000c00 */
[----:B--2---:R-:W-:-:S05]  /*0e00*/  FMUL.FTZ R13, R13, 0.69314718246459960938 ;  /* 0x3f3172180d0d7820 */ /* 0x004fca0000410000 */
[----:B------:R-:W-:Y:S02]  /*0e10*/  STG.E.64 desc[UR4][R6.64+0x400], R12 ;  /* 0x0004000c06007986 */ /* 0x000fe4000c101b04 */
[----:B------:R-:W2:Y:S01]  /*0e20*/  MUFU.LG2 R15, R15 ;  /* 0x0000000f000f7308 */ /* 0x000ea20000000c00 */
[----:B0-----:R-:W-:-:S07]  /*0e30*/  FMUL.FTZ R4, R17, 0.69314718246459960938 ;  /* 0x3f31721811047820 */ /* 0x001fce0000410000 */
[----:B------:R-:W0:Y:S01]  /*0e40*/  MUFU.LG2 R16, R16 ;  /* 0x0000001000107308 */ /* 0x000e220000000c00 */
[----:B-1----:R-:W-:-:S05]  /*0e50*/  FMUL.FTZ R5, R5, 0.69314718246459960938 ;  /* 0x3f31721805057820 */ /* 0x002fca0000410000 */
[----:B------:R-:W-:Y:S01]  /*0e60*/  STG.E.64 desc[UR4][R6.64+0x800], R4 ;  /* 0x0008000406007986 */ /* 0x000fe2000c101b04 */
[----:B--2---:R-:W-:Y:S01]  /*0e70*/  FMUL.FTZ R8, R15, 0.69314718246459960938 ;  /* 0x3f3172180f087820 */ /* 0x004fe20000410000 */
[----:B0-----:R-:W-:-:S05]  /*0e80*/  FMUL.FTZ R9, R16, 0.69314718246459960938 ;  /* 0x3f31721810097820 */ /* 0x001fca0000410000 */
[----:B------:R-:W-:Y:S01]  /*0e90*/  STG.E.64 desc[UR4][R6.64+0xc00], R8 ;  /* 0x000c000806007986 */ /* 0x000fe2000c101b04 */
[----:B------:R-:W-:Y:S05]  /*0ea0*/  EXIT ;  /* 0x000000000000794d */ /* 0x000fea0003800000 */
.L_x_6754:
        /* <DEDUP_REMOVED lines=13> */
.L_x_11367:


//--------------------- .text._ZN2at6native29vectorized_elementwise_kernelILi4EZZZNS0_17logit_kernel_cudaERNS_18TensorIteratorBaseERKN3c106ScalarEENKUlvE_clEvENKUlvE0_clEvEUlfE_St5arrayIPcLm2EEEEviT0_T1_ --------------------------
	.section	.text._ZN2at6native29vectorized_elementwise_kernelILi4EZZZNS0_17logit_kernel_cudaERNS_18TensorIteratorBaseERKN3c106ScalarEENKUlvE_clEvENKUlvE0_clEvEUlfE_St5arrayIPcLm2EEEEviT0_T1_,"ax",@progbits
	.align	128
        .global         _ZN2at6native29vectorized_elementwise_kernelILi4EZZZNS0_17logit_kernel_cudaERNS_18TensorIteratorBaseERKN3c106ScalarEENKUlvE_clEvENKUlvE0_clEvEUlfE_St5arrayIPcLm2EEEEviT0_T1_
        .type           _ZN2at6native29vectorized_elementwise_kernelILi4EZZZNS0_17logit_kernel_cudaERNS_18TensorIteratorBaseERKN3c106ScalarEENKUlvE_clEvENKUlvE0_clEvEUlfE_St5arrayIPcLm2EEEEviT0_T1_,@function
        .size           _ZN2at6native29vectorized_elementwise_kernelILi4EZZZNS0_17logit_kernel_cudaERNS_18TensorIteratorBaseERKN3c106ScalarEENKUlvE_clEvENKUlvE0_clEvEUlfE_St5arrayIPcLm2EEEEviT0_T1_,(.L_x_11368 - _ZN2at6native29vectorized_elementwise_kernelILi4EZZZNS0_17logit_kernel_cudaERNS_18TensorIteratorBaseERKN3c106ScalarEENKUlvE_clEvENKUlvE0_clEvEUlfE_St5arrayIPcLm2EEEEviT0_T1_)
        .other          _ZN2at6native29vectorized_elementwise_kernelILi4EZZZNS0_17logit_kernel_cudaERNS_18TensorIteratorBaseERKN3c106ScalarEENKUlvE_clEvENKUlvE0_clEvEUlfE_St5arrayIPcLm2EEEEviT0_T1_,@"STO_CUDA_ENTRY STV_DEFAULT"
_ZN2at6native29vectorized_elementwise_kernelILi4EZZZNS0_17logit_kernel_cudaERNS_18TensorIteratorBaseERKN3c106ScalarEENKUlvE_clEvENKUlvE0_clEvEUlfE_St5arrayIPcLm2EEEEviT0_T1_:
.text._ZN2at6native29vectorized_elementwise_kernelILi4EZZZNS0_17logit_kernel_cudaERNS_18TensorIteratorBaseERKN3c106ScalarEENKUlvE_clEvENKUlvE0_clEvEUlfE_St5arrayIPcLm2EEEEviT0_T1_:
        /* <DEDUP_REMOVED lines=141> */
.L_x_6758:
[----:B------:R-:W-:-:S13]  /*08d0*/  ISETP.GE.U32.AND P0, PT, R3, R2, PT ;  /* 0x000000020300720c */ /* 0x000fda0003f06070 */
[----:B------:R-:W-:Y:S05]  /*08e0*/  @P0 BRA `(.L_x_6760) ;  /* 0x0000000000300947 */ /* 0x000fea0003800000 */
[----:B0-----:R-:W0:Y:S01]  /*08f0*/  LDC.64 R4, c[0x0][0x388] ;  /* 0x0000e200ff047b82 */ /* 0x001e220000000a00 */
[----:B------:R-:W-:Y:S02]  /*0900*/  IADD3 R11, PT, PT, R0, R3, RZ ;  /* 0x00000003000b7210 */ /* 0x000fe40007ffe0ff */
[----:B------:R-:W-:-:S03]  /*0910*/  IADD3 R3, PT, PT, R3, 0x80, RZ ;  /* 0x0000008003037810 */ /* 0x000fc60007ffe0ff */
[----:B0-----:R-:W-:-:S05]  /*0920*/  IMAD.WIDE.U32 R4, R11, 0x4, R4 ;  /* 0x000000040b047825 */ /* 0x001fca00078e0004 */
[----:B------:R1:W-:Y:S02]  /*0930*/  STG.E desc[UR4][R4.64], R6 ;  /* 0x0000000604007986 */ /* 0x0003e4000c101904 */
.L_x_6759:
[----:B------:R-:W-:-:S13]  /*0940*/  ISETP.GE.U32.AND P0, PT, R3, R2, PT ;  /* 0x000000020300720c */ /* 0x000fda0003f06070 */
[----:B------:R-:W-:Y:S05]  /*0950*/  @P0 BRA `(.L_x_6761) ;  /* 0x0000000000340947 */ /* 0x000fea0003800000 */
[----:B01----:R-:W0:Y:S01]  /*0960*/  LDC.64 R4, c[0x0][0x388] ;  /* 0x0000e200ff047b82 */ /* 0x003e220000000a00 */
[----:B------:R-:W-:Y:S02]  /*0970*/  IADD3 R11, PT, PT, R0, R3, RZ ;  /* 0x00000003000b7210 */ /* 0x000fe40007ffe0ff */
[----:B------:R-:W-:-:S03]  /*0980*/  IADD3 R3, PT, PT, R3, 0x80, RZ ;  /* 0x0000008003037810 */ /* 0x000fc60007ffe0ff */
[----:B0-----:R-:W-:-:S05]  /*0990*/  IMAD.WIDE.U32 R4, R11, 0x4, R4 ;  /* 0x000000040b047825 */ /* 0x001fca00078e0004 */
[----:B------:R1:W-:Y:S02]  /*09a0*/  STG.E desc[UR4][R4.64], R7 ;  /* 0x0000000704007986 */ /* 0x0003e4000c101904 */
.L_x_6760:
        /* <DEDUP_REMOVED lines=8> */
.L_x_6761:
[----:B------:R-:W-:Y:S05]  /*0a30*/  BSYNC.RELIABLE B1 ;  /* 0x0000000000017941 */ /* 0x000fea0003800100 */
.L_x_6757:
[----:B------:R-:W-:-:S13]  /*0a40*/  ISETP.GE.U32.AND P0, PT, R3, R2, PT ;  /* 0x000000020300720c */ /* 0x000fda0003f06070 */
[----:B012---:R-:W0:Y:S01]  /*0a50*/  @!P0 LDC.64 R4, c[0x0][0x388] ;  /* 0x0000e200ff048b82 */ /* 0x007e220000000a00 */
[----:B------:R-:W-:Y:S02]  /*0a60*/  @!P0 IADD3 R7, PT, PT, R0, R3, RZ ;  /* 0x0000000300078210 */ /* 0x000fe40007ffe0ff */
[----:B------:R-:W-:-:S03]  /*0a70*/  @!P0 IADD3 R3, PT, PT, R3, 0x80, RZ ;  /* 0x0000008003038810 */ /* 0x000fc60007ffe0ff */
[----:B0-----:R-:W-:-:S05]  /*0a80*/  @!P0 IMAD.WIDE.U32 R4, R7, 0x4, R4 ;  /* 0x0000000407048825 */ /* 0x001fca00078e0004 */
[----:B------:R2:W-:Y:S02]  /*0a90*/  @!P0 STG.E desc[UR4][R4.64], R9 ;  /* 0x0000000904008986 */ /* 0x0005e4000c101904 */
.L_x_6762:
[----:B------:R-:W-:Y:S05]  /*0aa0*/  BSYNC.RECONVERGENT B0 ;  /* 0x0000000000007941 */ /* 0x000fea0003800200 */
.L_x_6756:
        /* <DEDUP_REMOVED lines=8> */
.L_x_6755:
[----:B------:R-:W0:Y:S01]  /*0b30*/  S2R R2, SR_TID.X ;  /* 0x0000000000027919 */ /* 0x000e220000002100 */
[----:B------:R-:W1:Y:S02]  /*0b40*/  LDC.64 R4, c[0x0][0x390] ;  /* 0x0000e400ff047b82 */ /* 0x000e640000000a00 */
[----:B-1----:R-:W-:-:S04]  /*0b50*/  IMAD.WIDE.U32 R4, R0, 0x4, R4 ;  /* 0x0000000400047825 */ /* 0x002fc800078e0004 */
[----:B0-----:R-:W-:-:S05]  /*0b60*/  IMAD.WIDE.U32 R12, R2, 0x10, R4 ;  /* 0x00000010020c7825 */ /* 0x001fca00078e0004 */
[----:B------:R-:W2:Y:S04]  /*0b70*/  LDG.E.128 R8, desc[UR4][R12.64] ;  /* 0x000000040c087981 */ /* 0x000ea8000c1e1d00 */
[----:B------:R-:W3:Y:S01]  /*0b80*/  LDG.E.128 R4, desc[UR4][R12.64+0x800] ;  /* 0x000800040c047981 */ /* 0x000ee2000c1e1d00 */
[----:B--2---:R-:W-:Y:S01]  /*0b90*/  FADD.FTZ R3, -R8, 1 ;  /* 0x3f80000008037421 */ /* 0x004fe20000010100 */
[----:B------:R-:W-:Y:S01]  /*0ba0*/  FADD.FTZ R14, -R9, 1 ;  /* 0x3f800000090e7421 */ /* 0x000fe20000010100 */
[----:B------:R-:W-:Y:S01]  /*0bb0*/  FADD.FTZ R17, -R10, 1 ;  /* 0x3f8000000a117421 */ /* 0x000fe20000010100 */
[----:B------:R-:W-:Y:S01]  /*0bc0*/  FADD.FTZ R18, -R11, 1 ;  /* 0x3f8000000b127421 */ /* 0x000fe20000010100 */
[----:B---3--:R-:W-:Y:S01]  /*0bd0*/  FADD.FTZ R15, -R4, 1 ;  /* 0x3f800000040f7421 */ /* 0x008fe20000010100 */
[----:B------:R0:W1:Y:S01]  /*0be0*/  MUFU.RCP R20, R14 ;  /* 0x0000000e00147308 */ /* 0x0000620000001000 */
[----:B------:R-:W-:Y:S01]  /*0bf0*/  FADD.FTZ R16, -R5, 1 ;  /* 0x3f80000005107421 */ /* 0x000fe20000010100 */
[----:B------:R-:W-:-:S06]  /*0c00*/  FADD.FTZ R13, -R6, 1 ;  /* 0x3f800000060d7421 */ /* 0x000fcc0000010100 */
[----:B------:R-:W2:Y:S01]  /*0c10*/  MUFU.RCP R3, R3 ;  /* 0x0000000300037308 */ /* 0x000ea20000001000 */
[----:B0-----:R-:W-:-:S07]  /*0c20*/  FADD.FTZ R14, -R7, 1 ;  /* 0x3f800000070e7421 */ /* 0x001fce0000010100 */
[----:B------:R-:W0:Y:S01]  /*0c30*/  MUFU.RCP R17, R17 ;  /* 0x0000001100117308 */ /* 0x000e220000001000 */
[----:B-1----:R-:W-:-:S07]  /*0c40*/  FMUL.FTZ R12, R9, R20 ;  /* 0x00000014090c7220 */ /* 0x002fce0000410000 */
[----:B------:R-:W1:Y:S01]  /*0c50*/  MUFU.RCP R18, R18 ;  /* 0x0000001200127308 */ /* 0x000e620000001000 */
[----:B--2---:R-:W-:Y:S02]  /*0c60*/  FMUL.FTZ R3, R8, R3 ;  /* 0x0000000308037220 */ /* 0x004fe40000410000 */
[----:B------:R-:W2:Y:S05]  /*0c70*/  LDC.64 R8, c[0x0][0x388] ;  /* 0x0000e200ff087b82 */ /* 0x000eaa0000000a00 */
[----:B------:R-:W3:Y:S01]  /*0c80*/  MUFU.RCP R15, R15 ;  /* 0x0000000f000f7308 */ /* 0x000ee20000001000 */
[----:B0-----:R-:W-:-:S07]  /*0c90*/  FMUL.FTZ R10, R10, R17 ;  /* 0x000000110a0a7220 */ /* 0x001fce0000410000 */
[----:B------:R-:W0:Y:S01]  /*0ca0*/  MUFU.RCP R16, R16 ;  /* 0x0000001000107308 */ /* 0x000e220000001000 */
[----:B-1----:R-:W-:-:S07]  /*0cb0*/  FMUL.FTZ R11, R11, R18 ;  /* 0x000000120b0b7220 */ /* 0x002fce0000410000 */
[----:B------:R-:W1:Y:S01]  /*0cc0*/  MUFU.RCP R13, R13 ;  /* 0x0000000d000d7308 */ /* 0x000e620000001000 */
[----:B---3--:R-:W-:Y:S01]  /*0cd0*/  FMUL.FTZ R15, R4, R15 ;  /* 0x0000000f040f7220 */ /* 0x008fe20000410000 */
[----:B--2---:R-:W-:-:S06]  /*0ce0*/  IMAD.WIDE.U32 R8, R0, 0x4, R8 ;  /* 0x0000000400087825 */ /* 0x004fcc00078e0008 */
[----:B------:R-:W2:Y:S01]  /*0cf0*/  MUFU.RCP R14, R14 ;  /* 0x0000000e000e7308 */ /* 0x000ea20000001000 */
[----:B0-----:R-:W-:Y:S01]  /*0d00*/  FMUL.FTZ R16, R5, R16 ;  /* 0x0000001005107220 */ /* 0x001fe20000410000 */
[----:B------:R-:W-:-:S06]  /*0d10*/  IMAD.WIDE.U32 R8, R2, 0x10, R8 ;  /* 0x0000001002087825 */ /* 0x000fcc00078e0008 */
[----:B------:R-:W0:Y:S01]  /*0d20*/  MUFU.LG2 R12, R12 ;  /* 0x0000000c000c7308 */ /* 0x000e220000000c00 */
[----:B-1----:R-:W-:-:S07]  /*0d30*/  FMUL.FTZ R17, R6, R13 ;  /* 0x0000000d06117220 */ /* 0x002fce0000410000 */
[----:B------:R-:W1:Y:S01]  /*0d40*/  MUFU.LG2 R15, R15 ;  /* 0x0000000f000f7308 */ /* 0x000e620000000c00 */
[----:B--2---:R-:W-:-:S07]  /*0d50*/  FMUL.FTZ R18, R7, R14 ;  /* 0x0000000e07127220 */ /* 0x004fce0000410000 */
[----:B------:R-:W2:Y:S01]  /*0d60*/  MUFU.LG2 R3, R3 ;  /* 0x0000000300037308 */ /* 0x000ea20000000c00 */
[----:B0-----:R-:W-:-:S07]  /*0d70*/  FMUL.FTZ R5, R12, 0.69314718246459960938 ;  /* 0x3f3172180c057820 */ /* 0x001fce0000410000 */
[----:B------:R-:W0:Y:S01]  /*0d80*/  MUFU.LG2 R10, R10 ;  /* 0x0000000a000a7308 */ /* 0x000e220000000c00 */
[----:B-1----:R-:W-:-:S07]  /*0d90*/  FMUL.FTZ R12, R15, 0.69314718246459960938 ;  /* 0x3f3172180f0c7820 */ /* 0x002fce0000410000 */
[----:B------:R-:W1:Y:S01]  /*0da0*/  MUFU.LG2 R11, R11 ;  /* 0x0000000b000b7308 */ /* 0x000e620000000c00 */
[----:B--2---:R-:W-:-:S07]  /*0db0*/  FMUL.FTZ R4, R3, 0.69314718246459960938 ;  /* 0x3f31721803047820 */ /* 0x004fce0000410000 */
[----:B------:R-:W2:Y:S01]  /*0dc0*/  MUFU.LG2 R16, R16 ;  /* 0x0000001000107308 */ /* 0x000ea20000000c00 */
[----:B0-----:R-:W-:-:S07]  /*0dd0*/  FMUL.FTZ R6, R10, 0.69314718246459960938 ;  /* 0x3f3172180a067820 */ /* 0x001fce0000410000 */
[----:B------:R-:W0:Y:S01]  /*0de0*/  MUFU.LG2 R17, R17 ;  /* 0x0000001100117308 */ /* 0x000e220000000c00 */
[----:B-1----:R-:W-:-:S05]  /*0df0*/  FMUL.FTZ R7, R11, 0.69314718246459960938 ;  /* 0x3f3172180b077820 */ /* 0x002fca0000410000 */
[----:B------:R-:W-:Y:S02]  /*0e00*/  STG.E.128 desc[UR4][R8.64], R4 ;  /* 0x0000000408007986 */ /* 0x000fe4000c101d04 */
[----:B------:R-:W1:Y:S01]  /*0e10*/  MUFU.LG2 R18, R18 ;  /* 0x0000001200127308 */ /* 0x000e620000000c00 */
[----:B--2---:R-:W-:Y:S01]  /*0e20*/  FMUL.FTZ R13, R16, 0.69314718246459960938 ;  /* 0x3f317218100d7820 */ /* 0x004fe20000410000 */
[----:B0-----:R-:W-:Y:S01]  /*0e30*/  FMUL.FTZ R14, R17, 0.69314718246459960938 ;  /* 0x3f317218110e7820 */ /* 0x001fe20000410000 */
[----:B-1----:R-:W-:-:S05]  /*0e40*/  FMUL.FTZ R15, R18, 0.69314718246459960938 ;  /* 0x3f317218120f7820 */ /* 0x002fca0000410000 */
[----:B------:R-:W-:Y:S01]  /*0e50*/  STG.E.128 desc[UR4][R8.64+0x800], R12 ;  /* 0x0008000c08007986 */ /* 0x000fe2000c101d04 */
[----:B------:R-:W-:Y:S05]  /*0e60*/  EXIT ;  /* 0x000000000000794d */ /* 0x000fea0003800000 */
.L_x_6763:
        /* <DEDUP_REMOVED lines=9> */
.L_x_11368:


//--------------------- .text._ZN2at6native29vectorized_elementwise_kernelILi8EZZZNS0_17logit_kernel_cudaERNS_18TensorIteratorBaseERKN3c106ScalarEENKUlvE_clEvENKUlvE0_clEvEUlfE_St5arrayIPcLm2EEEEviT0_T1_ --------------------------
	.section	.text._ZN2at6native29vectorized_elementwise_kernelILi8EZZZNS0_17logit_kernel_cudaERNS_18TensorIteratorBaseERKN3c106ScalarEENKUlvE_clEvENKUlvE0_clEvEUlfE_St5arrayIPcLm2EEEEviT0_T1_,"ax",@progbits
	.align	128
        .global         _ZN2at6native29vectorized_elementwise_kernelILi8EZZZNS0_17logit_kernel_cudaERNS_18TensorIteratorBaseERKN3c106ScalarEENKUlvE_clEvENKUlvE0_clEvEUlfE_St5arrayIPcLm2EEEEviT0_T1_
        .type           _ZN2at6native29vectorized_elementwise_kernelILi8EZZZNS0_17logit_kernel_cudaERNS_18TensorIteratorBaseERKN3c106ScalarEENKUlvE_clEvENKUlvE0_clEvEUlfE_St5arrayIPcLm2EEEEviT0_T1_,@function
        .size           _ZN2at6native29vectorized_elementwise_kernelILi8EZZZNS0_17logit_kernel_cudaERNS_18TensorIteratorBaseERKN3c106ScalarEENKUlvE_clEvENKUlvE0_clEvEUlfE_St5arrayIPcLm2EEEEviT0_T1_,(.L_x_11369 - _ZN2at6native29vectorized_elementwise_kernelILi8EZZZNS0_17logit_kernel_cudaERNS_18TensorIteratorBaseERKN3c106ScalarEENKUlvE_clEvENKUlvE0_clEvEUlfE_St5arrayIPcLm2EEEEviT0_T1_)
        .other          _ZN2at6native29vectorized_elementwise_kernelILi8EZZZNS0_17logit_kernel_cudaERNS_18TensorIteratorBaseERKN3c106ScalarEENKUlvE_clEvENKUlvE0_clEvEUlfE_St5arrayIPcLm2EEEEviT0_T1_,@"STO_CUDA_ENTRY STV_DEFAULT"
_ZN2at6native29vectorized_elementwise_kernelILi8EZZZNS0_17logit_kernel_cudaERNS_18TensorIteratorBaseERKN3c106ScalarEENKUlvE_clEvENKUlvE0_clEvEUlfE_St5arrayIPcLm2EEEEviT0_T1_:
.text._ZN2at6native29vectorized_elementwise_kernelILi8EZZZNS0_17logit_kernel_cudaERNS_18TensorIteratorBaseERKN3c106ScalarEENKUlvE_clEvENKUlvE0_clEvEUlfE_St5arrayIPcLm2EEEEviT0_T1_:
        /* <DEDUP_REMOVED lines=141> */
.L_x_6767:
[----:B------:R-:W-:-:S13]  /*08d0*/  ISETP.GE.U32.AND P0, PT, R3, R2, PT ;  /* 0x000000020300720c */ /* 0x000fda0003f06070 */
[----:B------:R-:W-:Y:S05]  /*08e0*/  @P0 BRA `(.L_x_6769) ;  /* 0x0000000000300947 */ /* 0x000fea0003800000 */
[----:B0-----:R-:W0:Y:S01]  /*08f0*/  LDC.64 R4, c[0x0][0x388] ;  /* 0x0000e200ff047b82 */ /* 0x001e220000000a00 */
[----:B------:R-:W-:Y:S02]  /*0900*/  IADD3 R11, PT, PT, R0, R3, RZ ;  /* 0x00000003000b7210 */ /* 0x000fe40007ffe0ff */
[----:B------:R-:W-:-:S03]  /*0910*/  IADD3 R3, PT, PT, R3, 0x80, RZ ;  /* 0x0000008003037810 */ /* 0x000fc60007ffe0ff */
[----:B0-----:R-:W-:-:S05]  /*0920*/  IMAD.WIDE.U32 R4, R11, 0x4, R4 ;  /* 0x000000040b047825 */ /* 0x001fca00078e0004 */
[----:B------:R1:W-:Y:S02]  /*0930*/  STG.E desc[UR4][R4.64], R6 ;  /* 0x0000000604007986 */ /* 0x0003e4000c101904 */
.L_x_6768:
[----:B------:R-:W-:-:S13]  /*0940*/  ISETP.GE.U32.AND P0, PT, R3, R2, PT ;  /* 0x000000020300720c */ /* 0x000fda0003f06070 */
[----:B------:R-:W-:Y:S05]  /*0950*/  @P0 BRA `(.L_x_6770) ;  /* 0x0000000000340947 */ /* 0x000fea0003800000 */
[----:B01----:R-:W0:Y:S01]  /*0960*/  LDC.64 R4, c[0x0][0x388] ;  /* 0x0000e200ff047b82 */ /* 0x003e220000000a00 */
[----:B------:R-:W-:Y:S02]  /*0970*/  IADD3 R11, PT, PT, R0, R3, RZ ;  /* 0x00000003000b7210 */ /* 0x000fe40007ffe0ff */
[----:B------:R-:W-:-:S03]  /*0980*/  IADD3 R3, PT, PT, R3, 0x80, RZ ;  /* 0x0000008003037810 */ /* 0x000fc60007ffe0ff */
[----:B0-----:R-:W-:-:S05]  /*0990*/  IMAD.WIDE.U32 R4, R11, 0x4, R4 ;  /* 0x000000040b047825 */ /* 0x001fca00078e0004 */
[----:B------:R1:W-:Y:S02]  /*09a0*/  STG.E desc[UR4][R4.64], R7 ;  /* 0x0000000704007986 */ /* 0x0003e4000c101904 */
.L_x_6769:
        /* <DEDUP_REMOVED lines=8> */
.L_x_6770:
[----:B------:R-:W-:Y:S05]  /*0a30*/  BSYNC.RELIABLE B1 ;  /* 0x0000000000017941 */ /* 0x000fea0003800100 */
.L_x_6766:
[----:B------:R-:W-:-:S13]  /*0a40*/  ISETP.GE.U32.AND P0, PT, R3, R2, PT ;  /* 0x000000020300720c */ /* 0x000fda0003f06070 */
[----:B012---:R-:W0:Y:S01]  /*0a50*/  @!P0 LDC.64 R4, c[0x0][0x388] ;  /* 0x0000e200ff048b82 */ /* 0x007e220000000a00 */
[----:B------:R-:W-:Y:S02]  /*0a60*/  @!P0 IADD3 R7, PT, PT, R0, R3, RZ ;  /* 0x0000000300078210 */ /* 0x000fe40007ffe0ff */
[----:B------:R-:W-:-:S03]  /*0a70*/  @!P0 IADD3 R3, PT, PT, R3, 0x80, RZ ;  /* 0x0000008003038810 */ /* 0x000fc60007ffe0ff */
[----:B0-----:R-:W-:-:S05]  /*0a80*/  @!P0 IMAD.WIDE.U32 R4, R7, 0x4, R4 ;  /* 0x0000000407048825 */ /* 0x001fca00078e0004 */
[----:B------:R2:W-:Y:S02]  /*0a90*/  @!P0 STG.E desc[UR4][R4.64], R9 ;  /* 0x0000000904008986 */ /* 0x0005e4000c101904 */
.L_x_6771:
[----:B------:R-:W-:Y:S05]  /*0aa0*/  BSYNC.RECONVERGENT B0 ;  /* 0x0000000000007941 */ /* 0x000fea0003800200 */
.L_x_6765:
        /* <DEDUP_REMOVED lines=8> */
.L_x_6764:
[----:B------:R-:W0:Y:S01]  /*0b30*/  S2R R2, SR_TID.X ;  /* 0x0000000000027919 */ /* 0x000e220000002100 */
[----:B------:R-:W1:Y:S02]  /*0b40*/  LDC.64 R4, c[0x0][0x390] ;  /* 0x0000e400ff047b82 */ /* 0x000e640000000a00 */
[----:B-1----:R-:W-:-:S04]  /*0b50*/  IMAD.WIDE.U32 R4, R0, 0x4, R4 ;  /* 0x0000000400047825 */ /* 0x002fc800078e0004 */
[----:B0-----:R-:W-:-:S06]  /*0b60*/  IMAD.WIDE.U32 R4, R2, 0x20, R4 ;  /* 0x0000002002047825 */ /* 0x001fcc00078e0004 */
[----:B------:R-:W2:Y:S02]  /*0b70*/  LDG.E.ENL2.256 R4, R8, desc[UR4][R4.64] ;  /* 0xfe0000040408797e */ /* 0x000ea40008121904 */
[----:B--2---:R-:W-:Y:S01]  /*0b80*/  FADD.FTZ R3, -R8, 1 ;  /* 0x3f80000008037421 */ /* 0x004fe20000010100 */
[----:B------:R-:W-:Y:S01]  /*0b90*/  FADD.FTZ R12, -R9, 1 ;  /* 0x3f800000090c7421 */ /* 0x000fe20000010100 */
[----:B------:R-:W-:Y:S01]  /*0ba0*/  FADD.FTZ R17, -R10, 1 ;  /* 0x3f8000000a117421 */ /* 0x000fe20000010100 */
[----:B------:R-:W-:Y:S01]  /*0bb0*/  FADD.FTZ R18, -R11, 1 ;  /* 0x3f8000000b127421 */ /* 0x000fe20000010100 */
[----:B------:R-:W-:Y:S01]  /*0bc0*/  FADD.FTZ R15, -R4, 1 ;  /* 0x3f800000040f7421 */ /* 0x000fe20000010100 */
[----:B------:R-:W-:Y:S01]  /*0bd0*/  FADD.FTZ R16, -R5, 1 ;  /* 0x3f80000005107421 */ /* 0x000fe20000010100 */
[----:B------:R-:W0:Y:S01]  /*0be0*/  MUFU.RCP R3, R3 ;  /* 0x0000000300037308 */ /* 0x000e220000001000 */
[----:B------:R-:W-:Y:S01]  /*0bf0*/  FADD.FTZ R13, -R6, 1 ;  /* 0x3f800000060d7421 */ /* 0x000fe20000010100 */
[----:B------:R-:W-:-:S06]  /*0c00*/  FADD.FTZ R14, -R7, 1 ;  /* 0x3f800000070e7421 */ /* 0x000fcc0000010100 */
[----:B------:R-:W1:Y:S08]  /*0c10*/  MUFU.RCP R12, R12 ;  /* 0x0000000c000c7308 */ /* 0x000e700000001000 */
[----:B------:R-:W2:Y:S01]  /*0c20*/  MUFU.RCP R17, R17 ;  /* 0x0000001100117308 */ /* 0x000ea20000001000 */
[----:B0-----:R-:W-:-:S07]  /*0c30*/  FMUL.FTZ R3, R8, R3 ;  /* 0x0000000308037220 */ /* 0x001fce0000410000 */
[----:B------:R-:W0:Y:S01]  /*0c40*/  MUFU.RCP R18, R18 ;  /* 0x0000001200127308 */ /* 0x000e220000001000 */
[----:B-1----:R-:W-:Y:S02]  /*0c50*/  FMUL.FTZ R12, R9, R12 ;  /* 0x0000000c090c7220 */ /* 0x002fe40000410000 */
[----:B------:R-:W1:Y:S05]  /*0c60*/  LDC.64 R8, c[0x0][0x388] ;  /* 0x0000e200ff087b82 */ /* 0x000e6a0000000a00 */
[----:B------:R-:W3:Y:S01]  /*0c70*/  MUFU.RCP R15, R15 ;  /* 0x0000000f000f7308 */ /* 0x000ee20000001000 */
[----:B--2---:R-:W-:-:S07]  /*0c80*/  FMUL.FTZ R10, R10, R17 ;  /* 0x000000110a0a7220 */ /* 0x004fce0000410000 */
[----:B------:R-:W2:Y:S01]  /*0c90*/  MUFU.RCP R16, R16 ;  /* 0x0000001000107308 */ /* 0x000ea20000001000 */
[----:B0-----:R-:W-:-:S07]  /*0ca0*/  FMUL.FTZ R11, R11, R18 ;  /* 0x000000120b0b7220 */ /* 0x001fce0000410000 */
[----:B------:R-:W0:Y:S01]  /*0cb0*/  MUFU.RCP R13, R13 ;  /* 0x0000000d000d7308 */ /* 0x000e220000001000 */
[----:B---3--:R-:W-:Y:S01]  /*0cc0*/  FMUL.FTZ R15, R4, R15 ;  /* 0x0000000f040f7220 */ /* 0x008fe20000410000 */
[----:B-1----:R-:W-:-:S06]  /*0cd0*/  IMAD.WIDE.U32 R8, R0, 0x4, R8 ;  /* 0x0000000400087825 */ /* 0x002fcc00078e0008 */
[----:B------:R-:W1:Y:S01]  /*0ce0*/  MUFU.RCP R14, R14 ;  /* 0x0000000e000e7308 */ /* 0x000e620000001000 */
[----:B--2---:R-:W-:Y:S01]  /*0cf0*/  FMUL.FTZ R16, R5, R16 ;  /* 0x0000001005107220 */ /* 0x004fe20000410000 */
[----:B------:R-:W-:-:S06]  /*0d00*/  IMAD.WIDE.U32 R8, R2, 0x20, R8 ;  /* 0x0000002002087825 */ /* 0x000fcc00078e0008 */
        /* <DEDUP_REMOVED lines=15> */
[----:B-1----:R-:W-:Y:S01]  /*0e00*/  FMUL.FTZ R13, R16, 0.69314718246459960938 ;  /* 0x3f317218100d7820 */ /* 0x002fe20000410000 */
[----:B--2---:R-:W-:Y:S01]  /*0e10*/  FMUL.FTZ R14, R17, 0.69314718246459960938 ;  /* 0x3f317218110e7820 */ /* 0x004fe20000410000 */
[----:B0-----:R-:W-:-:S05]  /*0e20*/  FMUL.FTZ R15, R18, 0.69314718246459960938 ;  /* 0x3f317218120f7820 */ /* 0x001fca0000410000 */
[----:B------:R-:W-:Y:S01]  /*0e30*/  STG.E.ENL2.256 desc[UR4][R8.64], R4, R12 ;  /* 0xf8000004080c797f */ /* 0x000fe2000f121804 */
[----:B------:R-:W-:Y:S05]  /*0e40*/  EXIT ;  /* 0x000000000000794d */ /* 0x000fea0003800000 */
.L_x_6772:
        /* <DEDUP_REMOVED lines=11> */
.L_x_11369:


//--------------------- .text._ZN2at6native18elementwise_kernelILi128ELi4EZNS0_15gpu_kernel_implIZZZNS0_17logit_kernel_cudaERNS_18TensorIteratorBaseERKN3c106ScalarEENKUlvE_clEvENKUlvE_clEvEUldE0_EEvS4_RKT_EUliE_EEviT1_ --------------------------
	.section	.text._ZN2at6native18elementwise_kernelILi128ELi4EZNS0_15gpu_kernel_implIZZZNS0_17logit_kernel_cudaERNS_18TensorIteratorBaseERKN3c106ScalarEENKUlvE_clEvENKUlvE_clEvEUldE0_EEvS4_RKT_EUliE_EEviT1_,"ax",@progbits
	.align	128
        .global         _ZN2at6native18elementwise_kernelILi128ELi4EZNS0_15gpu_kernel_implIZZZNS0_17logit_kernel_cudaERNS_18TensorIteratorBaseERKN3c106ScalarEENKUlvE_clEvENKUlvE_clEvEUldE0_EEvS4_RKT_EUliE_EEviT1_
        .type           _ZN2at6native18elementwise_kernelILi128ELi4EZNS0_15gpu_kernel_implIZZZNS0_17logit_kernel_cudaERNS_18TensorIteratorBaseERKN3c106ScalarEENKUlvE_clEvENKUlvE_clEvEUldE0_EEvS4_RKT_EUliE_EEviT1_,@function
        .size           _ZN2at6native18elementwise_kernelILi128ELi4EZNS0_15gpu_kernel_implIZZZNS0_17logit_kernel_cudaERNS_18TensorIteratorBaseERKN3c106ScalarEENKUlvE_clEvENKUlvE_clEvEUldE0_EEvS4_RKT_EUliE_EEviT1_,(.L_x_11279 - _ZN2at6native18elementwise_kernelILi128ELi4EZNS0_15gpu_kernel_implIZZZNS0_17logit_kernel_cudaERNS_18TensorIteratorBaseERKN3c106ScalarEENKUlvE_clEvENKUlvE_clEvEUldE0_EEvS4_RKT_EUliE_EEviT1_)
        .other          _ZN2at6native18elementwise_kernelILi128ELi4EZNS0_15gpu_kernel_implIZZZNS0_17logit_kernel_cudaERNS_18TensorIteratorBaseERKN3c106ScalarEENKUlvE_clEvENKUlvE_clEvEUldE0_EEvS4_RKT_EUliE_EEviT1_,@"STO_CUDA_ENTRY STV_DEFAULT"
_ZN2at6native18elementwise_kernelILi128ELi4EZNS0_15gpu_kernel_implIZZZNS0_17logit_kernel_cudaERNS_18TensorIteratorBaseERKN3c106ScalarEENKUlvE_clEvENKUlvE_clEvEUldE0_EEvS4_RKT_EUliE_EEviT1_:
.text._ZN2at6native18elementwise_kernelILi128ELi4EZNS0_15gpu_kernel_implIZZZNS0_17logit_kernel_cudaERNS_18TensorIteratorBaseERKN3c106ScalarEENKUlvE_clEvENKUlvE_clEvEUldE0_EEvS4_RKT_EUliE_EEviT1_:
[----:B------:R-:W0:Y:S01]  /*0000*/  LDC R1, c[0x0][0x37c] ;  /* 0x0000df00ff017b82 */ /* 0x000e220000000800 */
[----:B------:R-:W1:Y:S07]  /*0010*/  S2R R17, SR_TID.X ;  /* 0x0000000000117919 */ /* 0x000e6e0000002100 */
[----:B------:R-:W2:Y:S01]  /*0020*/  S2UR UR4, SR_CTAID.X ;  /* 0x00000000000479c3 */ /* 0x000ea20000002500 */
[----:B------:R-:W3:Y:S01]  /*0030*/  LDCU UR39, c[0x0][0x388] ;  /* 0x00007100ff2777ac */ /* 0x000ee20008000800 */
[----:B------:R-:W-:Y:S01]  /*0040*/  BSSY.RECONVERGENT B7, `(.L_x_6773) ;  /* 0x00003b6000077945 */ /* 0x000fe20003800200 */
[----:B------:R-:W4:Y:S01]  /*0050*/  LDCU UR5, c[0x0][0x380] ;  /* 0x00007000ff0577ac */ /* 0x000f220008000800 */
[----:B------:R-:W5:Y:S01]  /*0060*/  LDCU.64 UR6, c[0x0][0x590] ;  /* 0x0000b200ff0677ac */ /* 0x000f620008000a00 */
[----:B------:R-:W0:Y:S01]  /*0070*/  LDCU.64 UR36, c[0x0][0x358] ;  /* 0x00006b00ff2477ac */ /* 0x000e220008000a00 */
[----:B------:R-:W0:Y:S01]  /*0080*/  LDCU.U8 UR41, c[0x0][0x5a8] ;  /* 0x0000b500ff2977ac */ /* 0x000e220008000000 */
[----:B---3--:R-:W-:Y:S01]  /*0090*/  UIADD3 UR40, UPT, UPT, UR39, -0x1, URZ ;  /* 0xffffffff27287890 */ /* 0x008fe2000fffe0ff */
[----:B------:R-:W3:Y:S01]  /*00a0*/  LDCU.U8 UR42, c[0x0][0x5a9] ;  /* 0x0000b520ff2a77ac */ /* 0x000ee20008000000 */
[----:B--2---:R-:W-:Y:S01]  /*00b0*/  USHF.L.U32 UR4, UR4, 0x9, URZ ;  /* 0x0000000904047899 */ /* 0x004fe200080006ff */
[----:B-----5:R-:W-:Y:S01]  /*00c0*/  IMAD.U32 R18, RZ, RZ, UR6 ;  /* 0x00000006ff127e24 */ /* 0x020fe2000f8e00ff */
[----:B------:R-:W-:Y:S01]  /*00d0*/  UISETP.LT.U32.AND UP0, UPT, UR40, 0x18, UPT ;  /* 0x000000182800788c */ /* 0x000fe2000bf01070 */
[----:B------:R-:W-:-:S03]  /*00e0*/  IMAD.U32 R19, RZ, RZ, UR7 ;  /* 0x00000007ff137e24 */ /* 0x000fc6000f8e00ff */
        /* <DEDUP_REMOVED lines=307> */
.L_x_6775:
        /* <DEDUP_REMOVED lines=18> */
.L_x_6780:
[----:B------:R-:W2:Y:S02]  /*1540*/  LDG.E.U8 R4, desc[UR36][R6.64] ;  /* 0x0000002406047981 */ /* 0x000ea4000c1e1100 */
[----:B--2---:R-:W0:Y:S01]  /*1550*/  I2F.F64.U16 R4, R4 ;  /* 0x0000000400047312 */ /* 0x004e220000101800 */
[----:B------:R-:W-:Y:S05]  /*1560*/  BRA `(.L_x_6782) ;  /* 0x0000000c00647947 */ /* 0x000fea0003800000 */
.L_x_6779:
        /* <DEDUP_REMOVED lines=9> */
.L_x_6784:
[----:B------:R-:W2:Y:S02]  /*1600*/  LDG.E R4, desc[UR36][R6.64] ;  /* 0x0000002406047981 */ /* 0x000ea4000c1e1900 */
[----:B--2---:R-:W0:Y:S01]  /*1610*/  I2F.F64 R4, R4 ;  /* 0x0000000400047312 */ /* 0x004e220000201c00 */
[----:B------:R-:W-:Y:S05]  /*1620*/  BRA `(.L_x_6782) ;  /* 0x0000000c00347947 */ /* 0x000fea0003800000 */
.L_x_6783:
[----:B------:R-:W2:Y:S02]  /*1630*/  LDG.E.U16 R4, desc[UR36][R6.64] ;  /* 0x0000002406047981 */ /* 0x000ea4000c1e1500 */
[----:B--2---:R-:W0:Y:S01]  /*1640*/  I2F.F64.S16 R4, R4 ;  /* 0x0000000400047312 */ /* 0x004e220000101c00 */
[----:B------:R-:W-:Y:S05]  /*1650*/  BRA `(.L_x_6782) ;  /* 0x0000000c00287947 */ /* 0x000fea0003800000 */
.L_x_6778:
        /* <DEDUP_REMOVED lines=10> */
.L_x_6786:
[----:B------:R-:W2:Y:S02]  /*1700*/  LDG.E.U16 R0, desc[UR36][R6.64] ;  /* 0x0000002406007981 */ /* 0x000ea4000c1e1500 */
[----:B--2---:R-:W-:-:S05]  /*1710*/  HADD2.F32 R0, -RZ, R0.H0_H0 ;  /* 0x20000000ff007230 */ /* 0x004fca0000004100 */
[----:B------:R-:W-:-:S04]  /*1720*/  FMUL.FTZ R0, R0, 1 ;  /* 0x3f80000000007820 */ /* 0x000fc80000410000 */
[----:B------:R0:W1:Y:S01]  /*1730*/  F2F.F64.F32 R4, R0 ;  /* 0x0000000000047310 */ /* 0x0000620000201800 */
[----:B------:R-:W-:Y:S05]  /*1740*/  BRA `(.L_x_6782) ;  /* 0x0000000800ec7947 */ /* 0x000fea0003800000 */
.L_x_6785:
        /* <DEDUP_REMOVED lines=10> */
.L_x_6788:
[----:B------:R-:W2:Y:S02]  /*17f0*/  LDG.E.U16 R6, desc[UR36][R6.64] ;  /* 0x0000002406067981 */ /* 0x000ea4000c1e1500 */
[----:B--2---:R-:W-:-:S05]  /*1800*/  HADD2.F32 R0, -RZ, R6.H0_H0 ;  /* 0x20000006ff007230 */ /* 0x004fca0000004100 */
[----:B------:R-:W-:-:S04]  /*1810*/  FMUL.FTZ R0, R0, 1 ;  /* 0x3f80000000007820 */ /* 0x000fc80000410000 */
[----:B------:R0:W1:Y:S01]  /*1820*/  F2F.F64.F32 R4, R0 ;  /* 0x0000000000047310 */ /* 0x0000620000201800 */
[----:B------:R-:W-:Y:S05]  /*1830*/  BRA `(.L_x_6782) ;  /* 0x0000000800b07947 */ /* 0x000fea0003800000 */
.L_x_6787:
[----:B------:R0:W5:Y:S01]  /*1840*/  LDG.E.64 R4, desc[UR36][R6.64] ;  /* 0x0000002406047981 */ /* 0x000162000c1e1b00 */
[----:B------:R-:W-:Y:S05]  /*1850*/  BRA `(.L_x_6782) ;  /* 0x0000000800a87947 */ /* 0x000fea0003800000 */
.L_x_6777:
        /* <DEDUP_REMOVED lines=13> */
.L_x_6791:
[----:B------:R0:W5:Y:S01]  /*1930*/  LDG.E.64 R4, desc[UR36][R6.64] ;  /* 0x0000002406047981 */ /* 0x000162000c1e1b00 */
[----:B------:R-:W-:Y:S05]  /*1940*/  BRA `(.L_x_6782) ;  /* 0x00000008006c7947 */ /* 0x000fea0003800000 */
.L_x_6790:
        /* <DEDUP_REMOVED lines=23> */
[----:B------:R-:W-:-:S05]  /*1ac0*/  LOP3.LUT R3, R3, 0x80000000, R0, 0xf8, !PT ;  /* 0x8000000003037812 */ /* 0x000fca00078ef800 */
[----:B------:R-:W-:-:S04]  /*1ad0*/  FMUL.FTZ R3, R3, 1 ;  /* 0x3f80000003037820 */ /* 0x000fc80000410000 */
[----:B------:R0:W1:Y:S01]  /*1ae0*/  F2F.F64.F32 R4, R3 ;  /* 0x0000000300047310 */ /* 0x0000620000201800 */
[----:B------:R-:W-:Y:S05]  /*1af0*/  BRA `(.L_x_6782) ;  /* 0x0000000800007947 */ /* 0x000fea0003800000 */
.L_x_6793:
        /* <DEDUP_REMOVED lines=10> */
[----:B------:R-:W-:-:S04]  /*1ba0*/  MOV R3, R4 ;  /* 0x0000000400037202 */ /* 0x000fc80000000f00 */
[----:B------:R-:W-:-:S05]  /*1bb0*/  LOP3.LUT R0, R0, 0x80000000, R3, 0xf8, !PT ;  /* 0x8000000000007812 */ /* 0x000fca00078ef803 */
[----:B------:R-:W-:-:S04]  /*1bc0*/  FMUL.FTZ R0, R0, 1 ;  /* 0x3f80000000007820 */ /* 0x000fc80000410000 */
[----:B------:R0:W1:Y:S01]  /*1bd0*/  F2F.F64.F32 R4, R0 ;  /* 0x0000000000047310 */ /* 0x0000620000201800 */
[----:B------:R-:W-:Y:S05]  /*1be0*/  BRA `(.L_x_6782) ;  /* 0x0000000400c47947 */ /* 0x000fea0003800000 */
.L_x_6792:
[----:B------:R-:W2:Y:S02]  /*1bf0*/  LDG.E.U16 R0, desc[UR36][R6.64] ;  /* 0x0000002406007981 */ /* 0x000ea4000c1e1500 */
[----:B--2---:R-:W-:-:S04]  /*1c00*/  IMAD.U32 R0, R0, 0x10000, RZ ;  /* 0x0001000000007824 */ /* 0x004fc800078e00ff */
[----:B------:R-:W-:-:S04]  /*1c10*/  FMUL.FTZ R0, R0, 1 ;  /* 0x3f80000000007820 */ /* 0x000fc80000410000 */
[----:B------:R0:W1:Y:S01]  /*1c20*/  F2F.F64.F32 R4, R0 ;  /* 0x0000000000047310 */ /* 0x0000620000201800 */
[----:B------:R-:W-:Y:S05]  /*1c30*/  BRA `(.L_x_6782) ;  /* 0x0000000400b07947 */ /* 0x000fea0003800000 */
.L_x_6789:
        /* <DEDUP_REMOVED lines=11> */
.L_x_6796:
        /* <DEDUP_REMOVED lines=21> */
.L_x_6798:
[----:B------:R-:W-:Y:S05]  /*1e40*/  BSYNC.RECONVERGENT B0 ;  /* 0x0000000000007941 */ /* 0x000fea0003800200 */
.L_x_6797:
[----:B------:R-:W-:Y:S02]  /*1e50*/  SHF.L.U32 R0, R0, 0x14, RZ ;  /* 0x0000001400007819 */ /* 0x000fe400000006ff */
[----:B------:R-:W-:-:S04]  /*1e60*/  LEA R3, R3, 0x3b800000, 0x17 ;  /* 0x3b80000003037811 */ /* 0x000fc800078eb8ff */
[----:B------:R-:W-:-:S05]  /*1e70*/  LOP3.LUT R0, R3, R0, R7, 0xfe, !PT ;  /* 0x0000000003007212 */ /* 0x000fca00078efe07 */
[----:B------:R-:W-:-:S04]  /*1e80*/  FMUL.FTZ R0, R0, 1 ;  /* 0x3f80000000007820 */ /* 0x000fc80000410000 */
[----:B------:R0:W1:Y:S01]  /*1e90*/  F2F.F64.F32 R4, R0 ;  /* 0x0000000000047310 */ /* 0x0000620000201800 */
[----:B------:R-:W-:Y:S05]  /*1ea0*/  BRA `(.L_x_6782) ;  /* 0x0000000400147947 */ /* 0x000fea0003800000 */
.L_x_6795:
        /* <DEDUP_REMOVED lines=21> */
.L_x_6800:
[----:B------:R-:W-:Y:S05]  /*2000*/  BSYNC.RECONVERGENT B0 ;  /* 0x0000000000007941 */ /* 0x000fea0003800200 */
.L_x_6799:
[----:B------:R-:W-:Y:S01]  /*2010*/  IMAD.SHL.U32 R0, R0, 0x200000, RZ ;  /* 0x0020000000007824 */ /* 0x000fe200078e00ff */
[----:B------:R-:W-:-:S04]  /*2020*/  LEA R3, R3, 0x37800000, 0x17 ;  /* 0x3780000003037811 */ /* 0x000fc800078eb8ff */
[----:B------:R-:W-:-:S05]  /*2030*/  LOP3.LUT R0, R3, R0, R7, 0xfe, !PT ;  /* 0x0000000003007212 */ /* 0x000fca00078efe07 */
[----:B------:R-:W-:-:S04]  /*2040*/  FMUL.FTZ R0, R0, 1 ;  /* 0x3f80000000007820 */ /* 0x000fc80000410000 */
[----:B------:R4:W0:Y:S01]  /*2050*/  F2F.F64.F32 R4, R0 ;  /* 0x0000000000047310 */ /* 0x0008220000201800 */
[----:B------:R-:W-:Y:S05]  /*2060*/  BRA `(.L_x_6782) ;  /* 0x0000000000a47947 */ /* 0x000fea0003800000 */
.L_x_6794:
[----:B------:R-:W-:-:S09]  /*2070*/  UISETP.NE.AND UP0, UPT, UR4, 0x1c, UPT ;  /* 0x0000001c0400788c */ /* 0x000fd2000bf05270 */
[----:B------:R-:W-:Y:S05]  /*2080*/  BRA.U !UP0, `(.L_x_6801) ;  /* 0x0000000108947547 */ /* 0x000fea000b800000 */
[----:B------:R-:W-:-:S09]  /*2090*/  UISETP.NE.AND UP0, UPT, UR4, 0x1d, UPT ;  /* 0x0000001d0400788c */ /* 0x000fd2000bf05270 */
[----:B------:R-:W-:Y:S05]  /*20a0*/  BRA.U !UP0, `(.L_x_6802) ;  /* 0x0000000108807547 */ /* 0x000fea000b800000 */
[----:B------:R-:W-:-:S09]  /*20b0*/  UISETP.NE.AND UP0, UPT, UR4, 0x2c, UPT ;  /* 0x0000002c0400788c */ /* 0x000fd2000bf05270 */
[----:B------:R-:W-:Y:S05]  /*20c0*/  BRA.U !UP0, `(.L_x_6803) ;  /* 0x0000000108487547 */ /* 0x000fea000b800000 */
.L_x_6781:
        /* <DEDUP_REMOVED lines=16> */
.L_x_6804:
[----:B------:R-:W-:Y:S01]  /*21d0*/  CS2R R4, SRZ ;  /* 0x0000000000047805 */ /* 0x000fe2000001ff00 */
[----:B------:R-:W-:Y:S06]  /*21e0*/  BRA `(.L_x_6782) ;  /* 0x0000000000447947 */ /* 0x000fec0003800000 */
.L_x_6803:
        /* <DEDUP_REMOVED lines=12> */
.L_x_6802:
[----:B------:R-:W2:Y:S02]  /*22b0*/  LDG.E.64 R4, desc[UR36][R6.64] ;  /* 0x0000002406047981 */ /* 0x000ea4000c1e1b00 */
[----:B--2---:R-:W3:Y:S01]  /*22c0*/  I2F.F64.U64 R4, R4 ;  /* 0x0000000400047312 */ /* 0x004ee20000301800 */
[----:B------:R-:W-:Y:S05]  /*22d0*/  BRA `(.L_x_6782) ;  /* 0x0000000000087947 */ /* 0x000fea0003800000 */
.L_x_6801:
[----:B------:R-:W2:Y:S02]  /*22e0*/  LDG.E R4, desc[UR36][R6.64] ;  /* 0x0000002406047981 */ /* 0x000ea4000c1e1900 */
[----:B--2---:R-:W0:Y:S02]  /*22f0*/  I2F.F64.U32 R4, R4 ;  /* 0x0000000400047312 */ /* 0x004e240000201800 */
.L_x_6782:
[----:B------:R-:W-:Y:S05]  /*2300*/  BSYNC.RECONVERGENT B6 ;  /* 0x0000000000067941 */ /* 0x000fea0003800200 */
.L_x_6776:
[----:B------:R-:W0:Y:S01]  /*2310*/  LDCU.64 UR4, c[0x0][0x590] ;  /* 0x0000b200ff0477ac */ /* 0x000e220008000a00 */
[----:B------:R-:W-:Y:S01]  /*2320*/  BSSY.RECONVERGENT B0, `(.L_x_6805) ;  /* 0x000000b000007945 */ /* 0x000fe20003800200 */
[----:B------:R-:W4:Y:S01]  /*2330*/  LDCU.64 UR6, c[0x0][0x590] ;  /* 0x0000b200ff0677ac */ /* 0x000f220008000a00 */
[----:B0123-5:R-:W-:Y:S01]  /*2340*/  DSETP.GEU.AND P0, PT, R4, UR4, PT ;  /* 0x0000000404007e2a */ /* 0x02ffe2000bf0e000 */
[----:B----4-:R-:W-:Y:S01]  /*2350*/  IMAD.U32 R6, RZ, RZ, UR6 ;  /* 0x00000006ff067e24 */ /* 0x010fe2000f8e00ff */
[----:B------:R-:W-:-:S12]  /*2360*/  MOV R7, UR7 ;  /* 0x0000000700077c02 */ /* 0x000fd80008000f00 */
[----:B------:R-:W-:Y:S05]  /*2370*/  @!P0 BRA `(.L_x_6806) ;  /* 0x0000000000148947 */ /* 0x000fea0003800000 */
[----:B------:R-:W0:Y:S01]  /*2380*/  LDCU.64 UR4, c[0x0][0x598] ;  /* 0x0000b300ff0477ac */ /* 0x000e220008000a00 */
[----:B------:R-:W-:Y:S02]  /*2390*/  IMAD.MOV.U32 R6, RZ, RZ, R4 ;  /* 0x000000ffff067224 */ /* 0x000fe400078e0004 */
[----:B------:R-:W-:Y:S01]  /*23a0*/  IMAD.MOV.U32 R7, RZ, RZ, R5 ;  /* 0x000000ffff077224 */ /* 0x000fe200078e0005 */
[----:B0-----:R-:W-:-:S14]  /*23b0*/  DSETP.GT.AND P0, PT, R4, UR4, PT ;  /* 0x0000000404007e2a */ /* 0x001fdc000bf04000 */
[----:B------:R-:W0:Y:S02]  /*23c0*/  @P0 LDC.64 R6, c[0x0][0x598] ;  /* 0x00016600ff060b82 */ /* 0x000e240000000a00 */
.L_x_6806:
[----:B------:R-:W-:Y:S05]  /*23d0*/  BSYNC.RECONVERGENT B0 ;  /* 0x0000000000007941 */ /* 0x000fea0003800200 */
.L_x_6805:
[----:B0-----:R-:W-:Y:S01]  /*23e0*/  DADD R8, -R6, 1 ;  /* 0x3ff0000006087429 */ /* 0x001fe20000000100 */
[----:B------:R-:W-:Y:S01]  /*23f0*/  MOV R4, 0x1 ;  /* 0x0000000100047802 */ /* 0x000fe20000000f00 */
[----:B------:R-:W-:Y:S01]  /*2400*/  BSSY.RECONVERGENT B0, `(.L_x_6807) ;  /* 0x0000016000007945 */ /* 0x000fe20003800200 */
[----:B------:R-:W-:-:S03]  /*2410*/  FSETP.GEU.AND P1, PT, |R7|, 6.5827683646048100446e-37, PT ;  /* 0x036000000700780b */ /* 0x000fc60003f2e200 */
[----:B------:R-:W0:Y:S02]  /*2420*/  MUFU.RCP64H R5, R9 ;  /* 0x0000000900057308 */ /* 0x000e240000001800 */
[----:B0-----:R-:W-:-:S08]  /*2430*/  DFMA R10, -R8, R4, 1 ;  /* 0x3ff00000080a742b */ /* 0x001fd00000000104 */
[----:B------:R-:W-:-:S08]  /*2440*/  DFMA R10, R10, R10, R10 ;  /* 0x0000000a0a0a722b */ /* 0x000fd0000000000a */
[----:B------:R-:W-:-:S08]  /*2450*/  DFMA R10, R4, R10, R4 ;  /* 0x0000000a040a722b */ /* 0x000fd00000000004 */
[----:B------:R-:W-:-:S08]  /*2460*/  DFMA R4, -R8, R10, 1 ;  /* 0x3ff000000804742b */ /* 0x000fd0000000010a */
[----:B------:R-:W-:-:S08]  /*2470*/  DFMA R4, R10, R4, R10 ;  /* 0x000000040a04722b */ /* 0x000fd0000000000a */
[----:B------:R-:W-:-:S08]  /*2480*/  DMUL R10, R4, R6 ;  /* 0x00000006040a7228 */ /* 0x000fd00000000000 */
[----:B------:R-:W-:-:S08]  /*2490*/  DFMA R12, -R8, R10, R6 ;  /* 0x0000000a080c722b */ /* 0x000fd00000000106 */
[----:B------:R-:W-:-:S10]  /*24a0*/  DFMA R4, R4, R12, R10 ;  /* 0x0000000c0404722b */ /* 0x000fd4000000000a */
[----:B------:R-:W-:-:S05]  /*24b0*/  FFMA R0, RZ, R9, R5 ;  /* 0x00000009ff007223 */ /* 0x000fca0000000005 */
[----:B------:R-:W-:-:S13]  /*24c0*/  FSETP.GT.AND P0, PT, |R0|, 1.469367938527859385e-39, PT ;  /* 0x001000000000780b */ /* 0x000fda0003f04200 */
[----:B------:R-:W-:Y:S05]  /*24d0*/  @P0 BRA P1, `(.L_x_6808) ;  /* 0x0000000000200947 */ /* 0x000fea0000800000 */
[----:B------:R-:W-:Y:S01]  /*24e0*/  IMAD.MOV.U32 R4, RZ, RZ, R6 ;  /* 0x000000ffff047224 */ /* 0x000fe200078e0006 */
[----:B------:R-:W-:Y:S01]  /*24f0*/  MOV R6, R8 ;  /* 0x0000000800067202 */ /* 0x000fe20000000f00 */
[----:B------:R-:W-:Y:S01]  /*2500*/  IMAD.MOV.U32 R5, RZ, RZ, R7 ;  /* 0x000000ffff057224 */ /* 0x000fe200078e0007 */
[----:B------:R-:W-:Y:S01]  /*2510*/  MOV R0, 0x2540 ;  /* 0x0000254000007802 */ /* 0x000fe20000000f00 */
[----:B------:R-:W-:-:S07]  /*2520*/  IMAD.MOV.U32 R7, RZ, RZ, R9 ;  /* 0x000000ffff077224 */ /* 0x000fce00078e0009 */
[----:B------:R-:W-:Y:S05]  /*2530*/  CALL.REL.NOINC `($__internal_0_$__cuda_sm20_div_rn_f64_full) ;  /* 0x000000c400487944 */ /* 0x000fea0003c00000 */
[----:B------:R-:W-:Y:S01]  /*2540*/  IMAD.MOV.U32 R4, RZ, RZ, R12 ;  /* 0x000000ffff047224 */ /* 0x000fe200078e000c */
[----:B------:R-:W-:-:S07]  /*2550*/  MOV R5, R3 ;  /* 0x0000000300057202 */ /* 0x000fce0000000f00 */
.L_x_6808:
[----:B------:R-:W-:Y:S05]  /*2560*/  BSYNC.RECONVERGENT B0 ;  /* 0x0000000000007941 */ /* 0x000fea0003800200 */
.L_x_6807:
[----:B------:R-:W-:Y:S01]  /*2570*/  ISETP.GT.AND P0, PT, R5, 0xfffff, PT ;  /* 0x000fffff0500780c */ /* 0x000fe20003f04270 */
[----:B------:R-:W-:Y:S01]  /*2580*/  IMAD.MOV.U32 R6, RZ, RZ, R4 ;  /* 0x000000ffff067224 */ /* 0x000fe200078e0004 */
[----:B------:R-:W-:Y:S01]  /*2590*/  BSSY.RECONVERGENT B0, `(.L_x_6809) ;  /* 0x0000051000007945 */ /* 0x000fe20003800200 */
[----:B------:R-:W-:-:S10]  /*25a0*/  IMAD.MOV.U32 R7, RZ, RZ, R5 ;  /* 0x000000ffff077224 */ /* 0x000fd400078e0005 */
[----:B------:R-:W-:-:S10]  /*25b0*/  @!P0 DMUL R6, R6, 1.80143985094819840000e+16 ;  /* 0x4350000006068828 */ /* 0x000fd40000000000 */
[----:B------:R-:W-:Y:S01]  /*25c0*/  @!P0 MOV R5, R7 ;  /* 0x0000000700058202 */ /* 0x000fe20000000f00 */
[----:B------:R-:W-:-:S04]  /*25d0*/  @!P0 IMAD.MOV.U32 R4, RZ, RZ, R6 ;  /* 0x000000ffff048224 */ /* 0x000fc800078e0006 */
[----:B------:R-:W-:-:S05]  /*25e0*/  VIADD R0, R5, 0xffffffff ;  /* 0xffffffff05007836 */ /* 0x000fca0000000000 */
[----:B------:R-:W-:Y:S01]  /*25f0*/  ISETP.GT.U32.AND P1, PT, R0, 0x7feffffe, PT ;  /* 0x7feffffe0000780c */ /* 0x000fe20003f24070 */
[----:B------:R-:W-:Y:S01]  /*2600*/  IMAD.MOV.U32 R0, RZ, RZ, -0x3ff ;  /* 0xfffffc01ff007424 */ /* 0x000fe200078e00ff */
[----:B------:R-:W-:-:S11]  /*2610*/  @!P0 MOV R0, 0xfffffbcb ;  /* 0xfffffbcb00008802 */ /* 0x000fd60000000f00 */
[----:B------:R-:W-:Y:S05]  /*2620*/  @P1 BRA `(.L_x_6810) ;  /* 0x0000000400041947 */ /* 0x000fea0003800000 */
[----:B------:R-:W-:Y:S01]  /*2630*/  LOP3.LUT R3, R5, 0xfffff, RZ, 0xc0, !PT ;  /* 0x000fffff05037812 */ /* 0x000fe200078ec0ff */
[----:B------:R-:W-:Y:S01]  /*2640*/  IMAD.MOV.U32 R6, RZ, RZ, R4 ;  /* 0x000000ffff067224 */ /* 0x000fe200078e0004 */
[----:B------:R-:W-:Y:S01]  /*2650*/  MOV R20, 0x8b7a8b04 ;  /* 0x8b7a8b0400147802 */ /* 0x000fe20000000f00 */
[----:B------:R-:W-:Y:S01]  /*2660*/  IMAD.MOV.U32 R8, RZ, RZ, RZ ;  /* 0x000000ffff087224 */ /* 0x000fe200078e00ff */
[----:B------:R-:W-:Y:S01]  /*2670*/  LOP3.LUT R7, R3, 0x3ff00000, RZ, 0xfc, !PT ;  /* 0x3ff0000003077812 */ /* 0x000fe200078efcff */
[----:B------:R-:W-:Y:S01]  /*2680*/  IMAD.MOV.U32 R21, RZ, RZ, 0x3ed0ee25 ;  /* 0x3ed0ee25ff157424 */ /* 0x000fe200078e00ff */
[----:B------:R-:W-:Y:S01]  /*2690*/  UMOV UR4, 0x3ae80f1e ;  /* 0x3ae80f1e00047882 */ /* 0x000fe20000000000 */
[----:B------:R-:W-:Y:S01]  /*26a0*/  UMOV UR5, 0x3eb1380b ;  /* 0x3eb1380b00057882 */ /* 0x000fe20000000000 */
[----:B------:R-:W-:Y:S01]  /*26b0*/  ISETP.GE.U32.AND P0, PT, R7, 0x3ff6a09f, PT ;  /* 0x3ff6a09f0700780c */ /* 0x000fe20003f06070 */
[----:B------:R-:W-:Y:S01]  /*26c0*/  UMOV UR6, 0x80000000 ;  /* 0x8000000000067882 */ /* 0x000fe20000000000 */
[----:B------:R-:W-:Y:S01]  /*26d0*/  LEA.HI R0, R5, R0, RZ, 0xc ;  /* 0x0000000005007211 */ /* 0x000fe200078f60ff */
[----:B------:R-:W-:Y:S01]  /*26e0*/  UMOV UR7, 0x43300000 ;  /* 0x4330000000077882 */ /* 0x000fe20000000000 */
[----:B------:R-:W-:-:S09]  /*26f0*/  MOV R23, 0x43300000 ;  /* 0x4330000000177802 */ /* 0x000fd20000000f00 */
[----:B------:R-:W-:Y:S01]  /*2700*/  @P0 IADD3 R3, PT, PT, R7, -0x100000, RZ ;  /* 0xfff0000007030810 */ /* 0x000fe20007ffe0ff */
[----:B------:R-:W-:-:S04]  /*2710*/  @P0 VIADD R0, R0, 0x1 ;  /* 0x0000000100000836 */ /* 0x000fc80000000000 */
[----:B------:R-:W-:Y:S01]  /*2720*/  @P0 IMAD.MOV.U32 R7, RZ, RZ, R3 ;  /* 0x000000ffff070224 */ /* 0x000fe200078e0003 */
[----:B------:R-:W-:-:S05]  /*2730*/  LOP3.LUT R22, R0, 0x80000000, RZ, 0x3c, !PT ;  /* 0x8000000000167812 */ /* 0x000fca00078e3cff */
[C---:B------:R-:W-:Y:S02]  /*2740*/  DADD R14, R6.reuse, 1 ;  /* 0x3ff00000060e7429 */ /* 0x040fe40000000000 */
[----:B------:R-:W-:-:S04]  /*2750*/  DADD R6, R6, -1 ;  /* 0xbff0000006067429 */ /* 0x000fc80000000000 */
[----:B------:R-:W0:Y:S02]  /*2760*/  MUFU.RCP64H R9, R15 ;  /* 0x0000000f00097308 */ /* 0x000e240000001800 */
[----:B0-----:R-:W-:-:S08]  /*2770*/  DFMA R10, -R14, R8, 1 ;  /* 0x3ff000000e0a742b */ /* 0x001fd00000000108 */
[----:B------:R-:W-:-:S08]  /*2780*/  DFMA R10, R10, R10, R10 ;  /* 0x0000000a0a0a722b */ /* 0x000fd0000000000a */
[----:B------:R-:W-:-:S08]  /*2790*/  DFMA R8, R8, R10, R8 ;  /* 0x0000000a0808722b */ /* 0x000fd00000000008 */
[----:B------:R-:W-:-:S08]  /*27a0*/  DMUL R10, R6, R8 ;  /* 0x00000008060a7228 */ /* 0x000fd00000000000 */
[----:B------:R-:W-:-:S08]  /*27b0*/  DFMA R10, R6, R8, R10 ;  /* 0x00000008060a722b */ /* 0x000fd0000000000a */
[----:B------:R-:W-:Y:S02]  /*27c0*/  DMUL R12, R10, R10 ;  /* 0x0000000a0a0c7228 */ /* 0x000fe40000000000 */
[----:B------:R-:W-:-:S06]  /*27d0*/  DADD R4, R6, -R10 ;  /* 0x0000000006047229 */ /* 0x000fcc000000080a */
[----:B------:R-:W-:Y:S01]  /*27e0*/  DFMA R14, R12, UR4, R20 ;  /* 0x000000040c0e7c2b */ /* 0x000fe20008000014 */
[----:B------:R-:W-:Y:S01]  /*27f0*/  UMOV UR4, 0x9f02676f ;  /* 0x9f02676f00047882 */ /* 0x000fe20000000000 */
[----:B------:R-:W-:Y:S01]  /*2800*/  UMOV UR5, 0x3ef3b266 ;  /* 0x3ef3b26600057882 */ /* 0x000fe20000000000 */
[----:B------:R-:W-:Y:S02]  /*2810*/  DADD R20, R4, R4 ;  /* 0x0000000004147229 */ /* 0x000fe40000000004 */
[----:B------:R-:W-:Y:S01]  /*2820*/  DADD R4, R22, -UR6 ;  /* 0x8000000616047e29 */ /* 0x000fe20008000000 */
[----:B------:R-:W-:Y:S01]  /*2830*/  UMOV UR6, 0xfefa39ef ;  /* 0xfefa39ef00067882 */ /* 0x000fe20000000000 */
[----:B------:R-:W-:Y:S01]  /*2840*/  UMOV UR7, 0x3fe62e42 ;  /* 0x3fe62e4200077882 */ /* 0x000fe20000000000 */
[----:B------:R-:W-:Y:S01]  /*2850*/  DFMA R14, R12, R14, UR4 ;  /* 0x000000040c0e7e2b */ /* 0x000fe2000800000e */
[----:B------:R-:W-:Y:S01]  /*2860*/  UMOV UR4, 0xa9ab0956 ;  /* 0xa9ab095600047882 */ /* 0x000fe20000000000 */
[----:B------:R-:W-:Y:S01]  /*2870*/  UMOV UR5, 0x3f1745cb ;  /* 0x3f1745cb00057882 */ /* 0x000fe20000000000 */
[----:B------:R-:W-:-:S02]  /*2880*/  DFMA R20, R6, -R10, R20 ;  /* 0x8000000a0614722b */ /* 0x000fc40000000014 */
[----:B------:R-:W-:-:S03]  /*2890*/  DFMA R6, R4, UR6, R10 ;  /* 0x0000000604067c2b */ /* 0x000fc6000800000a */
[----:B------:R-:W-:Y:S01]  /*28a0*/  DFMA R14, R12, R14, UR4 ;  /* 0x000000040c0e7e2b */ /* 0x000fe2000800000e */
[----:B------:R-:W-:Y:S01]  /*28b0*/  UMOV UR4, 0x2d1b5154 ;  /* 0x2d1b515400047882 */ /* 0x000fe20000000000 */
[----:B------:R-:W-:Y:S01]  /*28c0*/  UMOV UR5, 0x3f3c71c7 ;  /* 0x3f3c71c700057882 */ /* 0x000fe20000000000 */
[----:B------:R-:W-:-:S05]  /*28d0*/  DMUL R20, R8, R20 ;  /* 0x0000001408147228 */ /* 0x000fca0000000000 */
        /* <DEDUP_REMOVED lines=12> */
[----:B------:R-:W-:Y:S01]  /*29a0*/  DFMA R22, R4, -UR4, R6 ;  /* 0x8000000404167c2b */ /* 0x000fe20008000006 */
[----:B------:R-:W-:Y:S01]  /*29b0*/  UMOV UR4, 0x3b39803f ;  /* 0x3b39803f00047882 */ /* 0x000fe20000000000 */
[----:B------:R-:W-:Y:S02]  /*29c0*/  UMOV UR5, 0x3c7abc9e ;  /* 0x3c7abc9e00057882 */ /* 0x000fe40000000000 */
[----:B------:R-:W-:-:S04]  /*29d0*/  DMUL R14, R12, R14 ;  /* 0x0000000e0c0e7228 */ /* 0x000fc80000000000 */
[----:B------:R-:W-:-:S04]  /*29e0*/  DADD R22, -R10, R22 ;  /* 0x000000000a167229 */ /* 0x000fc80000000116 */
[----:B------:R-:W-:-:S08]  /*29f0*/  DFMA R14, R10, R14, R20 ;  /* 0x0000000e0a0e722b */ /* 0x000fd00000000014 */
[----:B------:R-:W-:-:S08]  /*2a00*/  DADD R14, R14, -R22 ;  /* 0x000000000e0e7229 */ /* 0x000fd00000000816 */
[----:B------:R-:W-:-:S08]  /*2a10*/  DFMA R4, R4, UR4, R14 ;  /* 0x0000000404047c2b */ /* 0x000fd0000800000e */
[----:B------:R-:W-:Y:S01]  /*2a20*/  DADD R4, R6, R4 ;  /* 0x0000000006047229 */ /* 0x000fe20000000004 */
[----:B------:R-:W-:Y:S10]  /*2a30*/  BRA `(.L_x_6811) ;  /* 0x0000000000187947 */ /* 0x000ff40003800000 */
.L_x_6810:
[----:B------:R-:W-:Y:S01]  /*2a40*/  IMAD.MOV.U32 R4, RZ, RZ, 0x0 ;  /* 0x00000000ff047424 */ /* 0x000fe200078e00ff */
[----:B------:R-:W-:Y:S01]  /*2a50*/  LOP3.LUT P0, RZ, R7, 0x7fffffff, RZ, 0xc0, !PT ;  /* 0x7fffffff07ff7812 */ /* 0x000fe2000780c0ff */
[----:B------:R-:W-:-:S06]  /*2a60*/  IMAD.MOV.U32 R5, RZ, RZ, 0x7ff00000 ;  /* 0x7ff00000ff057424 */ /* 0x000fcc00078e00ff */
[----:B------:R-:W-:-:S10]  /*2a70*/  DFMA R4, R6, R4, +INF ;  /* 0x7ff000000604742b */ /* 0x000fd40000000004 */
[----:B------:R-:W-:Y:S02]  /*2a80*/  FSEL R4, R4, RZ, P0 ;  /* 0x000000ff04047208 */ /* 0x000fe40000000000 */
[----:B------:R-:W-:-:S07]  /*2a90*/  FSEL R5, R5, -QNAN , P0 ;  /* 0xfff0000005057808 */ /* 0x000fce0000000000 */
.L_x_6811:
[----:B------:R-:W-:Y:S05]  /*2aa0*/  BSYNC.RECONVERGENT B0 ;  /* 0x0000000000007941 */ /* 0x000fea0003800200 */
.L_x_6809:
        /* <DEDUP_REMOVED lines=17> */
.L_x_6815:
[----:B------:R-:W0:Y:S02]  /*2bc0*/  F2I.S64.F64.TRUNC R4, R4 ;  /* 0x0000000400047311 */ /* 0x000e24000030d900 */
[----:B0-----:R-:W-:-:S05]  /*2bd0*/  IMAD.MOV.U32 R7, RZ, RZ, R4 ;  /* 0x000000ffff077224 */ /* 0x001fca00078e0004 */
[----:B------:R0:W-:Y:S01]  /*2be0*/  STG.E.U8 desc[UR36][R2.64], R7 ;  /* 0x0000000702007986 */ /* 0x0001e2000c101124 */
[----:B------:R-:W-:Y:S05]  /*2bf0*/  BRA `(.L_x_6817) ;  /* 0x0000000c00e47947 */ /* 0x000fea0003800000 */
.L_x_6814:
        /* <DEDUP_REMOVED lines=9> */
.L_x_6819:
[----:B------:R-:W0:Y:S02]  /*2c90*/  F2I.F64.TRUNC R5, R4 ;  /* 0x0000000400057311 */ /* 0x000e24000030d100 */
[----:B0-----:R0:W-:Y:S01]  /*2ca0*/  STG.E desc[UR36][R2.64], R5 ;  /* 0x0000000502007986 */ /* 0x0011e2000c101924 */
[----:B------:R-:W-:Y:S05]  /*2cb0*/  BRA `(.L_x_6817) ;  /* 0x0000000c00b47947 */ /* 0x000fea0003800000 */
.L_x_6818:
[----:B------:R-:W0:Y:S02]  /*2cc0*/  F2I.F64.TRUNC R5, R4 ;  /* 0x0000000400057311 */ /* 0x000e24000030d100 */
[----:B0-----:R0:W-:Y:S01]  /*2cd0*/  STG.E.U16 desc[UR36][R2.64], R5 ;  /* 0x0000000502007986 */ /* 0x0011e2000c101524 */
[----:B------:R-:W-:Y:S05]  /*2ce0*/  BRA `(.L_x_6817) ;  /* 0x0000000c00a87947 */ /* 0x000fea0003800000 */
.L_x_6813:
[----:B------:R-:W-:-:S09]  /*2cf0*/  UISETP.GT.AND UP0, UPT, UR4, 0x6, UPT ;  /* 0x000000060400788c */ /* 0x000fd2000bf04270 */
[----:B------:R-:W-:Y:S05]  /*2d00*/  BRA.U UP0, `(.L_x_6820) ;  /* 0x00000001004c7547 */ /* 0x000fea000b800000 */
[----:B------:R-:W-:-:S09]  /*2d10*/  UISETP.NE.AND UP0, UPT, UR4, 0x5, UPT ;  /* 0x000000050400788c */ /* 0x000fd2000bf05270 */
[----:B------:R-:W-:Y:S05]  /*2d20*/  BRA.U !UP0, `(.L_x_6821) ;  /* 0x0000000108247547 */ /* 0x000fea000b800000 */
[----:B------:R-:W-:-:S09]  /*2d30*/  UISETP.NE.AND UP0, UPT, UR4, 0x6, UPT ;  /* 0x000000060400788c */ /* 0x000fd2000bf05270 */
[----:B------:R-:W-:Y:S05]  /*2d40*/  BRA.U UP0, `(.L_x_6816) ;  /* 0x0000000900e87547 */ /* 0x000fea000b800000 */
[----:B------:R-:W-:Y:S01]  /*2d50*/  UMOV UR4, 0xf0000000 ;  /* 0xf000000000047882 */ /* 0x000fe20000000000 */
[----:B------:R-:W-:Y:S01]  /*2d60*/  UMOV UR5, 0x380fffff ;  /* 0x380fffff00057882 */ /* 0x000fe20000000000 */
[----:B------:R-:W0:Y:S01]  /*2d70*/  F2F.F32.F64 R7, R4 ;  /* 0x0000000400077310 */ /* 0x000e220000301000 */
[----:B------:R-:W-:-:S14]  /*2d80*/  DSETP.GEU.AND P0, PT, |R4|, UR4, PT ;  /* 0x0000000404007e2a */ /* 0x000fdc000bf0e200 */
[----:B0-----:R-:W-:-:S05]  /*2d90*/  @!P0 FMUL R7, R7, 1.175494350822287508e-38 ;  /* 0x0080000007078820 */ /* 0x001fca0000400000 */
[----:B------:R0:W-:Y:S01]  /*2da0*/  STG.E desc[UR36][R2.64], R7 ;  /* 0x0000000702007986 */ /* 0x0001e2000c101924 */
[----:B------:R-:W-:Y:S05]  /*2db0*/  BRA `(.L_x_6817) ;  /* 0x0000000c00747947 */ /* 0x000fea0003800000 */
.L_x_6821:
        /* <DEDUP_REMOVED lines=8> */
.L_x_6820:
[----:B------:R-:W-:-:S09]  /*2e40*/  UISETP.NE.AND UP0, UPT, UR4, 0x7, UPT ;  /* 0x000000070400788c */ /* 0x000fd2000bf05270 */
[----:B------:R-:W-:Y:S05]  /*2e50*/  BRA.U !UP0, `(.L_x_6822) ;  /* 0x0000000108547547 */ /* 0x000fea000b800000 */
[----:B------:R-:W-:-:S09]  /*2e60*/  UISETP.NE.AND UP0, UPT, UR4, 0x8, UPT ;  /* 0x000000080400788c */ /* 0x000fd2000bf05270 */
[----:B------:R-:W-:Y:S05]  /*2e70*/  BRA.U !UP0, `(.L_x_6823) ;  /* 0x0000000108287547 */ /* 0x000fea000b800000 */
[----:B------:R-:W-:-:S09]  /*2e80*/  UISETP.NE.AND UP0, UPT, UR4, 0x9, UPT ;  /* 0x000000090400788c */ /* 0x000fd2000bf05270 */
[----:B------:R-:W-:Y:S05]  /*2e90*/  BRA.U UP0, `(.L_x_6816) ;  /* 0x0000000900947547 */ /* 0x000fea000b800000 */
        /* <DEDUP_REMOVED lines=8> */
.L_x_6823:
        /* <DEDUP_REMOVED lines=9> */
.L_x_6822:
[----:B------:R0:W-:Y:S01]  /*2fb0*/  STG.E.64 desc[UR36][R2.64], R4 ;  /* 0x0000000402007986 */ /* 0x0001e2000c101b24 */
[----:B------:R-:W-:Y:S05]  /*2fc0*/  BRA `(.L_x_6817) ;  /* 0x0000000800f07947 */ /* 0x000fea0003800000 */
.L_x_6812:
        /* <DEDUP_REMOVED lines=12> */
.L_x_6826:
[----:B------:R-:W-:-:S05]  /*3090*/  CS2R R6, SRZ ;  /* 0x0000000000067805 */ /* 0x000fca000001ff00 */
[----:B------:R0:W-:Y:S01]  /*30a0*/  STG.E.128 desc[UR36][R2.64], R4 ;  /* 0x0000000402007986 */ /* 0x0001e2000c101d24 */
[----:B------:R-:W-:Y:S05]  /*30b0*/  BRA `(.L_x_6817) ;  /* 0x0000000800b47947 */ /* 0x000fea0003800000 */
.L_x_6825:
        /* <DEDUP_REMOVED lines=23> */
.L_x_6830:
[----:B------:R-:W-:Y:S05]  /*3230*/  BSYNC.RECONVERGENT B0 ;  /* 0x0000000000007941 */ /* 0x000fea0003800200 */
.L_x_6829:
[----:B------:R-:W-:-:S05]  /*3240*/  LOP3.LUT R7, R0, 0x80, R7, 0xf8, !PT ;  /* 0x0000008000077812 */ /* 0x000fca00078ef807 */
[----:B------:R0:W-:Y:S01]  /*3250*/  STG.E.U8 desc[UR36][R2.64], R7 ;  /* 0x0000000702007986 */ /* 0x0001e2000c101124 */
[----:B------:R-:W-:Y:S05]  /*3260*/  BRA `(.L_x_6817) ;  /* 0x0000000800487947 */ /* 0x000fea0003800000 */
.L_x_6828:
        /* <DEDUP_REMOVED lines=19> */
.L_x_6832:
[----:B------:R-:W-:Y:S05]  /*33a0*/  BSYNC.RECONVERGENT B0 ;  /* 0x0000000000007941 */ /* 0x000fea0003800200 */
.L_x_6831:
[----:B------:R-:W-:-:S05]  /*33b0*/  LOP3.LUT R7, R0, 0x80, R7, 0xf8, !PT ;  /* 0x0000008000077812 */ /* 0x000fca00078ef807 */
[----:B------:R0:W-:Y:S01]  /*33c0*/  STG.E.U8 desc[UR36][R2.64], R7 ;  /* 0x0000000702007986 */ /* 0x0001e2000c101124 */
[----:B------:R-:W-:Y:S05]  /*33d0*/  BRA `(.L_x_6817) ;  /* 0x0000000400ec7947 */ /* 0x000fea0003800000 */
.L_x_6827:
[----:B------:R-:W-:Y:S01]  /*33e0*/  UMOV UR4, 0xf0000000 ;  /* 0xf000000000047882 */ /* 0x000fe20000000000 */
[----:B------:R-:W-:Y:S01]  /*33f0*/  UMOV UR5, 0x380fffff ;  /* 0x380fffff00057882 */ /* 0x000fe20000000000 */
[----:B------:R-:W0:Y:S01]  /*3400*/  F2F.F32.F64 R0, R4 ;  /* 0x0000000400007310 */ /* 0x000e220000301000 */
[----:B------:R-:W-:-:S14]  /*3410*/  DSETP.GEU.AND P0, PT, |R4|, UR4, PT ;  /* 0x0000000404007e2a */ /* 0x000fdc000bf0e200 */
[----:B0-----:R-:W-:-:S05]  /*3420*/  @!P0 FMUL R0, R0, 1.175494350822287508e-38 ;  /* 0x0080000000008820 */ /* 0x001fca0000400000 */
[----:B------:R-:W-:-:S05]  /*3430*/  F2FP.BF16.F32.PACK_AB R0, RZ, R0 ;  /* 0x00000000ff00723e */ /* 0x000fca00000010ff */
[----:B------:R0:W-:Y:S01]  /*3440*/  STG.E.U16 desc[UR36][R2.64], R0 ;  /* 0x0000000002007986 */ /* 0x0001e2000c101524 */
[----:B------:R-:W-:Y:S05]  /*3450*/  BRA `(.L_x_6817) ;  /* 0x0000000400cc7947 */ /* 0x000fea0003800000 */
.L_x_6824:
        /* <DEDUP_REMOVED lines=11> */
.L_x_6835:
        /* <DEDUP_REMOVED lines=17> */
.L_x_6838:
[----:B------:R-:W-:-:S04]  /*3620*/  SHF.R.U32.HI R0, RZ, 0x14, R7 ;  /* 0x00000014ff007819 */ /* 0x000fc80000011607 */
[----:B------:R-:W-:-:S04]  /*3630*/  LOP3.LUT R0, R0, 0x1, RZ, 0xc0, !PT ;  /* 0x0000000100007812 */ /* 0x000fc800078ec0ff */
[----:B------:R-:W-:-:S04]  /*3640*/  IADD3 R0, PT, PT, R7, 0x487ffff, R0 ;  /* 0x0487ffff07007810 */ /* 0x000fc80007ffe000 */
[----:B------:R-:W-:-:S04]  /*3650*/  SHF.R.U32.HI R0, RZ, 0x14, R0 ;  /* 0x00000014ff007819 */ /* 0x000fc80000011600 */
[----:B------:R-:W-:-:S07]  /*3660*/  LOP3.LUT R4, R0, 0xff, RZ, 0xc0, !PT ;  /* 0x000000ff00047812 */ /* 0x000fce00078ec0ff */
.L_x_6839:
[----:B------:R-:W-:-:S04]  /*3670*/  SHF.R.U32.HI R5, RZ, 0x18, R7 ;  /* 0x00000018ff057819 */ /* 0x000fc80000011607 */
[----:B------:R-:W-:-:S04]  /*3680*/  LOP3.LUT R4, R4, 0x80, R5, 0xf8, !PT ;  /* 0x0000008004047812 */ /* 0x000fc800078ef805 */
[----:B------:R-:W-:-:S07]  /*3690*/  PRMT R0, R4, 0x7610, R0 ;  /* 0x0000761004007816 */ /* 0x000fce0000000000 */
.L_x_6837:
[----:B------:R-:W-:Y:S05]  /*36a0*/  BSYNC.RECONVERGENT B0 ;  /* 0x0000000000007941 */ /* 0x000fea0003800200 */
.L_x_6836:
[----:B------:R1:W-:Y:S01]  /*36b0*/  STG.E.U8 desc[UR36][R2.64], R0 ;  /* 0x0000000002007986 */ /* 0x0003e2000c101124 */
[----:B------:R-:W-:Y:S05]  /*36c0*/  BRA `(.L_x_6817) ;  /* 0x0000000400307947 */ /* 0x000fea0003800000 */
.L_x_6834:
[----:B------:R-:W-:Y:S01]  /*36d0*/  UMOV UR4, 0xf0000000 ;  /* 0xf000000000047882 */ /* 0x000fe20000000000 */
[----:B------:R-:W-:Y:S01]  /*36e0*/  UMOV UR5, 0x380fffff ;  /* 0x380fffff00057882 */ /* 0x000fe20000000000 */
        /* <DEDUP_REMOVED lines=15> */
.L_x_6842:
[----:B------:R-:W-:-:S04]  /*37e0*/  SHF.R.U32.HI R0, RZ, 0x15, R7 ;  /* 0x00000015ff007819 */ /* 0x000fc80000011607 */
[----:B------:R-:W-:-:S04]  /*37f0*/  LOP3.LUT R0, R0, 0x1, RZ, 0xc0, !PT ;  /* 0x0000000100007812 */ /* 0x000fc800078ec0ff */
[----:B------:R-:W-:-:S04]  /*3800*/  IADD3 R0, PT, PT, R7, 0x88fffff, R0 ;  /* 0x088fffff07007810 */ /* 0x000fc80007ffe000 */
[----:B------:R-:W-:-:S04]  /*3810*/  SHF.R.U32.HI R0, RZ, 0x15, R0 ;  /* 0x00000015ff007819 */ /* 0x000fc80000011600 */
[----:B------:R-:W-:-:S07]  /*3820*/  LOP3.LUT R4, R0, 0xff, RZ, 0xc0, !PT ;  /* 0x000000ff00047812 */ /* 0x000fce00078ec0ff */
.L_x_6843:
[----:B------:R-:W-:-:S04]  /*3830*/  SHF.R.U32.HI R5, RZ, 0x18, R7 ;  /* 0x00000018ff057819 */ /* 0x000fc80000011607 */
[----:B------:R-:W-:-:S04]  /*3840*/  LOP3.LUT R4, R4, 0x80, R5, 0xf8, !PT ;  /* 0x0000008004047812 */ /* 0x000fc800078ef805 */
[----:B------:R-:W-:-:S07]  /*3850*/  PRMT R0, R4, 0x7610, R0 ;  /* 0x0000761004007816 */ /* 0x000fce0000000000 */
.L_x_6841:
[----:B------:R-:W-:Y:S05]  /*3860*/  BSYNC.RECONVERGENT B0 ;  /* 0x0000000000007941 */ /* 0x000fea0003800200 */
.L_x_6840:
[----:B------:R0:W-:Y:S01]  /*3870*/  STG.E.U8 desc[UR36][R2.64], R0 ;  /* 0x0000000002007986 */ /* 0x0001e2000c101124 */
[----:B------:R-:W-:Y:S05]  /*3880*/  BRA `(.L_x_6817) ;  /* 0x0000000000c07947 */ /* 0x000fea0003800000 */
.L_x_6833:
[----:B------:R-:W-:-:S09]  /*3890*/  UISETP.NE.AND UP0, UPT, UR4, 0x1c, UPT ;  /* 0x0000001c0400788c */ /* 0x000fd2000bf05270 */
[----:B------:R-:W-:Y:S05]  /*38a0*/  BRA.U !UP0, `(.L_x_6844) ;  /* 0x0000000108b07547 */ /* 0x000fea000b800000 */
[----:B------:R-:W-:-:S09]  /*38b0*/  UISETP.NE.AND UP0, UPT, UR4, 0x1d, UPT ;  /* 0x0000001d0400788c */ /* 0x000fd2000bf05270 */
[----:B------:R-:W-:Y:S05]  /*38c0*/  BRA.U !UP0, `(.L_x_6845) ;  /* 0x00000001089c7547 */ /* 0x000fea000b800000 */
[----:B------:R-:W-:-:S09]  /*38d0*/  UISETP.NE.AND UP0, UPT, UR4, 0x2c, UPT ;  /* 0x0000002c0400788c */ /* 0x000fd2000bf05270 */
[----:B------:R-:W-:Y:S05]  /*38e0*/  BRA.U !UP0, `(.L_x_6846) ;  /* 0x0000000108447547 */ /* 0x000fea000b800000 */
.L_x_6816:
        /* <DEDUP_REMOVED lines=16> */
.L_x_6847:
[----:B------:R-:W-:Y:S05]  /*39f0*/  BRA `(.L_x_6817) ;  /* 0x0000000000647947 */ /* 0x000fea0003800000 */
.L_x_6846:
[----:B------:R-:W-:Y:S01]  /*3a00*/  UMOV UR4, 0xf0000000 ;  /* 0xf000000000047882 */ /* 0x000fe20000000000 */
[----:B------:R-:W-:Y:S01]  /*3a10*/  UMOV UR5, 0x380fffff ;  /* 0x380fffff00057882 */ /* 0x000fe20000000000 */
[----:B------:R0:W1:Y:S01]  /*3a20*/  F2F.F32.F64 R8, R4 ;  /* 0x0000000400087310 */ /* 0x0000620000301000 */
[----:B------:R-:W-:Y:S01]  /*3a30*/  DSETP.GEU.AND P0, PT, |R4|, UR4, PT ;  /* 0x0000000404007e2a */ /* 0x000fe2000bf0e200 */
[----:B0-----:R-:W-:-:S13]  /*3a40*/  IMAD.MOV.U32 R5, RZ, RZ, 0xff ;  /* 0x000000ffff057424 */ /* 0x001fda00078e00ff */
[----:B-1----:R-:W-:-:S05]  /*3a50*/  @!P0 FMUL R8, R8, 1.175494350822287508e-38 ;  /* 0x0080000008088820 */ /* 0x002fca0000400000 */
        /* <DEDUP_REMOVED lines=14> */
.L_x_6845:
[----:B------:R-:W0:Y:S02]  /*3b40*/  F2I.U64.F64.TRUNC R4, R4 ;  /* 0x0000000400047311 */ /* 0x000e24000030d800 */
[----:B0-----:R0:W-:Y:S01]  /*3b50*/  STG.E.64 desc[UR36][R2.64], R4 ;  /* 0x0000000402007986 */ /* 0x0011e2000c101b24 */
[----:B------:R-:W-:Y:S05]  /*3b60*/  BRA `(.L_x_6817) ;  /* 0x0000000000087947 */ /* 0x000fea0003800000 */
.L_x_6844:
[----:B------:R-:W0:Y:S02]  /*3b70*/  F2I.U32.F64.TRUNC R5, R4 ;  /* 0x0000000400057311 */ /* 0x000e24000030d000 */
[----:B0-----:R3:W-:Y:S02]  /*3b80*/  STG.E desc[UR36][R2.64], R5 ;  /* 0x0000000502007986 */ /* 0x0017e4000c101924 */
.L_x_6817:
[----:B------:R-:W-:-:S07]  /*3b90*/  VIADD R17, R17, 0x80 ;  /* 0x0000008011117836 */ /* 0x000fce0000000000 */
.L_x_6774:
[----:B------:R-:W-:Y:S05]  /*3ba0*/  BSYNC.RECONVERGENT B7 ;  /* 0x0000000000077941 */ /* 0x000fea0003800200 */
.L_x_6773:
[----:B------:R-:W5:Y:S01]  /*3bb0*/  LDCU UR4, c[0x0][0x380] ;  /* 0x00007000ff0477ac */ /* 0x000f620008000800 */
[----:B------:R-:W-:Y:S01]  /*3bc0*/  BSSY.RECONVERGENT B7, `(.L_x_6848) ;  /* 0x00003a3000077945 */ /* 0x000fe20003800200 */
[----:B-----5:R-:W-:-:S13]  /*3bd0*/  ISETP.GE.AND P0, PT, R17, UR4, PT ;  /* 0x0000000411007c0c */ /* 0x020fda000bf06270 */
[----:B------:R-:W-:Y:S05]  /*3be0*/  @P0 BRA `(.L_x_6849) ;  /* 0x0000003800800947 */ /* 0x000fea0003800000 */
[----:B------:R-:W5:Y:S01]  /*3bf0*/  LDCU UR4, c[0x0][0x388] ;  /* 0x00007100ff0477ac */ /* 0x000f620008000800 */
[----:B01----:R-:W-:Y:S02]  /*3c00*/  HFMA2 R0, -RZ, RZ, 0, 0 ;  /* 0x00000000ff007431 */ /* 0x003fe400000001ff */
        /* <DEDUP_REMOVED lines=301> */
.L_x_6850:
[----:B------:R-:W0:Y:S01]  /*4ee0*/  LDCU.64 UR6, c[0x0][0x588] ;  /* 0x0000b100ff0677ac */ /* 0x000e220008000a00 */
[----:B------:R-:W-:Y:S01]  /*4ef0*/  BSSY.RECONVERGENT B6, `(.L_x_6851) ;  /* 0x00000ec000067945 */ /* 0x000fe20003800200 */
[----:B------:R-:W-:-:S04]  /*4f00*/  UPRMT UR4, UR42, 0x9910, URZ ;  /* 0x000099102a047896 */ /* 0x000fc800080000ff */
[----:B------:R-:W-:Y:S01]  /*4f10*/  UISETP.GT.AND UP0, UPT, UR4, 0x9, UPT ;  /* 0x000000090400788c */ /* 0x000fe2000bf04270 */
[----:B0-----:R-:W-:-:S05]  /*4f20*/  IADD3 R4, P0, PT, R0, UR6, RZ ;  /* 0x0000000600047c10 */ /* 0x001fca000ff1e0ff */
[----:B--234-:R-:W-:-:S03]  /*4f30*/  IMAD.X R5, RZ, RZ, UR7, P0 ;  /* 0x00000007ff057e24 */ /* 0x01cfc600080e06ff */
        /* <DEDUP_REMOVED lines=12> */
.L_x_6855:
[----:B------:R-:W2:Y:S02]  /*5000*/  LDG.E.U8 R2, desc[UR36][R4.64] ;  /* 0x0000002404027981 */ /* 0x000ea4000c1e1100 */
[----:B--2---:R-:W0:Y:S01]  /*5010*/  I2F.F64.U16 R2, R2 ;  /* 0x0000000200027312 */ /* 0x004e220000101800 */
[----:B------:R-:W-:Y:S05]  /*5020*/  BRA `(.L_x_6857) ;  /* 0x0000000c00607947 */ /* 0x000fea0003800000 */
.L_x_6854:
        /* <DEDUP_REMOVED lines=9> */
.L_x_6859:
[----:B------:R-:W2:Y:S02]  /*50c0*/  LDG.E R2, desc[UR36][R4.64] ;  /* 0x0000002404027981 */ /* 0x000ea4000c1e1900 */
[----:B--2---:R-:W0:Y:S01]  /*50d0*/  I2F.F64 R2, R2 ;  /* 0x0000000200027312 */ /* 0x004e220000201c00 */
[----:B------:R-:W-:Y:S05]  /*50e0*/  BRA `(.L_x_6857) ;  /* 0x0000000c00307947 */ /* 0x000fea0003800000 */
.L_x_6858:
[----:B------:R-:W2:Y:S02]  /*50f0*/  LDG.E.U16 R2, desc[UR36][R4.64] ;  /* 0x0000002404027981 */ /* 0x000ea4000c1e1500 */
[----:B--2---:R-:W0:Y:S01]  /*5100*/  I2F.F64.S16 R2, R2 ;  /* 0x0000000200027312 */ /* 0x004e220000101c00 */
[----:B------:R-:W-:Y:S05]  /*5110*/  BRA `(.L_x_6857) ;  /* 0x0000000c00247947 */ /* 0x000fea0003800000 */
.L_x_6853:
        /* <DEDUP_REMOVED lines=10> */
.L_x_6861:
[----:B------:R-:W2:Y:S02]  /*51c0*/  LDG.E.U16 R0, desc[UR36][R4.64] ;  /* 0x0000002404007981 */ /* 0x000ea4000c1e1500 */
[----:B--2---:R-:W-:-:S05]  /*51d0*/  HADD2.F32 R0, -RZ, R0.H0_H0 ;  /* 0x20000000ff007230 */ /* 0x004fca0000004100 */
[----:B------:R-:W-:-:S04]  /*51e0*/  FMUL.FTZ R0, R0, 1 ;  /* 0x3f80000000007820 */ /* 0x000fc80000410000 */
[----:B------:R0:W1:Y:S01]  /*51f0*/  F2F.F64.F32 R2, R0 ;  /* 0x0000000000027310 */ /* 0x0000620000201800 */
[----:B------:R-:W-:Y:S05]  /*5200*/  BRA `(.L_x_6857) ;  /* 0x0000000800e87947 */ /* 0x000fea0003800000 */
.L_x_6860:
        /* <DEDUP_REMOVED lines=10> */
.L_x_6863:
[----:B------:R-:W2:Y:S02]  /*52b0*/  LDG.E.U16 R4, desc[UR36][R4.64] ;  /* 0x0000002404047981 */ /* 0x000ea4000c1e1500 */
[----:B--2---:R-:W-:-:S05]  /*52c0*/  HADD2.F32 R0, -RZ, R4.H0_H0 ;  /* 0x20000004ff007230 */ /* 0x004fca0000004100 */
[----:B------:R-:W-:-:S04]  /*52d0*/  FMUL.FTZ R0, R0, 1 ;  /* 0x3f80000000007820 */ /* 0x000fc80000410000 */
[----:B------:R0:W1:Y:S01]  /*52e0*/  F2F.F64.F32 R2, R0 ;  /* 0x0000000000027310 */ /* 0x0000620000201800 */
[----:B------:R-:W-:Y:S05]  /*52f0*/  BRA `(.L_x_6857) ;  /* 0x0000000800ac7947 */ /* 0x000fea0003800000 */
.L_x_6862:
[----:B------:R0:W5:Y:S01]  /*5300*/  LDG.E.64 R2, desc[UR36][R4.64] ;  /* 0x0000002404027981 */ /* 0x000162000c1e1b00 */
[----:B------:R-:W-:Y:S05]  /*5310*/  BRA `(.L_x_6857) ;  /* 0x0000000800a47947 */ /* 0x000fea0003800000 */
.L_x_6852:
        /* <DEDUP_REMOVED lines=13> */
.L_x_6866:
[----:B------:R0:W5:Y:S01]  /*53f0*/  LDG.E.64 R2, desc[UR36][R4.64] ;  /* 0x0000002404027981 */ /* 0x000162000c1e1b00 */
[----:B------:R-:W-:Y:S05]  /*5400*/  BRA `(.L_x_6857) ;  /* 0x0000000800687947 */ /* 0x000fea0003800000 */
.L_x_6865:
        /* <DEDUP_REMOVED lines=27> */
.L_x_6868:
        /* <DEDUP_REMOVED lines=14> */
.L_x_6867:
[----:B------:R-:W2:Y:S02]  /*56a0*/  LDG.E.U16 R0, desc[UR36][R4.64] ;  /* 0x0000002404007981 */ /* 0x000ea4000c1e1500 */
[----:B--2---:R-:W-:-:S05]  /*56b0*/  SHF.L.U32 R0, R0, 0x10, RZ ;  /* 0x0000001000007819 */ /* 0x004fca00000006ff */
[----:B------:R-:W-:-:S04]  /*56c0*/  FMUL.FTZ R0, R0, 1 ;  /* 0x3f80000000007820 */ /* 0x000fc80000410000 */
[----:B------:R0:W1:Y:S01]  /*56d0*/  F2F.F64.F32 R2, R0 ;  /* 0x0000000000027310 */ /* 0x0000620000201800 */
[----:B------:R-:W-:Y:S05]  /*56e0*/  BRA `(.L_x_6857) ;  /* 0x0000000400b07947 */ /* 0x000fea0003800000 */
.L_x_6864:
        /* <DEDUP_REMOVED lines=9> */
[----:B--2---:R-:W2:Y:S01]  /*5780*/  I2F.F64.U16 R2, R2 ;  /* 0x0000000200027312 */ /* 0x004ea20000101800 */
[----:B------:R-:W-:Y:S05]  /*5790*/  BRA `(.L_x_6857) ;  /* 0x0000000400847947 */ /* 0x000fea0003800000 */
.L_x_6871:
        /* <DEDUP_REMOVED lines=21> */
.L_x_6873:
[----:B------:R-:W-:Y:S05]  /*58f0*/  BSYNC.RECONVERGENT B0 ;  /* 0x0000000000007941 */ /* 0x000fea0003800200 */
.L_x_6872:
[----:B------:R-:W-:Y:S01]  /*5900*/  IMAD.SHL.U32 R0, R0, 0x100000, RZ ;  /* 0x0010000000007824 */ /* 0x000fe200078e00ff */
[----:B------:R-:W-:-:S04]  /*5910*/  LEA R2, R2, 0x3b800000, 0x17 ;  /* 0x3b80000002027811 */ /* 0x000fc800078eb8ff */
[----:B------:R-:W-:-:S05]  /*5920*/  LOP3.LUT R0, R2, R0, R7, 0xfe, !PT ;  /* 0x0000000002007212 */ /* 0x000fca00078efe07 */
[----:B------:R-:W-:-:S04]  /*5930*/  FMUL.FTZ R0, R0, 1 ;  /* 0x3f80000000007820 */ /* 0x000fc80000410000 */
[----:B------:R0:W1:Y:S01]  /*5940*/  F2F.F64.F32 R2, R0 ;  /* 0x0000000000027310 */ /* 0x0000620000201800 */
[----:B------:R-:W-:Y:S05]  /*5950*/  BRA `(.L_x_6857) ;  /* 0x0000000400147947 */ /* 0x000fea0003800000 */
.L_x_6870:
        /* <DEDUP_REMOVED lines=21> */
.L_x_6875:
[----:B------:R-:W-:Y:S05]  /*5ab0*/  BSYNC.RECONVERGENT B0 ;  /* 0x0000000000007941 */ /* 0x000fea0003800200 */
.L_x_6874:
[----:B------:R-:W-:Y:S01]  /*5ac0*/  IMAD.SHL.U32 R0, R0, 0x200000, RZ ;  /* 0x0020000000007824 */ /* 0x000fe200078e00ff */
[----:B------:R-:W-:-:S04]  /*5ad0*/  LEA R2, R2, 0x37800000, 0x17 ;  /* 0x3780000002027811 */ /* 0x000fc800078eb8ff */
[----:B------:R-:W-:-:S05]  /*5ae0*/  LOP3.LUT R0, R2, R0, R7, 0xfe, !PT ;  /* 0x0000000002007212 */ /* 0x000fca00078efe07 */
[----:B------:R-:W-:-:S04]  /*5af0*/  FMUL.FTZ R0, R0, 1 ;  /* 0x3f80000000007820 */ /* 0x000fc80000410000 */
[----:B------:R3:W4:Y:S01]  /*5b00*/  F2F.F64.F32 R2, R0 ;  /* 0x0000000000027310 */ /* 0x0007220000201800 */
[----:B------:R-:W-:Y:S05]  /*5b10*/  BRA `(.L_x_6857) ;  /* 0x0000000000a47947 */ /* 0x000fea0003800000 */
.L_x_6869:
        /* <DEDUP_REMOVED lines=18> */
.L_x_6856:
        /* <DEDUP_REMOVED lines=16> */
.L_x_6878:
[----:B------:R-:W-:Y:S01]  /*5d40*/  CS2R R2, SRZ ;  /* 0x0000000000027805 */ /* 0x000fe2000001ff00 */
[----:B------:R-:W-:Y:S06]  /*5d50*/  BRA `(.L_x_6857) ;  /* 0x0000000000147947 */ /* 0x000fec0003800000 */
.L_x_6877:
[----:B------:R-:W2:Y:S02]  /*5d60*/  LDG.E.64 R2, desc[UR36][R4.64] ;  /* 0x0000002404027981 */ /* 0x000ea4000c1e1b00 */
[----:B--2---:R-:W0:Y:S01]  /*5d70*/  I2F.F64.U64 R2, R2 ;  /* 0x0000000200027312 */ /* 0x004e220000301800 */
[----:B------:R-:W-:Y:S05]  /*5d80*/  BRA `(.L_x_6857) ;  /* 0x0000000000087947 */ /* 0x000fea0003800000 */
.L_x_6876:
[----:B------:R-:W2:Y:S02]  /*5d90*/  LDG.E R2, desc[UR36][R4.64] ;  /* 0x0000002404027981 */ /* 0x000ea4000c1e1900 */
[----:B--2---:R-:W0:Y:S02]  /*5da0*/  I2F.F64.U32 R2, R2 ;  /* 0x0000000200027312 */ /* 0x004e240000201800 */
.L_x_6857:
[----:B------:R-:W-:Y:S05]  /*5db0*/  BSYNC.RECONVERGENT B6 ;  /* 0x0000000000067941 */ /* 0x000fea0003800200 */
.L_x_6851:
[----:B------:R-:W0:Y:S01]  /*5dc0*/  LDCU.64 UR4, c[0x0][0x590] ;  /* 0x0000b200ff0477ac */ /* 0x000e220008000a00 */
[----:B------:R-:W-:Y:S01]  /*5dd0*/  BSSY.RECONVERGENT B0, `(.L_x_6879) ;  /* 0x000000b000007945 */ /* 0x000fe20003800200 */
[----:B------:R-:W3:Y:S01]  /*5de0*/  LDCU.64 UR6, c[0x0][0x590] ;  /* 0x0000b200ff0677ac */ /* 0x000ee20008000a00 */
[----:B012-45:R-:W-:Y:S01]  /*5df0*/  DSETP.GEU.AND P0, PT, R2, UR4, PT ;  /* 0x0000000402007e2a */ /* 0x037fe2000bf0e000 */
[----:B---3--:R-:W-:Y:S02]  /*5e00*/  IMAD.U32 R4, RZ, RZ, UR6 ;  /* 0x00000006ff047e24 */ /* 0x008fe4000f8e00ff */
[----:B------:R-:W-:-:S11]  /*5e10*/  IMAD.U32 R5, RZ, RZ, UR7 ;  /* 0x00000007ff057e24 */ /* 0x000fd6000f8e00ff */
[----:B------:R-:W-:Y:S05]  /*5e20*/  @!P0 BRA `(.L_x_6880) ;  /* 0x0000000000148947 */ /* 0x000fea0003800000 */
[----:B------:R-:W0:Y:S01]  /*5e30*/  LDCU.64 UR4, c[0x0][0x598] ;  /* 0x0000b300ff0477ac */ /* 0x000e220008000a00 */
[----:B------:R-:W-:Y:S01]  /*5e40*/  MOV R4, R2 ;  /* 0x0000000200047202 */ /* 0x000fe20000000f00 */
[----:B------:R-:W-:Y:S01]  /*5e50*/  IMAD.MOV.U32 R5, RZ, RZ, R3 ;  /* 0x000000ffff057224 */ /* 0x000fe200078e0003 */
[----:B0-----:R-:W-:-:S14]  /*5e60*/  DSETP.GT.AND P0, PT, R2, UR4, PT ;  /* 0x0000000402007e2a */ /* 0x001fdc000bf04000 */
[----:B------:R-:W0:Y:S02]  /*5e70*/  @P0 LDC.64 R4, c[0x0][0x598] ;  /* 0x00016600ff040b82 */ /* 0x000e240000000a00 */
.L_x_6880:
[----:B------:R-:W-:Y:S05]  /*5e80*/  BSYNC.RECONVERGENT B0 ;  /* 0x0000000000007941 */ /* 0x000fea0003800200 */
.L_x_6879:
[----:B0-----:R-:W-:Y:S01]  /*5e90*/  DADD R6, -R4, 1 ;  /* 0x3ff0000004067429 */ /* 0x001fe20000000100 */
[----:B------:R-:W-:Y:S01]  /*5ea0*/  IMAD.MOV.U32 R2, RZ, RZ, 0x1 ;  /* 0x00000001ff027424 */ /* 0x000fe200078e00ff */
[----:B------:R-:W-:Y:S01]  /*5eb0*/  FSETP.GEU.AND P1, PT, |R5|, 6.5827683646048100446e-37, PT ;  /* 0x036000000500780b */ /* 0x000fe20003f2e200 */
[----:B------:R-:W-:Y:S03]  /*5ec0*/  BSSY.RECONVERGENT B0, `(.L_x_6881) ;  /* 0x0000010000007945 */ /* 0x000fe60003800200 */
        /* <DEDUP_REMOVED lines=12> */
[----:B------:R-:W-:-:S07]  /*5f90*/  MOV R0, 0x5fb0 ;  /* 0x00005fb000007802 */ /* 0x000fce0000000f00 */
[----:B------:R-:W-:Y:S05]  /*5fa0*/  CALL.REL.NOINC `($__internal_0_$__cuda_sm20_div_rn_f64_full) ;  /* 0x0000008800ac7944 */ /* 0x000fea0003c00000 */
[----:B------:R-:W-:-:S07]  /*5fb0*/  MOV R2, R12 ;  /* 0x0000000c00027202 */ /* 0x000fce0000000f00 */
.L_x_6882:
[----:B------:R-:W-:Y:S05]  /*5fc0*/  BSYNC.RECONVERGENT B0 ;  /* 0x0000000000007941 */ /* 0x000fea0003800200 */
.L_x_6881:
        /* <DEDUP_REMOVED lines=8> */
[----:B------:R-:W-:Y:S01]  /*6050*/  ISETP.GE.U32.AND P1, PT, R0, 0x7fefffff, PT ;  /* 0x7fefffff0000780c */ /* 0x000fe20003f26070 */
[----:B------:R-:W-:Y:S01]  /*6060*/  IMAD.MOV.U32 R0, RZ, RZ, -0x3ff ;  /* 0xfffffc01ff007424 */ /* 0x000fe200078e00ff */
[----:B------:R-:W-:-:S11]  /*6070*/  @!P0 MOV R0, 0xfffffbcb ;  /* 0xfffffbcb00008802 */ /* 0x000fd60000000f00 */
[----:B------:R-:W-:Y:S01]  /*6080*/  @P1 IMAD.MOV.U32 R6, RZ, RZ, 0x0 ;  /* 0x00000000ff061424 */ /* 0x000fe200078e00ff */
[----:B------:R-:W-:Y:S02]  /*6090*/  @P1 MOV R7, 0x7ff00000 ;  /* 0x7ff0000000071802 */ /* 0x000fe40000000f00 */
[----:B------:R-:W-:-:S04]  /*60a0*/  @P1 LOP3.LUT P2, RZ, R5, 0x7fffffff, RZ, 0xc0, !PT ;  /* 0x7fffffff05ff1812 */ /* 0x000fc8000784c0ff */
[----:B------:R-:W-:-:S10]  /*60b0*/  @P1 DFMA R6, R4, R6, +INF ;  /* 0x7ff000000406142b */ /* 0x000fd40000000006 */
[----:B------:R-:W-:Y:S02]  /*60c0*/  @P1 FSEL R6, R6, RZ, P2 ;  /* 0x000000ff06061208 */ /* 0x000fe40001000000 */
[----:B------:R-:W-:-:S03]  /*60d0*/  @P1 FSEL R5, R7, -QNAN , P2 ;  /* 0xfff0000007051808 */ /* 0x000fc60001000000 */
[----:B------:R-:W-:Y:S01]  /*60e0*/  @P1 IMAD.MOV.U32 R4, RZ, RZ, R6 ;  /* 0x000000ffff041224 */ /* 0x000fe200078e0006 */
[----:B------:R-:W-:Y:S06]  /*60f0*/  @P1 BRA `(.L_x_6884) ;  /* 0x0000000400001947 */ /* 0x000fec0003800000 */
[----:B------:R-:W-:Y:S01]  /*6100*/  LOP3.LUT R4, R3, 0xfffff, RZ, 0xc0, !PT ;  /* 0x000fffff03047812 */ /* 0x000fe200078ec0ff */
[----:B------:R-:W-:Y:S01]  /*6110*/  IMAD.MOV.U32 R6, RZ, RZ, RZ ;  /* 0x000000ffff067224 */ /* 0x000fe200078e00ff */
[----:B------:R-:W-:Y:S01]  /*6120*/  MOV R14, 0x8b7a8b04 ;  /* 0x8b7a8b04000e7802 */ /* 0x000fe20000000f00 */
[----:B------:R-:W-:Y:S01]  /*6130*/  IMAD.MOV.U32 R15, RZ, RZ, 0x3ed0ee25 ;  /* 0x3ed0ee25ff0f7424 */ /* 0x000fe200078e00ff */
[----:B------:R-:W-:Y:S01]  /*6140*/  LOP3.LUT R5, R4, 0x3ff00000, RZ, 0xfc, !PT ;  /* 0x3ff0000004057812 */ /* 0x000fe200078efcff */
[----:B------:R-:W-:Y:S01]  /*6150*/  IMAD.MOV.U32 R4, RZ, RZ, R2 ;  /* 0x000000ffff047224 */ /* 0x000fe200078e0002 */
        /* <DEDUP_REMOVED lines=57> */
[----:B------:R-:W-:-:S11]  /*64f0*/  DADD R4, R4, R12 ;  /* 0x0000000004047229 */ /* 0x000fd6000000000c */
.L_x_6884:
[----:B------:R-:W-:Y:S05]  /*6500*/  BSYNC.RECONVERGENT B0 ;  /* 0x0000000000007941 */ /* 0x000fea0003800200 */
.L_x_6883:
        /* <DEDUP_REMOVED lines=17> */
.L_x_6888:
[----:B------:R-:W0:Y:S02]  /*6620*/  F2I.S64.F64.TRUNC R4, R4 ;  /* 0x0000000400047311 */ /* 0x000e24000030d900 */
[----:B0-----:R-:W-:-:S05]  /*6630*/  IMAD.MOV.U32 R7, RZ, RZ, R4 ;  /* 0x000000ffff077224 */ /* 0x001fca00078e0004 */
[----:B------:R0:W-:Y:S01]  /*6640*/  STG.E.U8 desc[UR36][R2.64], R7 ;  /* 0x0000000702007986 */ /* 0x0001e2000c101124 */
[----:B------:R-:W-:Y:S05]  /*6650*/  BRA `(.L_x_6890) ;  /* 0x0000000c00e07947 */ /* 0x000fea0003800000 */
.L_x_6887:
        /* <DEDUP_REMOVED lines=9> */
.L_x_6892:
[----:B------:R-:W0:Y:S02]  /*66f0*/  F2I.F64.TRUNC R5, R4 ;  /* 0x0000000400057311 */ /* 0x000e24000030d100 */
[----:B0-----:R0:W-:Y:S01]  /*6700*/  STG.E desc[UR36][R2.64], R5 ;  /* 0x0000000502007986 */ /* 0x0011e2000c101924 */
[----:B------:R-:W-:Y:S05]  /*6710*/  BRA `(.L_x_6890) ;  /* 0x0000000c00b07947 */ /* 0x000fea0003800000 */
.L_x_6891:
[----:B------:R-:W0:Y:S02]  /*6720*/  F2I.F64.TRUNC R5, R4 ;  /* 0x0000000400057311 */ /* 0x000e24000030d100 */
[----:B0-----:R0:W-:Y:S01]  /*6730*/  STG.E.U16 desc[UR36][R2.64], R5 ;  /* 0x0000000502007986 */ /* 0x0011e2000c101524 */
[----:B------:R-:W-:Y:S05]  /*6740*/  BRA `(.L_x_6890) ;  /* 0x0000000c00a47947 */ /* 0x000fea0003800000 */
.L_x_6886:
        /* <DEDUP_REMOVED lines=13> */
.L_x_6894:
        /* <DEDUP_REMOVED lines=8> */
.L_x_6893:
        /* <DEDUP_REMOVED lines=10> */
[----:B------:R-:W-:-:S13]  /*6940*/  MOV R7, RZ ;  /* 0x000000ff00077202 */ /* 0x000fda0000000f00 */
[----:B0-----:R-:W-:-:S05]  /*6950*/  @!P0 FMUL R6, R6, 1.175494350822287508e-38 ;  /* 0x0080000006068820 */ /* 0x001fca0000400000 */
[----:B------:R0:W-:Y:S01]  /*6960*/  STG.E.64 desc[UR36][R2.64], R6 ;  /* 0x0000000602007986 */ /* 0x0001e2000c101b24 */
[----:B------:R-:W-:Y:S05]  /*6970*/  BRA `(.L_x_6890) ;  /* 0x0000000c00187947 */ /* 0x000fea0003800000 */
.L_x_6896:
        /* <DEDUP_REMOVED lines=9> */
.L_x_6895:
[----:B------:R0:W-:Y:S01]  /*6a10*/  STG.E.64 desc[UR36][R2.64], R4 ;  /* 0x0000000402007986 */ /* 0x0001e2000c101b24 */
[----:B------:R-:W-:Y:S05]  /*6a20*/  BRA `(.L_x_6890) ;  /* 0x0000000800ec7947 */ /* 0x000fea0003800000 */
.L_x_6885:
        /* <DEDUP_REMOVED lines=13> */
.L_x_6900:
        /* <DEDUP_REMOVED lines=22> */
.L_x_6903:
[----:B------:R-:W-:-:S04]  /*6c60*/  SHF.R.U32.HI R5, RZ, 0x18, R7 ;  /* 0x00000018ff057819 */ /* 0x000fc80000011607 */
[----:B------:R-:W-:-:S07]  /*6c70*/  LOP3.LUT R0, R0, 0x80, R5, 0xf8, !PT ;  /* 0x0000008000007812 */ /* 0x000fce00078ef805 */
.L_x_6902:
[----:B------:R-:W-:Y:S05]  /*6c80*/  BSYNC.RECONVERGENT B0 ;  /* 0x0000000000007941 */ /* 0x000fea0003800200 */
.L_x_6901:
[----:B------:R0:W-:Y:S01]  /*6c90*/  STG.E.U8 desc[UR36][R2.64], R0 ;  /* 0x0000000002007986 */ /* 0x0001e2000c101124 */
[----:B------:R-:W-:Y:S05]  /*6ca0*/  BRA `(.L_x_6890) ;  /* 0x00000008004c7947 */ /* 0x000fea0003800000 */
.L_x_6899:
        /* <DEDUP_REMOVED lines=22> */
.L_x_6906:
[----:B------:R-:W-:-:S04]  /*6e10*/  SHF.R.U32.HI R5, RZ, 0x18, R7 ;  /* 0x00000018ff057819 */ /* 0x000fc80000011607 */
[----:B------:R-:W-:-:S07]  /*6e20*/  LOP3.LUT R0, R0, 0x80, R5, 0xf8, !PT ;  /* 0x0000008000007812 */ /* 0x000fce00078ef805 */
.L_x_6905:
[----:B------:R-:W-:Y:S05]  /*6e30*/  BSYNC.RECONVERGENT B0 ;  /* 0x0000000000007941 */ /* 0x000fea0003800200 */
.L_x_6904:
[----:B------:R0:W-:Y:S01]  /*6e40*/  STG.E.U8 desc[UR36][R2.64], R0 ;  /* 0x0000000002007986 */ /* 0x0001e2000c101124 */
[----:B------:R-:W-:Y:S05]  /*6e50*/  BRA `(.L_x_6890) ;  /* 0x0000000400e07947 */ /* 0x000fea0003800000 */
.L_x_6898:
        /* <DEDUP_REMOVED lines=26> */
.L_x_6908:
[----:B------:R-:W0:Y:S02]  /*7000*/  F2I.U64.F64.TRUNC R4, R4 ;  /* 0x0000000400047311 */ /* 0x000e24000030d800 */
[----:B0-----:R0:W-:Y:S01]  /*7010*/  STG.E.64 desc[UR36][R2.64], R4 ;  /* 0x0000000402007986 */ /* 0x0011e2000c101b24 */
[----:B------:R-:W-:Y:S05]  /*7020*/  BRA `(.L_x_6890) ;  /* 0x00000004006c7947 */ /* 0x000fea0003800000 */
.L_x_6907:
[----:B------:R-:W0:Y:S02]  /*7030*/  F2I.U32.F64.TRUNC R5, R4 ;  /* 0x0000000400057311 */ /* 0x000e24000030d000 */
[----:B0-----:R0:W-:Y:S01]  /*7040*/  STG.E desc[UR36][R2.64], R5 ;  /* 0x0000000502007986 */ /* 0x0011e2000c101924 */
[----:B------:R-:W-:Y:S05]  /*7050*/  BRA `(.L_x_6890) ;  /* 0x0000000400607947 */ /* 0x000fea0003800000 */
.L_x_6897:
        /* <DEDUP_REMOVED lines=10> */
.L_x_6910:
[----:B------:R-:W-:-:S05]  /*7100*/  CS2R R6, SRZ ;  /* 0x0000000000067805 */ /* 0x000fca000001ff00 */
[----:B------:R3:W-:Y:S01]  /*7110*/  STG.E.128 desc[UR36][R2.64], R4 ;  /* 0x0000000402007986 */ /* 0x0007e2000c101d24 */
[----:B------:R-:W-:Y:S05]  /*7120*/  BRA `(.L_x_6890) ;  /* 0x00000004002c7947 */ /* 0x000fea0003800000 */
.L_x_6909:
[----:B------:R-:W-:-:S09]  /*7130*/  UISETP.NE.AND UP0, UPT, UR4, 0xf, UPT ;  /* 0x0000000f0400788c */ /* 0x000fd2000bf05270 */
[----:B------:R-:W-:Y:S05]  /*7140*/  BRA.U !UP0, `(.L_x_6911) ;  /* 0x0000000508087547 */ /* 0x000fea000b800000 */
[----:B------:R-:W-:-:S09]  /*7150*/  UISETP.NE.AND UP0, UPT, UR4, 0x17, UPT ;  /* 0x000000170400788c */ /* 0x000fd2000bf05270 */
[----:B------:R-:W-:Y:S05]  /*7160*/  BRA.U !UP0, `(.L_x_6912) ;  /* 0x0000000108a07547 */ /* 0x000fea000b800000 */
[----:B------:R-:W-:-:S09]  /*7170*/  UISETP.NE.AND UP0, UPT, UR4, 0x18, UPT ;  /* 0x000000180400788c */ /* 0x000fd2000bf05270 */
[----:B------:R-:W-:Y:S05]  /*7180*/  BRA.U !UP0, `(.L_x_6913) ;  /* 0x0000000108447547 */ /* 0x000fea000b800000 */
.L_x_6889:
        /* <DEDUP_REMOVED lines=16> */
.L_x_6914:
[----:B------:R-:W-:Y:S05]  /*7290*/  BRA `(.L_x_6890) ;  /* 0x0000000000d07947 */ /* 0x000fea0003800000 */
.L_x_6913:
        /* <DEDUP_REMOVED lines=17> */
.L_x_6916:
[----:B------:R-:W-:Y:S05]  /*73b0*/  BSYNC.RECONVERGENT B0 ;  /* 0x0000000000007941 */ /* 0x000fea0003800200 */
.L_x_6915:
[----:B------:R-:W-:-:S05]  /*73c0*/  LOP3.LUT R7, R0, 0x80, R7, 0xf8, !PT ;  /* 0x0000008000077812 */ /* 0x000fca00078ef807 */
[----:B------:R2:W-:Y:S01]  /*73d0*/  STG.E.U8 desc[UR36][R2.64], R7 ;  /* 0x0000000702007986 */ /* 0x0005e2000c101124 */
[----:B------:R-:W-:Y:S05]  /*73e0*/  BRA `(.L_x_6890) ;  /* 0x00000000007c7947 */ /* 0x000fea0003800000 */
.L_x_6912:
        /* <DEDUP_REMOVED lines=16> */
.L_x_6918:
[----:B------:R-:W-:Y:S01]  /*74f0*/  IMAD.MOV.U32 R0, RZ, RZ, 0x7f ;  /* 0x0000007fff007424 */ /* 0x000fe200078e00ff */
[----:B------:R-:W-:-:S04]  /*7500*/  ISETP.GT.U32.AND P0, PT, R6, 0x7f800000, PT ;  /* 0x7f8000000600780c */ /* 0x000fc80003f04070 */
[----:B------:R-:W-:-:S09]  /*7510*/  SEL R0, R0, 0x7c, P0 ;  /* 0x0000007c00007807 */ /* 0x000fd20000000000 */
.L_x_6919:
[----:B------:R-:W-:Y:S05]  /*7520*/  BSYNC.RECONVERGENT B0 ;  /* 0x0000000000007941 */ /* 0x000fea0003800200 */
.L_x_6917:
[----:B------:R-:W-:-:S04]  /*7530*/  SHF.R.U32.HI R5, RZ, 0x18, R7 ;  /* 0x00000018ff057819 */ /* 0x000fc80000011607 */
[----:B------:R-:W-:-:S05]  /*7540*/  LOP3.LUT R5, R0, 0x80, R5, 0xf8, !PT ;  /* 0x0000008000057812 */ /* 0x000fca00078ef805 */
[----:B------:R1:W-:Y:S01]  /*7550*/  STG.E.U8 desc[UR36][R2.64], R5 ;  /* 0x0000000502007986 */ /* 0x0003e2000c101124 */
[----:B------:R-:W-:Y:S05]  /*7560*/  BRA `(.L_x_6890) ;  /* 0x00000000001c7947 */ /* 0x000fea0003800000 */
.L_x_6911:
[----:B------:R-:W-:Y:S01]  /*7570*/  UMOV UR4, 0xf0000000 ;  /* 0xf000000000047882 */ /* 0x000fe20000000000 */
[----:B------:R-:W-:Y:S01]  /*7580*/  UMOV UR5, 0x380fffff ;  /* 0x380fffff00057882 */ /* 0x000fe20000000000 */
[----:B------:R-:W0:Y:S01]  /*7590*/  F2F.F32.F64 R0, R4 ;  /* 0x0000000400007310 */ /* 0x000e220000301000 */
[----:B------:R-:W-:-:S14]  /*75a0*/  DSETP.GEU.AND P0, PT, |R4|, UR4, PT ;  /* 0x0000000404007e2a */ /* 0x000fdc000bf0e200 */
[----:B0-----:R-:W-:-:S05]  /*75b0*/  @!P0 FMUL R0, R0, 1.175494350822287508e-38 ;  /* 0x0080000000008820 */ /* 0x001fca0000400000 */
[----:B------:R-:W-:-:S05]  /*75c0*/  F2FP.BF16.F32.PACK_AB R0, RZ, R0 ;  /* 0x00000000ff00723e */ /* 0x000fca00000010ff */
[----:B------:R0:W-:Y:S02]  /*75d0*/  STG.E.U16 desc[UR36][R2.64], R0 ;  /* 0x0000000002007986 */ /* 0x0001e4000c101524 */
.L_x_6890:
[----:B------:R-:W-:-:S07]  /*75e0*/  VIADD R17, R17, 0x80 ;  /* 0x0000008011117836 */ /* 0x000fce0000000000 */
.L_x_6849:
[----:B------:R-:W-:Y:S05]  /*75f0*/  BSYNC.RECONVERGENT B7 ;  /* 0x0000000000077941 */ /* 0x000fea0003800200 */
.L_x_6848:
[----:B------:R-:W5:Y:S01]  /*7600*/  LDCU UR4, c[0x0][0x380] ;  /* 0x00007000ff0477ac */ /* 0x000f620008000800 */
[----:B------:R-:W-:Y:S01]  /*7610*/  BSSY.RECONVERGENT B7, `(.L_x_6920) ;  /* 0x00003a3000077945 */ /* 0x000fe20003800200 */
[----:B-----5:R-:W-:-:S13]  /*7620*/  ISETP.GE.AND P0, PT, R17, UR4, PT ;  /* 0x0000000411007c0c */ /* 0x020fda000bf06270 */
[----:B------:R-:W-:Y:S05]  /*7630*/  @P0 BRA `(.L_x_6921) ;  /* 0x0000003800800947 */ /* 0x000fea0003800000 */
        /* <DEDUP_REMOVED lines=303> */
.L_x_6922:
[----:B------:R-:W3:Y:S01]  /*8930*/  LDCU.64 UR6, c[0x0][0x588] ;  /* 0x0000b100ff0677ac */ /* 0x000ee20008000a00 */
[----:B------:R-:W-:Y:S01]  /*8940*/  BSSY.RECONVERGENT B6, `(.L_x_6923) ;  /* 0x00000ec000067945 */ /* 0x000fe20003800200 */
[----:B------:R-:W-:-:S04]  /*8950*/  UPRMT UR4, UR42, 0x9910, URZ ;  /* 0x000099102a047896 */ /* 0x000fc800080000ff */
[----:B------:R-:W-:Y:S01]  /*8960*/  UISETP.GT.AND UP0, UPT, UR4, 0x9, UPT ;  /* 0x000000090400788c */ /* 0x000fe2000bf04270 */
[----:B---3--:R-:W-:-:S05]  /*8970*/  IADD3 R4, P0, PT, R0, UR6, RZ ;  /* 0x0000000600047c10 */ /* 0x008fca000ff1e0ff */
[----:B--2-4-:R-:W-:-:S03]  /*8980*/  IMAD.X R5, RZ, RZ, UR7, P0 ;  /* 0x00000007ff057e24 */ /* 0x014fc600080e06ff */
        /* <DEDUP_REMOVED lines=12> */
.L_x_6927:
[----:B------:R-:W2:Y:S02]  /*8a50*/  LDG.E.U8 R2, desc[UR36][R4.64] ;  /* 0x0000002404027981 */ /* 0x000ea4000c1e1100 */
[----:B--2---:R-:W0:Y:S01]  /*8a60*/  I2F.F64.U16 R2, R2 ;  /* 0x0000000200027312 */ /* 0x004e220000101800 */
[----:B------:R-:W-:Y:S05]  /*8a70*/  BRA `(.L_x_6929) ;  /* 0x0000000c00607947 */ /* 0x000fea0003800000 */
.L_x_6926:
        /* <DEDUP_REMOVED lines=9> */
.L_x_6931:
[----:B------:R-:W2:Y:S02]  /*8b10*/  LDG.E R2, desc[UR36][R4.64] ;  /* 0x0000002404027981 */ /* 0x000ea4000c1e1900 */
[----:B--2---:R-:W0:Y:S01]  /*8b20*/  I2F.F64 R2, R2 ;  /* 0x0000000200027312 */ /* 0x004e220000201c00 */
[----:B------:R-:W-:Y:S05]  /*8b30*/  BRA `(.L_x_6929) ;  /* 0x0000000c00307947 */ /* 0x000fea0003800000 */
.L_x_6930:
[----:B------:R-:W2:Y:S02]  /*8b40*/  LDG.E.U16 R2, desc[UR36][R4.64] ;  /* 0x0000002404027981 */ /* 0x000ea4000c1e1500 */
[----:B--2---:R-:W0:Y:S01]  /*8b50*/  I2F.F64.S16 R2, R2 ;  /* 0x0000000200027312 */ /* 0x004e220000101c00 */
[----:B------:R-:W-:Y:S05]  /*8b60*/  BRA `(.L_x_6929) ;  /* 0x0000000c00247947 */ /* 0x000fea0003800000 */
.L_x_6925:
        /* <DEDUP_REMOVED lines=10> */
.L_x_6933:
[----:B------:R-:W2:Y:S02]  /*8c10*/  LDG.E.U16 R0, desc[UR36][R4.64] ;  /* 0x0000002404007981 */ /* 0x000ea4000c1e1500 */
[----:B--2---:R-:W-:-:S05]  /*8c20*/  HADD2.F32 R0, -RZ, R0.H0_H0 ;  /* 0x20000000ff007230 */ /* 0x004fca0000004100 */
[----:B------:R-:W-:-:S04]  /*8c30*/  FMUL.FTZ R0, R0, 1 ;  /* 0x3f80000000007820 */ /* 0x000fc80000410000 */
[----:B------:R0:W1:Y:S01]  /*8c40*/  F2F.F64.F32 R2, R0 ;  /* 0x0000000000027310 */ /* 0x0000620000201800 */
[----:B------:R-:W-:Y:S05]  /*8c50*/  BRA `(.L_x_6929) ;  /* 0x0000000800e87947 */ /* 0x000fea0003800000 */
.L_x_6932:
        /* <DEDUP_REMOVED lines=10> */
.L_x_6935:
[----:B------:R-:W2:Y:S02]  /*8d00*/  LDG.E.U16 R4, desc[UR36][R4.64] ;  /* 0x0000002404047981 */ /* 0x000ea4000c1e1500 */
[----:B--2---:R-:W-:-:S05]  /*8d10*/  HADD2.F32 R0, -RZ, R4.H0_H0 ;  /* 0x20000004ff007230 */ /* 0x004fca0000004100 */
[----:B------:R-:W-:-:S04]  /*8d20*/  FMUL.FTZ R0, R0, 1 ;  /* 0x3f80000000007820 */ /* 0x000fc80000410000 */
[----:B------:R0:W1:Y:S01]  /*8d30*/  F2F.F64.F32 R2, R0 ;  /* 0x0000000000027310 */ /* 0x0000620000201800 */
[----:B------:R-:W-:Y:S05]  /*8d40*/  BRA `(.L_x_6929) ;  /* 0x0000000800ac7947 */ /* 0x000fea0003800000 */
.L_x_6934:
[----:B------:R0:W5:Y:S01]  /*8d50*/  LDG.E.64 R2, desc[UR36][R4.64] ;  /* 0x0000002404027981 */ /* 0x000162000c1e1b00 */
[----:B------:R-:W-:Y:S05]  /*8d60*/  BRA `(.L_x_6929) ;  /* 0x0000000800a47947 */ /* 0x000fea0003800000 */
.L_x_6924:
        /* <DEDUP_REMOVED lines=13> */
.L_x_6938:
[----:B------:R0:W5:Y:S01]  /*8e40*/  LDG.E.64 R2, desc[UR36][R4.64] ;  /* 0x0000002404027981 */ /* 0x000162000c1e1b00 */
[----:B------:R-:W-:Y:S05]  /*8e50*/  BRA `(.L_x_6929) ;  /* 0x0000000800687947 */ /* 0x000fea0003800000 */
.L_x_6937:
        /* <DEDUP_REMOVED lines=27> */
.L_x_6940:
        /* <DEDUP_REMOVED lines=12> */
[----:B------:R3:W4:Y:S01]  /*90d0*/  F2F.F64.F32 R2, R0 ;  /* 0x0000000000027310 */ /* 0x0007220000201800 */
[----:B------:R-:W-:Y:S05]  /*90e0*/  BRA `(.L_x_6929) ;  /* 0x0000000400c47947 */ /* 0x000fea0003800000 */
.L_x_6939:
[----:B------:R-:W2:Y:S02]  /*90f0*/  LDG.E.U16 R0, desc[UR36][R4.64] ;  /* 0x0000002404007981 */ /* 0x000ea4000c1e1500 */
[----:B--2---:R-:W-:-:S05]  /*9100*/  SHF.L.U32 R0, R0, 0x10, RZ ;  /* 0x0000001000007819 */ /* 0x004fca00000006ff */
[----:B------:R-:W-:-:S04]  /*9110*/  FMUL.FTZ R0, R0, 1 ;  /* 0x3f80000000007820 */ /* 0x000fc80000410000 */
[----:B------:R1:W2:Y:S01]  /*9120*/  F2F.F64.F32 R2, R0 ;  /* 0x0000000000027310 */ /* 0x0002a20000201800 */
[----:B------:R-:W-:Y:S05]  /*9130*/  BRA `(.L_x_6929) ;  /* 0x0000000400b07947 */ /* 0x000fea0003800000 */
.L_x_6936:
        /* <DEDUP_REMOVED lines=11> */
.L_x_6943:
        /* <DEDUP_REMOVED lines=21> */
.L_x_6945:
[----:B------:R-:W-:Y:S05]  /*9340*/  BSYNC.RECONVERGENT B0 ;  /* 0x0000000000007941 */ /* 0x000fea0003800200 */
.L_x_6944:
[----:B------:R-:W-:Y:S01]  /*9350*/  IMAD.SHL.U32 R0, R0, 0x100000, RZ ;  /* 0x0010000000007824 */ /* 0x000fe200078e00ff */
[----:B------:R-:W-:-:S04]  /*9360*/  LEA R2, R2, 0x3b800000, 0x17 ;  /* 0x3b80000002027811 */ /* 0x000fc800078eb8ff */
[----:B------:R-:W-:-:S05]  /*9370*/  LOP3.LUT R0, R2, R0, R7, 0xfe, !PT ;  /* 0x0000000002007212 */ /* 0x000fca00078efe07 */
[----:B------:R-:W-:-:S04]  /*9380*/  FMUL.FTZ R0, R0, 1 ;  /* 0x3f80000000007820 */ /* 0x000fc80000410000 */
[----:B------:R0:W1:Y:S01]  /*9390*/  F2F.F64.F32 R2, R0 ;  /* 0x0000000000027310 */ /* 0x0000620000201800 */
[----:B------:R-:W-:Y:S05]  /*93a0*/  BRA `(.L_x_6929) ;  /* 0x0000000400147947 */ /* 0x000fea0003800000 */
.L_x_6942:
        /* <DEDUP_REMOVED lines=21> */
.L_x_6947:
[----:B------:R-:W-:Y:S05]  /*9500*/  BSYNC.RECONVERGENT B0 ;  /* 0x0000000000007941 */ /* 0x000fea0003800200 */
.L_x_6946:
[----:B------:R-:W-:Y:S01]  /*9510*/  IMAD.SHL.U32 R0, R0, 0x200000, RZ ;  /* 0x0020000000007824 */ /* 0x000fe200078e00ff */
[----:B------:R-:W-:-:S04]  /*9520*/  LEA R2, R2, 0x37800000, 0x17 ;  /* 0x3780000002027811 */ /* 0x000fc800078eb8ff */
[----:B------:R-:W-:-:S05]  /*9530*/  LOP3.LUT R0, R2, R0, R7, 0xfe, !PT ;  /* 0x0000000002007212 */ /* 0x000fca00078efe07 */
[----:B------:R-:W-:-:S04]  /*9540*/  FMUL.FTZ R0, R0, 1 ;  /* 0x3f80000000007820 */ /* 0x000fc80000410000 */
[----:B------:R0:W1:Y:S01]  /*9550*/  F2F.F64.F32 R2, R0 ;  /* 0x0000000000027310 */ /* 0x0000620000201800 */
[----:B------:R-:W-:Y:S05]  /*9560*/  BRA `(.L_x_6929) ;  /* 0x0000000000a47947 */ /* 0x000fea0003800000 */
.L_x_6941:
        /* <DEDUP_REMOVED lines=18> */
.L_x_6928:
        /* <DEDUP_REMOVED lines=16> */
.L_x_6950:
[----:B------:R-:W-:Y:S01]  /*9790*/  CS2R R2, SRZ ;  /* 0x0000000000027805 */ /* 0x000fe2000001ff00 */
[----:B------:R-:W-:Y:S06]  /*97a0*/  BRA `(.L_x_6929) ;  /* 0x0000000000147947 */ /* 0x000fec0003800000 */
.L_x_6949:
[----:B------:R-:W2:Y:S02]  /*97b0*/  LDG.E.64 R2, desc[UR36][R4.64] ;  /* 0x0000002404027981 */ /* 0x000ea4000c1e1b00 */
[----:B--2---:R-:W0:Y:S01]  /*97c0*/  I2F.F64.U64 R2, R2 ;  /* 0x0000000200027312 */ /* 0x004e220000301800 */
[----:B------:R-:W-:Y:S05]  /*97d0*/  BRA `(.L_x_6929) ;  /* 0x0000000000087947 */ /* 0x000fea0003800000 */
.L_x_6948:
[----:B------:R-:W2:Y:S02]  /*97e0*/  LDG.E R2, desc[UR36][R4.64] ;  /* 0x0000002404027981 */ /* 0x000ea4000c1e1900 */
[----:B--2---:R-:W0:Y:S02]  /*97f0*/  I2F.F64.U32 R2, R2 ;  /* 0x0000000200027312 */ /* 0x004e240000201800 */
.L_x_6929:
[----:B------:R-:W-:Y:S05]  /*9800*/  BSYNC.RECONVERGENT B6 ;  /* 0x0000000000067941 */ /* 0x000fea0003800200 */
.L_x_6923:
        /* <DEDUP_REMOVED lines=12> */
.L_x_6952:
[----:B------:R-:W-:Y:S05]  /*98d0*/  BSYNC.RECONVERGENT B0 ;  /* 0x0000000000007941 */ /* 0x000fea0003800200 */
.L_x_6951:
        /* <DEDUP_REMOVED lines=19> */
.L_x_6954:
[----:B------:R-:W-:Y:S05]  /*9a10*/  BSYNC.RECONVERGENT B0 ;  /* 0x0000000000007941 */ /* 0x000fea0003800200 */
.L_x_6953:
        /* <DEDUP_REMOVED lines=24> */
[----:B------:R-:W-:Y:S01]  /*9ba0*/  UMOV UR4, 0x3ae80f1e ;  /* 0x3ae80f1e00047882 */ /* 0x000fe20000000000 */
[----:B------:R-:W-:Y:S01]  /*9bb0*/  MOV R4, R2 ;  /* 0x0000000200047202 */ /* 0x000fe20000000f00 */
[----:B------:R-:W-:Y:S01]  /*9bc0*/  UMOV UR5, 0x3eb1380b ;  /* 0x3eb1380b00057882 */ /* 0x000fe20000000000 */
[----:B------:R-:W-:Y:S01]  /*9bd0*/  ISETP.GE.U32.AND P0, PT, R5, 0x3ff6a09f, PT ;  /* 0x3ff6a09f0500780c */ /* 0x000fe20003f06070 */
[----:B------:R-:W-:Y:S01]  /*9be0*/  IMAD.MOV.U32 R21, RZ, RZ, 0x43300000 ;  /* 0x43300000ff157424 */ /* 0x000fe200078e00ff */
[----:B------:R-:W-:Y:S01]  /*9bf0*/  LEA.HI R0, R3, R0, RZ, 0xc ;  /* 0x0000000003007211 */ /* 0x000fe200078f60ff */
[----:B------:R-:W-:Y:S01]  /*9c00*/  UMOV UR6, 0x80000000 ;  /* 0x8000000000067882 */ /* 0x000fe20000000000 */
[----:B------:R-:W-:-:S09]  /*9c10*/  UMOV UR7, 0x43300000 ;  /* 0x4330000000077882 */ /* 0x000fd20000000000 */
[----:B------:R-:W-:Y:S01]  /*9c20*/  @P0 VIADD R7, R5, 0xfff00000 ;  /* 0xfff0000005070836 */ /* 0x000fe20000000000 */
[----:B------:R-:W-:-:S04]  /*9c30*/  @P0 IADD3 R0, PT, PT, R0, 0x1, RZ ;  /* 0x0000000100000810 */ /* 0x000fc80007ffe0ff */
[----:B------:R-:W-:Y:S02]  /*9c40*/  @P0 MOV R5, R7 ;  /* 0x0000000700050202 */ /* 0x000fe40000000f00 */
[----:B------:R-:W-:-:S04]  /*9c50*/  LOP3.LUT R20, R0, 0x80000000, RZ, 0x3c, !PT ;  /* 0x8000000000147812 */ /* 0x000fc800078e3cff */
        /* <DEDUP_REMOVED lines=47> */
.L_x_6956:
[----:B------:R-:W-:Y:S05]  /*9f50*/  BSYNC.RECONVERGENT B0 ;  /* 0x0000000000007941 */ /* 0x000fea0003800200 */
.L_x_6955:
        /* <DEDUP_REMOVED lines=17> */
.L_x_6960:
[----:B------:R-:W0:Y:S02]  /*a070*/  F2I.S64.F64.TRUNC R4, R4 ;  /* 0x0000000400047311 */ /* 0x000e24000030d900 */
[----:B0-----:R-:W-:-:S05]  /*a080*/  IMAD.MOV.U32 R7, RZ, RZ, R4 ;  /* 0x000000ffff077224 */ /* 0x001fca00078e0004 */
[----:B------:R3:W-:Y:S01]  /*a090*/  STG.E.U8 desc[UR36][R2.64], R7 ;  /* 0x0000000702007986 */ /* 0x0007e2000c101124 */
[----:B------:R-:W-:Y:S05]  /*a0a0*/  BRA `(.L_x_6962) ;  /* 0x0000000c00e07947 */ /* 0x000fea0003800000 */
.L_x_6959:
        /* <DEDUP_REMOVED lines=9> */
.L_x_6964:
[----:B------:R-:W0:Y:S02]  /*a140*/  F2I.F64.TRUNC R5, R4 ;  /* 0x0000000400057311 */ /* 0x000e24000030d100 */
[----:B0-----:R2:W-:Y:S01]  /*a150*/  STG.E desc[UR36][R2.64], R5 ;  /* 0x0000000502007986 */ /* 0x0015e2000c101924 */
[----:B------:R-:W-:Y:S05]  /*a160*/  BRA `(.L_x_6962) ;  /* 0x0000000c00b07947 */ /* 0x000fea0003800000 */
.L_x_6963:
[----:B------:R-:W0:Y:S02]  /*a170*/  F2I.F64.TRUNC R5, R4 ;  /* 0x0000000400057311 */ /* 0x000e24000030d100 */
[----:B0-----:R0:W-:Y:S01]  /*a180*/  STG.E.U16 desc[UR36][R2.64], R5 ;  /* 0x0000000502007986 */ /* 0x0011e2000c101524 */
[----:B------:R-:W-:Y:S05]  /*a190*/  BRA `(.L_x_6962) ;  /* 0x0000000c00a47947 */ /* 0x000fea0003800000 */
.L_x_6958:
        /* <DEDUP_REMOVED lines=13> */
.L_x_6966:
        /* <DEDUP_REMOVED lines=8> */
.L_x_6965:
        /* <DEDUP_REMOVED lines=14> */
.L_x_6968:
        /* <DEDUP_REMOVED lines=9> */
.L_x_6967:
[----:B------:R0:W-:Y:S01]  /*a460*/  STG.E.64 desc[UR36][R2.64], R4 ;  /* 0x0000000402007986 */ /* 0x0001e2000c101b24 */
[----:B------:R-:W-:Y:S05]  /*a470*/  BRA `(.L_x_6962) ;  /* 0x0000000800ec7947 */ /* 0x000fea0003800000 */
.L_x_6957:
        /* <DEDUP_REMOVED lines=13> */
.L_x_6972:
        /* <DEDUP_REMOVED lines=22> */
.L_x_6975:
[----:B------:R-:W-:-:S04]  /*a6b0*/  SHF.R.U32.HI R5, RZ, 0x18, R7 ;  /* 0x00000018ff057819 */ /* 0x000fc80000011607 */
[----:B------:R-:W-:-:S07]  /*a6c0*/  LOP3.LUT R0, R0, 0x80, R5, 0xf8, !PT ;  /* 0x0000008000007812 */ /* 0x000fce00078ef805 */
.L_x_6974:
[----:B------:R-:W-:Y:S05]  /*a6d0*/  BSYNC.RECONVERGENT B0 ;  /* 0x0000000000007941 */ /* 0x000fea0003800200 */
.L_x_6973:
[----:B------:R0:W-:Y:S01]  /*a6e0*/  STG.E.U8 desc[UR36][R2.64], R0 ;  /* 0x0000000002007986 */ /* 0x0001e2000c101124 */
[----:B------:R-:W-:Y:S05]  /*a6f0*/  BRA `(.L_x_6962) ;  /* 0x00000008004c7947 */ /* 0x000fea0003800000 */
.L_x_6971:
        /* <DEDUP_REMOVED lines=22> */
.L_x_6978:
[----:B------:R-:W-:-:S04]  /*a860*/  SHF.R.U32.HI R5, RZ, 0x18, R7 ;  /* 0x00000018ff057819 */ /* 0x000fc80000011607 */
[----:B------:R-:W-:-:S07]  /*a870*/  LOP3.LUT R0, R0, 0x80, R5, 0xf8, !PT ;  /* 0x0000008000007812 */ /* 0x000fce00078ef805 */
.L_x_6977:
[----:B------:R-:W-:Y:S05]  /*a880*/  BSYNC.RECONVERGENT B0 ;  /* 0x0000000000007941 */ /* 0x000fea0003800200 */
.L_x_6976:
[----:B------:R0:W-:Y:S01]  /*a890*/  STG.E.U8 desc[UR36][R2.64], R0 ;  /* 0x0000000002007986 */ /* 0x0001e2000c101124 */
[----:B------:R-:W-:Y:S05]  /*a8a0*/  BRA `(.L_x_6962) ;  /* 0x0000000400e07947 */ /* 0x000fea0003800000 */
.L_x_6970:
        /* <DEDUP_REMOVED lines=26> */
.L_x_6980:
[----:B------:R-:W0:Y:S02]  /*aa50*/  F2I.U64.F64.TRUNC R4, R4 ;  /* 0x0000000400047311 */ /* 0x000e24000030d800 */
[----:B0-----:R0:W-:Y:S01]  /*aa60*/  STG.E.64 desc[UR36][R2.64], R4 ;  /* 0x0000000402007986 */ /* 0x0011e2000c101b24 */
[----:B------:R-:W-:Y:S05]  /*aa70*/  BRA `(.L_x_6962) ;  /* 0x00000004006c7947 */ /* 0x000fea0003800000 */
.L_x_6979:
[----:B------:R-:W0:Y:S02]  /*aa80*/  F2I.U32.F64.TRUNC R5, R4 ;  /* 0x0000000400057311 */ /* 0x000e24000030d000 */
[----:B0-----:R0:W-:Y:S01]  /*aa90*/  STG.E desc[UR36][R2.64], R5 ;  /* 0x0000000502007986 */ /* 0x0011e2000c101924 */
[----:B------:R-:W-:Y:S05]  /*aaa0*/  BRA `(.L_x_6962) ;  /* 0x0000000400607947 */ /* 0x000fea0003800000 */
.L_x_6969:
        /* <DEDUP_REMOVED lines=10> */
.L_x_6982:
[----:B------:R-:W-:-:S05]  /*ab50*/  CS2R R6, SRZ ;  /* 0x0000000000067805 */ /* 0x000fca000001ff00 */
[----:B------:R0:W-:Y:S01]  /*ab60*/  STG.E.128 desc[UR36][R2.64], R4 ;  /* 0x0000000402007986 */ /* 0x0001e2000c101d24 */
[----:B------:R-:W-:Y:S05]  /*ab70*/  BRA `(.L_x_6962) ;  /* 0x00000004002c7947 */ /* 0x000fea0003800000 */
.L_x_6981:
[----:B------:R-:W-:-:S09]  /*ab80*/  UISETP.NE.AND UP0, UPT, UR4, 0xf, UPT ;  /* 0x0000000f0400788c */ /* 0x000fd2000bf05270 */
[----:B------:R-:W-:Y:S05]  /*ab90*/  BRA.U !UP0, `(.L_x_6983) ;  /* 0x0000000508087547 */ /* 0x000fea000b800000 */
[----:B------:R-:W-:-:S09]  /*aba0*/  UISETP.NE.AND UP0, UPT, UR4, 0x17, UPT ;  /* 0x000000170400788c */ /* 0x000fd2000bf05270 */
[----:B------:R-:W-:Y:S05]  /*abb0*/  BRA.U !UP0, `(.L_x_6984) ;  /* 0x0000000108a07547 */ /* 0x000fea000b800000 */
[----:B------:R-:W-:-:S09]  /*abc0*/  UISETP.NE.AND UP0, UPT, UR4, 0x18, UPT ;  /* 0x000000180400788c */ /* 0x000fd2000bf05270 */
[----:B------:R-:W-:Y:S05]  /*abd0*/  BRA.U !UP0, `(.L_x_6985) ;  /* 0x0000000108447547 */ /* 0x000fea000b800000 */
.L_x_6961:
        /* <DEDUP_REMOVED lines=16> */
.L_x_6986:
[----:B------:R-:W-:Y:S05]  /*ace0*/  BRA `(.L_x_6962) ;  /* 0x0000000000d07947 */ /* 0x000fea0003800000 */
.L_x_6985:
        /* <DEDUP_REMOVED lines=17> */
.L_x_6988:
[----:B------:R-:W-:Y:S05]  /*ae00*/  BSYNC.RECONVERGENT B0 ;  /* 0x0000000000007941 */ /* 0x000fea0003800200 */
.L_x_6987:
[----:B------:R-:W-:-:S05]  /*ae10*/  LOP3.LUT R7, R0, 0x80, R7, 0xf8, !PT ;  /* 0x0000008000077812 */ /* 0x000fca00078ef807 */
[----:B------:R0:W-:Y:S01]  /*ae20*/  STG.E.U8 desc[UR36][R2.64], R7 ;  /* 0x0000000702007986 */ /* 0x0001e2000c101124 */
[----:B------:R-:W-:Y:S05]  /*ae30*/  BRA `(.L_x_6962) ;  /* 0x00000000007c7947 */ /* 0x000fea0003800000 */
.L_x_6984:
        /* <DEDUP_REMOVED lines=16> */
.L_x_6990:
[----:B------:R-:W-:Y:S01]  /*af40*/  IMAD.MOV.U32 R0, RZ, RZ, 0x7f ;  /* 0x0000007fff007424 */ /* 0x000fe200078e00ff */
[----:B------:R-:W-:-:S04]  /*af50*/  ISETP.GT.U32.AND P0, PT, R6, 0x7f800000, PT ;  /* 0x7f8000000600780c */ /* 0x000fc80003f04070 */
[----:B------:R-:W-:-:S09]  /*af60*/  SEL R0, R0, 0x7c, P0 ;  /* 0x0000007c00007807 */ /* 0x000fd20000000000 */
.L_x_6991:
[----:B------:R-:W-:Y:S05]  /*af70*/  BSYNC.RECONVERGENT B0 ;  /* 0x0000000000007941 */ /* 0x000fea0003800200 */
.L_x_6989:
[----:B------:R-:W-:-:S04]  /*af80*/  SHF.R.U32.HI R5, RZ, 0x18, R7 ;  /* 0x00000018ff057819 */ /* 0x000fc80000011607 */
[----:B------:R-:W-:-:S05]  /*af90*/  LOP3.LUT R5, R0, 0x80, R5, 0xf8, !PT ;  /* 0x0000008000057812 */ /* 0x000fca00078ef805 */
[----:B------:R0:W-:Y:S01]  /*afa0*/  STG.E.U8 desc[UR36][R2.64], R5 ;  /* 0x0000000502007986 */ /* 0x0001e2000c101124 */
[----:B------:R-:W-:Y:S05]  /*afb0*/  BRA `(.L_x_6962) ;  /* 0x00000000001c7947 */ /* 0x000fea0003800000 */
.L_x_6983:
[----:B------:R-:W-:Y:S01]  /*afc0*/  UMOV UR4, 0xf0000000 ;  /* 0xf000000000047882 */ /* 0x000fe20000000000 */
[----:B------:R-:W-:Y:S01]  /*afd0*/  UMOV UR5, 0x380fffff ;  /* 0x380fffff00057882 */ /* 0x000fe20000000000 */
[----:B------:R-:W0:Y:S01]  /*afe0*/  F2F.F32.F64 R0, R4 ;  /* 0x0000000400007310 */ /* 0x000e220000301000 */
[----:B------:R-:W-:-:S14]  /*aff0*/  DSETP.GEU.AND P0, PT, |R4|, UR4, PT ;  /* 0x0000000404007e2a */ /* 0x000fdc000bf0e200 */
[----:B0-----:R-:W-:-:S05]  /*b000*/  @!P0 FMUL R0, R0, 1.175494350822287508e-38 ;  /* 0x0080000000008820 */ /* 0x001fca0000400000 */
[----:B------:R-:W-:-:S05]  /*b010*/  F2FP.BF16.F32.PACK_AB R0, RZ, R0 ;  /* 0x00000000ff00723e */ /* 0x000fca00000010ff */
[----:B------:R0:W-:Y:S02]  /*b020*/  STG.E.U16 desc[UR36][R2.64], R0 ;  /* 0x0000000002007986 */ /* 0x0001e4000c101524 */
.L_x_6962:
[----:B------:R-:W-:-:S07]  /*b030*/  IADD3 R17, PT, PT, R17, 0x80, RZ ;  /* 0x0000008011117810 */ /* 0x000fce0007ffe0ff */
.L_x_6921:
[----:B------:R-:W-:Y:S05]  /*b040*/  BSYNC.RECONVERGENT B7 ;  /* 0x0000000000077941 */ /* 0x000fea0003800200 */
.L_x_6920:
[----:B------:R-:W5:Y:S02]  /*b050*/  LDCU UR4, c[0x0][0x380] ;  /* 0x00007000ff0477ac */ /* 0x000f640008000800 */
[----:B-----5:R-:W-:-:S13]  /*b060*/  ISETP.GE.AND P0, PT, R17, UR4, PT ;  /* 0x0000000411007c0c */ /* 0x020fda000bf06270 */
[----:B------:R-:W-:Y:S05]  /*b070*/  @P0 EXIT ;  /* 0x000000000000094d */ /* 0x000fea0003800000 */
[----:B------:R-:W5:Y:S01]  /*b080*/  LDCU UR4, c[0x0][0x388] ;  /* 0x00007100ff0477ac */ /* 0x000f620008000800 */
[----:B01----:R-:W-:Y:S01]  /*b090*/  IMAD.MOV.U32 R0, RZ, RZ, RZ ;  /* 0x000000ffff007224 */ /* 0x003fe200078e00ff */
[----:B------:R-:W-:Y:S01]  /*b0a0*/  MOV R16, RZ ;  /* 0x000000ff00107202 */ /* 0x000fe20000000f00 */
        /* <DEDUP_REMOVED lines=300> */
.L_x_6992:
[----:B------:R-:W0:Y:S01]  /*c370*/  LDCU.128 UR8, c[0x0][0x580] ;  /* 0x0000b000ff0877ac */ /* 0x000e220008000c00 */
[----:B------:R-:W-:Y:S01]  /*c380*/  BSSY.RECONVERGENT B6, `(.L_x_6993) ;  /* 0x00000ee000067945 */ /* 0x000fe20003800200 */
[----:B------:R-:W-:-:S04]  /*c390*/  UPRMT UR4, UR42, 0x9910, URZ ;  /* 0x000099102a047896 */ /* 0x000fc800080000ff */
[----:B------:R-:W-:Y:S01]  /*c3a0*/  UISETP.GT.AND UP0, UPT, UR4, 0x9, UPT ;  /* 0x000000090400788c */ /* 0x000fe2000bf04270 */
[----:B0-----:R-:W-:Y:S02]  /*c3b0*/  IADD3 R16, P0, PT, R16, UR8, RZ ;  /* 0x0000000810107c10 */ /* 0x001fe4000ff1e0ff */
[----:B---3--:R-:W-:-:S03]  /*c3c0*/  IADD3 R4, P1, PT, R0, UR10, RZ ;  /* 0x0000000a00047c10 */ /* 0x008fc6000ff3e0ff */
[----:B------:R-:W-:Y:S01]  /*c3d0*/  IMAD.X R17, RZ, RZ, UR9, P0 ;  /* 0x00000009ff117e24 */ /* 0x000fe200080e06ff */
[----:B--2-4-:R-:W-:Y:S02]  /*c3e0*/  IADD3.X R5, PT, PT, RZ, UR11, RZ, P1, !PT ;  /* 0x0000000bff057c10 */ /* 0x014fe40008ffe4ff */
        /* <DEDUP_REMOVED lines=12> */
.L_x_6997:
[----:B------:R-:W2:Y:S02]  /*c4b0*/  LDG.E.U8 R2, desc[UR36][R4.64] ;  /* 0x0000002404027981 */ /* 0x000ea4000c1e1100 */
[----:B--2---:R-:W0:Y:S01]  /*c4c0*/  I2F.F64.U16 R2, R2 ;  /* 0x0000000200027312 */ /* 0x004e220000101800 */
[----:B------:R-:W-:Y:S05]  /*c4d0*/  BRA `(.L_x_6999) ;  /* 0x0000000c00607947 */ /* 0x000fea0003800000 */
.L_x_6996:
        /* <DEDUP_REMOVED lines=9> */
.L_x_7001:
[----:B------:R-:W2:Y:S02]  /*c570*/  LDG.E R2, desc[UR36][R4.64] ;  /* 0x0000002404027981 */ /* 0x000ea4000c1e1900 */
[----:B--2---:R-:W0:Y:S01]  /*c580*/  I2F.F64 R2, R2 ;  /* 0x0000000200027312 */ /* 0x004e220000201c00 */
[----:B------:R-:W-:Y:S05]  /*c590*/  BRA `(.L_x_6999) ;  /* 0x0000000c00307947 */ /* 0x000fea0003800000 */
.L_x_7000:
[----:B------:R-:W2:Y:S02]  /*c5a0*/  LDG.E.U16 R2, desc[UR36][R4.64] ;  /* 0x0000002404027981 */ /* 0x000ea4000c1e1500 */
[----:B--2---:R-:W0:Y:S01]  /*c5b0*/  I2F.F64.S16 R2, R2 ;  /* 0x0000000200027312 */ /* 0x004e220000101c00 */
[----:B------:R-:W-:Y:S05]  /*c5c0*/  BRA `(.L_x_6999) ;  /* 0x0000000c00247947 */ /* 0x000fea0003800000 */
.L_x_6995:
        /* <DEDUP_REMOVED lines=10> */
.L_x_7003:
[----:B------:R-:W2:Y:S02]  /*c670*/  LDG.E.U16 R0, desc[UR36][R4.64] ;  /* 0x0000002404007981 */ /* 0x000ea4000c1e1500 */
[----:B--2---:R-:W-:-:S05]  /*c680*/  HADD2.F32 R0, -RZ, R0.H0_H0 ;  /* 0x20000000ff007230 */ /* 0x004fca0000004100 */
[----:B------:R-:W-:-:S04]  /*c690*/  FMUL.FTZ R0, R0, 1 ;  /* 0x3f80000000007820 */ /* 0x000fc80000410000 */
[----:B------:R0:W1:Y:S01]  /*c6a0*/  F2F.F64.F32 R2, R0 ;  /* 0x0000000000027310 */ /* 0x0000620000201800 */
[----:B------:R-:W-:Y:S05]  /*c6b0*/  BRA `(.L_x_6999) ;  /* 0x0000000800e87947 */ /* 0x000fea0003800000 */
.L_x_7002:
        /* <DEDUP_REMOVED lines=10> */
.L_x_7005:
[----:B------:R-:W2:Y:S02]  /*c760*/  LDG.E.U16 R4, desc[UR36][R4.64] ;  /* 0x0000002404047981 */ /* 0x000ea4000c1e1500 */
[----:B--2---:R-:W-:-:S05]  /*c770*/  HADD2.F32 R0, -RZ, R4.H0_H0 ;  /* 0x20000004ff007230 */ /* 0x004fca0000004100 */
[----:B------:R-:W-:-:S04]  /*c780*/  FMUL.FTZ R0, R0, 1 ;  /* 0x3f80000000007820 */ /* 0x000fc80000410000 */
[----:B------:R0:W1:Y:S01]  /*c790*/  F2F.F64.F32 R2, R0 ;  /* 0x0000000000027310 */ /* 0x0000620000201800 */
[----:B------:R-:W-:Y:S05]  /*c7a0*/  BRA `(.L_x_6999) ;  /* 0x0000000800ac7947 */ /* 0x000fea0003800000 */
.L_x_7004:
[----:B------:R0:W5:Y:S01]  /*c7b0*/  LDG.E.64 R2, desc[UR36][R4.64] ;  /* 0x0000002404027981 */ /* 0x000162000c1e1b00 */
[----:B------:R-:W-:Y:S05]  /*c7c0*/  BRA `(.L_x_6999) ;  /* 0x0000000800a47947 */ /* 0x000fea0003800000 */
.L_x_6994:
        /* <DEDUP_REMOVED lines=13> */
.L_x_7008:
[----:B------:R0:W5:Y:S01]  /*c8a0*/  LDG.E.64 R2, desc[UR36][R4.64] ;  /* 0x0000002404027981 */ /* 0x000162000c1e1b00 */
[----:B------:R-:W-:Y:S05]  /*c8b0*/  BRA `(.L_x_6999) ;  /* 0x0000000800687947 */ /* 0x000fea0003800000 */
.L_x_7007:
        /* <DEDUP_REMOVED lines=27> */
.L_x_7010:
        /* <DEDUP_REMOVED lines=14> */
.L_x_7009:
[----:B------:R-:W2:Y:S02]  /*cb50*/  LDG.E.U16 R0, desc[UR36][R4.64] ;  /* 0x0000002404007981 */ /* 0x000ea4000c1e1500 */
[----:B--2---:R-:W-:-:S04]  /*cb60*/  IMAD.U32 R0, R0, 0x10000, RZ ;  /* 0x0001000000007824 */ /* 0x004fc800078e00ff */
[----:B------:R-:W-:-:S04]  /*cb70*/  FMUL.FTZ R0, R0, 1 ;  /* 0x3f80000000007820 */ /* 0x000fc80000410000 */
[----:B------:R0:W1:Y:S01]  /*cb80*/  F2F.F64.F32 R2, R0 ;  /* 0x0000000000027310 */ /* 0x0000620000201800 */
[----:B------:R-:W-:Y:S05]  /*cb90*/  BRA `(.L_x_6999) ;  /* 0x0000000400b07947 */ /* 0x000fea0003800000 */
.L_x_7006:
        /* <DEDUP_REMOVED lines=11> */
.L_x_7013:
        /* <DEDUP_REMOVED lines=21> */
.L_x_7015:
[----:B------:R-:W-:Y:S05]  /*cda0*/  BSYNC.RECONVERGENT B0 ;  /* 0x0000000000007941 */ /* 0x000fea0003800200 */
.L_x_7014:
[----:B------:R-:W-:Y:S02]  /*cdb0*/  SHF.L.U32 R0, R0, 0x14, RZ ;  /* 0x0000001400007819 */ /* 0x000fe400000006ff */
[----:B------:R-:W-:-:S04]  /*cdc0*/  LEA R2, R2, 0x3b800000, 0x17 ;  /* 0x3b80000002027811 */ /* 0x000fc800078eb8ff */
[----:B------:R-:W-:-:S05]  /*cdd0*/  LOP3.LUT R0, R2, R0, R7, 0xfe, !PT ;  /* 0x0000000002007212 */ /* 0x000fca00078efe07 */
[----:B------:R-:W-:-:S04]  /*cde0*/  FMUL.FTZ R0, R0, 1 ;  /* 0x3f80000000007820 */ /* 0x000fc80000410000 */
[----:B------:R0:W1:Y:S01]  /*cdf0*/  F2F.F64.F32 R2, R0 ;  /* 0x0000000000027310 */ /* 0x0000620000201800 */
[----:B------:R-:W-:Y:S05]  /*ce00*/  BRA `(.L_x_6999) ;  /* 0x0000000400147947 */ /* 0x000fea0003800000 */
.L_x_7012:
        /* <DEDUP_REMOVED lines=21> */
.L_x_7017:
[----:B------:R-:W-:Y:S05]  /*cf60*/  BSYNC.RECONVERGENT B0 ;  /* 0x0000000000007941 */ /* 0x000fea0003800200 */
.L_x_7016:
[----:B------:R-:W-:Y:S01]  /*cf70*/  IMAD.SHL.U32 R0, R0, 0x200000, RZ ;  /* 0x0020000000007824 */ /* 0x000fe200078e00ff */
[----:B------:R-:W-:-:S04]  /*cf80*/  LEA R2, R2, 0x37800000, 0x17 ;  /* 0x3780000002027811 */ /* 0x000fc800078eb8ff */
[----:B------:R-:W-:-:S05]  /*cf90*/  LOP3.LUT R0, R2, R0, R7, 0xfe, !PT ;  /* 0x0000000002007212 */ /* 0x000fca00078efe07 */
[----:B------:R-:W-:-:S04]  /*cfa0*/  FMUL.FTZ R0, R0, 1 ;  /* 0x3f80000000007820 */ /* 0x000fc80000410000 */
[----:B------:R4:W0:Y:S01]  /*cfb0*/  F2F.F64.F32 R2, R0 ;  /* 0x0000000000027310 */ /* 0x0008220000201800 */
[----:B------:R-:W-:Y:S05]  /*cfc0*/  BRA `(.L_x_6999) ;  /* 0x0000000000a47947 */ /* 0x000fea0003800000 */
.L_x_7011:
        /* <DEDUP_REMOVED lines=18> */
.L_x_6998:
        /* <DEDUP_REMOVED lines=16> */
.L_x_7020:
[----:B------:R-:W-:Y:S01]  /*d1f0*/  CS2R R2, SRZ ;  /* 0x0000000000027805 */ /* 0x000fe2000001ff00 */
[----:B------:R-:W-:Y:S06]  /*d200*/  BRA `(.L_x_6999) ;  /* 0x0000000000147947 */ /* 0x000fec0003800000 */
.L_x_7019:
[----:B------:R-:W2:Y:S02]  /*d210*/  LDG.E.64 R2, desc[UR36][R4.64] ;  /* 0x0000002404027981 */ /* 0x000ea4000c1e1b00 */
[----:B--2---:R-:W3:Y:S01]  /*d220*/  I2F.F64.U64 R2, R2 ;  /* 0x0000000200027312 */ /* 0x004ee20000301800 */
[----:B------:R-:W-:Y:S05]  /*d230*/  BRA `(.L_x_6999) ;  /* 0x0000000000087947 */ /* 0x000fea0003800000 */
.L_x_7018:
[----:B------:R-:W2:Y:S02]  /*d240*/  LDG.E R2, desc[UR36][R4.64] ;  /* 0x0000002404027981 */ /* 0x000ea4000c1e1900 */
[----:B--2---:R-:W0:Y:S02]  /*d250*/  I2F.F64.U32 R2, R2 ;  /* 0x0000000200027312 */ /* 0x004e240000201800 */
.L_x_6999:
[----:B------:R-:W-:Y:S05]  /*d260*/  BSYNC.RECONVERGENT B6 ;  /* 0x0000000000067941 */ /* 0x000fea0003800200 */
.L_x_6993:
[----:B------:R-:W0:Y:S01]  /*d270*/  LDCU.64 UR4, c[0x0][0x590] ;  /* 0x0000b200ff0477ac */ /* 0x000e220008000a00 */
[----:B------:R-:W-:Y:S01]  /*d280*/  BSSY.RECONVERGENT B0, `(.L_x_7021) ;  /* 0x0000008000007945 */ /* 0x000fe20003800200 */
[----:B0123-5:R-:W-:-:S14]  /*d290*/  DSETP.GEU.AND P0, PT, R2, UR4, PT ;  /* 0x0000000402007e2a */ /* 0x02ffdc000bf0e000 */
[----:B------:R-:W-:Y:S05]  /*d2a0*/  @!P0 BRA `(.L_x_7022) ;  /* 0x0000000000148947 */ /* 0x000fea0003800000 */
[----:B------:R-:W0:Y:S01]  /*d2b0*/  LDCU.64 UR4, c[0x0][0x598] ;  /* 0x0000b300ff0477ac */ /* 0x000e220008000a00 */
[----:B------:R-:W-:Y:S01]  /*d2c0*/  MOV R18, R2 ;  /* 0x0000000200127202 */ /* 0x000fe20000000f00 */
[----:B------:R-:W-:Y:S01]  /*d2d0*/  IMAD.MOV.U32 R19, RZ, RZ, R3 ;  /* 0x000000ffff137224 */ /* 0x000fe200078e0003 */
[----:B0-----:R-:W-:-:S14]  /*d2e0*/  DSETP.GT.AND P0, PT, R2, UR4, PT ;  /* 0x0000000402007e2a */ /* 0x001fdc000bf04000 */
[----:B------:R-:W0:Y:S02]  /*d2f0*/  @P0 LDC.64 R18, c[0x0][0x598] ;  /* 0x00016600ff120b82 */ /* 0x000e240000000a00 */
.L_x_7022:
[----:B------:R-:W-:Y:S05]  /*d300*/  BSYNC.RECONVERGENT B0 ;  /* 0x0000000000007941 */ /* 0x000fea0003800200 */
.L_x_7021:
        /* <DEDUP_REMOVED lines=13> */
[----:B----4-:R-:W-:-:S05]  /*d3e0*/  FFMA R0, RZ, R7, R3 ;  /* 0x00000007ff007223 */ /* 0x010fca0000000003 */
[----:B------:R-:W-:-:S13]  /*d3f0*/  FSETP.GT.AND P0, PT, |R0|, 1.469367938527859385e-39, PT ;  /* 0x001000000000780b */ /* 0x000fda0003f04200 */
[----:B------:R-:W-:Y:S05]  /*d400*/  @P0 BRA P1, `(.L_x_7024) ;  /* 0x0000000000140947 */ /* 0x000fea0000800000 */
[----:B------:R-:W-:Y:S01]  /*d410*/  IMAD.MOV.U32 R4, RZ, RZ, R18 ;  /* 0x000000ffff047224 */ /* 0x000fe200078e0012 */
[----:B------:R-:W-:Y:S02]  /*d420*/  MOV R5, R19 ;  /* 0x0000001300057202 */ /* 0x000fe40000000f00 */
[----:B------:R-:W-:-:S07]  /*d430*/  MOV R0, 0xd450 ;  /* 0x0000d45000007802 */ /* 0x000fce0000000f00 */
[----:B------:R-:W-:Y:S05]  /*d440*/  CALL.REL.NOINC `($__internal_0_$__cuda_sm20_div_rn_f64_full) ;  /* 0x0000001400847944 */ /* 0x000fea0003c00000 */
[----:B------:R-:W-:-:S07]  /*d450*/  IMAD.MOV.U32 R2, RZ, RZ, R12 ;  /* 0x000000ffff027224 */ /* 0x000fce00078e000c */
.L_x_7024:
[----:B------:R-:W-:Y:S05]  /*d460*/  BSYNC.RECONVERGENT B0 ;  /* 0x0000000000007941 */ /* 0x000fea0003800200 */
.L_x_7023:
[----:B------:R-:W-:Y:S01]  /*d470*/  ISETP.GT.AND P0, PT, R3, 0xfffff, PT ;  /* 0x000fffff0300780c */ /* 0x000fe20003f04270 */
[----:B------:R-:W-:Y:S01]  /*d480*/  IMAD.MOV.U32 R5, RZ, RZ, R3 ;  /* 0x000000ffff057224 */ /* 0x000fe200078e0003 */
[----:B------:R-:W-:Y:S01]  /*d490*/  MOV R4, R2 ;  /* 0x0000000200047202 */ /* 0x000fe20000000f00 */
[----:B------:R-:W-:Y:S10]  /*d4a0*/  BSSY.RECONVERGENT B0, `(.L_x_7025) ;  /* 0x0000050000007945 */ /* 0x000ff40003800200 */
[----:B------:R-:W-:-:S10]  /*d4b0*/  @!P0 DMUL R4, R4, 1.80143985094819840000e+16 ;  /* 0x4350000004048828 */ /* 0x000fd40000000000 */
[----:B------:R-:W-:Y:S01]  /*d4c0*/  @!P0 MOV R3, R5 ;  /* 0x0000000500038202 */ /* 0x000fe20000000f00 */
[----:B------:R-:W-:-:S04]  /*d4d0*/  @!P0 IMAD.MOV.U32 R2, RZ, RZ, R4 ;  /* 0x000000ffff028224 */ /* 0x000fc800078e0004 */
[----:B------:R-:W-:-:S05]  /*d4e0*/  VIADD R0, R3, 0xffffffff ;  /* 0xffffffff03007836 */ /* 0x000fca0000000000 */
[----:B------:R-:W-:Y:S02]  /*d4f0*/  ISETP.GE.U32.AND P1, PT, R0, 0x7fefffff, PT ;  /* 0x7fefffff0000780c */ /* 0x000fe40003f26070 */
[----:B------:R-:W-:Y:S02]  /*d500*/  MOV R0, 0xfffffc01 ;  /* 0xfffffc0100007802 */ /* 0x000fe40000000f00 */
[----:B------:R-:W-:-:S09]  /*d510*/  @!P0 MOV R0, 0xfffffbcb ;  /* 0xfffffbcb00008802 */ /* 0x000fd20000000f00 */
[----:B------:R-:W-:Y:S01]  /*d520*/  @P1 MOV R6, 0x0 ;  /* 0x0000000000061802 */ /* 0x000fe20000000f00 */
[----:B------:R-:W-:Y:S01]  /*d530*/  @P1 IMAD.MOV.U32 R7, RZ, RZ, 0x7ff00000 ;  /* 0x7ff00000ff071424 */ /* 0x000fe200078e00ff */
[----:B------:R-:W-:-:S05]  /*d540*/  @P1 LOP3.LUT P2, RZ, R5, 0x7fffffff, RZ, 0xc0, !PT ;  /* 0x7fffffff05ff1812 */ /* 0x000fca000784c0ff */
        /* <DEDUP_REMOVED lines=69> */
.L_x_7026:
[----:B------:R-:W-:Y:S05]  /*d9a0*/  BSYNC.RECONVERGENT B0 ;  /* 0x0000000000007941 */ /* 0x000fea0003800200 */
.L_x_7025:
[----:B------:R-:W-:-:S04]  /*d9b0*/  UPRMT UR4, UR41, 0x9910, URZ ;  /* 0x0000991029047896 */ /* 0x000fc800080000ff */
[----:B------:R-:W-:-:S09]  /*d9c0*/  UISETP.GT.AND UP0, UPT, UR4, 0x9, UPT ;  /* 0x000000090400788c */ /* 0x000fd2000bf04270 */
        /* <DEDUP_REMOVED lines=12> */
.L_x_7030:
[----:B------:R-:W0:Y:S02]  /*da90*/  F2I.S64.F64.TRUNC R4, R4 ;  /* 0x0000000400047311 */ /* 0x000e24000030d900 */
[----:B0-----:R-:W-:-:S05]  /*daa0*/  MOV R3, R4 ;  /* 0x0000000400037202 */ /* 0x001fca0000000f00 */
[----:B------:R-:W-:Y:S01]  /*dab0*/  STG.E.U8 desc[UR36][R16.64], R3 ;  /* 0x0000000310007986 */ /* 0x000fe2000c101124 */
[----:B------:R-:W-:Y:S05]  /*dac0*/  EXIT ;  /* 0x000000000000794d */ /* 0x000fea0003800000 */
.L_x_7029:
        /* <DEDUP_REMOVED lines=9> */
.L_x_7033:
[----:B------:R-:W0:Y:S02]  /*db60*/  F2I.F64.TRUNC R5, R4 ;  /* 0x0000000400057311 */ /* 0x000e24000030d100 */
[----:B0-----:R-:W-:Y:S01]  /*db70*/  STG.E desc[UR36][R16.64], R5 ;  /* 0x0000000510007986 */ /* 0x001fe2000c101924 */
[----:B------:R-:W-:Y:S05]  /*db80*/  EXIT ;  /* 0x000000000000794d */ /* 0x000fea0003800000 */
.L_x_7032:
[----:B------:R-:W0:Y:S02]  /*db90*/  F2I.F64.TRUNC R5, R4 ;  /* 0x0000000400057311 */ /* 0x000e24000030d100 */
[----:B0-----:R-:W-:Y:S01]  /*dba0*/  STG.E.U16 desc[UR36][R16.64], R5 ;  /* 0x0000000510007986 */ /* 0x001fe2000c101524 */
[----:B------:R-:W-:Y:S05]  /*dbb0*/  EXIT ;  /* 0x000000000000794d */ /* 0x000fea0003800000 */
.L_x_7028:
        /* <DEDUP_REMOVED lines=11> */
[----:B------:R-:W-:Y:S01]  /*dc70*/  STG.E desc[UR36][R16.64], R3 ;  /* 0x0000000310007986 */ /* 0x000fe2000c101924 */
[----:B------:R-:W-:Y:S05]  /*dc80*/  EXIT ;  /* 0x000000000000794d */ /* 0x000fea0003800000 */
.L_x_7035:
[----:B------:R-:W-:Y:S01]  /*dc90*/  UMOV UR4, 0xf0000000 ;  /* 0xf000000000047882 */ /* 0x000fe20000000000 */
[----:B------:R-:W-:Y:S01]  /*dca0*/  UMOV UR5, 0x380fffff ;  /* 0x380fffff00057882 */ /* 0x000fe20000000000 */
[----:B------:R-:W0:Y:S01]  /*dcb0*/  F2F.F32.F64 R0, R4 ;  /* 0x0000000400007310 */ /* 0x000e220000301000 */
[----:B------:R-:W-:-:S14]  /*dcc0*/  DSETP.GEU.AND P0, PT, |R4|, UR4, PT ;  /* 0x0000000404007e2a */ /* 0x000fdc000bf0e200 */
[----:B0-----:R-:W-:-:S05]  /*dcd0*/  @!P0 FMUL R0, R0, 1.175494350822287508e-38 ;  /* 0x0080000000008820 */ /* 0x001fca0000400000 */
[----:B------:R-:W-:-:S05]  /*dce0*/  F2FP.F16.F32.PACK_AB R0, RZ, R0 ;  /* 0x00000000ff00723e */ /* 0x000fca00000000ff */
[----:B------:R-:W-:Y:S01]  /*dcf0*/  STG.E.U16 desc[UR36][R16.64], R0 ;  /* 0x0000000010007986 */ /* 0x000fe2000c101524 */
[----:B------:R-:W-:Y:S05]  /*dd00*/  EXIT ;  /* 0x000000000000794d */ /* 0x000fea0003800000 */
.L_x_7034:
        /* <DEDUP_REMOVED lines=12> */
[----:B------:R-:W-:Y:S01]  /*ddd0*/  STG.E.64 desc[UR36][R16.64], R2 ;  /* 0x0000000210007986 */ /* 0x000fe2000c101b24 */
[----:B------:R-:W-:Y:S05]  /*dde0*/  EXIT ;  /* 0x000000000000794d */ /* 0x000fea0003800000 */
.L_x_7037:
[----:B------:R-:W-:Y:S01]  /*ddf0*/  UMOV UR4, 0xf0000000 ;  /* 0xf000000000047882 */ /* 0x000fe20000000000 */
[----:B------:R-:W-:Y:S01]  /*de00*/  UMOV UR5, 0x380fffff ;  /* 0x380fffff00057882 */ /* 0x000fe20000000000 */
[----:B------:R-:W0:Y:S01]  /*de10*/  F2F.F32.F64 R0, R4 ;  /* 0x0000000400007310 */ /* 0x000e220000301000 */
[----:B------:R-:W-:-:S14]  /*de20*/  DSETP.GEU.AND P0, PT, |R4|, UR4, PT ;  /* 0x0000000404007e2a */ /* 0x000fdc000bf0e200 */
[----:B0-----:R-:W-:-:S05]  /*de30*/  @!P0 FMUL R0, R0, 1.175494350822287508e-38 ;  /* 0x0080000000008820 */ /* 0x001fca0000400000 */
[----:B------:R-:W-:-:S04]  /*de40*/  F2FP.F16.F32.PACK_AB R3, RZ, R0 ;  /* 0x00000000ff03723e */ /* 0x000fc800000000ff */
[----:B------:R-:W-:-:S05]  /*de50*/  PRMT R3, R3, 0x5410, RZ ;  /* 0x0000541003037816 */ /* 0x000fca00000000ff */
[----:B------:R-:W-:Y:S01]  /*de60*/  STG.E desc[UR36][R16.64], R3 ;  /* 0x0000000310007986 */ /* 0x000fe2000c101924 */
[----:B------:R-:W-:Y:S05]  /*de70*/  EXIT ;  /* 0x000000000000794d */ /* 0x000fea0003800000 */
.L_x_7036:
[----:B------:R-:W-:Y:S01]  /*de80*/  STG.E.64 desc[UR36][R16.64], R4 ;  /* 0x0000000410007986 */ /* 0x000fe2000c101b24 */
[----:B------:R-:W-:Y:S05]  /*de90*/  EXIT ;  /* 0x000000000000794d */ /* 0x000fea0003800000 */
.L_x_7027:
        /* <DEDUP_REMOVED lines=13> */
.L_x_7041:
        /* <DEDUP_REMOVED lines=21> */
.L_x_7044:
[----:B------:R-:W-:-:S04]  /*e0c0*/  SHF.R.U32.HI R3, RZ, 0x18, R3 ;  /* 0x00000018ff037819 */ /* 0x000fc80000011603 */
[----:B------:R-:W-:-:S04]  /*e0d0*/  LOP3.LUT R0, R0, 0x80, R3, 0xf8, !PT ;  /* 0x0000008000007812 */ /* 0x000fc800078ef803 */
[----:B------:R-:W-:-:S07]  /*e0e0*/  PRMT R8, R0, 0x7610, R8 ;  /* 0x0000761000087816 */ /* 0x000fce0000000008 */
.L_x_7043:
[----:B------:R-:W-:Y:S05]  /*e0f0*/  BSYNC.RECONVERGENT B0 ;  /* 0x0000000000007941 */ /* 0x000fea0003800200 */
.L_x_7042:
[----:B------:R-:W-:Y:S01]  /*e100*/  STG.E.U8 desc[UR36][R16.64], R8 ;  /* 0x0000000810007986 */ /* 0x000fe2000c101124 */
[----:B------:R-:W-:Y:S05]  /*e110*/  EXIT ;  /* 0x000000000000794d */ /* 0x000fea0003800000 */
.L_x_7040:
        /* <DEDUP_REMOVED lines=21> */
.L_x_7047:
[----:B------:R-:W-:-:S04]  /*e270*/  SHF.R.U32.HI R3, RZ, 0x18, R3 ;  /* 0x00000018ff037819 */ /* 0x000fc80000011603 */
[----:B------:R-:W-:-:S04]  /*e280*/  LOP3.LUT R0, R0, 0x80, R3, 0xf8, !PT ;  /* 0x0000008000007812 */ /* 0x000fc800078ef803 */
[----:B------:R-:W-:-:S07]  /*e290*/  PRMT R8, R0, 0x7610, R8 ;  /* 0x0000761000087816 */ /* 0x000fce0000000008 */
.L_x_7046:
[----:B------:R-:W-:Y:S05]  /*e2a0*/  BSYNC.RECONVERGENT B0 ;  /* 0x0000000000007941 */ /* 0x000fea0003800200 */
.L_x_7045:
[----:B------:R-:W-:Y:S01]  /*e2b0*/  STG.E.U8 desc[UR36][R16.64], R8 ;  /* 0x0000000810007986 */ /* 0x000fe2000c101124 */
[----:B------:R-:W-:Y:S05]  /*e2c0*/  EXIT ;  /* 0x000000000000794d */ /* 0x000fea0003800000 */
.L_x_7039:
        /* <DEDUP_REMOVED lines=26> */
.L_x_7049:
[----:B------:R-:W0:Y:S02]  /*e470*/  F2I.U64.F64.TRUNC R4, R4 ;  /* 0x0000000400047311 */ /* 0x000e24000030d800 */
[----:B0-----:R-:W-:Y:S01]  /*e480*/  STG.E.64 desc[UR36][R16.64], R4 ;  /* 0x0000000410007986 */ /* 0x001fe2000c101b24 */
[----:B------:R-:W-:Y:S05]  /*e490*/  EXIT ;  /* 0x000000000000794d */ /* 0x000fea0003800000 */
.L_x_7048:
[----:B------:R-:W0:Y:S02]  /*e4a0*/  F2I.U32.F64.TRUNC R5, R4 ;  /* 0x0000000400057311 */ /* 0x000e24000030d000 */
[----:B0-----:R-:W-:Y:S01]  /*e4b0*/  STG.E desc[UR36][R16.64], R5 ;  /* 0x0000000510007986 */ /* 0x001fe2000c101924 */
[----:B------:R-:W-:Y:S05]  /*e4c0*/  EXIT ;  /* 0x000000000000794d */ /* 0x000fea0003800000 */
.L_x_7038:
        /* <DEDUP_REMOVED lines=10> */
.L_x_7051:
[----:B------:R-:W-:-:S05]  /*e570*/  CS2R R6, SRZ ;  /* 0x0000000000067805 */ /* 0x000fca000001ff00 */
[----:B------:R-:W-:Y:S01]  /*e580*/  STG.E.128 desc[UR36][R16.64], R4 ;  /* 0x0000000410007986 */ /* 0x000fe2000c101d24 */
[----:B------:R-:W-:Y:S05]  /*e590*/  EXIT ;  /* 0x000000000000794d */ /* 0x000fea0003800000 */
.L_x_7050:
[----:B------:R-:W-:-:S09]  /*e5a0*/  UISETP.NE.AND UP0, UPT, UR4, 0xf, UPT ;  /* 0x0000000f0400788c */ /* 0x000fd2000bf05270 */
[----:B------:R-:W-:Y:S05]  /*e5b0*/  BRA.U !UP0, `(.L_x_7052) ;  /* 0x0000000508087547 */ /* 0x000fea000b800000 */
[----:B------:R-:W-:-:S09]  /*e5c0*/  UISETP.NE.AND UP0, UPT, UR4, 0x17, UPT ;  /* 0x000000170400788c */ /* 0x000fd2000bf05270 */
[----:B------:R-:W-:Y:S05]  /*e5d0*/  BRA.U !UP0, `(.L_x_7053) ;  /* 0x0000000108a07547 */ /* 0x000fea000b800000 */
[----:B------:R-:W-:-:S09]  /*e5e0*/  UISETP.NE.AND UP0, UPT, UR4, 0x18, UPT ;  /* 0x000000180400788c */ /* 0x000fd2000bf05270 */
[----:B------:R-:W-:Y:S05]  /*e5f0*/  BRA.U !UP0, `(.L_x_7054) ;  /* 0x0000000108447547 */ /* 0x000fea000b800000 */
.L_x_7031:
        /* <DEDUP_REMOVED lines=16> */
.L_x_7055:
[----:B------:R-:W-:Y:S05]  /*e700*/  EXIT ;  /* 0x000000000000794d */ /* 0x000fea0003800000 */
.L_x_7054:
        /* <DEDUP_REMOVED lines=17> */
.L_x_7057:
[----:B------:R-:W-:Y:S05]  /*e820*/  BSYNC.RECONVERGENT B0 ;  /* 0x0000000000007941 */ /* 0x000fea0003800200 */
.L_x_7056:
[----:B------:R-:W-:-:S05]  /*e830*/  LOP3.LUT R3, R0, 0x80, R3, 0xf8, !PT ;  /* 0x0000008000037812 */ /* 0x000fca00078ef803 */
[----:B------:R-:W-:Y:S01]  /*e840*/  STG.E.U8 desc[UR36][R16.64], R3 ;  /* 0x0000000310007986 */ /* 0x000fe2000c101124 */
[----:B------:R-:W-:Y:S05]  /*e850*/  EXIT ;  /* 0x000000000000794d */ /* 0x000fea0003800000 */
.L_x_7053:
        /* <DEDUP_REMOVED lines=16> */
.L_x_7059:
[----:B------:R-:W-:Y:S02]  /*e960*/  ISETP.GT.U32.AND P0, PT, R2, 0x7f800000, PT ;  /* 0x7f8000000200780c */ /* 0x000fe40003f04070 */
[----:B------:R-:W-:-:S04]  /*e970*/  MOV R0, 0x7f ;  /* 0x0000007f00007802 */ /* 0x000fc80000000f00 */
[----:B------:R-:W-:-:S07]  /*e980*/  SEL R0, R0, 0x7c, P0 ;  /* 0x0000007c00007807 */ /* 0x000fce0000000000 */
.L_x_7060:
[----:B------:R-:W-:Y:S05]  /*e990*/  BSYNC.RECONVERGENT B0 ;  /* 0x0000000000007941 */ /* 0x000fea0003800200 */
.L_x_7058:
[----:B------:R-:W-:-:S04]  /*e9a0*/  SHF.R.U32.HI R3, RZ, 0x18, R3 ;  /* 0x00000018ff037819 */ /* 0x000fc80000011603 */
[----:B------:R-:W-:-:S05]  /*e9b0*/  LOP3.LUT R3, R0, 0x80, R3, 0xf8, !PT ;  /* 0x0000008000037812 */ /* 0x000fca00078ef803 */
[----:B------:R-:W-:Y:S01]  /*e9c0*/  STG.E.U8 desc[UR36][R16.64], R3 ;  /* 0x0000000310007986 */ /* 0x000fe2000c101124 */
[----:B------:R-:W-:Y:S05]  /*e9d0*/  EXIT ;  /* 0x000000000000794d */ /* 0x000fea0003800000 */
.L_x_7052:
[----:B------:R-:W-:Y:S01]  /*e9e0*/  UMOV UR4, 0xf0000000 ;  /* 0xf000000000047882 */ /* 0x000fe20000000000 */
[----:B------:R-:W-:Y:S01]  /*e9f0*/  UMOV UR5, 0x380fffff ;  /* 0x380fffff00057882 */ /* 0x000fe20000000000 */
[----:B------:R-:W0:Y:S01]  /*ea00*/  F2F.F32.F64 R0, R4 ;  /* 0x0000000400007310 */ /* 0x000e220000301000 */
[----:B------:R-:W-:-:S14]  /*ea10*/  DSETP.GEU.AND P0, PT, |R4|, UR4, PT ;  /* 0x0000000404007e2a */ /* 0x000fdc000bf0e200 */
[----:B0-----:R-:W-:-:S05]  /*ea20*/  @!P0 FMUL R0, R0, 1.175494350822287508e-38 ;  /* 0x0080000000008820 */ /* 0x001fca0000400000 */
[----:B------:R-:W-:-:S05]  /*ea30*/  F2FP.BF16.F32.PACK_AB R0, RZ, R0 ;  /* 0x00000000ff00723e */ /* 0x000fca00000010ff */
[----:B------:R-:W-:Y:S01]  /*ea40*/  STG.E.U16 desc[UR36][R16.64], R0 ;  /* 0x0000000010007986 */ /* 0x000fe2000c101524 */
[----:B------:R-:W-:Y:S05]  /*ea50*/  EXIT ;  /* 0x000000000000794d */ /* 0x000fea0003800000 */
        .weak           $__internal_0_$__cuda_sm20_div_rn_f64_full
        .type           $__internal_0_$__cuda_sm20_div_rn_f64_full,@function
        .size           $__internal_0_$__cuda_sm20_div_rn_f64_full,(.L_x_11279 - $__internal_0_$__cuda_sm20_div_rn_f64_full)
$__internal_0_$__cuda_sm20_div_rn_f64_full:
[C---:B------:R-:W-:Y:S01]  /*ea60*/  FSETP.GEU.AND P0, PT, |R7|.reuse, 1.469367938527859385e-39, PT ;  /* 0x001000000700780b */ /* 0x040fe20003f0e200 */
[----:B------:R-:W-:Y:S01]  /*ea70*/  IMAD.MOV.U32 R22, RZ, RZ, 0x1ca00000 ;  /* 0x1ca00000ff167424 */ /* 0x000fe200078e00ff */
[----:B------:R-:W-:Y:S01]  /*ea80*/  LOP3.LUT R8, R7, 0x800fffff, RZ, 0xc0, !PT ;  /* 0x800fffff07087812 */ /* 0x000fe200078ec0ff */
[----:B------:R-:W-:Y:S01]  /*ea90*/  BSSY.RECONVERGENT B1, `(.L_x_7061) ;  /* 0x0000054000017945 */ /* 0x000fe20003800200 */
[C---:B------:R-:W-:Y:S02]  /*eaa0*/  FSETP.GEU.AND P2, PT, |R5|.reuse, 1.469367938527859385e-39, PT ;  /* 0x001000000500780b */ /* 0x040fe40003f4e200 */
[----:B------:R-:W-:Y:S01]  /*eab0*/  LOP3.LUT R9, R8, 0x3ff00000, RZ, 0xfc, !PT ;  /* 0x3ff0000008097812 */ /* 0x000fe200078efcff */
[----:B------:R-:W-:Y:S01]  /*eac0*/  IMAD.MOV.U32 R8, RZ, RZ, R6 ;  /* 0x000000ffff087224 */ /* 0x000fe200078e0006 */
[----:B------:R-:W-:Y:S02]  /*ead0*/  MOV R10, 0x1 ;  /* 0x00000001000a7802 */ /* 0x000fe40000000f00 */
[----:B------:R-:W-:-:S02]  /*eae0*/  LOP3.LUT R3, R5, 0x7ff00000, RZ, 0xc0, !PT ;  /* 0x7ff0000005037812 */ /* 0x000fc400078ec0ff */
[----:B------:R-:W-:Y:S01]  /*eaf0*/  LOP3.LUT R24, R7, 0x7ff00000, RZ, 0xc0, !PT ;  /* 0x7ff0000007187812 */ /* 0x000fe200078ec0ff */
[----:B------:R-:W-:Y:S01]  /*eb00*/  @!P0 DMUL R8, R6, 8.98846567431157953865e+307 ;  /* 0x7fe0000006088828 */ /* 0x000fe20000000000 */
[----:B------:R-:W-:Y:S02]  /*eb10*/  MOV R23, R3 ;  /* 0x0000000300177202 */ /* 0x000fe40000000f00 */
[----:B------:R-:W-:Y:S02]  /*eb20*/  ISETP.GE.U32.AND P1, PT, R3, R24, PT ;  /* 0x000000180300720c */ /* 0x000fe40003f26070 */
[----:B------:R-:W-:Y:S01]  /*eb30*/  @!P2 LOP3.LUT R14, R7, 0x7ff00000, RZ, 0xc0, !PT ;  /* 0x7ff00000070ea812 */ /* 0x000fe200078ec0ff */
[----:B------:R-:W0:Y:S03]  /*eb40*/  MUFU.RCP64H R11, R9 ;  /* 0x00000009000b7308 */ /* 0x000e260000001800 */
[----:B------:R-:W-:-:S02]  /*eb50*/  @!P2 ISETP.GE.U32.AND P3, PT, R3, R14, PT ;  /* 0x0000000e0300a20c */ /* 0x000fc40003f66070 */
[----:B------:R-:W-:Y:S02]  /*eb60*/  @!P0 LOP3.LUT R24, R9, 0x7ff00000, RZ, 0xc0, !PT ;  /* 0x7ff0000009188812 */ /* 0x000fe400078ec0ff */
[----:B------:R-:W-:Y:S02]  /*eb70*/  @!P2 SEL R15, R22, 0x63400000, !P3 ;  /* 0x63400000160fa807 */ /* 0x000fe40005800000 */
[----:B------:R-:W-:Y:S02]  /*eb80*/  IADD3 R26, PT, PT, R24, -0x1, RZ ;  /* 0xffffffff181a7810 */ /* 0x000fe40007ffe0ff */
[----:B------:R-:W-:-:S04]  /*eb90*/  @!P2 LOP3.LUT R20, R15, 0x80000000, R5, 0xf8, !PT ;  /* 0x800000000f14a812 */ /* 0x000fc800078ef805 */
[----:B------:R-:W-:Y:S01]  /*eba0*/  @!P2 LOP3.LUT R21, R20, 0x100000, RZ, 0xfc, !PT ;  /* 0x001000001415a812 */ /* 0x000fe200078efcff */
[----:B------:R-:W-:Y:S01]  /*ebb0*/  @!P2 IMAD.MOV.U32 R20, RZ, RZ, RZ ;  /* 0x000000ffff14a224 */ /* 0x000fe200078e00ff */
[----:B0-----:R-:W-:-:S08]  /*ebc0*/  DFMA R12, R10, -R8, 1 ;  /* 0x3ff000000a0c742b */ /* 0x001fd00000000808 */
[----:B------:R-:W-:-:S08]  /*ebd0*/  DFMA R12, R12, R12, R12 ;  /* 0x0000000c0c0c722b */ /* 0x000fd0000000000c */
[----:B------:R-:W-:Y:S01]  /*ebe0*/  DFMA R12, R10, R12, R10 ;  /* 0x0000000c0a0c722b */ /* 0x000fe2000000000a */
[----:B------:R-:W-:Y:S02]  /*ebf0*/  SEL R11, R22, 0x63400000, !P1 ;  /* 0x63400000160b7807 */ /* 0x000fe40004800000 */
[----:B------:R-:W-:Y:S02]  /*ec00*/  MOV R10, R4 ;  /* 0x00000004000a7202 */ /* 0x000fe40000000f00 */
[----:B------:R-:W-:-:S03]  /*ec10*/  LOP3.LUT R11, R11, 0x800fffff, R5, 0xf8, !PT ;  /* 0x800fffff0b0b7812 */ /* 0x000fc600078ef805 */
[----:B------:R-:W-:-:S03]  /*ec20*/  DFMA R14, R12, -R8, 1 ;  /* 0x3ff000000c0e742b */ /* 0x000fc60000000808 */
[----:B------:R-:W-:-:S05]  /*ec30*/  @!P2 DFMA R10, R10, 2, -R20 ;  /* 0x400000000a0aa82b */ /* 0x000fca0000000814 */
[----:B------:R-:W-:-:S05]  /*ec40*/  DFMA R14, R12, R14, R12 ;  /* 0x0000000e0c0e722b */ /* 0x000fca000000000c */
[----:B------:R-:W-:-:S03]  /*ec50*/  @!P2 LOP3.LUT R23, R11, 0x7ff00000, RZ, 0xc0, !PT ;  /* 0x7ff000000b17a812 */ /* 0x000fc600078ec0ff */
[----:B------:R-:W-:Y:S02]  /*ec60*/  DMUL R12, R14, R10 ;  /* 0x0000000a0e0c7228 */ /* 0x000fe40000000000 */
[----:B------:R-:W-:-:S05]  /*ec70*/  VIADD R25, R23, 0xffffffff ;  /* 0xffffffff17197836 */ /* 0x000fca0000000000 */
[----:B------:R-:W-:Y:S01]  /*ec80*/  ISETP.GT.U32.AND P0, PT, R25, 0x7feffffe, PT ;  /* 0x7feffffe1900780c */ /* 0x000fe20003f04070 */
[----:B------:R-:W-:-:S03]  /*ec90*/  DFMA R20, R12, -R8, R10 ;  /* 0x800000080c14722b */ /* 0x000fc6000000000a */
[----:B------:R-:W-:-:S05]  /*eca0*/  ISETP.GT.U32.OR P0, PT, R26, 0x7feffffe, P0 ;  /* 0x7feffffe1a00780c */ /* 0x000fca0000704470 */
[----:B------:R-:W-:-:S08]  /*ecb0*/  DFMA R20, R14, R20, R12 ;  /* 0x000000140e14722b */ /* 0x000fd0000000000c */
[----:B------:R-:W-:Y:S05]  /*ecc0*/  @P0 BRA `(.L_x_7062) ;  /* 0x00000000006c0947 */ /* 0x000fea0003800000 */
[----:B------:R-:W-:-:S04]  /*ecd0*/  LOP3.LUT R12, R7, 0x7ff00000, RZ, 0xc0, !PT ;  /* 0x7ff00000070c7812 */ /* 0x000fc800078ec0ff */
[CC--:B------:R-:W-:Y:S02]  /*ece0*/  VIADDMNMX R4, R3.reuse, -R12.reuse, 0xb9600000, !PT ;  /* 0xb960000003047446 */ /* 0x0c0fe4000780090c */
[----:B------:R-:W-:Y:S02]  /*ecf0*/  ISETP.GE.U32.AND P0, PT, R3, R12, PT ;  /* 0x0000000c0300720c */ /* 0x000fe40003f06070 */
[----:B------:R-:W-:Y:S01]  /*ed00*/  VIMNMX R3, PT, PT, R4, 0x46a00000, PT ;  /* 0x46a0000004037848 */ /* 0x000fe20003fe0100 */
[----:B------:R-:W-:Y:S01]  /*ed10*/  IMAD.MOV.U32 R4, RZ, RZ, RZ ;  /* 0x000000ffff047224 */ /* 0x000fe200078e00ff */
[----:B------:R-:W-:-:S05]  /*ed20*/  SEL R22, R22, 0x63400000, !P0 ;  /* 0x6340000016167807 */ /* 0x000fca0004000000 */
[----:B------:R-:W-:-:S05]  /*ed30*/  IMAD.IADD R3, R3, 0x1, -R22 ;  /* 0x0000000103037824 */ /* 0x000fca00078e0a16 */
[----:B------:R-:W-:-:S06]  /*ed40*/  IADD3 R5, PT, PT, R3, 0x7fe00000, RZ ;  /* 0x7fe0000003057810 */ /* 0x000fcc0007ffe0ff */
[----:B------:R-:W-:-:S10]  /*ed50*/  DMUL R12, R20, R4 ;  /* 0x00000004140c7228 */ /* 0x000fd40000000000 */
[----:B------:R-:W-:-:S13]  /*ed60*/  FSETP.GTU.AND P0, PT, |R13|, 1.469367938527859385e-39, PT ;  /* 0x001000000d00780b */ /* 0x000fda0003f0c200 */
[----:B------:R-:W-:Y:S05]  /*ed70*/  @P0 BRA `(.L_x_7063) ;  /* 0x0000000000940947 */ /* 0x000fea0003800000 */
[----:B------:R-:W-:Y:S01]  /*ed80*/  DFMA R8, R20, -R8, R10 ;  /* 0x800000081408722b */ /* 0x000fe2000000000a */
[----:B------:R-:W-:-:S09]  /*ed90*/  MOV R6, RZ ;  /* 0x000000ff00067202 */ /* 0x000fd20000000f00 */
[C---:B------:R-:W-:Y:S02]  /*eda0*/  FSETP.NEU.AND P0, PT, R9.reuse, RZ, PT ;  /* 0x000000ff0900720b */ /* 0x040fe40003f0d000 */
[----:B------:R-:W-:-:S04]  /*edb0*/  LOP3.LUT R11, R9, 0x80000000, R7, 0x48, !PT ;  /* 0x80000000090b7812 */ /* 0x000fc800078e4807 */
[----:B------:R-:W-:-:S07]  /*edc0*/  LOP3.LUT R7, R11, R5, RZ, 0xfc, !PT ;  /* 0x000000050b077212 */ /* 0x000fce00078efcff */
[----:B------:R-:W-:Y:S05]  /*edd0*/  @!P0 BRA `(.L_x_7063) ;  /* 0x00000000007c8947 */ /* 0x000fea0003800000 */
[----:B------:R-:W-:Y:S01]  /*ede0*/  IMAD.MOV R5, RZ, RZ, -R3 ;  /* 0x000000ffff057224 */ /* 0x000fe200078e0a03 */
[----:B------:R-:W-:Y:S01]  /*edf0*/  MOV R4, RZ ;  /* 0x000000ff00047202 */ /* 0x000fe20000000f00 */
[----:B------:R-:W-:Y:S01]  /*ee00*/  DMUL.RP R6, R20, R6 ;  /* 0x0000000614067228 */ /* 0x000fe20000008000 */
[----:B------:R-:W-:-:S04]  /*ee10*/  IADD3 R3, PT, PT, -R3, -0x43300000, RZ ;  /* 0xbcd0000003037810 */ /* 0x000fc80007ffe1ff */
[----:B------:R-:W-:-:S05]  /*ee20*/  DFMA R4, R12, -R4, R20 ;  /* 0x800000040c04722b */ /* 0x000fca0000000014 */
[----:B------:R-:W-:-:S05]  /*ee30*/  LOP3.LUT R11, R7, R11, RZ, 0x3c, !PT ;  /* 0x0000000b070b7212 */ /* 0x000fca00078e3cff */
[----:B------:R-:W-:-:S04]  /*ee40*/  FSETP.NEU.AND P0, PT, |R5|, R3, PT ;  /* 0x000000030500720b */ /* 0x000fc80003f0d200 */
[----:B------:R-:W-:Y:S02]  /*ee50*/  FSEL R12, R6, R12, !P0 ;  /* 0x0000000c060c7208 */ /* 0x000fe40004000000 */
[----:B------:R-:W-:Y:S01]  /*ee60*/  FSEL R13, R11, R13, !P0 ;  /* 0x0000000d0b0d7208 */ /* 0x000fe20004000000 */
[----:B------:R-:W-:Y:S06]  /*ee70*/  BRA `(.L_x_7063) ;  /* 0x0000000000547947 */ /* 0x000fec0003800000 */
.L_x_7062:
[----:B------:R-:W-:-:S14]  /*ee80*/  DSETP.NAN.AND P0, PT, R4, R4, PT ;  /* 0x000000040400722a */ /* 0x000fdc0003f08000 */
[----:B------:R-:W-:Y:S05]  /*ee90*/  @P0 BRA `(.L_x_7064) ;  /* 0x0000000000440947 */ /* 0x000fea0003800000 */
[----:B------:R-:W-:-:S14]  /*eea0*/  DSETP.NAN.AND P0, PT, R6, R6, PT ;  /* 0x000000060600722a */ /* 0x000fdc0003f08000 */
[----:B------:R-:W-:Y:S05]  /*eeb0*/  @P0 BRA `(.L_x_7065) ;  /* 0x0000000000300947 */ /* 0x000fea0003800000 */
[----:B------:R-:W-:Y:S01]  /*eec0*/  ISETP.NE.AND P0, PT, R23, R24, PT ;  /* 0x000000181700720c */ /* 0x000fe20003f05270 */
[----:B------:R-:W-:Y:S01]  /*eed0*/  IMAD.MOV.U32 R12, RZ, RZ, 0x0 ;  /* 0x00000000ff0c7424 */ /* 0x000fe200078e00ff */
[----:B------:R-:W-:-:S11]  /*eee0*/  MOV R13, 0xfff80000 ;  /* 0xfff80000000d7802 */ /* 0x000fd60000000f00 */
[----:B------:R-:W-:Y:S05]  /*eef0*/  @!P0 BRA `(.L_x_7063) ;  /* 0x0000000000348947 */ /* 0x000fea0003800000 */
[----:B------:R-:W-:Y:S02]  /*ef00*/  ISETP.NE.AND P0, PT, R23, 0x7ff00000, PT ;  /* 0x7ff000001700780c */ /* 0x000fe40003f05270 */
[----:B------:R-:W-:Y:S02]  /*ef10*/  LOP3.LUT R13, R5, 0x80000000, R7, 0x48, !PT ;  /* 0x80000000050d7812 */ /* 0x000fe400078e4807 */
[----:B------:R-:W-:-:S13]  /*ef20*/  ISETP.EQ.OR P0, PT, R24, RZ, !P0 ;  /* 0x000000ff1800720c */ /* 0x000fda0004702670 */
[----:B------:R-:W-:Y:S01]  /*ef30*/  @P0 LOP3.LUT R3, R13, 0x7ff00000, RZ, 0xfc, !PT ;  /* 0x7ff000000d030812 */ /* 0x000fe200078efcff */
[----:B------:R-:W-:Y:S01]  /*ef40*/  @!P0 IMAD.MOV.U32 R12, RZ, RZ, RZ ;  /* 0x000000ffff0c8224 */ /* 0x000fe200078e00ff */
[----:B------:R-:W-:-:S03]  /*ef50*/  @P0 MOV R12, RZ ;  /* 0x000000ff000c0202 */ /* 0x000fc60000000f00 */
[----:B------:R-:W-:Y:S01]  /*ef60*/  @P0 IMAD.MOV.U32 R13, RZ, RZ, R3 ;  /* 0x000000ffff0d0224 */ /* 0x000fe200078e0003 */
[----:B------:R-:W-:Y:S06]  /*ef70*/  BRA `(.L_x_7063) ;  /* 0x0000000000147947 */ /* 0x000fec0003800000 */
.L_x_7065:
[----:B------:R-:W-:Y:S02]  /*ef80*/  LOP3.LUT R13, R7, 0x80000, RZ, 0xfc, !PT ;  /* 0x00080000070d7812 */ /* 0x000fe400078efcff */
[----:B------:R-:W-:Y:S01]  /*ef90*/  MOV R12, R6 ;  /* 0x00000006000c7202 */ /* 0x000fe20000000f00 */
[----:B------:R-:W-:Y:S06]  /*efa0*/  BRA `(.L_x_7063) ;  /* 0x0000000000087947 */ /* 0x000fec0003800000 */
.L_x_7064:
[----:B------:R-:W-:Y:S01]  /*efb0*/  LOP3.LUT R13, R5, 0x80000, RZ, 0xfc, !PT ;  /* 0x00080000050d7812 */ /* 0x000fe200078efcff */
[----:B------:R-:W-:-:S07]  /*efc0*/  IMAD.MOV.U32 R12, RZ, RZ, R4 ;  /* 0x000000ffff0c7224 */ /* 0x000fce00078e0004 */
.L_x_7063:
[----:B------:R-:W-:Y:S05]  /*efd0*/  BSYNC.RECONVERGENT B1 ;  /* 0x0000000000017941 */ /* 0x000fea0003800200 */
.L_x_7061:
[----:B------:R-:W-:Y:S02]  /*efe0*/  HFMA2 R5, -RZ, RZ, 0, 0 ;  /* 0x00000000ff057431 */ /* 0x000fe400000001ff */
[----:B------:R-:W-:Y:S01]  /*eff0*/  IMAD.MOV.U32 R4, RZ, RZ, R0 ;  /* 0x000000ffff047224 */ /* 0x000fe200078e0000 */
[----:B------:R-:W-:-:S03]  /*f000*/  MOV R3, R13 ;  /* 0x0000000d00037202 */ /* 0x000fc60000000f00 */
[----:B------:R-:W-:Y:S05]  /*f010*/  RET.REL.NODEC R4 `(_ZN2at6native18elementwise_kernelILi128ELi4EZNS0_15gpu_kernel_implIZZZNS0_17logit_kernel_cudaERNS_18TensorIteratorBaseERKN3c106ScalarEENKUlvE_clEvENKUlvE_clEvEUldE0_EEvS4_RKT_EUliE_EEviT1_) ;  /* 0xffffff0c04f87950 */ /* 0x000fea0003c3ffff */
.L_x_7066:
        /* <DEDUP_REMOVED lines=14> */
.L_x_11279:


//--------------------- .text._ZN2at6native27unrolled_elementwise_kernelIZZZNS0_17logit_kernel_cudaERNS_18TensorIteratorBaseERKN3c106ScalarEENKUlvE_clEvENKUlvE_clEvEUldE0_St5arrayIPcLm2EELi4E23TrivialOffsetCalculatorILi1EjESF_NS0_6memory12LoadWithCastILi1EEENSG_13StoreWithCastILi1EEEEEviT_T0_T2_T3_T4_T5_ --------------------------
	.section	.text._ZN2at6native27unrolled_elementwise_kernelIZZZNS0_17logit_kernel_cudaERNS_18TensorIteratorBaseERKN3c106ScalarEENKUlvE_clEvENKUlvE_clEvEUldE0_St5arrayIPcLm2EELi4E23TrivialOffsetCalculatorILi1EjESF_NS0_6memory12LoadWithCastILi1EEENSG_13StoreWithCastILi1EEEEEviT_T0_T2_T3_T4_T5_,"ax",@progbits
	.align	128
        .global         _ZN2at6native27unrolled_elementwise_kernelIZZZNS0_17logit_kernel_cudaERNS_18TensorIteratorBaseERKN3c106ScalarEENKUlvE_clEvENKUlvE_clEvEUldE0_St5arrayIPcLm2EELi4E23TrivialOffsetCalculatorILi1EjESF_NS0_6memory12LoadWithCastILi1EEENSG_13StoreWithCastILi1EEEEEviT_T0_T2_T3_T4_T5_
        .type           _ZN2at6native27unrolled_elementwise_kernelIZZZNS0_17logit_kernel_cudaERNS_18TensorIteratorBaseERKN3c106ScalarEENKUlvE_clEvENKUlvE_clEvEUldE0_St5arrayIPcLm2EELi4E23TrivialOffsetCalculatorILi1EjESF_NS0_6memory12LoadWithCastILi1EEENSG_13StoreWithCastILi1EEEEEviT_T0_T2_T3_T4_T5_,@function
        .size           _ZN2at6native27unrolled_elementwise_kernelIZZZNS0_17logit_kernel_cudaERNS_18TensorIteratorBaseERKN3c106ScalarEENKUlvE_clEvENKUlvE_clEvEUldE0_St5arrayIPcLm2EELi4E23TrivialOffsetCalculatorILi1EjESF_NS0_6memory12LoadWithCastILi1EEENSG_13StoreWithCastILi1EEEEEviT_T0_T2_T3_T4_T5_,(.L_x_11280 - _ZN2at6native27unrolled_elementwise_kernelIZZZNS0_17logit_kernel_cudaERNS_18TensorIteratorBaseERKN3c106ScalarEENKUlvE_clEvENKUlvE_clEvEUldE0_St5arrayIPcLm2EELi4E23TrivialOffsetCalculatorILi1EjESF_NS0_6memory12LoadWithCastILi1EEENSG_13StoreWithCastILi1EEEEEviT_T0_T2_T3_T4_T5_)
        .other          _ZN2at6native27unrolled_elementwise_kernelIZZZNS0_17logit_kernel_cudaERNS_18TensorIteratorBaseERKN3c106ScalarEENKUlvE_clEvENKUlvE_clEvEUldE0_St5arrayIPcLm2EELi4E23TrivialOffsetCalculatorILi1EjESF_NS0_6memory12LoadWithCastILi1EEENSG_13StoreWithCastILi1EEEEEviT_T0_T2_T3_T4_T5_,@"STO_CUDA_ENTRY STV_DEFAULT"
_ZN2at6native27unrolled_elementwise_kernelIZZZNS0_17logit_kernel_cudaERNS_18TensorIteratorBaseERKN3c106ScalarEENKUlvE_clEvENKUlvE_clEvEUldE0_St5arrayIPcLm2EELi4E23TrivialOffsetCalculatorILi1EjESF_NS0_6memory12LoadWithCastILi1EEENSG_13StoreWithCastILi1EEEEEviT_T0_T2_T3_T4_T5_:
.text._ZN2at6native27unrolled_elementwise_kernelIZZZNS0_17logit_kernel_cudaERNS_18TensorIteratorBaseERKN3c106ScalarEENKUlvE_clEvENKUlvE_clEvEUldE0_St5arrayIPcLm2EELi4E23TrivialOffsetCalculatorILi1EjESF_NS0_6memory12LoadWithCastILi1EEENSG_13StoreWithCastILi1EEEEEviT_T0_T2_T3_T4_T5_:
[----:B------:R-:W0:Y:S01]  /*0000*/  LDC R1, c[0x0][0x37c] ;  /* 0x0000df00ff017b82 */ /* 0x000e220000000800 */
[----:B------:R-:W1:Y:S07]  /*0010*/  S2R R22, SR_CTAID.X ;  /* 0x0000000000167919 */ /* 0x000e6e0000002500 */
[----:B------:R-:W1:Y:S01]  /*0020*/  LDC R3, c[0x0][0x380] ;  /* 0x0000e000ff037b82 */ /* 0x000e620000000800 */
[----:B------:R-:W2:Y:S01]  /*0030*/  LDCU.64 UR4, c[0x0][0x388] ;  /* 0x00007100ff0477ac */ /* 0x000ea20008000a00 */
[----:B------:R-:W-:Y:S01]  /*0040*/  BSSY.RECONVERGENT B7, `(.L_x_7067) ;  /* 0x00000fe000077945 */ /* 0x000fe20003800200 */
[----:B------:R-:W3:Y:S01]  /*0050*/  S2R R31, SR_TID.X ;  /* 0x00000000001f7919 */ /* 0x000ee20000002100 */
[----:B------:R-:W-:Y:S01]  /*0060*/  CS2R R26, SRZ ;  /* 0x00000000001a7805 */ /* 0x000fe2000001ff00 */
[----:B------:R-:W4:Y:S01]  /*0070*/  LDCU.64 UR36, c[0x0][0x358] ;  /* 0x00006b00ff2477ac */ /* 0x000f220008000a00 */
[----:B------:R-:W0:Y:S01]  /*0080*/  LDCU.U8 UR38, c[0x0][0x3b4] ;  /* 0x00007680ff2677ac */ /* 0x000e220008000000 */
[----:B--2---:R-:W-:-:S02]  /*0090*/  IMAD.U32 R18, RZ, RZ, UR4 ;  /* 0x00000004ff127e24 */ /* 0x004fc4000f8e00ff */
[----:B------:R-:W-:Y:S02]  /*00a0*/  IMAD.U32 R19, RZ, RZ, UR5 ;  /* 0x00000005ff137e24 */ /* 0x000fe4000f8e00ff */
        /* <DEDUP_REMOVED lines=25> */
.L_x_7073:
[----:B------:R-:W2:Y:S02]  /*0240*/  LDG.E.U8 R4, desc[UR36][R4.64] ;  /* 0x0000002404047981 */ /* 0x000ea4000c1e1100 */
[----:B--2---:R0:W1:Y:S01]  /*0250*/  I2F.F64.U16 R26, R4 ;  /* 0x00000004001a7312 */ /* 0x0040620000101800 */
[----:B------:R-:W-:Y:S05]  /*0260*/  BRA `(.L_x_7075) ;  /* 0x0000000c00647947 */ /* 0x000fea0003800000 */
.L_x_7072:
        /* <DEDUP_REMOVED lines=9> */
.L_x_7077:
[----:B------:R-:W2:Y:S02]  /*0300*/  LDG.E R4, desc[UR36][R4.64] ;  /* 0x0000002404047981 */ /* 0x000ea4000c1e1900 */
[----:B--2---:R1:W2:Y:S01]  /*0310*/  I2F.F64 R26, R4 ;  /* 0x00000004001a7312 */ /* 0x0042a20000201c00 */
[----:B------:R-:W-:Y:S05]  /*0320*/  BRA `(.L_x_7075) ;  /* 0x0000000c00347947 */ /* 0x000fea0003800000 */
.L_x_7076:
[----:B------:R-:W2:Y:S02]  /*0330*/  LDG.E.U16 R4, desc[UR36][R4.64] ;  /* 0x0000002404047981 */ /* 0x000ea4000c1e1500 */
[----:B--2---:R3:W4:Y:S01]  /*0340*/  I2F.F64.S16 R26, R4 ;  /* 0x00000004001a7312 */ /* 0x0047220000101c00 */
[----:B------:R-:W-:Y:S05]  /*0350*/  BRA `(.L_x_7075) ;  /* 0x0000000c00287947 */ /* 0x000fea0003800000 */
.L_x_7071:
        /* <DEDUP_REMOVED lines=10> */
.L_x_7079:
[----:B------:R-:W2:Y:S02]  /*0400*/  LDG.E.U16 R0, desc[UR36][R4.64] ;  /* 0x0000002404007981 */ /* 0x000ea4000c1e1500 */
[----:B--2---:R-:W-:-:S05]  /*0410*/  HADD2.F32 R0, -RZ, R0.H0_H0 ;  /* 0x20000000ff007230 */ /* 0x004fca0000004100 */
[----:B------:R-:W-:-:S04]  /*0420*/  FMUL.FTZ R0, R0, 1 ;  /* 0x3f80000000007820 */ /* 0x000fc80000410000 */
[----:B------:R0:W1:Y:S01]  /*0430*/  F2F.F64.F32 R26, R0 ;  /* 0x00000000001a7310 */ /* 0x0000620000201800 */
[----:B------:R-:W-:Y:S05]  /*0440*/  BRA `(.L_x_7075) ;  /* 0x0000000800ec7947 */ /* 0x000fea0003800000 */
.L_x_7078:
        /* <DEDUP_REMOVED lines=10> */
.L_x_7081:
[----:B------:R-:W2:Y:S02]  /*04f0*/  LDG.E.U16 R4, desc[UR36][R4.64] ;  /* 0x0000002404047981 */ /* 0x000ea4000c1e1500 */
[----:B--2---:R-:W-:-:S05]  /*0500*/  HADD2.F32 R0, -RZ, R4.H0_H0 ;  /* 0x20000004ff007230 */ /* 0x004fca0000004100 */
[----:B------:R-:W-:-:S04]  /*0510*/  FMUL.FTZ R0, R0, 1 ;  /* 0x3f80000000007820 */ /* 0x000fc80000410000 */
[----:B------:R0:W1:Y:S01]  /*0520*/  F2F.F64.F32 R26, R0 ;  /* 0x00000000001a7310 */ /* 0x0000620000201800 */
[----:B------:R-:W-:Y:S05]  /*0530*/  BRA `(.L_x_7075) ;  /* 0x0000000800b07947 */ /* 0x000fea0003800000 */
.L_x_7080:
[----:B------:R0:W5:Y:S01]  /*0540*/  LDG.E.64 R26, desc[UR36][R4.64] ;  /* 0x00000024041a7981 */ /* 0x000162000c1e1b00 */
[----:B------:R-:W-:Y:S05]  /*0550*/  BRA `(.L_x_7075) ;  /* 0x0000000800a87947 */ /* 0x000fea0003800000 */
.L_x_7070:
        /* <DEDUP_REMOVED lines=13> */
.L_x_7084:
[----:B------:R0:W5:Y:S01]  /*0630*/  LDG.E.64 R26, desc[UR36][R4.64] ;  /* 0x00000024041a7981 */ /* 0x000162000c1e1b00 */
[----:B------:R-:W-:Y:S05]  /*0640*/  BRA `(.L_x_7075) ;  /* 0x00000008006c7947 */ /* 0x000fea0003800000 */
.L_x_7083:
        /* <DEDUP_REMOVED lines=27> */
.L_x_7086:
        /* <DEDUP_REMOVED lines=11> */
[----:B------:R-:W-:-:S05]  /*08b0*/  LOP3.LUT R0, R0, 0x80000000, R3, 0xf8, !PT ;  /* 0x8000000000007812 */ /* 0x000fca00078ef803 */
[----:B------:R-:W-:-:S04]  /*08c0*/  FMUL.FTZ R0, R0, 1 ;  /* 0x3f80000000007820 */ /* 0x000fc80000410000 */
[----:B------:R0:W1:Y:S01]  /*08d0*/  F2F.F64.F32 R26, R0 ;  /* 0x00000000001a7310 */ /* 0x0000620000201800 */
[----:B------:R-:W-:Y:S05]  /*08e0*/  BRA `(.L_x_7075) ;  /* 0x0000000400c47947 */ /* 0x000fea0003800000 */
.L_x_7085:
[----:B------:R-:W2:Y:S02]  /*08f0*/  LDG.E.U16 R0, desc[UR36][R4.64] ;  /* 0x0000002404007981 */ /* 0x000ea4000c1e1500 */
[----:B--2---:R-:W-:-:S04]  /*0900*/  IMAD.U32 R0, R0, 0x10000, RZ ;  /* 0x0001000000007824 */ /* 0x004fc800078e00ff */
[----:B------:R-:W-:-:S04]  /*0910*/  FMUL.FTZ R0, R0, 1 ;  /* 0x3f80000000007820 */ /* 0x000fc80000410000 */
[----:B------:R0:W1:Y:S01]  /*0920*/  F2F.F64.F32 R26, R0 ;  /* 0x00000000001a7310 */ /* 0x0000620000201800 */
[----:B------:R-:W-:Y:S05]  /*0930*/  BRA `(.L_x_7075) ;  /* 0x0000000400b07947 */ /* 0x000fea0003800000 */
.L_x_7082:
        /* <DEDUP_REMOVED lines=11> */
.L_x_7089:
        /* <DEDUP_REMOVED lines=21> */
.L_x_7091:
[----:B------:R-:W-:Y:S05]  /*0b40*/  BSYNC.RECONVERGENT B0 ;  /* 0x0000000000007941 */ /* 0x000fea0003800200 */
.L_x_7090:
[----:B------:R-:W-:Y:S01]  /*0b50*/  IMAD.SHL.U32 R0, R0, 0x100000, RZ ;  /* 0x0010000000007824 */ /* 0x000fe200078e00ff */
[----:B------:R-:W-:-:S04]  /*0b60*/  LEA R3, R3, 0x3b800000, 0x17 ;  /* 0x3b80000003037811 */ /* 0x000fc800078eb8ff */
[----:B------:R-:W-:-:S05]  /*0b70*/  LOP3.LUT R0, R3, R0, R7, 0xfe, !PT ;  /* 0x0000000003007212 */ /* 0x000fca00078efe07 */
[----:B------:R-:W-:-:S04]  /*0b80*/  FMUL.FTZ R0, R0, 1 ;  /* 0x3f80000000007820 */ /* 0x000fc80000410000 */
[----:B------:R0:W1:Y:S01]  /*0b90*/  F2F.F64.F32 R26, R0 ;  /* 0x00000000001a7310 */ /* 0x0000620000201800 */
[----:B------:R-:W-:Y:S05]  /*0ba0*/  BRA `(.L_x_7075) ;  /* 0x0000000400147947 */ /* 0x000fea0003800000 */
.L_x_7088:
        /* <DEDUP_REMOVED lines=21> */
.L_x_7093:
[----:B------:R-:W-:Y:S05]  /*0d00*/  BSYNC.RECONVERGENT B0 ;  /* 0x0000000000007941 */ /* 0x000fea0003800200 */
.L_x_7092:
[----:B------:R-:W-:Y:S01]  /*0d10*/  IMAD.SHL.U32 R0, R0, 0x200000, RZ ;  /* 0x0020000000007824 */ /* 0x000fe200078e00ff */
[----:B------:R-:W-:-:S04]  /*0d20*/  LEA R3, R3, 0x37800000, 0x17 ;  /* 0x3780000003037811 */ /* 0x000fc800078eb8ff */
[----:B------:R-:W-:-:S05]  /*0d30*/  LOP3.LUT R0, R3, R0, R7, 0xfe, !PT ;  /* 0x0000000003007212 */ /* 0x000fca00078efe07 */
[----:B------:R-:W-:-:S04]  /*0d40*/  FMUL.FTZ R0, R0, 1 ;  /* 0x3f80000000007820 */ /* 0x000fc80000410000 */
[----:B------:R0:W1:Y:S01]  /*0d50*/  F2F.F64.F32 R26, R0 ;  /* 0x00000000001a7310 */ /* 0x0000620000201800 */
[----:B------:R-:W-:Y:S05]  /*0d60*/  BRA `(.L_x_7075) ;  /* 0x0000000000a47947 */ /* 0x000fea0003800000 */
.L_x_7087:
[----:B------:R-:W-:-:S09]  /*0d70*/  UISETP.NE.AND UP0, UPT, UR4, 0x1c, UPT ;  /* 0x0000001c0400788c */ /* 0x000fd2000bf05270 */
[----:B------:R-:W-:Y:S05]  /*0d80*/  BRA.U !UP0, `(.L_x_7094) ;  /* 0x0000000108947547 */ /* 0x000fea000b800000 */
[----:B------:R-:W-:-:S09]  /*0d90*/  UISETP.NE.AND UP0, UPT, UR4, 0x1d, UPT ;  /* 0x0000001d0400788c */ /* 0x000fd2000bf05270 */
[----:B------:R-:W-:Y:S05]  /*0da0*/  BRA.U !UP0, `(.L_x_7095) ;  /* 0x0000000108807547 */ /* 0x000fea000b800000 */
[----:B------:R-:W-:-:S09]  /*0db0*/  UISETP.NE.AND UP0, UPT, UR4, 0x2c, UPT ;  /* 0x0000002c0400788c */ /* 0x000fd2000bf05270 */
[----:B------:R-:W-:Y:S05]  /*0dc0*/  BRA.U !UP0, `(.L_x_7096) ;  /* 0x0000000108487547 */ /* 0x000fea000b800000 */
.L_x_7074:
        /* <DEDUP_REMOVED lines=16> */
.L_x_7097:
[----:B------:R-:W-:Y:S01]  /*0ed0*/  CS2R R26, SRZ ;  /* 0x00000000001a7805 */ /* 0x000fe2000001ff00 */
[----:B------:R-:W-:Y:S06]  /*0ee0*/  BRA `(.L_x_7075) ;  /* 0x0000000000447947 */ /* 0x000fec0003800000 */
.L_x_7096:
        /* <DEDUP_REMOVED lines=12> */
.L_x_7095:
[----:B------:R-:W2:Y:S02]  /*0fb0*/  LDG.E.64 R26, desc[UR36][R4.64] ;  /* 0x00000024041a7981 */ /* 0x000ea4000c1e1b00 */
[----:B--2---:R-:W0:Y:S01]  /*0fc0*/  I2F.F64.U64 R26, R26 ;  /* 0x0000001a001a7312 */ /* 0x004e220000301800 */
[----:B------:R-:W-:Y:S05]  /*0fd0*/  BRA `(.L_x_7075) ;  /* 0x0000000000087947 */ /* 0x000fea0003800000 */
.L_x_7094:
[----:B------:R-:W2:Y:S02]  /*0fe0*/  LDG.E R4, desc[UR36][R4.64] ;  /* 0x0000002404047981 */ /* 0x000ea4000c1e1900 */
[----:B--2---:R0:W1:Y:S02]  /*0ff0*/  I2F.F64.U32 R26, R4 ;  /* 0x00000004001a7312 */ /* 0x0040640000201800 */
.L_x_7075:
[----:B------:R-:W-:Y:S05]  /*1000*/  BSYNC.RECONVERGENT B6 ;  /* 0x0000000000067941 */ /* 0x000fea0003800200 */
.L_x_7069:
[----:B------:R-:W-:-:S07]  /*1010*/  VIADD R31, R23, 0x80 ;  /* 0x00000080171f7836 */ /* 0x000fce0000000000 */
.L_x_7068:
[----:B------:R-:W-:Y:S05]  /*1020*/  BSYNC.RECONVERGENT B7 ;  /* 0x0000000000077941 */ /* 0x000fea0003800200 */
.L_x_7067:
[----:B------:R-:W-:Y:S01]  /*1030*/  ISETP.GE.AND P0, PT, R31, R2, PT ;  /* 0x000000021f00720c */ /* 0x000fe20003f06270 */
[----:B------:R-:W-:Y:S01]  /*1040*/  BSSY.RECONVERGENT B7, `(.L_x_7098) ;  /* 0x00000f6000077945 */ /* 0x000fe20003800200 */
[----:B------:R-:W-:-:S11]  /*1050*/  CS2R R28, SRZ ;  /* 0x00000000001c7805 */ /* 0x000fd6000001ff00 */
[----:B------:R-:W-:Y:S05]  /*1060*/  @P0 BRA `(.L_x_7099) ;  /* 0x0000000c00cc0947 */ /* 0x000fea0003800000 */
[----:B01-3--:R-:W0:Y:S01]  /*1070*/  LDC.64 R4, c[0x0][0x3a8] ;  /* 0x0000ea00ff047b82 */ /* 0x00be220000000a00 */
        /* <DEDUP_REMOVED lines=20> */
.L_x_7104:
[----:B------:R-:W3:Y:S02]  /*11c0*/  LDG.E.U8 R4, desc[UR36][R4.64] ;  /* 0x0000002404047981 */ /* 0x000ee4000c1e1100 */
[----:B---3--:R0:W1:Y:S01]  /*11d0*/  I2F.F64.U16 R28, R4 ;  /* 0x00000004001c7312 */ /* 0x0080620000101800 */
[----:B------:R-:W-:Y:S05]  /*11e0*/  BRA `(.L_x_7106) ;  /* 0x0000000c00647947 */ /* 0x000fea0003800000 */
.L_x_7103:
        /* <DEDUP_REMOVED lines=9> */
.L_x_7108:
[----:B------:R-:W3:Y:S02]  /*1280*/  LDG.E R4, desc[UR36][R4.64] ;  /* 0x0000002404047981 */ /* 0x000ee4000c1e1900 */
[----:B---3--:R0:W1:Y:S01]  /*1290*/  I2F.F64 R28, R4 ;  /* 0x00000004001c7312 */ /* 0x0080620000201c00 */
[----:B------:R-:W-:Y:S05]  /*12a0*/  BRA `(.L_x_7106) ;  /* 0x0000000c00347947 */ /* 0x000fea0003800000 */
.L_x_7107:
[----:B------:R-:W3:Y:S02]  /*12b0*/  LDG.E.U16 R4, desc[UR36][R4.64] ;  /* 0x0000002404047981 */ /* 0x000ee4000c1e1500 */
[----:B---3--:R0:W1:Y:S01]  /*12c0*/  I2F.F64.S16 R28, R4 ;  /* 0x00000004001c7312 */ /* 0x0080620000101c00 */
[----:B------:R-:W-:Y:S05]  /*12d0*/  BRA `(.L_x_7106) ;  /* 0x0000000c00287947 */ /* 0x000fea0003800000 */
.L_x_7102:
        /* <DEDUP_REMOVED lines=10> */
.L_x_7110:
[----:B------:R-:W3:Y:S02]  /*1380*/  LDG.E.U16 R0, desc[UR36][R4.64] ;  /* 0x0000002404007981 */ /* 0x000ee4000c1e1500 */
[----:B---3--:R-:W-:-:S05]  /*1390*/  HADD2.F32 R0, -RZ, R0.H0_H0 ;  /* 0x20000000ff007230 */ /* 0x008fca0000004100 */
[----:B------:R-:W-:-:S04]  /*13a0*/  FMUL.FTZ R0, R0, 1 ;  /* 0x3f80000000007820 */ /* 0x000fc80000410000 */
[----:B------:R0:W1:Y:S01]  /*13b0*/  F2F.F64.F32 R28, R0 ;  /* 0x00000000001c7310 */ /* 0x0000620000201800 */
[----:B------:R-:W-:Y:S05]  /*13c0*/  BRA `(.L_x_7106) ;  /* 0x0000000800ec7947 */ /* 0x000fea0003800000 */
.L_x_7109:
        /* <DEDUP_REMOVED lines=10> */
.L_x_7112:
[----:B------:R-:W3:Y:S02]  /*1470*/  LDG.E.U16 R4, desc[UR36][R4.64] ;  /* 0x0000002404047981 */ /* 0x000ee4000c1e1500 */
[----:B---3--:R-:W-:-:S05]  /*1480*/  HADD2.F32 R0, -RZ, R4.H0_H0 ;  /* 0x20000004ff007230 */ /* 0x008fca0000004100 */
[----:B------:R-:W-:-:S04]  /*1490*/  FMUL.FTZ R0, R0, 1 ;  /* 0x3f80000000007820 */ /* 0x000fc80000410000 */
[----:B------:R0:W1:Y:S01]  /*14a0*/  F2F.F64.F32 R28, R0 ;  /* 0x00000000001c7310 */ /* 0x0000620000201800 */
[----:B------:R-:W-:Y:S05]  /*14b0*/  BRA `(.L_x_7106) ;  /* 0x0000000800b07947 */ /* 0x000fea0003800000 */
.L_x_7111:
[----:B------:R0:W5:Y:S01]  /*14c0*/  LDG.E.64 R28, desc[UR36][R4.64] ;  /* 0x00000024041c7981 */ /* 0x000162000c1e1b00 */
[----:B------:R-:W-:Y:S05]  /*14d0*/  BRA `(.L_x_7106) ;  /* 0x0000000800a87947 */ /* 0x000fea0003800000 */
.L_x_7101:
        /* <DEDUP_REMOVED lines=13> */
.L_x_7115:
[----:B------:R0:W5:Y:S01]  /*15b0*/  LDG.E.64 R28, desc[UR36][R4.64] ;  /* 0x00000024041c7981 */ /* 0x000162000c1e1b00 */
[----:B------:R-:W-:Y:S05]  /*15c0*/  BRA `(.L_x_7106) ;  /* 0x00000008006c7947 */ /* 0x000fea0003800000 */
.L_x_7114:
        /* <DEDUP_REMOVED lines=27> */
.L_x_7117:
        /* <DEDUP_REMOVED lines=15> */
.L_x_7116:
[----:B------:R-:W3:Y:S02]  /*1870*/  LDG.E.U16 R0, desc[UR36][R4.64] ;  /* 0x0000002404007981 */ /* 0x000ee4000c1e1500 */
[----:B---3--:R-:W-:-:S04]  /*1880*/  IMAD.U32 R0, R0, 0x10000, RZ ;  /* 0x0001000000007824 */ /* 0x008fc800078e00ff */
[----:B------:R-:W-:-:S04]  /*1890*/  FMUL.FTZ R0, R0, 1 ;  /* 0x3f80000000007820 */ /* 0x000fc80000410000 */
[----:B------:R0:W1:Y:S01]  /*18a0*/  F2F.F64.F32 R28, R0 ;  /* 0x00000000001c7310 */ /* 0x0000620000201800 */
[----:B------:R-:W-:Y:S05]  /*18b0*/  BRA `(.L_x_7106) ;  /* 0x0000000400b07947 */ /* 0x000fea0003800000 */
.L_x_7113:
        /* <DEDUP_REMOVED lines=11> */
.L_x_7120:
        /* <DEDUP_REMOVED lines=21> */
.L_x_7122:
[----:B------:R-:W-:Y:S05]  /*1ac0*/  BSYNC.RECONVERGENT B0 ;  /* 0x0000000000007941 */ /* 0x000fea0003800200 */
.L_x_7121:
[----:B------:R-:W-:Y:S01]  /*1ad0*/  IMAD.SHL.U32 R0, R0, 0x100000, RZ ;  /* 0x0010000000007824 */ /* 0x000fe200078e00ff */
[----:B------:R-:W-:-:S04]  /*1ae0*/  LEA R3, R3, 0x3b800000, 0x17 ;  /* 0x3b80000003037811 */ /* 0x000fc800078eb8ff */
[----:B------:R-:W-:-:S05]  /*1af0*/  LOP3.LUT R0, R3, R0, R7, 0xfe, !PT ;  /* 0x0000000003007212 */ /* 0x000fca00078efe07 */
[----:B------:R-:W-:-:S04]  /*1b00*/  FMUL.FTZ R0, R0, 1 ;  /* 0x3f80000000007820 */ /* 0x000fc80000410000 */
[----:B------:R0:W1:Y:S01]  /*1b10*/  F2F.F64.F32 R28, R0 ;  /* 0x00000000001c7310 */ /* 0x0000620000201800 */
[----:B------:R-:W-:Y:S05]  /*1b20*/  BRA `(.L_x_7106) ;  /* 0x0000000400147947 */ /* 0x000fea0003800000 */
.L_x_7119:
        /* <DEDUP_REMOVED lines=21> */
.L_x_7124:
[----:B------:R-:W-:Y:S05]  /*1c80*/  BSYNC.RECONVERGENT B0 ;  /* 0x0000000000007941 */ /* 0x000fea0003800200 */
.L_x_7123:
[----:B------:R-:W-:Y:S01]  /*1c90*/  IMAD.SHL.U32 R0, R0, 0x200000, RZ ;  /* 0x0020000000007824 */ /* 0x000fe200078e00ff */
[----:B------:R-:W-:-:S04]  /*1ca0*/  LEA R3, R3, 0x37800000, 0x17 ;  /* 0x3780000003037811 */ /* 0x000fc800078eb8ff */
[----:B------:R-:W-:-:S05]  /*1cb0*/  LOP3.LUT R0, R3, R0, R7, 0xfe, !PT ;  /* 0x0000000003007212 */ /* 0x000fca00078efe07 */
[----:B------:R-:W-:-:S04]  /*1cc0*/  FMUL.FTZ R0, R0, 1 ;  /* 0x3f80000000007820 */ /* 0x000fc80000410000 */
[----:B------:R0:W1:Y:S01]  /*1cd0*/  F2F.F64.F32 R28, R0 ;  /* 0x00000000001c7310 */ /* 0x0000620000201800 */
[----:B------:R-:W-:Y:S05]  /*1ce0*/  BRA `(.L_x_7106) ;  /* 0x0000000000a47947 */ /* 0x000fea0003800000 */
.L_x_7118:
        /* <DEDUP_REMOVED lines=18> */
.L_x_7105:
        /* <DEDUP_REMOVED lines=16> */
.L_x_7127:
[----:B------:R-:W-:Y:S01]  /*1f10*/  CS2R R28, SRZ ;  /* 0x00000000001c7805 */ /* 0x000fe2000001ff00 */
[----:B------:R-:W-:Y:S06]  /*1f20*/  BRA `(.L_x_7106) ;  /* 0x0000000000147947 */ /* 0x000fec0003800000 */
.L_x_7126:
[----:B------:R-:W3:Y:S02]  /*1f30*/  LDG.E.64 R28, desc[UR36][R4.64] ;  /* 0x00000024041c7981 */ /* 0x000ee4000c1e1b00 */
[----:B---3--:R-:W0:Y:S01]  /*1f40*/  I2F.F64.U64 R28, R28 ;  /* 0x0000001c001c7312 */ /* 0x008e220000301800 */
[----:B------:R-:W-:Y:S05]  /*1f50*/  BRA `(.L_x_7106) ;  /* 0x0000000000087947 */ /* 0x000fea0003800000 */
.L_x_7125:
[----:B------:R-:W3:Y:S02]  /*1f60*/  LDG.E R4, desc[UR36][R4.64] ;  /* 0x0000002404047981 */ /* 0x000ee4000c1e1900 */
[----:B---3--:R0:W1:Y:S02]  /*1f70*/  I2F.F64.U32 R28, R4 ;  /* 0x00000004001c7312 */ /* 0x0080640000201800 */
.L_x_7106:
[----:B------:R-:W-:Y:S05]  /*1f80*/  BSYNC.RECONVERGENT B6 ;  /* 0x0000000000067941 */ /* 0x000fea0003800200 */
.L_x_7100:
[----:B------:R-:W-:-:S07]  /*1f90*/  VIADD R31, R31, 0x80 ;  /* 0x000000801f1f7836 */ /* 0x000fce0000000000 */
.L_x_7099:
[----:B------:R-:W-:Y:S05]  /*1fa0*/  BSYNC.RECONVERGENT B7 ;  /* 0x0000000000077941 */ /* 0x000fea0003800200 */
.L_x_7098:
        /* <DEDUP_REMOVED lines=25> */
.L_x_7134:
[----:B------:R-:W3:Y:S02]  /*2140*/  LDG.E.U8 R4, desc[UR36][R4.64] ;  /* 0x0000002404047981 */ /* 0x000ee4000c1e1100 */
[----:B---3--:R0:W1:Y:S01]  /*2150*/  I2F.F64.U16 R24, R4 ;  /* 0x0000000400187312 */ /* 0x0080620000101800 */
[----:B------:R-:W-:Y:S05]  /*2160*/  BRA `(.L_x_7136) ;  /* 0x0000000c00647947 */ /* 0x000fea0003800000 */
.L_x_7133:
        /* <DEDUP_REMOVED lines=9> */
.L_x_7138:
[----:B------:R-:W3:Y:S02]  /*2200*/  LDG.E R4, desc[UR36][R4.64] ;  /* 0x0000002404047981 */ /* 0x000ee4000c1e1900 */
[----:B---3--:R1:W3:Y:S01]  /*2210*/  I2F.F64 R24, R4 ;  /* 0x0000000400187312 */ /* 0x0082e20000201c00 */
[----:B------:R-:W-:Y:S05]  /*2220*/  BRA `(.L_x_7136) ;  /* 0x0000000c00347947 */ /* 0x000fea0003800000 */
.L_x_7137:
[----:B------:R-:W3:Y:S02]  /*2230*/  LDG.E.U16 R4, desc[UR36][R4.64] ;  /* 0x0000002404047981 */ /* 0x000ee4000c1e1500 */
[----:B---3--:R0:W1:Y:S01]  /*2240*/  I2F.F64.S16 R24, R4 ;  /* 0x0000000400187312 */ /* 0x0080620000101c00 */
[----:B------:R-:W-:Y:S05]  /*2250*/  BRA `(.L_x_7136) ;  /* 0x0000000c00287947 */ /* 0x000fea0003800000 */
.L_x_7132:
        /* <DEDUP_REMOVED lines=10> */
.L_x_7140:
[----:B------:R-:W3:Y:S02]  /*2300*/  LDG.E.U16 R0, desc[UR36][R4.64] ;  /* 0x0000002404007981 */ /* 0x000ee4000c1e1500 */
[----:B---3--:R-:W-:-:S05]  /*2310*/  HADD2.F32 R0, -RZ, R0.H0_H0 ;  /* 0x20000000ff007230 */ /* 0x008fca0000004100 */
[----:B------:R-:W-:-:S04]  /*2320*/  FMUL.FTZ R0, R0, 1 ;  /* 0x3f80000000007820 */ /* 0x000fc80000410000 */
[----:B------:R0:W1:Y:S01]  /*2330*/  F2F.F64.F32 R24, R0 ;  /* 0x0000000000187310 */ /* 0x0000620000201800 */
[----:B------:R-:W-:Y:S05]  /*2340*/  BRA `(.L_x_7136) ;  /* 0x0000000800ec7947 */ /* 0x000fea0003800000 */
.L_x_7139:
        /* <DEDUP_REMOVED lines=10> */
.L_x_7142:
[----:B------:R-:W3:Y:S02]  /*23f0*/  LDG.E.U16 R4, desc[UR36][R4.64] ;  /* 0x0000002404047981 */ /* 0x000ee4000c1e1500 */
[----:B---3--:R-:W-:-:S05]  /*2400*/  HADD2.F32 R0, -RZ, R4.H0_H0 ;  /* 0x20000004ff007230 */ /* 0x008fca0000004100 */
[----:B------:R-:W-:-:S04]  /*2410*/  FMUL.FTZ R0, R0, 1 ;  /* 0x3f80000000007820 */ /* 0x000fc80000410000 */
[----:B------:R0:W1:Y:S01]  /*2420*/  F2F.F64.F32 R24, R0 ;  /* 0x0000000000187310 */ /* 0x0000620000201800 */
[----:B------:R-:W-:Y:S05]  /*2430*/  BRA `(.L_x_7136) ;  /* 0x0000000800b07947 */ /* 0x000fea0003800000 */
.L_x_7141:
[----:B------:R0:W5:Y:S01]  /*2440*/  LDG.E.64 R24, desc[UR36][R4.64] ;  /* 0x0000002404187981 */ /* 0x000162000c1e1b00 */
[----:B------:R-:W-:Y:S05]  /*2450*/  BRA `(.L_x_7136) ;  /* 0x0000000800a87947 */ /* 0x000fea0003800000 */
.L_x_7131:
        /* <DEDUP_REMOVED lines=13> */
.L_x_7145:
[----:B------:R0:W5:Y:S01]  /*2530*/  LDG.E.64 R24, desc[UR36][R4.64] ;  /* 0x0000002404187981 */ /* 0x000162000c1e1b00 */
[----:B------:R-:W-:Y:S05]  /*2540*/  BRA `(.L_x_7136) ;  /* 0x00000008006c7947 */ /* 0x000fea0003800000 */
.L_x_7144:
        /* <DEDUP_REMOVED lines=27> */
.L_x_7147:
        /* <DEDUP_REMOVED lines=15> */
.L_x_7146:
[----:B------:R-:W3:Y:S02]  /*27f0*/  LDG.E.U16 R0, desc[UR36][R4.64] ;  /* 0x0000002404007981 */ /* 0x000ee4000c1e1500 */
[----:B---3--:R-:W-:-:S04]  /*2800*/  IMAD.U32 R0, R0, 0x10000, RZ ;  /* 0x0001000000007824 */ /* 0x008fc800078e00ff */
[----:B------:R-:W-:-:S04]  /*2810*/  FMUL.FTZ R0, R0, 1 ;  /* 0x3f80000000007820 */ /* 0x000fc80000410000 */
[----:B------:R0:W1:Y:S01]  /*2820*/  F2F.F64.F32 R24, R0 ;  /* 0x0000000000187310 */ /* 0x0000620000201800 */
[----:B------:R-:W-:Y:S05]  /*2830*/  BRA `(.L_x_7136) ;  /* 0x0000000400b07947 */ /* 0x000fea0003800000 */
.L_x_7143:
        /* <DEDUP_REMOVED lines=11> */
.L_x_7150:
        /* <DEDUP_REMOVED lines=21> */
.L_x_7152:
[----:B------:R-:W-:Y:S05]  /*2a40*/  BSYNC.RECONVERGENT B0 ;  /* 0x0000000000007941 */ /* 0x000fea0003800200 */
.L_x_7151:
[----:B------:R-:W-:Y:S01]  /*2a50*/  IMAD.SHL.U32 R0, R0, 0x100000, RZ ;  /* 0x0010000000007824 */ /* 0x000fe200078e00ff */
[----:B------:R-:W-:-:S04]  /*2a60*/  LEA R3, R3, 0x3b800000, 0x17 ;  /* 0x3b80000003037811 */ /* 0x000fc800078eb8ff */
[----:B------:R-:W-:-:S05]  /*2a70*/  LOP3.LUT R0, R3, R0, R7, 0xfe, !PT ;  /* 0x0000000003007212 */ /* 0x000fca00078efe07 */
[----:B------:R-:W-:-:S04]  /*2a80*/  FMUL.FTZ R0, R0, 1 ;  /* 0x3f80000000007820 */ /* 0x000fc80000410000 */
[----:B------:R0:W1:Y:S01]  /*2a90*/  F2F.F64.F32 R24, R0 ;  /* 0x0000000000187310 */ /* 0x0000620000201800 */
[----:B------:R-:W-:Y:S05]  /*2aa0*/  BRA `(.L_x_7136) ;  /* 0x0000000400147947 */ /* 0x000fea0003800000 */
.L_x_7149:
        /* <DEDUP_REMOVED lines=21> */
.L_x_7154:
[----:B------:R-:W-:Y:S05]  /*2c00*/  BSYNC.RECONVERGENT B0 ;  /* 0x0000000000007941 */ /* 0x000fea0003800200 */
.L_x_7153:
[----:B------:R-:W-:Y:S01]  /*2c10*/  IMAD.SHL.U32 R0, R0, 0x200000, RZ ;  /* 0x0020000000007824 */ /* 0x000fe200078e00ff */
[----:B------:R-:W-:-:S04]  /*2c20*/  LEA R3, R3, 0x37800000, 0x17 ;  /* 0x3780000003037811 */ /* 0x000fc800078eb8ff */
[----:B------:R-:W-:-:S05]  /*2c30*/  LOP3.LUT R0, R3, R0, R7, 0xfe, !PT ;  /* 0x0000000003007212 */ /* 0x000fca00078efe07 */
[----:B------:R-:W-:-:S04]  /*2c40*/  FMUL.FTZ R0, R0, 1 ;  /* 0x3f80000000007820 */ /* 0x000fc80000410000 */
[----:B------:R0:W1:Y:S01]  /*2c50*/  F2F.F64.F32 R24, R0 ;  /* 0x0000000000187310 */ /* 0x0000620000201800 */
[----:B------:R-:W-:Y:S05]  /*2c60*/  BRA `(.L_x_7136) ;  /* 0x0000000000a47947 */ /* 0x000fea0003800000 */
.L_x_7148:
        /* <DEDUP_REMOVED lines=18> */
.L_x_7135:
        /* <DEDUP_REMOVED lines=16> */
.L_x_7157:
[----:B------:R-:W-:Y:S01]  /*2e90*/  CS2R R24, SRZ ;  /* 0x0000000000187805 */ /* 0x000fe2000001ff00 */
[----:B------:R-:W-:Y:S06]  /*2ea0*/  BRA `(.L_x_7136) ;  /* 0x0000000000147947 */ /* 0x000fec0003800000 */
.L_x_7156:
[----:B------:R-:W3:Y:S02]  /*2eb0*/  LDG.E.64 R24, desc[UR36][R4.64] ;  /* 0x0000002404187981 */ /* 0x000ee4000c1e1b00 */
[----:B---3--:R-:W0:Y:S01]  /*2ec0*/  I2F.F64.U64 R24, R24 ;  /* 0x0000001800187312 */ /* 0x008e220000301800 */
[----:B------:R-:W-:Y:S05]  /*2ed0*/  BRA `(.L_x_7136) ;  /* 0x0000000000087947 */ /* 0x000fea0003800000 */
.L_x_7155:
[----:B------:R-:W3:Y:S02]  /*2ee0*/  LDG.E R4, desc[UR36][R4.64] ;  /* 0x0000002404047981 */ /* 0x000ee4000c1e1900 */
[----:B---3--:R0:W1:Y:S02]  /*2ef0*/  I2F.F64.U32 R24, R4 ;  /* 0x0000000400187312 */ /* 0x0080640000201800 */
.L_x_7136:
[----:B------:R-:W-:Y:S05]  /*2f00*/  BSYNC.RECONVERGENT B6 ;  /* 0x0000000000067941 */ /* 0x000fea0003800200 */
.L_x_7130:
[----:B------:R-:W-:-:S07]  /*2f10*/  VIADD R31, R31, 0x80 ;  /* 0x000000801f1f7836 */ /* 0x000fce0000000000 */
.L_x_7129:
[----:B------:R-:W-:Y:S05]  /*2f20*/  BSYNC.RECONVERGENT B7 ;  /* 0x0000000000077941 */ /* 0x000fea0003800200 */
.L_x_7128:
[----:B------:R-:W-:Y:S01]  /*2f30*/  ISETP.GE.AND P0, PT, R31, R2, PT ;  /* 0x000000021f00720c */ /* 0x000fe20003f06270 */
[----:B------:R-:W-:Y:S01]  /*2f40*/  BSSY.RECONVERGENT B6, `(.L_x_7158) ;  /* 0x00000f0000067945 */ /* 0x000fe20003800200 */
[----:B------:R-:W-:-:S11]  /*2f50*/  CS2R R16, SRZ ;  /* 0x0000000000107805 */ /* 0x000fd6000001ff00 */
[----:B------:R-:W-:Y:S05]  /*2f60*/  @P0 BRA `(.L_x_7159) ;  /* 0x0000000c00b40947 */ /* 0x000fea0003800000 */
[----:B01-3--:R-:W0:Y:S01]  /*2f70*/  LDC.64 R4, c[0x0][0x3a8] ;  /* 0x0000ea00ff047b82 */ /* 0x00be220000000a00 */
        /* <DEDUP_REMOVED lines=19> */
.L_x_7163:
[----:B------:R-:W3:Y:S02]  /*30b0*/  LDG.E.U8 R4, desc[UR36][R4.64] ;  /* 0x0000002404047981 */ /* 0x000ee4000c1e1100 */
[----:B---3--:R0:W1:Y:S01]  /*30c0*/  I2F.F64.U16 R16, R4 ;  /* 0x0000000400107312 */ /* 0x0080620000101800 */
[----:B------:R-:W-:Y:S05]  /*30d0*/  BRA `(.L_x_7159) ;  /* 0x0000000c00587947 */ /* 0x000fea0003800000 */
.L_x_7162:
        /* <DEDUP_REMOVED lines=9> */
.L_x_7166:
[----:B------:R-:W3:Y:S02]  /*3170*/  LDG.E R4, desc[UR36][R4.64] ;  /* 0x0000002404047981 */ /* 0x000ee4000c1e1900 */
[----:B---3--:R0:W1:Y:S01]  /*3180*/  I2F.F64 R16, R4 ;  /* 0x0000000400107312 */ /* 0x0080620000201c00 */
[----:B------:R-:W-:Y:S05]  /*3190*/  BRA `(.L_x_7159) ;  /* 0x0000000c00287947 */ /* 0x000fea0003800000 */
.L_x_7165:
[----:B------:R-:W3:Y:S02]  /*31a0*/  LDG.E.U16 R4, desc[UR36][R4.64] ;  /* 0x0000002404047981 */ /* 0x000ee4000c1e1500 */
[----:B---3--:R0:W1:Y:S01]  /*31b0*/  I2F.F64.S16 R16, R4 ;  /* 0x0000000400107312 */ /* 0x0080620000101c00 */
[----:B------:R-:W-:Y:S05]  /*31c0*/  BRA `(.L_x_7159) ;  /* 0x0000000c001c7947 */ /* 0x000fea0003800000 */
.L_x_7161:
        /* <DEDUP_REMOVED lines=10> */
.L_x_7168:
[----:B------:R-:W3:Y:S02]  /*3270*/  LDG.E.U16 R0, desc[UR36][R4.64] ;  /* 0x0000002404007981 */ /* 0x000ee4000c1e1500 */
[----:B---3--:R-:W-:-:S05]  /*3280*/  HADD2.F32 R0, -RZ, R0.H0_H0 ;  /* 0x20000000ff007230 */ /* 0x008fca0000004100 */
[----:B------:R-:W-:-:S04]  /*3290*/  FMUL.FTZ R0, R0, 1 ;  /* 0x3f80000000007820 */ /* 0x000fc80000410000 */
[----:B------:R0:W1:Y:S01]  /*32a0*/  F2F.F64.F32 R16, R0 ;  /* 0x0000000000107310 */ /* 0x0000620000201800 */
[----:B------:R-:W-:Y:S05]  /*32b0*/  BRA `(.L_x_7159) ;  /* 0x0000000800e07947 */ /* 0x000fea0003800000 */
.L_x_7167:
        /* <DEDUP_REMOVED lines=10> */
.L_x_7170:
[----:B------:R-:W3:Y:S02]  /*3360*/  LDG.E.U16 R4, desc[UR36][R4.64] ;  /* 0x0000002404047981 */ /* 0x000ee4000c1e1500 */
[----:B---3--:R-:W-:-:S05]  /*3370*/  HADD2.F32 R0, -RZ, R4.H0_H0 ;  /* 0x20000004ff007230 */ /* 0x008fca0000004100 */
[----:B------:R-:W-:-:S04]  /*3380*/  FMUL.FTZ R0, R0, 1 ;  /* 0x3f80000000007820 */ /* 0x000fc80000410000 */
[----:B------:R0:W1:Y:S01]  /*3390*/  F2F.F64.F32 R16, R0 ;  /* 0x0000000000107310 */ /* 0x0000620000201800 */
[----:B------:R-:W-:Y:S05]  /*33a0*/  BRA `(.L_x_7159) ;  /* 0x0000000800a47947 */ /* 0x000fea0003800000 */
.L_x_7169:
[----:B------:R0:W5:Y:S01]  /*33b0*/  LDG.E.64 R16, desc[UR36][R4.64] ;  /* 0x0000002404107981 */ /* 0x000162000c1e1b00 */
[----:B------:R-:W-:Y:S05]  /*33c0*/  BRA `(.L_x_7159) ;  /* 0x00000008009c7947 */ /* 0x000fea0003800000 */
.L_x_7160:
        /* <DEDUP_REMOVED lines=13> */
.L_x_7173:
[----:B------:R0:W5:Y:S01]  /*34a0*/  LDG.E.64 R16, desc[UR36][R4.64] ;  /* 0x0000002404107981 */ /* 0x000162000c1e1b00 */
[----:B------:R-:W-:Y:S05]  /*34b0*/  BRA `(.L_x_7159) ;  /* 0x0000000800607947 */ /* 0x000fea0003800000 */
.L_x_7172:
        /* <DEDUP_REMOVED lines=27> */
.L_x_7175:
        /* <DEDUP_REMOVED lines=15> */
.L_x_7174:
[----:B------:R-:W3:Y:S02]  /*3760*/  LDG.E.U16 R0, desc[UR36][R4.64] ;  /* 0x0000002404007981 */ /* 0x000ee4000c1e1500 */
[----:B---3--:R-:W-:-:S04]  /*3770*/  IMAD.U32 R0, R0, 0x10000, RZ ;  /* 0x0001000000007824 */ /* 0x008fc800078e00ff */
[----:B------:R-:W-:-:S04]  /*3780*/  FMUL.FTZ R0, R0, 1 ;  /* 0x3f80000000007820 */ /* 0x000fc80000410000 */
[----:B------:R0:W1:Y:S01]  /*3790*/  F2F.F64.F32 R16, R0 ;  /* 0x0000000000107310 */ /* 0x0000620000201800 */
[----:B------:R-:W-:Y:S05]  /*37a0*/  BRA `(.L_x_7159) ;  /* 0x0000000400a47947 */ /* 0x000fea0003800000 */
.L_x_7171:
        /* <DEDUP_REMOVED lines=11> */
.L_x_7178:
[----:B------:R-:W3:Y:S02]  /*3860*/  LDG.E.U8 R4, desc[UR36][R4.64] ;  /* 0x0000002404047981 */ /* 0x000ee4000c1e1100 */
        /* <DEDUP_REMOVED lines=19> */
.L_x_7180:
[----:B------:R-:W-:Y:S05]  /*39a0*/  BSYNC.RECONVERGENT B0 ;  /* 0x0000000000007941 */ /* 0x000fea0003800200 */
.L_x_7179:
[----:B------:R-:W-:Y:S01]  /*39b0*/  IMAD.SHL.U32 R0, R0, 0x100000, RZ ;  /* 0x0010000000007824 */ /* 0x000fe200078e00ff */
[----:B------:R-:W-:-:S04]  /*39c0*/  LEA R3, R3, 0x3b800000, 0x17 ;  /* 0x3b80000003037811 */ /* 0x000fc800078eb8ff */
[----:B------:R-:W-:-:S05]  /*39d0*/  LOP3.LUT R0, R3, R0, R7, 0xfe, !PT ;  /* 0x0000000003007212 */ /* 0x000fca00078efe07 */
[----:B------:R-:W-:-:S04]  /*39e0*/  FMUL.FTZ R0, R0, 1 ;  /* 0x3f80000000007820 */ /* 0x000fc80000410000 */
[----:B------:R0:W1:Y:S01]  /*39f0*/  F2F.F64.F32 R16, R0 ;  /* 0x0000000000107310 */ /* 0x0000620000201800 */
[----:B------:R-:W-:Y:S05]  /*3a00*/  BRA `(.L_x_7159) ;  /* 0x00000004000c7947 */ /* 0x000fea0003800000 */
.L_x_7177:
        /* <DEDUP_REMOVED lines=20> */
.L_x_7182:
[----:B------:R-:W-:Y:S05]  /*3b50*/  BSYNC.RECONVERGENT B0 ;  /* 0x0000000000007941 */ /* 0x000fea0003800200 */
.L_x_7181:
[----:B------:R-:W-:Y:S01]  /*3b60*/  IMAD.SHL.U32 R0, R0, 0x200000, RZ ;  /* 0x0020000000007824 */ /* 0x000fe200078e00ff */
[----:B------:R-:W-:-:S04]  /*3b70*/  LEA R3, R3, 0x37800000, 0x17 ;  /* 0x3780000003037811 */ /* 0x000fc800078eb8ff */
[----:B------:R-:W-:-:S05]  /*3b80*/  LOP3.LUT R0, R3, R0, R7, 0xfe, !PT ;  /* 0x0000000003007212 */ /* 0x000fca00078efe07 */
[----:B------:R-:W-:-:S04]  /*3b90*/  FMUL.FTZ R0, R0, 1 ;  /* 0x3f80000000007820 */ /* 0x000fc80000410000 */
[----:B------:R0:W1:Y:S01]  /*3ba0*/  F2F.F64.F32 R16, R0 ;  /* 0x0000000000107310 */ /* 0x0000620000201800 */
[----:B------:R-:W-:Y:S05]  /*3bb0*/  BRA `(.L_x_7159) ;  /* 0x0000000000a07947 */ /* 0x000fea0003800000 */
.L_x_7176:
        /* <DEDUP_REMOVED lines=18> */
.L_x_7164:
        /* <DEDUP_REMOVED lines=16> */
.L_x_7185:
[----:B------:R-:W-:Y:S05]  /*3de0*/  BRA `(.L_x_7159) ;  /* 0x0000000000147947 */ /* 0x000fea0003800000 */
.L_x_7184:
[----:B------:R-:W3:Y:S02]  /*3df0*/  LDG.E.64 R16, desc[UR36][R4.64] ;  /* 0x0000002404107981 */ /* 0x000ee4000c1e1b00 */
[----:B---3--:R-:W0:Y:S01]  /*3e00*/  I2F.F64.U64 R16, R16 ;  /* 0x0000001000107312 */ /* 0x008e220000301800 */
[----:B------:R-:W-:Y:S05]  /*3e10*/  BRA `(.L_x_7159) ;  /* 0x0000000000087947 */ /* 0x000fea0003800000 */
.L_x_7183:
[----:B------:R-:W3:Y:S02]  /*3e20*/  LDG.E R4, desc[UR36][R4.64] ;  /* 0x0000002404047981 */ /* 0x000ee4000c1e1900 */
[----:B---3--:R0:W1:Y:S02]  /*3e30*/  I2F.F64.U32 R16, R4 ;  /* 0x0000000400107312 */ /* 0x0080640000201800 */
.L_x_7159:
[----:B------:R-:W-:Y:S05]  /*3e40*/  BSYNC.RECONVERGENT B6 ;  /* 0x0000000000067941 */ /* 0x000fea0003800200 */
.L_x_7158:
[----:B------:R-:W-:Y:S01]  /*3e50*/  ISETP.GE.AND P0, PT, R23, R2, PT ;  /* 0x000000021700720c */ /* 0x000fe20003f06270 */
[----:B------:R-:W-:-:S12]  /*3e60*/  BSSY.RECONVERGENT B0, `(.L_x_7186) ;  /* 0x0000078000007945 */ /* 0x000fd80003800200 */
[----:B------:R-:W-:Y:S05]  /*3e70*/  @P0 BRA `(.L_x_7187) ;  /* 0x0000000400d80947 */ /* 0x000fea0003800000 */
        /* <DEDUP_REMOVED lines=8> */
[----:B------:R-:W-:Y:S02]  /*3f00*/  IMAD.MOV.U32 R10, RZ, RZ, R26 ;  /* 0x000000ffff0a7224 */ /* 0x000fe400078e001a */
[----:B------:R-:W-:Y:S01]  /*3f10*/  IMAD.MOV.U32 R11, RZ, RZ, R27 ;  /* 0x000000ffff0b7224 */ /* 0x000fe200078e001b */
[----:B0-----:R-:W-:-:S14]  /*3f20*/  DSETP.GT.AND P0, PT, R26, UR4, PT ;  /* 0x000000041a007e2a */ /* 0x001fdc000bf04000 */
[----:B------:R-:W0:Y:S02]  /*3f30*/  @P0 LDC.64 R10, c[0x0][0x390] ;  /* 0x0000e400ff0a0b82 */ /* 0x000e240000000a00 */
.L_x_7189:
[----:B------:R-:W-:Y:S05]  /*3f40*/  BSYNC.RECONVERGENT B1 ;  /* 0x0000000000017941 */ /* 0x000fea0003800200 */
.L_x_7188:
        /* <DEDUP_REMOVED lines=17> */
[----:B------:R-:W-:Y:S01]  /*4060*/  MOV R0, 0x4090 ;  /* 0x0000409000007802 */ /* 0x000fe20000000f00 */
[----:B------:R-:W-:-:S07]  /*4070*/  IMAD.MOV.U32 R9, RZ, RZ, R7 ;  /* 0x000000ffff097224 */ /* 0x000fce00078e0007 */
[----:B------:R-:W-:Y:S05]  /*4080*/  CALL.REL.NOINC `($__internal_1_$__cuda_sm20_div_rn_f64_full) ;  /* 0x00000060009c7944 */ /* 0x000fea0003c00000 */
[----:B------:R-:W-:Y:S02]  /*4090*/  IMAD.MOV.U32 R4, RZ, RZ, R14 ;  /* 0x000000ffff047224 */ /* 0x000fe400078e000e */
[----:B------:R-:W-:-:S07]  /*40a0*/  IMAD.MOV.U32 R5, RZ, RZ, R15 ;  /* 0x000000ffff057224 */ /* 0x000fce00078e000f */
.L_x_7191:
[----:B------:R-:W-:Y:S05]  /*40b0*/  BSYNC.RECONVERGENT B1 ;  /* 0x0000000000017941 */ /* 0x000fea0003800200 */
.L_x_7190:
[----:B------:R-:W-:Y:S01]  /*40c0*/  ISETP.GT.AND P0, PT, R5, 0xfffff, PT ;  /* 0x000fffff0500780c */ /* 0x000fe20003f04270 */
[----:B------:R-:W-:Y:S02]  /*40d0*/  IMAD.MOV.U32 R6, RZ, RZ, R4 ;  /* 0x000000ffff067224 */ /* 0x000fe400078e0004 */
[----:B------:R-:W-:-:S10]  /*40e0*/  IMAD.MOV.U32 R7, RZ, RZ, R5 ;  /* 0x000000ffff077224 */ /* 0x000fd400078e0005 */
[----:B------:R-:W-:-:S10]  /*40f0*/  @!P0 DMUL R6, R6, 1.80143985094819840000e+16 ;  /* 0x4350000006068828 */ /* 0x000fd40000000000 */
[----:B------:R-:W-:Y:S02]  /*4100*/  @!P0 IMAD.MOV.U32 R5, RZ, RZ, R7 ;  /* 0x000000ffff058224 */ /* 0x000fe400078e0007 */
[----:B------:R-:W-:Y:S02]  /*4110*/  @!P0 IMAD.MOV.U32 R4, RZ, RZ, R6 ;  /* 0x000000ffff048224 */ /* 0x000fe400078e0006 */
[----:B------:R-:W-:-:S05]  /*4120*/  VIADD R0, R5, 0xffffffff ;  /* 0xffffffff05007836 */ /* 0x000fca0000000000 */
[----:B------:R-:W-:Y:S01]  /*4130*/  ISETP.GT.U32.AND P1, PT, R0, 0x7feffffe, PT ;  /* 0x7feffffe0000780c */ /* 0x000fe20003f24070 */
[----:B------:R-:W-:Y:S02]  /*4140*/  IMAD.MOV.U32 R0, RZ, RZ, -0x3ff ;  /* 0xfffffc01ff007424 */ /* 0x000fe400078e00ff */
[----:B------:R-:W-:-:S10]  /*4150*/  @!P0 IMAD.MOV.U32 R0, RZ, RZ, -0x435 ;  /* 0xfffffbcbff008424 */ /* 0x000fd400078e00ff */
[----:B------:R-:W-:Y:S05]  /*4160*/  @P1 BRA `(.L_x_7192) ;  /* 0x0000000400041947 */ /* 0x000fea0003800000 */
[----:B------:R-:W-:Y:S01]  /*4170*/  LOP3.LUT R3, R5, 0xfffff, RZ, 0xc0, !PT ;  /* 0x000fffff05037812 */ /* 0x000fe200078ec0ff */
[----:B------:R-:W-:Y:S01]  /*4180*/  IMAD.MOV.U32 R6, RZ, RZ, R4 ;  /* 0x000000ffff067224 */ /* 0x000fe200078e0004 */
[----:B------:R-:W-:Y:S01]  /*4190*/  UMOV UR4, 0x3ae80f1e ;  /* 0x3ae80f1e00047882 */ /* 0x000fe20000000000 */
[----:B------:R-:W-:Y:S01]  /*41a0*/  IMAD.MOV.U32 R8, RZ, RZ, RZ ;  /* 0x000000ffff087224 */ /* 0x000fe200078e00ff */
[----:B------:R-:W-:Y:S01]  /*41b0*/  LOP3.LUT R7, R3, 0x3ff00000, RZ, 0xfc, !PT ;  /* 0x3ff0000003077812 */ /* 0x000fe200078efcff */
[----:B------:R-:W-:Y:S01]  /*41c0*/  IMAD.MOV.U32 R20, RZ, RZ, -0x748574fc ;  /* 0x8b7a8b04ff147424 */ /* 0x000fe200078e00ff */
[----:B------:R-:W-:Y:S01]  /*41d0*/  UMOV UR5, 0x3eb1380b ;  /* 0x3eb1380b00057882 */ /* 0x000fe20000000000 */
[----:B------:R-:W-:Y:S01]  /*41e0*/  IMAD.MOV.U32 R21, RZ, RZ, 0x3ed0ee25 ;  /* 0x3ed0ee25ff157424 */ /* 0x000fe200078e00ff */
[----:B------:R-:W-:Y:S01]  /*41f0*/  ISETP.GE.U32.AND P0, PT, R7, 0x3ff6a09f, PT ;  /* 0x3ff6a09f0700780c */ /* 0x000fe20003f06070 */
[----:B------:R-:W-:Y:S01]  /*4200*/  IMAD.MOV.U32 R27, RZ, RZ, 0x43300000 ;  /* 0x43300000ff1b7424 */ /* 0x000fe200078e00ff */
[----:B------:R-:W-:Y:S01]  /*4210*/  LEA.HI R0, R5, R0, RZ, 0xc ;  /* 0x0000000005007211 */ /* 0x000fe200078f60ff */
[----:B------:R-:W-:Y:S01]  /*4220*/  UMOV UR6, 0x80000000 ;  /* 0x8000000000067882 */ /* 0x000fe20000000000 */
[----:B------:R-:W-:-:S09]  /*4230*/  UMOV UR7, 0x43300000 ;  /* 0x4330000000077882 */ /* 0x000fd20000000000 */
[----:B------:R-:W-:Y:S02]  /*4240*/  @P0 VIADD R3, R7, 0xfff00000 ;  /* 0xfff0000007030836 */ /* 0x000fe40000000000 */
[----:B------:R-:W-:Y:S02]  /*4250*/  @P0 VIADD R0, R0, 0x1 ;  /* 0x0000000100000836 */ /* 0x000fe40000000000 */
[----:B------:R-:W-:-:S03]  /*4260*/  @P0 IMAD.MOV.U32 R7, RZ, RZ, R3 ;  /* 0x000000ffff070224 */ /* 0x000fc600078e0003 */
[----:B------:R-:W-:-:S03]  /*4270*/  LOP3.LUT R26, R0, 0x80000000, RZ, 0x3c, !PT ;  /* 0x80000000001a7812 */ /* 0x000fc600078e3cff */
        /* <DEDUP_REMOVED lines=48> */
.L_x_7192:
[----:B------:R-:W-:Y:S01]  /*4580*/  IMAD.MOV.U32 R4, RZ, RZ, 0x0 ;  /* 0x00000000ff047424 */ /* 0x000fe200078e00ff */
[----:B------:R-:W-:Y:S01]  /*4590*/  LOP3.LUT P0, RZ, R7, 0x7fffffff, RZ, 0xc0, !PT ;  /* 0x7fffffff07ff7812 */ /* 0x000fe2000780c0ff */
[----:B------:R-:W-:-:S06]  /*45a0*/  IMAD.MOV.U32 R5, RZ, RZ, 0x7ff00000 ;  /* 0x7ff00000ff057424 */ /* 0x000fcc00078e00ff */
[----:B------:R-:W-:-:S10]  /*45b0*/  DFMA R4, R6, R4, +INF ;  /* 0x7ff000000604742b */ /* 0x000fd40000000004 */
[----:B------:R-:W-:Y:S02]  /*45c0*/  FSEL R4, R4, RZ, P0 ;  /* 0x000000ff04047208 */ /* 0x000fe40000000000 */
[----:B------:R-:W-:-:S07]  /*45d0*/  FSEL R5, R5, -QNAN , P0 ;  /* 0xfff0000005057808 */ /* 0x000fce0000000000 */
.L_x_7187:
[----:B------:R-:W-:Y:S05]  /*45e0*/  BSYNC.RECONVERGENT B0 ;  /* 0x0000000000007941 */ /* 0x000fea0003800200 */
.L_x_7186:
[----:B012-45:R-:W-:Y:S01]  /*45f0*/  VIADD R27, R23, 0x80 ;  /* 0x00000080171b7836 */ /* 0x037fe20000000000 */
[----:B------:R-:W-:Y:S04]  /*4600*/  BSSY.RECONVERGENT B0, `(.L_x_7193) ;  /* 0x0000076000007945 */ /* 0x000fe80003800200 */
[----:B------:R-:W-:-:S13]  /*4610*/  ISETP.GE.AND P0, PT, R27, R2, PT ;  /* 0x000000021b00720c */ /* 0x000fda0003f06270 */
[----:B------:R-:W-:Y:S05]  /*4620*/  @P0 BRA `(.L_x_7194) ;  /* 0x0000000400cc0947 */ /* 0x000fea0003800000 */
[----:B------:R-:W3:Y:S01]  /*4630*/  LDCU.64 UR4, c[0x0][0x388] ;  /* 0x00007100ff0477ac */ /* 0x000ee20008000a00 */
[----:B------:R-:W-:Y:S01]  /*4640*/  BSSY.RECONVERGENT B1, `(.L_x_7195) ;  /* 0x000000b000017945 */ /* 0x000fe20003800200 */
[----:B------:R-:W0:Y:S01]  /*4650*/  LDCU.64 UR6, c[0x0][0x388] ;  /* 0x00007100ff0677ac */ /* 0x000e220008000a00 */
[----:B---3--:R-:W-:Y:S01]  /*4660*/  DSETP.GEU.AND P0, PT, R28, UR4, PT ;  /* 0x000000041c007e2a */ /* 0x008fe2000bf0e000 */
[----:B0-----:R-:W-:Y:S02]  /*4670*/  IMAD.U32 R10, RZ, RZ, UR6 ;  /* 0x00000006ff0a7e24 */ /* 0x001fe4000f8e00ff */
[----:B------:R-:W-:-:S11]  /*4680*/  IMAD.U32 R11, RZ, RZ, UR7 ;  /* 0x00000007ff0b7e24 */ /* 0x000fd6000f8e00ff */
[----:B------:R-:W-:Y:S05]  /*4690*/  @!P0 BRA `(.L_x_7196) ;  /* 0x0000000000148947 */ /* 0x000fea0003800000 */
[----:B------:R-:W0:Y:S01]  /*46a0*/  LDCU.64 UR4, c[0x0][0x390] ;  /* 0x00007200ff0477ac */ /* 0x000e220008000a00 */
[----:B------:R-:W-:Y:S02]  /*46b0*/  IMAD.MOV.U32 R10, RZ, RZ, R28 ;  /* 0x000000ffff0a7224 */ /* 0x000fe400078e001c */
[----:B------:R-:W-:Y:S01]  /*46c0*/  IMAD.MOV.U32 R11, RZ, RZ, R29 ;  /* 0x000000ffff0b7224 */ /* 0x000fe200078e001d */
[----:B0-----:R-:W-:-:S14]  /*46d0*/  DSETP.GT.AND P0, PT, R28, UR4, PT ;  /* 0x000000041c007e2a */ /* 0x001fdc000bf04000 */
[----:B------:R-:W0:Y:S02]  /*46e0*/  @P0 LDC.64 R10, c[0x0][0x390] ;  /* 0x0000e400ff0a0b82 */ /* 0x000e240000000a00 */
.L_x_7196:
[----:B------:R-:W-:Y:S05]  /*46f0*/  BSYNC.RECONVERGENT B1 ;  /* 0x0000000000017941 */ /* 0x000fea0003800200 */
.L_x_7195:
        /* <DEDUP_REMOVED lines=17> */
[----:B------:R-:W-:Y:S05]  /*4810*/  CALL.REL.NOINC `($__internal_1_$__cuda_sm20_div_rn_f64_full) ;  /* 0x0000005800b87944 */ /* 0x000fea0003c00000 */
[----:B------:R-:W-:Y:S02]  /*4820*/  IMAD.MOV.U32 R6, RZ, RZ, R14 ;  /* 0x000000ffff067224 */ /* 0x000fe400078e000e */
[----:B------:R-:W-:-:S07]  /*4830*/  IMAD.MOV.U32 R7, RZ, RZ, R15 ;  /* 0x000000ffff077224 */ /* 0x000fce00078e000f */
.L_x_7198:
[----:B------:R-:W-:Y:S05]  /*4840*/  BSYNC.RECONVERGENT B1 ;  /* 0x0000000000017941 */ /* 0x000fea0003800200 */
.L_x_7197:
[----:B------:R-:W-:Y:S01]  /*4850*/  ISETP.GT.AND P0, PT, R7, 0xfffff, PT ;  /* 0x000fffff0700780c */ /* 0x000fe20003f04270 */
[----:B------:R-:W-:Y:S02]  /*4860*/  IMAD.MOV.U32 R8, RZ, RZ, R6 ;  /* 0x000000ffff087224 */ /* 0x000fe400078e0006 */
[----:B------:R-:W-:-:S10]  /*4870*/  IMAD.MOV.U32 R9, RZ, RZ, R7 ;  /* 0x000000ffff097224 */ /* 0x000fd400078e0007 */
[----:B------:R-:W-:-:S10]  /*4880*/  @!P0 DMUL R8, R8, 1.80143985094819840000e+16 ;  /* 0x4350000008088828 */ /* 0x000fd40000000000 */
[----:B------:R-:W-:Y:S02]  /*4890*/  @!P0 IMAD.MOV.U32 R7, RZ, RZ, R9 ;  /* 0x000000ffff078224 */ /* 0x000fe400078e0009 */
[----:B------:R-:W-:Y:S02]  /*48a0*/  @!P0 IMAD.MOV.U32 R6, RZ, RZ, R8 ;  /* 0x000000ffff068224 */ /* 0x000fe400078e0008 */
[----:B------:R-:W-:-:S05]  /*48b0*/  VIADD R0, R7, 0xffffffff ;  /* 0xffffffff07007836 */ /* 0x000fca0000000000 */
[----:B------:R-:W-:Y:S01]  /*48c0*/  ISETP.GE.U32.AND P1, PT, R0, 0x7fefffff, PT ;  /* 0x7fefffff0000780c */ /* 0x000fe20003f26070 */
[----:B------:R-:W-:Y:S02]  /*48d0*/  IMAD.MOV.U32 R0, RZ, RZ, -0x3ff ;  /* 0xfffffc01ff007424 */ /* 0x000fe400078e00ff */
[----:B------:R-:W-:-:S10]  /*48e0*/  @!P0 IMAD.MOV.U32 R0, RZ, RZ, -0x435 ;  /* 0xfffffbcbff008424 */ /* 0x000fd400078e00ff */
[----:B------:R-:W-:Y:S01]  /*48f0*/  @P1 IMAD.MOV.U32 R10, RZ, RZ, 0x0 ;  /* 0x00000000ff0a1424 */ /* 0x000fe200078e00ff */
[----:B------:R-:W-:Y:S01]  /*4900*/  @P1 LOP3.LUT P2, RZ, R9, 0x7fffffff, RZ, 0xc0, !PT ;  /* 0x7fffffff09ff1812 */ /* 0x000fe2000784c0ff */
[----:B------:R-:W-:-:S06]  /*4910*/  @P1 IMAD.MOV.U32 R11, RZ, RZ, 0x7ff00000 ;  /* 0x7ff00000ff0b1424 */ /* 0x000fcc00078e00ff */
[----:B------:R-:W-:-:S10]  /*4920*/  @P1 DFMA R10, R8, R10, +INF ;  /* 0x7ff00000080a142b */ /* 0x000fd4000000000a */
[----:B------:R-:W-:Y:S02]  /*4930*/  @P1 FSEL R28, R10, RZ, P2 ;  /* 0x000000ff0a1c1208 */ /* 0x000fe40001000000 */
[----:B------:R-:W-:Y:S01]  /*4940*/  @P1 FSEL R29, R11, -QNAN , P2 ;  /* 0xfff000000b1d1808 */ /* 0x000fe20001000000 */
[----:B------:R-:W-:Y:S06]  /*4950*/  @P1 BRA `(.L_x_7194) ;  /* 0x0000000400001947 */ /* 0x000fec0003800000 */
        /* <DEDUP_REMOVED lines=64> */
.L_x_7194:
[----:B------:R-:W-:Y:S05]  /*4d60*/  BSYNC.RECONVERGENT B0 ;  /* 0x0000000000007941 */ /* 0x000fea0003800200 */
.L_x_7193:
[----:B------:R-:W-:Y:S01]  /*4d70*/  VIADD R3, R23, 0x100 ;  /* 0x0000010017037836 */ /* 0x000fe20000000000 */
        /* <DEDUP_REMOVED lines=15> */
.L_x_7202:
[----:B------:R-:W-:Y:S05]  /*4e70*/  BSYNC.RECONVERGENT B1 ;  /* 0x0000000000017941 */ /* 0x000fea0003800200 */
.L_x_7201:
        /* <DEDUP_REMOVED lines=20> */
.L_x_7204:
[----:B------:R-:W-:Y:S05]  /*4fc0*/  BSYNC.RECONVERGENT B1 ;  /* 0x0000000000017941 */ /* 0x000fea0003800200 */
.L_x_7203:
        /* <DEDUP_REMOVED lines=81> */
.L_x_7200:
[----:B------:R-:W-:Y:S05]  /*54e0*/  BSYNC.RECONVERGENT B0 ;  /* 0x0000000000007941 */ /* 0x000fea0003800200 */
.L_x_7199:
[----:B------:R-:W-:Y:S01]  /*54f0*/  VIADD R3, R23, 0x180 ;  /* 0x0000018017037836 */ /* 0x000fe20000000000 */
[----:B------:R-:W-:Y:S04]  /*5500*/  BSSY.RECONVERGENT B0, `(.L_x_7205) ;  /* 0x0000075000007945 */ /* 0x000fe80003800200 */
[----:B------:R-:W-:-:S13]  /*5510*/  ISETP.GE.AND P0, PT, R3, R2, PT ;  /* 0x000000020300720c */ /* 0x000fda0003f06270 */
[----:B------:R-:W-:Y:S05]  /*5520*/  @P0 BRA `(.L_x_7206) ;  /* 0x0000000400c80947 */ /* 0x000fea0003800000 */
[----:B------:R-:W0:Y:S01]  /*5530*/  LDCU.64 UR4, c[0x0][0x388] ;  /* 0x00007100ff0477ac */ /* 0x000e220008000a00 */
[----:B------:R-:W-:Y:S01]  /*5540*/  BSSY.RECONVERGENT B1, `(.L_x_7207) ;  /* 0x0000008000017945 */ /* 0x000fe20003800200 */
[----:B0-----:R-:W-:-:S14]  /*5550*/  DSETP.GEU.AND P0, PT, R16, UR4, PT ;  /* 0x0000000410007e2a */ /* 0x001fdc000bf0e000 */
[----:B------:R-:W-:Y:S05]  /*5560*/  @!P0 BRA `(.L_x_7208) ;  /* 0x0000000000148947 */ /* 0x000fea0003800000 */
[----:B------:R-:W0:Y:S01]  /*5570*/  LDCU.64 UR4, c[0x0][0x390] ;  /* 0x00007200ff0477ac */ /* 0x000e220008000a00 */
[----:B------:R-:W-:Y:S02]  /*5580*/  IMAD.MOV.U32 R18, RZ, RZ, R16 ;  /* 0x000000ffff127224 */ /* 0x000fe400078e0010 */
[----:B------:R-:W-:Y:S01]  /*5590*/  IMAD.MOV.U32 R19, RZ, RZ, R17 ;  /* 0x000000ffff137224 */ /* 0x000fe200078e0011 */
[----:B0-----:R-:W-:-:S14]  /*55a0*/  DSETP.GT.AND P0, PT, R16, UR4, PT ;  /* 0x0000000410007e2a */ /* 0x001fdc000bf04000 */
[----:B------:R-:W0:Y:S02]  /*55b0*/  @P0 LDC.64 R18, c[0x0][0x390] ;  /* 0x0000e400ff120b82 */ /* 0x000e240000000a00 */
.L_x_7208:
[----:B------:R-:W-:Y:S05]  /*55c0*/  BSYNC.RECONVERGENT B1 ;  /* 0x0000000000017941 */ /* 0x000fea0003800200 */
.L_x_7207:
        /* <DEDUP_REMOVED lines=19> */
[----:B---3--:R-:W-:Y:S05]  /*5700*/  CALL.REL.NOINC `($__internal_1_$__cuda_sm20_div_rn_f64_full) ;  /* 0x0000004800fc7944 */ /* 0x008fea0003c00000 */
[----:B------:R-:W-:Y:S02]  /*5710*/  IMAD.MOV.U32 R6, RZ, RZ, R14 ;  /* 0x000000ffff067224 */ /* 0x000fe400078e000e */
[----:B------:R-:W-:-:S07]  /*5720*/  IMAD.MOV.U32 R7, RZ, RZ, R15 ;  /* 0x000000ffff077224 */ /* 0x000fce00078e000f */
.L_x_7210:
[----:B------:R-:W-:Y:S05]  /*5730*/  BSYNC.RECONVERGENT B1 ;  /* 0x0000000000017941 */ /* 0x000fea0003800200 */
.L_x_7209:
        /* <DEDUP_REMOVED lines=26> */
[----:B------:R-:W-:Y:S01]  /*58e0*/  UMOV UR6, 0x80000000 ;  /* 0x8000000000067882 */ /* 0x000fe20000000000 */
[----:B------:R-:W-:Y:S01]  /*58f0*/  LEA.HI R0, R7, R0, RZ, 0xc ;  /* 0x0000000007007211 */ /* 0x000fe200078f60ff */
[----:B------:R-:W-:-:S10]  /*5900*/  UMOV UR7, 0x43300000 ;  /* 0x4330000000077882 */ /* 0x000fd40000000000 */
[----:B------:R-:W-:Y:S02]  /*5910*/  @P0 VIADD R3, R9, 0xfff00000 ;  /* 0xfff0000009030836 */ /* 0x000fe40000000000 */
[----:B------:R-:W-:Y:S02]  /*5920*/  @P0 VIADD R0, R0, 0x1 ;  /* 0x0000000100000836 */ /* 0x000fe40000000000 */
[----:B------:R-:W-:-:S06]  /*5930*/  @P0 IMAD.MOV.U32 R9, RZ, RZ, R3 ;  /* 0x000000ffff090224 */ /* 0x000fcc00078e0003 */
        /* <DEDUP_REMOVED lines=13> */
[----:B------:R-:W-:Y:S01]  /*5a10*/  LOP3.LUT R18, R0, 0x80000000, RZ, 0x3c, !PT ;  /* 0x8000000000127812 */ /* 0x000fe200078e3cff */
[----:B------:R-:W-:Y:S01]  /*5a20*/  IMAD.MOV.U32 R19, RZ, RZ, 0x43300000 ;  /* 0x43300000ff137424 */ /* 0x000fe200078e00ff */
[----:B------:R-:W-:-:S03]  /*5a30*/  DADD R20, R6, R6 ;  /* 0x0000000006147229 */ /* 0x000fc60000000006 */
[----:B------:R-:W-:Y:S01]  /*5a40*/  DFMA R16, R14, R16, UR4 ;  /* 0x000000040e107e2b */ /* 0x000fe20008000010 */
[----:B------:R-:W-:Y:S01]  /*5a50*/  UMOV UR4, 0xa9ab0956 ;  /* 0xa9ab095600047882 */ /* 0x000fe20000000000 */
[----:B------:R-:W-:Y:S01]  /*5a60*/  UMOV UR5, 0x3f1745cb ;  /* 0x3f1745cb00057882 */ /* 0x000fe20000000000 */
[----:B------:R-:W-:Y:S01]  /*5a70*/  DADD R6, R18, -UR6 ;  /* 0x8000000612067e29 */ /* 0x000fe20008000000 */
[----:B------:R-:W-:Y:S01]  /*5a80*/  UMOV UR6, 0xfefa39ef ;  /* 0xfefa39ef00067882 */ /* 0x000fe20000000000 */
[----:B------:R-:W-:Y:S01]  /*5a90*/  UMOV UR7, 0x3fe62e42 ;  /* 0x3fe62e4200077882 */ /* 0x000fe20000000000 */
[----:B------:R-:W-:Y:S02]  /*5aa0*/  DFMA R20, R8, -R12, R20 ;  /* 0x8000000c0814722b */ /* 0x000fe40000000014 */
[----:B------:R-:W-:Y:S01]  /*5ab0*/  DFMA R16, R14, R16, UR4 ;  /* 0x000000040e107e2b */ /* 0x000fe20008000010 */
[----:B------:R-:W-:Y:S01]  /*5ac0*/  UMOV UR4, 0x2d1b5154 ;  /* 0x2d1b515400047882 */ /* 0x000fe20000000000 */
[----:B------:R-:W-:-:S04]  /*5ad0*/  UMOV UR5, 0x3f3c71c7 ;  /* 0x3f3c71c700057882 */ /* 0x000fc80000000000 */
[----:B------:R-:W-:Y:S02]  /*5ae0*/  DMUL R20, R10, R20 ;  /* 0x000000140a147228 */ /* 0x000fe40000000000 */
        /* <DEDUP_REMOVED lines=9> */
[----:B------:R-:W-:-:S05]  /*5b80*/  DFMA R16, R6, UR6, R12 ;  /* 0x0000000606107c2b */ /* 0x000fca000800000c */
        /* <DEDUP_REMOVED lines=12> */
.L_x_7206:
[----:B------:R-:W-:Y:S05]  /*5c50*/  BSYNC.RECONVERGENT B0 ;  /* 0x0000000000007941 */ /* 0x000fea0003800200 */
.L_x_7205:
[----:B------:R-:W0:Y:S01]  /*5c60*/  LDC.U8 R18, c[0x0][0x3bc] ;  /* 0x0000ef00ff127b82 */ /* 0x000e220000000000 */
[----:B------:R-:W-:Y:S01]  /*5c70*/  ISETP.GE.AND P0, PT, R23, R2, PT ;  /* 0x000000021700720c */ /* 0x000fe20003f06270 */
[----:B------:R-:W-:Y:S04]  /*5c80*/  BSSY.RECONVERGENT B7, `(.L_x_7211) ;  /* 0x0000354000077945 */ /* 0x000fe80003800200 */
[----:B------:R-:W-:Y:S08]  /*5c90*/  BSSY.RELIABLE B6, `(.L_x_7212) ;  /* 0x0000240000067945 */ /* 0x000ff00003800100 */
        /* <DEDUP_REMOVED lines=23> */
.L_x_7217:
[----:B---3--:R-:W0:Y:S01]  /*5e10*/  F2I.S64.F64.TRUNC R4, R4 ;  /* 0x0000000400047311 */ /* 0x008e22000030d900 */
[----:B------:R-:W-:Y:S02]  /*5e20*/  IMAD.MOV.U32 R23, RZ, RZ, R27 ;  /* 0x000000ffff177224 */ /* 0x000fe400078e001b */
[----:B0-----:R-:W-:-:S05]  /*5e30*/  IMAD.MOV.U32 R3, RZ, RZ, R4 ;  /* 0x000000ffff037224 */ /* 0x001fca00078e0004 */
[----:B------:R0:W-:Y:S01]  /*5e40*/  STG.E.U8 desc[UR36][R8.64], R3 ;  /* 0x0000000308007986 */ /* 0x0001e2000c101124 */
[----:B------:R-:W-:Y:S05]  /*5e50*/  BRA `(.L_x_7219) ;  /* 0x00000010002c7947 */ /* 0x000fea0003800000 */
.L_x_7216:
[----:B------:R-:W-:-:S13]  /*5e60*/  ISETP.NE.AND P0, PT, R0, 0x2, PT ;  /* 0x000000020000780c */ /* 0x000fda0003f05270 */
[----:B------:R-:W-:Y:S05]  /*5e70*/  @!P0 BRA `(.L_x_7220) ;  /* 0x0000000000308947 */ /* 0x000fea0003800000 */
[----:B------:R-:W-:-:S13]  /*5e80*/  ISETP.NE.AND P0, PT, R0, 0x3, PT ;  /* 0x000000030000780c */ /* 0x000fda0003f05270 */
[----:B------:R-:W-:Y:S05]  /*5e90*/  @!P0 BRA `(.L_x_7221) ;  /* 0x0000000000188947 */ /* 0x000fea0003800000 */
[----:B------:R-:W-:-:S13]  /*5ea0*/  ISETP.NE.AND P0, PT, R0, 0x4, PT ;  /* 0x000000040000780c */ /* 0x000fda0003f05270 */
[----:B------:R-:W-:Y:S05]  /*5eb0*/  @P0 BRA `(.L_x_7218) ;  /* 0x0000000c005c0947 */ /* 0x000fea0003800000 */
[----:B---3--:R-:W0:Y:S01]  /*5ec0*/  F2I.S64.F64.TRUNC R4, R4 ;  /* 0x0000000400047311 */ /* 0x008e22000030d900 */
[----:B------:R-:W-:Y:S01]  /*5ed0*/  IMAD.MOV.U32 R23, RZ, RZ, R27 ;  /* 0x000000ffff177224 */ /* 0x000fe200078e001b */
[----:B0-----:R1:W-:Y:S01]  /*5ee0*/  STG.E.64 desc[UR36][R8.64], R4 ;  /* 0x0000000408007986 */ /* 0x0013e2000c101b24 */
[----:B------:R-:W-:Y:S05]  /*5ef0*/  BRA `(.L_x_7219) ;  /* 0x0000001000047947 */ /* 0x000fea0003800000 */
.L_x_7221:
[----:B------:R-:W0:Y:S01]  /*5f00*/  F2I.F64.TRUNC R5, R4 ;  /* 0x0000000400057311 */ /* 0x000e22000030d100 */
[----:B------:R-:W-:Y:S01]  /*5f10*/  IMAD.MOV.U32 R23, RZ, RZ, R27 ;  /* 0x000000ffff177224 */ /* 0x000fe200078e001b */
[----:B0-----:R2:W-:Y:S01]  /*5f20*/  STG.E desc[UR36][R8.64], R5 ;  /* 0x0000000508007986 */ /* 0x0015e2000c101924 */
[----:B------:R-:W-:Y:S05]  /*5f30*/  BRA `(.L_x_7219) ;  /* 0x0000000c00f47947 */ /* 0x000fea0003800000 */
.L_x_7220:
[----:B------:R-:W0:Y:S01]  /*5f40*/  F2I.F64.TRUNC R5, R4 ;  /* 0x0000000400057311 */ /* 0x000e22000030d100 */
[----:B------:R-:W-:Y:S01]  /*5f50*/  IMAD.MOV.U32 R23, RZ, RZ, R27 ;  /* 0x000000ffff177224 */ /* 0x000fe200078e001b */
[----:B0-----:R0:W-:Y:S01]  /*5f60*/  STG.E.U16 desc[UR36][R8.64], R5 ;  /* 0x0000000508007986 */ /* 0x0011e2000c101524 */
[----:B------:R-:W-:Y:S05]  /*5f70*/  BRA `(.L_x_7219) ;  /* 0x0000000c00e47947 */ /* 0x000fea0003800000 */
.L_x_7215:
        /* <DEDUP_REMOVED lines=14> */
.L_x_7223:
        /* <DEDUP_REMOVED lines=9> */
.L_x_7222:
        /* <DEDUP_REMOVED lines=15> */
.L_x_7225:
        /* <DEDUP_REMOVED lines=10> */
.L_x_7224:
[----:B------:R0:W-:Y:S01]  /*6280*/  STG.E.64 desc[UR36][R8.64], R4 ;  /* 0x0000000408007986 */ /* 0x0001e2000c101b24 */
[----:B------:R-:W-:Y:S01]  /*6290*/  IMAD.MOV.U32 R23, RZ, RZ, R27 ;  /* 0x000000ffff177224 */ /* 0x000fe200078e001b */
[----:B------:R-:W-:Y:S06]  /*62a0*/  BRA `(.L_x_7219) ;  /* 0x0000000c00187947 */ /* 0x000fec0003800000 */
.L_x_7214:
        /* <DEDUP_REMOVED lines=13> */
.L_x_7228:
[----:B------:R-:W-:Y:S01]  /*6380*/  CS2R R6, SRZ ;  /* 0x0000000000067805 */ /* 0x000fe2000001ff00 */
[----:B------:R-:W-:-:S04]  /*6390*/  IMAD.MOV.U32 R23, RZ, RZ, R27 ;  /* 0x000000ffff177224 */ /* 0x000fc800078e001b */
[----:B------:R0:W-:Y:S01]  /*63a0*/  STG.E.128 desc[UR36][R8.64], R4 ;  /* 0x0000000408007986 */ /* 0x0001e2000c101d24 */
[----:B------:R-:W-:Y:S05]  /*63b0*/  BRA `(.L_x_7219) ;  /* 0x0000000800d47947 */ /* 0x000fea0003800000 */
.L_x_7227:
        /* <DEDUP_REMOVED lines=23> */
.L_x_7232:
[----:B------:R-:W-:Y:S05]  /*6530*/  BSYNC.RECONVERGENT B0 ;  /* 0x0000000000007941 */ /* 0x000fea0003800200 */
.L_x_7231:
[----:B------:R-:W-:Y:S01]  /*6540*/  LOP3.LUT R7, R0, 0x80, R7, 0xf8, !PT ;  /* 0x0000008000077812 */ /* 0x000fe200078ef807 */
[----:B------:R-:W-:-:S04]  /*6550*/  IMAD.MOV.U32 R23, RZ, RZ, R27 ;  /* 0x000000ffff177224 */ /* 0x000fc800078e001b */
[----:B------:R0:W-:Y:S01]  /*6560*/  STG.E.U8 desc[UR36][R8.64], R7 ;  /* 0x0000000708007986 */ /* 0x0001e2000c101124 */
[----:B------:R-:W-:Y:S05]  /*6570*/  BRA `(.L_x_7219) ;  /* 0x0000000800647947 */ /* 0x000fea0003800000 */
.L_x_7230:
        /* <DEDUP_REMOVED lines=19> */
.L_x_7234:
[----:B------:R-:W-:Y:S05]  /*66b0*/  BSYNC.RECONVERGENT B0 ;  /* 0x0000000000007941 */ /* 0x000fea0003800200 */
.L_x_7233:
[----:B------:R-:W-:Y:S01]  /*66c0*/  LOP3.LUT R7, R0, 0x80, R7, 0xf8, !PT ;  /* 0x0000008000077812 */ /* 0x000fe200078ef807 */
[----:B------:R-:W-:-:S04]  /*66d0*/  IMAD.MOV.U32 R23, RZ, RZ, R27 ;  /* 0x000000ffff177224 */ /* 0x000fc800078e001b */
[----:B------:R0:W-:Y:S01]  /*66e0*/  STG.E.U8 desc[UR36][R8.64], R7 ;  /* 0x0000000708007986 */ /* 0x0001e2000c101124 */
[----:B------:R-:W-:Y:S05]  /*66f0*/  BRA `(.L_x_7219) ;  /* 0x0000000800047947 */ /* 0x000fea0003800000 */
.L_x_7229:
        /* <DEDUP_REMOVED lines=9> */
.L_x_7226:
        /* <DEDUP_REMOVED lines=12> */
.L_x_7237:
        /* <DEDUP_REMOVED lines=17> */
.L_x_7240:
[----:B------:R-:W-:-:S04]  /*6960*/  SHF.R.U32.HI R0, RZ, 0x14, R7 ;  /* 0x00000014ff007819 */ /* 0x000fc80000011607 */
[----:B------:R-:W-:-:S04]  /*6970*/  LOP3.LUT R0, R0, 0x1, RZ, 0xc0, !PT ;  /* 0x0000000100007812 */ /* 0x000fc800078ec0ff */
[----:B------:R-:W-:-:S04]  /*6980*/  IADD3 R0, PT, PT, R7, 0x487ffff, R0 ;  /* 0x0487ffff07007810 */ /* 0x000fc80007ffe000 */
[----:B------:R-:W-:-:S04]  /*6990*/  SHF.R.U32.HI R0, RZ, 0x14, R0 ;  /* 0x00000014ff007819 */ /* 0x000fc80000011600 */
[----:B------:R-:W-:-:S07]  /*69a0*/  LOP3.LUT R3, R0, 0xff, RZ, 0xc0, !PT ;  /* 0x000000ff00037812 */ /* 0x000fce00078ec0ff */
.L_x_7241:
[----:B------:R-:W-:-:S04]  /*69b0*/  SHF.R.U32.HI R0, RZ, 0x18, R7 ;  /* 0x00000018ff007819 */ /* 0x000fc80000011607 */
[----:B------:R-:W-:-:S07]  /*69c0*/  LOP3.LUT R0, R3, 0x80, R0, 0xf8, !PT ;  /* 0x0000008003007812 */ /* 0x000fce00078ef800 */
.L_x_7239:
[----:B------:R-:W-:Y:S05]  /*69d0*/  BSYNC.RECONVERGENT B0 ;  /* 0x0000000000007941 */ /* 0x000fea0003800200 */
.L_x_7238:
[----:B------:R0:W-:Y:S01]  /*69e0*/  STG.E.U8 desc[UR36][R8.64], R0 ;  /* 0x0000000008007986 */ /* 0x0001e2000c101124 */
[----:B------:R-:W-:Y:S01]  /*69f0*/  IMAD.MOV.U32 R23, RZ, RZ, R27 ;  /* 0x000000ffff177224 */ /* 0x000fe200078e001b */
[----:B------:R-:W-:Y:S06]  /*6a00*/  BRA `(.L_x_7219) ;  /* 0x0000000400407947 */ /* 0x000fec0003800000 */
.L_x_7236:
        /* <DEDUP_REMOVED lines=17> */
.L_x_7244:
[----:B------:R-:W-:-:S04]  /*6b20*/  SHF.R.U32.HI R0, RZ, 0x15, R7 ;  /* 0x00000015ff007819 */ /* 0x000fc80000011607 */
[----:B------:R-:W-:-:S04]  /*6b30*/  LOP3.LUT R0, R0, 0x1, RZ, 0xc0, !PT ;  /* 0x0000000100007812 */ /* 0x000fc800078ec0ff */
[----:B------:R-:W-:-:S04]  /*6b40*/  IADD3 R0, PT, PT, R7, 0x88fffff, R0 ;  /* 0x088fffff07007810 */ /* 0x000fc80007ffe000 */
[----:B------:R-:W-:-:S04]  /*6b50*/  SHF.R.U32.HI R0, RZ, 0x15, R0 ;  /* 0x00000015ff007819 */ /* 0x000fc80000011600 */
[----:B------:R-:W-:-:S07]  /*6b60*/  LOP3.LUT R3, R0, 0xff, RZ, 0xc0, !PT ;  /* 0x000000ff00037812 */ /* 0x000fce00078ec0ff */
.L_x_7245:
[----:B------:R-:W-:-:S04]  /*6b70*/  SHF.R.U32.HI R0, RZ, 0x18, R7 ;  /* 0x00000018ff007819 */ /* 0x000fc80000011607 */
[----:B------:R-:W-:-:S07]  /*6b80*/  LOP3.LUT R0, R3, 0x80, R0, 0xf8, !PT ;  /* 0x0000008003007812 */ /* 0x000fce00078ef800 */
.L_x_7243:
[----:B------:R-:W-:Y:S05]  /*6b90*/  BSYNC.RECONVERGENT B0 ;  /* 0x0000000000007941 */ /* 0x000fea0003800200 */
.L_x_7242:
[----:B------:R0:W-:Y:S01]  /*6ba0*/  STG.E.U8 desc[UR36][R8.64], R0 ;  /* 0x0000000008007986 */ /* 0x0001e2000c101124 */
[----:B------:R-:W-:Y:S01]  /*6bb0*/  IMAD.MOV.U32 R23, RZ, RZ, R27 ;  /* 0x000000ffff177224 */ /* 0x000fe200078e001b */
[----:B------:R-:W-:Y:S06]  /*6bc0*/  BRA `(.L_x_7219) ;  /* 0x0000000000d07947 */ /* 0x000fec0003800000 */
.L_x_7235:
[----:B------:R-:W-:-:S13]  /*6bd0*/  ISETP.NE.AND P0, PT, R0, 0x1c, PT ;  /* 0x0000001c0000780c */ /* 0x000fda0003f05270 */
[----:B------:R-:W-:Y:S05]  /*6be0*/  @!P0 BRA `(.L_x_7246) ;  /* 0x0000000000bc8947 */ /* 0x000fea0003800000 */
[----:B------:R-:W-:-:S13]  /*6bf0*/  ISETP.NE.AND P0, PT, R0, 0x1d, PT ;  /* 0x0000001d0000780c */ /* 0x000fda0003f05270 */
[----:B------:R-:W-:Y:S05]  /*6c00*/  @!P0 BRA `(.L_x_7247) ;  /* 0x0000000000a48947 */ /* 0x000fea0003800000 */
[----:B------:R-:W-:-:S13]  /*6c10*/  ISETP.NE.AND P0, PT, R0, 0x2c, PT ;  /* 0x0000002c0000780c */ /* 0x000fda0003f05270 */
[----:B------:R-:W-:Y:S05]  /*6c20*/  @!P0 BRA `(.L_x_7248) ;  /* 0x0000000000488947 */ /* 0x000fea0003800000 */
.L_x_7218:
[----:B------:R-:W-:Y:S01]  /*6c30*/  MOV R14, 0x0 ;  /* 0x00000000000e7802 */ /* 0x000fe20000000f00 */
[----:B------:R-:W3:Y:S01]  /*6c40*/  LDCU.64 UR6, c[0x4][0x128] ;  /* 0x01002500ff0677ac */ /* 0x000ee20008000a00 */
[----:B------:R-:W-:Y:S02]  /*6c50*/  IMAD.MOV.U32 R8, RZ, RZ, 0x65 ;  /* 0x00000065ff087424 */ /* 0x000fe400078e00ff */
[----:B------:R-:W-:Y:S01]  /*6c60*/  IMAD.MOV.U32 R12, RZ, RZ, 0x1 ;  /* 0x00000001ff0c7424 */ /* 0x000fe200078e00ff */
[----:B------:R-:W0:Y:S01]  /*6c70*/  LDCU.64 UR8, c[0x4][0x130] ;  /* 0x01002600ff0877ac */ /* 0x000e220008000a00 */
[----:B------:R-:W1:Y:S01]  /*6c80*/  LDC.64 R14, c[0x4][R14] ;  /* 0x010000000e0e7b82 */ /* 0x000e620000000a00 */
[----:B------:R-:W-:Y:S01]  /*6c90*/  IMAD.MOV.U32 R13, RZ, RZ, RZ ;  /* 0x000000ffff0d7224 */ /* 0x000fe200078e00ff */
[----:B------:R-:W2:Y:S01]  /*6ca0*/  LDCU.64 UR4, c[0x4][0x10] ;  /* 0x01000200ff0477ac */ /* 0x000ea20008000a00 */
[----:B---3--:R-:W-:Y:S02]  /*6cb0*/  IMAD.U32 R4, RZ, RZ, UR6 ;  /* 0x00000006ff047e24 */ /* 0x008fe4000f8e00ff */
[----:B------:R-:W-:-:S02]  /*6cc0*/  IMAD.U32 R5, RZ, RZ, UR7 ;  /* 0x00000007ff057e24 */ /* 0x000fc4000f8e00ff */
[----:B0-----:R-:W-:Y:S02]  /*6cd0*/  IMAD.U32 R6, RZ, RZ, UR8 ;  /* 0x00000008ff067e24 */ /* 0x001fe4000f8e00ff */
[----:B------:R-:W-:Y:S02]  /*6ce0*/  IMAD.U32 R7, RZ, RZ, UR9 ;  /* 0x00000009ff077e24 */ /* 0x000fe4000f8e00ff */
[----:B--2---:R-:W-:Y:S02]  /*6cf0*/  IMAD.U32 R10, RZ, RZ, UR4 ;  /* 0x00000004ff0a7e24 */ /* 0x004fe4000f8e00ff */
[----:B------:R-:W-:-:S07]  /*6d00*/  IMAD.U32 R11, RZ, RZ, UR5 ;  /* 0x00000005ff0b7e24 */ /* 0x000fce000f8e00ff */
[----:B------:R-:W-:-:S07]  /*6d10*/  LEPC R20, `(.L_x_7249) ;  /* 0x000000001014794e */ /* 0x000fce0000000000 */
[----:B-1----:R-:W-:Y:S05]  /*6d20*/  CALL.ABS.NOINC R14 ;  /* 0x000000000e007343 */ /* 0x002fea0003c00000 */
.L_x_7249:
[----:B------:R-:W-:Y:S01]  /*6d30*/  IMAD.MOV.U32 R23, RZ, RZ, R27 ;  /* 0x000000ffff177224 */ /* 0x000fe200078e001b */
[----:B------:R-:W-:Y:S06]  /*6d40*/  BRA `(.L_x_7219) ;  /* 0x0000000000707947 */ /* 0x000fec0003800000 */
.L_x_7248:
        /* <DEDUP_REMOVED lines=21> */
.L_x_7247:
[----:B---3--:R-:W0:Y:S01]  /*6ea0*/  F2I.U64.F64.TRUNC R4, R4 ;  /* 0x0000000400047311 */ /* 0x008e22000030d800 */
[----:B------:R-:W-:Y:S01]  /*6eb0*/  IMAD.MOV.U32 R23, RZ, RZ, R27 ;  /* 0x000000ffff177224 */ /* 0x000fe200078e001b */
[----:B0-----:R0:W-:Y:S01]  /*6ec0*/  STG.E.64 desc[UR36][R8.64], R4 ;  /* 0x0000000408007986 */ /* 0x0011e2000c101b24 */
[----:B------:R-:W-:Y:S05]  /*6ed0*/  BRA `(.L_x_7219) ;  /* 0x00000000000c7947 */ /* 0x000fea0003800000 */
.L_x_7246:
[----:B------:R-:W0:Y:S01]  /*6ee0*/  F2I.U32.F64.TRUNC R5, R4 ;  /* 0x0000000400057311 */ /* 0x000e22000030d000 */
[----:B------:R-:W-:Y:S01]  /*6ef0*/  IMAD.MOV.U32 R23, RZ, RZ, R27 ;  /* 0x000000ffff177224 */ /* 0x000fe200078e001b */
[----:B0-----:R0:W-:Y:S06]  /*6f00*/  STG.E desc[UR36][R8.64], R5 ;  /* 0x0000000508007986 */ /* 0x0011ec000c101924 */
.L_x_7219:
[----:B------:R-:W-:-:S13]  /*6f10*/  ISETP.GE.AND P0, PT, R23, R2, PT ;  /* 0x000000021700720c */ /* 0x000fda0003f06270 */
[----:B------:R-:W-:Y:S05]  /*6f20*/  @P0 BREAK.RELIABLE B6 ;  /* 0x0000000000060942 */ /* 0x000fea0003800100 */
        /* <DEDUP_REMOVED lines=22> */
.L_x_7254:
[----:B------:R-:W0:Y:S02]  /*7090*/  F2I.S64.F64.TRUNC R28, R28 ;  /* 0x0000001c001c7311 */ /* 0x000e24000030d900 */
[----:B0-----:R-:W-:-:S05]  /*70a0*/  IMAD.MOV.U32 R3, RZ, RZ, R28 ;  /* 0x000000ffff037224 */ /* 0x001fca00078e001c */
[----:B------:R0:W-:Y:S01]  /*70b0*/  STG.E.U8 desc[UR36][R4.64], R3 ;  /* 0x0000000304007986 */ /* 0x0001e2000c101124 */
[----:B------:R-:W-:Y:S05]  /*70c0*/  BRA `(.L_x_7256) ;  /* 0x0000000c00e07947 */ /* 0x000fea0003800000 */
.L_x_7253:
        /* <DEDUP_REMOVED lines=9> */
.L_x_7258:
[----:B------:R-:W0:Y:S02]  /*7160*/  F2I.F64.TRUNC R29, R28 ;  /* 0x0000001c001d7311 */ /* 0x000e24000030d100 */
[----:B0-----:R0:W-:Y:S01]  /*7170*/  STG.E desc[UR36][R4.64], R29 ;  /* 0x0000001d04007986 */ /* 0x0011e2000c101924 */
[----:B------:R-:W-:Y:S05]  /*7180*/  BRA `(.L_x_7256) ;  /* 0x0000000c00b07947 */ /* 0x000fea0003800000 */
.L_x_7257:
[----:B------:R-:W0:Y:S02]  /*7190*/  F2I.F64.TRUNC R29, R28 ;  /* 0x0000001c001d7311 */ /* 0x000e24000030d100 */
[----:B0-----:R0:W-:Y:S01]  /*71a0*/  STG.E.U16 desc[UR36][R4.64], R29 ;  /* 0x0000001d04007986 */ /* 0x0011e2000c101524 */
[----:B------:R-:W-:Y:S05]  /*71b0*/  BRA `(.L_x_7256) ;  /* 0x0000000c00a47947 */ /* 0x000fea0003800000 */
.L_x_7252:
        /* <DEDUP_REMOVED lines=13> */
.L_x_7260:
        /* <DEDUP_REMOVED lines=8> */
.L_x_7259:
        /* <DEDUP_REMOVED lines=14> */
.L_x_7262:
        /* <DEDUP_REMOVED lines=9> */
.L_x_7261:
[----:B------:R0:W-:Y:S01]  /*7480*/  STG.E.64 desc[UR36][R4.64], R28 ;  /* 0x0000001c04007986 */ /* 0x0001e2000c101b24 */
[----:B------:R-:W-:Y:S05]  /*7490*/  BRA `(.L_x_7256) ;  /* 0x0000000800ec7947 */ /* 0x000fea0003800000 */
.L_x_7251:
        /* <DEDUP_REMOVED lines=13> */
.L_x_7266:
        /* <DEDUP_REMOVED lines=22> */
.L_x_7269:
[----:B------:R-:W-:-:S04]  /*76d0*/  SHF.R.U32.HI R3, RZ, 0x18, R7 ;  /* 0x00000018ff037819 */ /* 0x000fc80000011607 */
[----:B------:R-:W-:-:S07]  /*76e0*/  LOP3.LUT R0, R0, 0x80, R3, 0xf8, !PT ;  /* 0x0000008000007812 */ /* 0x000fce00078ef803 */
.L_x_7268:
[----:B------:R-:W-:Y:S05]  /*76f0*/  BSYNC.RECONVERGENT B0 ;  /* 0x0000000000007941 */ /* 0x000fea0003800200 */
.L_x_7267:
[----:B------:R0:W-:Y:S01]  /*7700*/  STG.E.U8 desc[UR36][R4.64], R0 ;  /* 0x0000000004007986 */ /* 0x0001e2000c101124 */
[----:B------:R-:W-:Y:S05]  /*7710*/  BRA `(.L_x_7256) ;  /* 0x00000008004c7947 */ /* 0x000fea0003800000 */
.L_x_7265:
        /* <DEDUP_REMOVED lines=22> */
.L_x_7272:
[----:B------:R-:W-:-:S04]  /*7880*/  SHF.R.U32.HI R3, RZ, 0x18, R7 ;  /* 0x00000018ff037819 */ /* 0x000fc80000011607 */
[----:B------:R-:W-:-:S07]  /*7890*/  LOP3.LUT R0, R0, 0x80, R3, 0xf8, !PT ;  /* 0x0000008000007812 */ /* 0x000fce00078ef803 */
.L_x_7271:
[----:B------:R-:W-:Y:S05]  /*78a0*/  BSYNC.RECONVERGENT B0 ;  /* 0x0000000000007941 */ /* 0x000fea0003800200 */
.L_x_7270:
[----:B------:R0:W-:Y:S01]  /*78b0*/  STG.E.U8 desc[UR36][R4.64], R0 ;  /* 0x0000000004007986 */ /* 0x0001e2000c101124 */
[----:B------:R-:W-:Y:S05]  /*78c0*/  BRA `(.L_x_7256) ;  /* 0x0000000400e07947 */ /* 0x000fea0003800000 */
.L_x_7264:
        /* <DEDUP_REMOVED lines=26> */
.L_x_7274:
[----:B------:R-:W0:Y:S02]  /*7a70*/  F2I.U64.F64.TRUNC R28, R28 ;  /* 0x0000001c001c7311 */ /* 0x000e24000030d800 */
[----:B0-----:R0:W-:Y:S01]  /*7a80*/  STG.E.64 desc[UR36][R4.64], R28 ;  /* 0x0000001c04007986 */ /* 0x0011e2000c101b24 */
[----:B------:R-:W-:Y:S05]  /*7a90*/  BRA `(.L_x_7256) ;  /* 0x00000004006c7947 */ /* 0x000fea0003800000 */
.L_x_7273:
[----:B------:R-:W0:Y:S02]  /*7aa0*/  F2I.U32.F64.TRUNC R29, R28 ;  /* 0x0000001c001d7311 */ /* 0x000e24000030d000 */
[----:B0-----:R0:W-:Y:S01]  /*7ab0*/  STG.E desc[UR36][R4.64], R29 ;  /* 0x0000001d04007986 */ /* 0x0011e2000c101924 */
[----:B------:R-:W-:Y:S05]  /*7ac0*/  BRA `(.L_x_7256) ;  /* 0x0000000400607947 */ /* 0x000fea0003800000 */
.L_x_7263:
        /* <DEDUP_REMOVED lines=10> */
.L_x_7276:
[----:B------:R-:W-:-:S05]  /*7b70*/  CS2R R30, SRZ ;  /* 0x00000000001e7805 */ /* 0x000fca000001ff00 */
[----:B------:R3:W-:Y:S01]  /*7b80*/  STG.E.128 desc[UR36][R4.64], R28 ;  /* 0x0000001c04007986 */ /* 0x0007e2000c101d24 */
[----:B------:R-:W-:Y:S05]  /*7b90*/  BRA `(.L_x_7256) ;  /* 0x00000004002c7947 */ /* 0x000fea0003800000 */
.L_x_7275:
[----:B------:R-:W-:-:S13]  /*7ba0*/  ISETP.NE.AND P0, PT, R0, 0xf, PT ;  /* 0x0000000f0000780c */ /* 0x000fda0003f05270 */
[----:B------:R-:W-:Y:S05]  /*7bb0*/  @!P0 BRA `(.L_x_7277) ;  /* 0x0000000400088947 */ /* 0x000fea0003800000 */
[----:B------:R-:W-:-:S13]  /*7bc0*/  ISETP.NE.AND P0, PT, R0, 0x17, PT ;  /* 0x000000170000780c */ /* 0x000fda0003f05270 */
[----:B------:R-:W-:Y:S05]  /*7bd0*/  @!P0 BRA `(.L_x_7278) ;  /* 0x0000000000a08947 */ /* 0x000fea0003800000 */
[----:B------:R-:W-:-:S13]  /*7be0*/  ISETP.NE.AND P0, PT, R0, 0x18, PT ;  /* 0x000000180000780c */ /* 0x000fda0003f05270 */
[----:B------:R-:W-:Y:S05]  /*7bf0*/  @!P0 BRA `(.L_x_7279) ;  /* 0x0000000000448947 */ /* 0x000fea0003800000 */
.L_x_7255:
        /* <DEDUP_REMOVED lines=16> */
.L_x_7280:
[----:B------:R-:W-:Y:S05]  /*7d00*/  BRA `(.L_x_7256) ;  /* 0x0000000000d07947 */ /* 0x000fea0003800000 */
.L_x_7279:
        /* <DEDUP_REMOVED lines=17> */
.L_x_7282:
[----:B------:R-:W-:Y:S05]  /*7e20*/  BSYNC.RECONVERGENT B0 ;  /* 0x0000000000007941 */ /* 0x000fea0003800200 */
.L_x_7281:
[----:B------:R-:W-:-:S05]  /*7e30*/  LOP3.LUT R3, R0, 0x80, R3, 0xf8, !PT ;  /* 0x0000008000037812 */ /* 0x000fca00078ef803 */
[----:B------:R2:W-:Y:S01]  /*7e40*/  STG.E.U8 desc[UR36][R4.64], R3 ;  /* 0x0000000304007986 */ /* 0x0005e2000c101124 */
[----:B------:R-:W-:Y:S05]  /*7e50*/  BRA `(.L_x_7256) ;  /* 0x00000000007c7947 */ /* 0x000fea0003800000 */
.L_x_7278:
        /* <DEDUP_REMOVED lines=16> */
.L_x_7284:
[----:B------:R-:W-:Y:S01]  /*7f60*/  IMAD.MOV.U32 R0, RZ, RZ, 0x7f ;  /* 0x0000007fff007424 */ /* 0x000fe200078e00ff */
[----:B------:R-:W-:-:S04]  /*7f70*/  ISETP.GT.U32.AND P0, PT, R3, 0x7f800000, PT ;  /* 0x7f8000000300780c */ /* 0x000fc80003f04070 */
[----:B------:R-:W-:-:S09]  /*7f80*/  SEL R0, R0, 0x7c, P0 ;  /* 0x0000007c00007807 */ /* 0x000fd20000000000 */
.L_x_7285:
[----:B------:R-:W-:Y:S05]  /*7f90*/  BSYNC.RECONVERGENT B0 ;  /* 0x0000000000007941 */ /* 0x000fea0003800200 */
.L_x_7283:
[----:B------:R-:W-:-:S04]  /*7fa0*/  SHF.R.U32.HI R3, RZ, 0x18, R7 ;  /* 0x00000018ff037819 */ /* 0x000fc80000011607 */
[----:B------:R-:W-:-:S05]  /*7fb0*/  LOP3.LUT R3, R0, 0x80, R3, 0xf8, !PT ;  /* 0x0000008000037812 */ /* 0x000fca00078ef803 */
[----:B------:R1:W-:Y:S01]  /*7fc0*/  STG.E.U8 desc[UR36][R4.64], R3 ;  /* 0x0000000304007986 */ /* 0x0003e2000c101124 */
[----:B------:R-:W-:Y:S05]  /*7fd0*/  BRA `(.L_x_7256) ;  /* 0x00000000001c7947 */ /* 0x000fea0003800000 */
.L_x_7277:
[----:B------:R-:W-:Y:S01]  /*7fe0*/  UMOV UR4, 0xf0000000 ;  /* 0xf000000000047882 */ /* 0x000fe20000000000 */
[----:B------:R-:W-:Y:S01]  /*7ff0*/  UMOV UR5, 0x380fffff ;  /* 0x380fffff00057882 */ /* 0x000fe20000000000 */
[----:B------:R-:W0:Y:S01]  /*8000*/  F2F.F32.F64 R0, R28 ;  /* 0x0000001c00007310 */ /* 0x000e220000301000 */
[----:B------:R-:W-:-:S14]  /*8010*/  DSETP.GEU.AND P0, PT, |R28|, UR4, PT ;  /* 0x000000041c007e2a */ /* 0x000fdc000bf0e200 */
[----:B0-----:R-:W-:-:S05]  /*8020*/  @!P0 FMUL R0, R0, 1.175494350822287508e-38 ;  /* 0x0080000000008820 */ /* 0x001fca0000400000 */
[----:B------:R-:W-:-:S05]  /*8030*/  F2FP.BF16.F32.PACK_AB R0, RZ, R0 ;  /* 0x00000000ff00723e */ /* 0x000fca00000010ff */
[----:B------:R0:W-:Y:S02]  /*8040*/  STG.E.U16 desc[UR36][R4.64], R0 ;  /* 0x0000000004007986 */ /* 0x0001e4000c101524 */
.L_x_7256:
[----:B------:R-:W-:-:S07]  /*8050*/  VIADD R23, R23, 0x80 ;  /* 0x0000008017177836 */ /* 0x000fce0000000000 */
.L_x_7213:
[----:B------:R-:W-:-:S13]  /*8060*/  ISETP.GE.AND P0, PT, R23, R2, PT ;  /* 0x000000021700720c */ /* 0x000fda0003f06270 */
[----:B------:R-:W-:Y:S05]  /*8070*/  @P0 BREAK.RELIABLE B6 ;  /* 0x0000000000060942 */ /* 0x000fea0003800100 */
[----:B------:R-:W-:Y:S05]  /*8080*/  @P0 BRA `(.L_x_7250) ;  /* 0x00000010004c0947 */ /* 0x000fea0003800000 */
[----:B------:R-:W-:Y:S05]  /*8090*/  BSYNC.RELIABLE B6 ;  /* 0x0000000000067941 */ /* 0x000fea0003800100 */
.L_x_7212:
        /* <DEDUP_REMOVED lines=21> */
.L_x_7289:
[----:B------:R-:W0:Y:S02]  /*81f0*/  F2I.S64.F64.TRUNC R24, R24 ;  /* 0x0000001800187311 */ /* 0x000e24000030d900 */
[----:B0-----:R-:W-:-:S05]  /*8200*/  IMAD.MOV.U32 R3, RZ, RZ, R24 ;  /* 0x000000ffff037224 */ /* 0x001fca00078e0018 */
[----:B------:R0:W-:Y:S01]  /*8210*/  STG.E.U8 desc[UR36][R4.64], R3 ;  /* 0x0000000304007986 */ /* 0x0001e2000c101124 */
[----:B------:R-:W-:Y:S05]  /*8220*/  BRA `(.L_x_7291) ;  /* 0x0000000c00e07947 */ /* 0x000fea0003800000 */
.L_x_7288:
        /* <DEDUP_REMOVED lines=9> */
.L_x_7293:
[----:B------:R-:W0:Y:S02]  /*82c0*/  F2I.F64.TRUNC R25, R24 ;  /* 0x0000001800197311 */ /* 0x000e24000030d100 */
[----:B0-----:R0:W-:Y:S01]  /*82d0*/  STG.E desc[UR36][R4.64], R25 ;  /* 0x0000001904007986 */ /* 0x0011e2000c101924 */
[----:B------:R-:W-:Y:S05]  /*82e0*/  BRA `(.L_x_7291) ;  /* 0x0000000c00b07947 */ /* 0x000fea0003800000 */
.L_x_7292:
[----:B------:R-:W0:Y:S02]  /*82f0*/  F2I.F64.TRUNC R25, R24 ;  /* 0x0000001800197311 */ /* 0x000e24000030d100 */
[----:B0-----:R0:W-:Y:S01]  /*8300*/  STG.E.U16 desc[UR36][R4.64], R25 ;  /* 0x0000001904007986 */ /* 0x0011e2000c101524 */
[----:B------:R-:W-:Y:S05]  /*8310*/  BRA `(.L_x_7291) ;  /* 0x0000000c00a47947 */ /* 0x000fea0003800000 */
.L_x_7287:
        /* <DEDUP_REMOVED lines=13> */
.L_x_7295:
        /* <DEDUP_REMOVED lines=8> */
.L_x_7294:
        /* <DEDUP_REMOVED lines=14> */
.L_x_7297:
        /* <DEDUP_REMOVED lines=9> */
.L_x_7296:
[----:B------:R0:W-:Y:S01]  /*85e0*/  STG.E.64 desc[UR36][R4.64], R24 ;  /* 0x0000001804007986 */ /* 0x0001e2000c101b24 */
[----:B------:R-:W-:Y:S05]  /*85f0*/  BRA `(.L_x_7291) ;  /* 0x0000000800ec7947 */ /* 0x000fea0003800000 */
.L_x_7286:
        /* <DEDUP_REMOVED lines=13> */
.L_x_7301:
        /* <DEDUP_REMOVED lines=22> */
.L_x_7304:
[----:B------:R-:W-:-:S04]  /*8830*/  SHF.R.U32.HI R3, RZ, 0x18, R7 ;  /* 0x00000018ff037819 */ /* 0x000fc80000011607 */
[----:B------:R-:W-:-:S07]  /*8840*/  LOP3.LUT R0, R0, 0x80, R3, 0xf8, !PT ;  /* 0x0000008000007812 */ /* 0x000fce00078ef803 */
.L_x_7303:
[----:B------:R-:W-:Y:S05]  /*8850*/  BSYNC.RECONVERGENT B0 ;  /* 0x0000000000007941 */ /* 0x000fea0003800200 */
.L_x_7302:
[----:B------:R0:W-:Y:S01]  /*8860*/  STG.E.U8 desc[UR36][R4.64], R0 ;  /* 0x0000000004007986 */ /* 0x0001e2000c101124 */
[----:B------:R-:W-:Y:S05]  /*8870*/  BRA `(.L_x_7291) ;  /* 0x00000008004c7947 */ /* 0x000fea0003800000 */
.L_x_7300:
        /* <DEDUP_REMOVED lines=22> */
.L_x_7307:
[----:B------:R-:W-:-:S04]  /*89e0*/  SHF.R.U32.HI R3, RZ, 0x18, R7 ;  /* 0x00000018ff037819 */ /* 0x000fc80000011607 */
[----:B------:R-:W-:-:S07]  /*89f0*/  LOP3.LUT R0, R0, 0x80, R3, 0xf8, !PT ;  /* 0x0000008000007812 */ /* 0x000fce00078ef803 */
.L_x_7306:
[----:B------:R-:W-:Y:S05]  /*8a00*/  BSYNC.RECONVERGENT B0 ;  /* 0x0000000000007941 */ /* 0x000fea0003800200 */
.L_x_7305:
[----:B------:R0:W-:Y:S01]  /*8a10*/  STG.E.U8 desc[UR36][R4.64], R0 ;  /* 0x0000000004007986 */ /* 0x0001e2000c101124 */
[----:B------:R-:W-:Y:S05]  /*8a20*/  BRA `(.L_x_7291) ;  /* 0x0000000400e07947 */ /* 0x000fea0003800000 */
.L_x_7299:
        /* <DEDUP_REMOVED lines=26> */
.L_x_7309:
[----:B------:R-:W0:Y:S02]  /*8bd0*/  F2I.U64.F64.TRUNC R24, R24 ;  /* 0x0000001800187311 */ /* 0x000e24000030d800 */
[----:B0-----:R0:W-:Y:S01]  /*8be0*/  STG.E.64 desc[UR36][R4.64], R24 ;  /* 0x0000001804007986 */ /* 0x0011e2000c101b24 */
[----:B------:R-:W-:Y:S05]  /*8bf0*/  BRA `(.L_x_7291) ;  /* 0x00000004006c7947 */ /* 0x000fea0003800000 */
.L_x_7308:
[----:B------:R-:W0:Y:S02]  /*8c00*/  F2I.U32.F64.TRUNC R25, R24 ;  /* 0x0000001800197311 */ /* 0x000e24000030d000 */
[----:B0-----:R0:W-:Y:S01]  /*8c10*/  STG.E desc[UR36][R4.64], R25 ;  /* 0x0000001904007986 */ /* 0x0011e2000c101924 */
[----:B------:R-:W-:Y:S05]  /*8c20*/  BRA `(.L_x_7291) ;  /* 0x0000000400607947 */ /* 0x000fea0003800000 */
.L_x_7298:
        /* <DEDUP_REMOVED lines=10> */
.L_x_7311:
[----:B------:R-:W-:-:S05]  /*8cd0*/  CS2R R26, SRZ ;  /* 0x00000000001a7805 */ /* 0x000fca000001ff00 */
[----:B------:R1:W-:Y:S01]  /*8ce0*/  STG.E.128 desc[UR36][R4.64], R24 ;  /* 0x0000001804007986 */ /* 0x0003e2000c101d24 */
[----:B------:R-:W-:Y:S05]  /*8cf0*/  BRA `(.L_x_7291) ;  /* 0x00000004002c7947 */ /* 0x000fea0003800000 */
.L_x_7310:
[----:B------:R-:W-:-:S13]  /*8d00*/  ISETP.NE.AND P0, PT, R0, 0xf, PT ;  /* 0x0000000f0000780c */ /* 0x000fda0003f05270 */
[----:B------:R-:W-:Y:S05]  /*8d10*/  @!P0 BRA `(.L_x_7312) ;  /* 0x0000000400088947 */ /* 0x000fea0003800000 */
[----:B------:R-:W-:-:S13]  /*8d20*/  ISETP.NE.AND P0, PT, R0, 0x17, PT ;  /* 0x000000170000780c */ /* 0x000fda0003f05270 */
[----:B------:R-:W-:Y:S05]  /*8d30*/  @!P0 BRA `(.L_x_7313) ;  /* 0x0000000000a08947 */ /* 0x000fea0003800000 */
[----:B------:R-:W-:-:S13]  /*8d40*/  ISETP.NE.AND P0, PT, R0, 0x18, PT ;  /* 0x000000180000780c */ /* 0x000fda0003f05270 */
[----:B------:R-:W-:Y:S05]  /*8d50*/  @!P0 BRA `(.L_x_7314) ;  /* 0x0000000000448947 */ /* 0x000fea0003800000 */
.L_x_7290:
        /* <DEDUP_REMOVED lines=16> */
.L_x_7315:
[----:B------:R-:W-:Y:S05]  /*8e60*/  BRA `(.L_x_7291) ;  /* 0x0000000000d07947 */ /* 0x000fea0003800000 */
.L_x_7314:
        /* <DEDUP_REMOVED lines=17> */
.L_x_7317:
[----:B------:R-:W-:Y:S05]  /*8f80*/  BSYNC.RECONVERGENT B0 ;  /* 0x0000000000007941 */ /* 0x000fea0003800200 */
.L_x_7316:
[----:B------:R-:W-:-:S05]  /*8f90*/  LOP3.LUT R3, R0, 0x80, R3, 0xf8, !PT ;  /* 0x0000008000037812 */ /* 0x000fca00078ef803 */
[----:B------:R3:W-:Y:S01]  /*8fa0*/  STG.E.U8 desc[UR36][R4.64], R3 ;  /* 0x0000000304007986 */ /* 0x0007e2000c101124 */
[----:B------:R-:W-:Y:S05]  /*8fb0*/  BRA `(.L_x_7291) ;  /* 0x00000000007c7947 */ /* 0x000fea0003800000 */
.L_x_7313:
        /* <DEDUP_REMOVED lines=16> */
.L_x_7319:
[----:B------:R-:W-:Y:S01]  /*90c0*/  IMAD.MOV.U32 R0, RZ, RZ, 0x7f ;  /* 0x0000007fff007424 */ /* 0x000fe200078e00ff */
[----:B------:R-:W-:-:S04]  /*90d0*/  ISETP.GT.U32.AND P0, PT, R3, 0x7f800000, PT ;  /* 0x7f8000000300780c */ /* 0x000fc80003f04070 */
[----:B------:R-:W-:-:S09]  /*90e0*/  SEL R0, R0, 0x7c, P0 ;  /* 0x0000007c00007807 */ /* 0x000fd20000000000 */
.L_x_7320:
[----:B------:R-:W-:Y:S05]  /*90f0*/  BSYNC.RECONVERGENT B0 ;  /* 0x0000000000007941 */ /* 0x000fea0003800200 */
.L_x_7318:
[----:B------:R-:W-:-:S04]  /*9100*/  SHF.R.U32.HI R3, RZ, 0x18, R7 ;  /* 0x00000018ff037819 */ /* 0x000fc80000011607 */
[----:B------:R-:W-:-:S05]  /*9110*/  LOP3.LUT R3, R0, 0x80, R3, 0xf8, !PT ;  /* 0x0000008000037812 */ /* 0x000fca00078ef803 */
[----:B------:R2:W-:Y:S01]  /*9120*/  STG.E.U8 desc[UR36][R4.64], R3 ;  /* 0x0000000304007986 */ /* 0x0005e2000c101124 */
[----:B------:R-:W-:Y:S05]  /*9130*/  BRA `(.L_x_7291) ;  /* 0x00000000001c7947 */ /* 0x000fea0003800000 */
.L_x_7312:
[----:B------:R-:W-:Y:S01]  /*9140*/  UMOV UR4, 0xf0000000 ;  /* 0xf000000000047882 */ /* 0x000fe20000000000 */
[----:B------:R-:W-:Y:S01]  /*9150*/  UMOV UR5, 0x380fffff ;  /* 0x380fffff00057882 */ /* 0x000fe20000000000 */
[----:B------:R-:W0:Y:S01]  /*9160*/  F2F.F32.F64 R0, R24 ;  /* 0x0000001800007310 */ /* 0x000e220000301000 */
[----:B------:R-:W-:-:S14]  /*9170*/  DSETP.GEU.AND P0, PT, |R24|, UR4, PT ;  /* 0x0000000418007e2a */ /* 0x000fdc000bf0e200 */
[----:B0-----:R-:W-:-:S05]  /*9180*/  @!P0 FMUL R0, R0, 1.175494350822287508e-38 ;  /* 0x0080000000008820 */ /* 0x001fca0000400000 */
[----:B------:R-:W-:-:S05]  /*9190*/  F2FP.BF16.F32.PACK_AB R0, RZ, R0 ;  /* 0x00000000ff00723e */ /* 0x000fca00000010ff */
[----:B------:R4:W-:Y:S02]  /*91a0*/  STG.E.U16 desc[UR36][R4.64], R0 ;  /* 0x0000000004007986 */ /* 0x0009e4000c101524 */
.L_x_7291:
[----:B------:R-:W-:-:S07]  /*91b0*/  VIADD R23, R23, 0x80 ;  /* 0x0000008017177836 */ /* 0x000fce0000000000 */
.L_x_7250:
[----:B------:R-:W-:Y:S05]  /*91c0*/  BSYNC.RECONVERGENT B7 ;  /* 0x0000000000077941 */ /* 0x000fea0003800200 */
.L_x_7211:
        /* <DEDUP_REMOVED lines=20> */
[----:B0-----:R-:W-:Y:S01]  /*9310*/  STG.E.U8 desc[UR36][R2.64], R17 ;  /* 0x0000001102007986 */ /* 0x001fe2000c101124 */
[----:B------:R-:W-:Y:S05]  /*9320*/  EXIT ;  /* 0x000000000000794d */ /* 0x000fea0003800000 */
.L_x_7324:
[----:B------:R-:W0:Y:S02]  /*9330*/  F2I.S64.F64.TRUNC R16, R16 ;  /* 0x0000001000107311 */ /* 0x000e24000030d900 */
[----:B0-----:R-:W-:-:S05]  /*9340*/  IMAD.MOV.U32 R5, RZ, RZ, R16 ;  /* 0x000000ffff057224 */ /* 0x001fca00078e0010 */
[----:B------:R-:W-:Y:S01]  /*9350*/  STG.E.U8 desc[UR36][R2.64], R5 ;  /* 0x0000000502007986 */ /* 0x000fe2000c101124 */
[----:B------:R-:W-:Y:S05]  /*9360*/  EXIT ;  /* 0x000000000000794d */ /* 0x000fea0003800000 */
.L_x_7323:
[----:B------:R-:W-:-:S13]  /*9370*/  ISETP.NE.AND P0, PT, R0, 0x2, PT ;  /* 0x000000020000780c */ /* 0x000fda0003f05270 */
[----:B------:R-:W-:Y:S05]  /*9380*/  @!P0 BRA `(.L_x_7326) ;  /* 0x0000000000288947 */ /* 0x000fea0003800000 */
[----:B------:R-:W-:-:S13]  /*9390*/  ISETP.NE.AND P0, PT, R0, 0x3, PT ;  /* 0x000000030000780c */ /* 0x000fda0003f05270 */
[----:B------:R-:W-:Y:S05]  /*93a0*/  @!P0 BRA `(.L_x_7327) ;  /* 0x0000000000148947 */ /* 0x000fea0003800000 */
[----:B------:R-:W-:-:S13]  /*93b0*/  ISETP.NE.AND P0, PT, R0, 0x4, PT ;  /* 0x000000040000780c */ /* 0x000fda0003f05270 */
[----:B------:R-:W-:Y:S05]  /*93c0*/  @P0 BRA `(.L_x_7325) ;  /* 0x0000000800b40947 */ /* 0x000fea0003800000 */
[----:B------:R-:W0:Y:S02]  /*93d0*/  F2I.S64.F64.TRUNC R16, R16 ;  /* 0x0000001000107311 */ /* 0x000e24000030d900 */
[----:B0-----:R-:W-:Y:S01]  /*93e0*/  STG.E.64 desc[UR36][R2.64], R16 ;  /* 0x0000001002007986 */ /* 0x001fe2000c101b24 */
[----:B------:R-:W-:Y:S05]  /*93f0*/  EXIT ;  /* 0x000000000000794d */ /* 0x000fea0003800000 */
.L_x_7327:
[----:B------:R-:W0:Y:S02]  /*9400*/  F2I.F64.TRUNC R17, R16 ;  /* 0x0000001000117311 */ /* 0x000e24000030d100 */
[----:B0-----:R-:W-:Y:S01]  /*9410*/  STG.E desc[UR36][R2.64], R17 ;  /* 0x0000001102007986 */ /* 0x001fe2000c101924 */
[----:B------:R-:W-:Y:S05]  /*9420*/  EXIT ;  /* 0x000000000000794d */ /* 0x000fea0003800000 */
.L_x_7326:
[----:B------:R-:W0:Y:S02]  /*9430*/  F2I.F64.TRUNC R17, R16 ;  /* 0x0000001000117311 */ /* 0x000e24000030d100 */
[----:B0-----:R-:W-:Y:S01]  /*9440*/  STG.E.U16 desc[UR36][R2.64], R17 ;  /* 0x0000001102007986 */ /* 0x001fe2000c101524 */
[----:B------:R-:W-:Y:S05]  /*9450*/  EXIT ;  /* 0x000000000000794d */ /* 0x000fea0003800000 */
.L_x_7322:
        /* <DEDUP_REMOVED lines=11> */
[----:B------:R-:W-:Y:S01]  /*9510*/  STG.E desc[UR36][R2.64], R5 ;  /* 0x0000000502007986 */ /* 0x000fe2000c101924 */
[----:B------:R-:W-:Y:S05]  /*9520*/  EXIT ;  /* 0x000000000000794d */ /* 0x000fea0003800000 */
.L_x_7329:
        /* <DEDUP_REMOVED lines=8> */
.L_x_7328:
        /* <DEDUP_REMOVED lines=14> */
.L_x_7331:
        /* <DEDUP_REMOVED lines=9> */
.L_x_7330:
[----:B------:R-:W-:Y:S01]  /*9720*/  STG.E.64 desc[UR36][R2.64], R16 ;  /* 0x0000001002007986 */ /* 0x000fe2000c101b24 */
[----:B------:R-:W-:Y:S05]  /*9730*/  EXIT ;  /* 0x000000000000794d */ /* 0x000fea0003800000 */
.L_x_7321:
        /* <DEDUP_REMOVED lines=11> */
[----:B0-----:R-:W-:Y:S01]  /*97f0*/  STG.E.U16 desc[UR36][R2.64], R17 ;  /* 0x0000001102007986 */ /* 0x001fe2000c101524 */
[----:B------:R-:W-:Y:S05]  /*9800*/  EXIT ;  /* 0x000000000000794d */ /* 0x000fea0003800000 */
.L_x_7335:
        /* <DEDUP_REMOVED lines=22> */
.L_x_7338:
[----:B------:R-:W-:-:S04]  /*9970*/  SHF.R.U32.HI R5, RZ, 0x18, R5 ;  /* 0x00000018ff057819 */ /* 0x000fc80000011605 */
[----:B------:R-:W-:-:S07]  /*9980*/  LOP3.LUT R0, R0, 0x80, R5, 0xf8, !PT ;  /* 0x0000008000007812 */ /* 0x000fce00078ef805 */
.L_x_7337:
[----:B------:R-:W-:Y:S05]  /*9990*/  BSYNC.RECONVERGENT B0 ;  /* 0x0000000000007941 */ /* 0x000fea0003800200 */
.L_x_7336:
[----:B------:R-:W-:Y:S01]  /*99a0*/  STG.E.U8 desc[UR36][R2.64], R0 ;  /* 0x0000000002007986 */ /* 0x000fe2000c101124 */
[----:B------:R-:W-:Y:S05]  /*99b0*/  EXIT ;  /* 0x000000000000794d */ /* 0x000fea0003800000 */
.L_x_7334:
        /* <DEDUP_REMOVED lines=22> */
.L_x_7341:
[----:B------:R-:W-:-:S04]  /*9b20*/  SHF.R.U32.HI R5, RZ, 0x18, R5 ;  /* 0x00000018ff057819 */ /* 0x000fc80000011605 */
[----:B------:R-:W-:-:S07]  /*9b30*/  LOP3.LUT R0, R0, 0x80, R5, 0xf8, !PT ;  /* 0x0000008000007812 */ /* 0x000fce00078ef805 */
.L_x_7340:
[----:B------:R-:W-:Y:S05]  /*9b40*/  BSYNC.RECONVERGENT B0 ;  /* 0x0000000000007941 */ /* 0x000fea0003800200 */
.L_x_7339:
[----:B------:R-:W-:Y:S01]  /*9b50*/  STG.E.U8 desc[UR36][R2.64], R0 ;  /* 0x0000000002007986 */ /* 0x000fe2000c101124 */
[----:B------:R-:W-:Y:S05]  /*9b60*/  EXIT ;  /* 0x000000000000794d */ /* 0x000fea0003800000 */
.L_x_7333:
        /* <DEDUP_REMOVED lines=26> */
.L_x_7343:
[----:B------:R-:W0:Y:S02]  /*9d10*/  F2I.U64.F64.TRUNC R16, R16 ;  /* 0x0000001000107311 */ /* 0x000e24000030d800 */
[----:B0-----:R-:W-:Y:S01]  /*9d20*/  STG.E.64 desc[UR36][R2.64], R16 ;  /* 0x0000001002007986 */ /* 0x001fe2000c101b24 */
[----:B------:R-:W-:Y:S05]  /*9d30*/  EXIT ;  /* 0x000000000000794d */ /* 0x000fea0003800000 */
.L_x_7342:
[----:B------:R-:W0:Y:S02]  /*9d40*/  F2I.U32.F64.TRUNC R17, R16 ;  /* 0x0000001000117311 */ /* 0x000e24000030d000 */
[----:B0-----:R-:W-:Y:S01]  /*9d50*/  STG.E desc[UR36][R2.64], R17 ;  /* 0x0000001102007986 */ /* 0x001fe2000c101924 */
[----:B------:R-:W-:Y:S05]  /*9d60*/  EXIT ;  /* 0x000000000000794d */ /* 0x000fea0003800000 */
.L_x_7332:
        /* <DEDUP_REMOVED lines=8> */
[----:B------:R-:W-:Y:S01]  /*9df0*/  STG.E.U8 desc[UR36][R2.64], R5 ;  /* 0x0000000502007986 */ /* 0x000fe2000c101124 */
[----:B------:R-:W-:Y:S05]  /*9e00*/  EXIT ;  /* 0x000000000000794d */ /* 0x000fea0003800000 */
.L_x_7345:
[----:B------:R-:W-:-:S05]  /*9e10*/  CS2R R18, SRZ ;  /* 0x0000000000127805 */ /* 0x000fca000001ff00 */
[----:B------:R-:W-:Y:S01]  /*9e20*/  STG.E.128 desc[UR36][R2.64], R16 ;  /* 0x0000001002007986 */ /* 0x000fe2000c101d24 */
[----:B------:R-:W-:Y:S05]  /*9e30*/  EXIT ;  /* 0x000000000000794d */ /* 0x000fea0003800000 */
.L_x_7344:
[----:B------:R-:W-:-:S13]  /*9e40*/  ISETP.NE.AND P0, PT, R0, 0xf, PT ;  /* 0x0000000f0000780c */ /* 0x000fda0003f05270 */
[----:B------:R-:W-:Y:S05]  /*9e50*/  @!P0 BRA `(.L_x_7346) ;  /* 0x0000000400088947 */ /* 0x000fea0003800000 */
[----:B------:R-:W-:-:S13]  /*9e60*/  ISETP.NE.AND P0, PT, R0, 0x17, PT ;  /* 0x000000170000780c */ /* 0x000fda0003f05270 */
[----:B------:R-:W-:Y:S05]  /*9e70*/  @!P0 BRA `(.L_x_7347) ;  /* 0x0000000000a08947 */ /* 0x000fea0003800000 */
[----:B------:R-:W-:-:S13]  /*9e80*/  ISETP.NE.AND P0, PT, R0, 0x18, PT ;  /* 0x000000180000780c */ /* 0x000fda0003f05270 */
[----:B------:R-:W-:Y:S05]  /*9e90*/  @!P0 BRA `(.L_x_7348) ;  /* 0x0000000000448947 */ /* 0x000fea0003800000 */
.L_x_7325:
        /* <DEDUP_REMOVED lines=16> */
.L_x_7349:
[----:B------:R-:W-:Y:S05]  /*9fa0*/  EXIT ;  /* 0x000000000000794d */ /* 0x000fea0003800000 */
.L_x_7348:
        /* <DEDUP_REMOVED lines=17> */
.L_x_7351:
[----:B------:R-:W-:Y:S05]  /*a0c0*/  BSYNC.RECONVERGENT B0 ;  /* 0x0000000000007941 */ /* 0x000fea0003800200 */
.L_x_7350:
[----:B------:R-:W-:-:S05]  /*a0d0*/  LOP3.LUT R5, R0, 0x80, R5, 0xf8, !PT ;  /* 0x0000008000057812 */ /* 0x000fca00078ef805 */
[----:B------:R-:W-:Y:S01]  /*a0e0*/  STG.E.U8 desc[UR36][R2.64], R5 ;  /* 0x0000000502007986 */ /* 0x000fe2000c101124 */
[----:B------:R-:W-:Y:S05]  /*a0f0*/  EXIT ;  /* 0x000000000000794d */ /* 0x000fea0003800000 */
.L_x_7347:
        /* <DEDUP_REMOVED lines=16> */
.L_x_7353:
[----:B------:R-:W-:Y:S01]  /*a200*/  IMAD.MOV.U32 R0, RZ, RZ, 0x7f ;  /* 0x0000007fff007424 */ /* 0x000fe200078e00ff */
[----:B------:R-:W-:-:S04]  /*a210*/  ISETP.GT.U32.AND P0, PT, R4, 0x7f800000, PT ;  /* 0x7f8000000400780c */ /* 0x000fc80003f04070 */
[----:B------:R-:W-:-:S09]  /*a220*/  SEL R0, R0, 0x7c, P0 ;  /* 0x0000007c00007807 */ /* 0x000fd20000000000 */
.L_x_7354:
[----:B------:R-:W-:Y:S05]  /*a230*/  BSYNC.RECONVERGENT B0 ;  /* 0x0000000000007941 */ /* 0x000fea0003800200 */
.L_x_7352:
[----:B------:R-:W-:-:S04]  /*a240*/  SHF.R.U32.HI R5, RZ, 0x18, R5 ;  /* 0x00000018ff057819 */ /* 0x000fc80000011605 */
[----:B------:R-:W-:-:S05]  /*a250*/  LOP3.LUT R5, R0, 0x80, R5, 0xf8, !PT ;  /* 0x0000008000057812 */ /* 0x000fca00078ef805 */
[----:B------:R-:W-:Y:S01]  /*a260*/  STG.E.U8 desc[UR36][R2.64], R5 ;  /* 0x0000000502007986 */ /* 0x000fe2000c101124 */
[----:B------:R-:W-:Y:S05]  /*a270*/  EXIT ;  /* 0x000000000000794d */ /* 0x000fea0003800000 */
.L_x_7346:
        /* <DEDUP_REMOVED lines=8> */
        .weak           $__internal_1_$__cuda_sm20_div_rn_f64_full
        .type           $__internal_1_$__cuda_sm20_div_rn_f64_full,@function
        .size           $__internal_1_$__cuda_sm20_div_rn_f64_full,(.L_x_11280 - $__internal_1_$__cuda_sm20_div_rn_f64_full)
$__internal_1_$__cuda_sm20_div_rn_f64_full:
[C---:B------:R-:W-:Y:S01]  /*a300*/  FSETP.GEU.AND P0, PT, |R9|.reuse, 1.469367938527859385e-39, PT ;  /* 0x001000000900780b */ /* 0x040fe20003f0e200 */
[----:B------:R-:W-:Y:S01]  /*a310*/  IMAD.MOV.U32 R12, RZ, RZ, 0x1 ;  /* 0x00000001ff0c7424 */ /* 0x000fe200078e00ff */
[----:B------:R-:W-:Y:S01]  /*a320*/  LOP3.LUT R6, R9, 0x800fffff, RZ, 0xc0, !PT ;  /* 0x800fffff09067812 */ /* 0x000fe200078ec0ff */
[----:B------:R-:W-:Y:S01]  /*a330*/  IMAD.MOV.U32 R26, RZ, RZ, 0x1ca00000 ;  /* 0x1ca00000ff1a7424 */ /* 0x000fe200078e00ff */
[C---:B------:R-:W-:Y:S01]  /*a340*/  FSETP.GEU.AND P2, PT, |R11|.reuse, 1.469367938527859385e-39, PT ;  /* 0x001000000b00780b */ /* 0x040fe20003f4e200 */
[----:B------:R-:W-:Y:S01]  /*a350*/  BSSY.RECONVERGENT B2, `(.L_x_7355) ;  /* 0x0000052000027945 */ /* 0x000fe20003800200 */
[----:B------:R-:W-:Y:S01]  /*a360*/  LOP3.LUT R7, R6, 0x3ff00000, RZ, 0xfc, !PT ;  /* 0x3ff0000006077812 */ /* 0x000fe200078efcff */
[----:B------:R-:W-:Y:S01]  /*a370*/  IMAD.MOV.U32 R6, RZ, RZ, R8 ;  /* 0x000000ffff067224 */ /* 0x000fe200078e0008 */
[----:B------:R-:W-:Y:S02]  /*a380*/  LOP3.LUT R3, R11, 0x7ff00000, RZ, 0xc0, !PT ;  /* 0x7ff000000b037812 */ /* 0x000fe400078ec0ff */
[----:B------:R-:W-:-:S03]  /*a390*/  LOP3.LUT R32, R9, 0x7ff00000, RZ, 0xc0, !PT ;  /* 0x7ff0000009207812 */ /* 0x000fc600078ec0ff */
[----:B------:R-:W-:Y:S01]  /*a3a0*/  @!P0 DMUL R6, R8, 8.98846567431157953865e+307 ;  /* 0x7fe0000008068828 */ /* 0x000fe20000000000 */
[----:B------:R-:W-:-:S03]  /*a3b0*/  ISETP.GE.U32.AND P1, PT, R3, R32, PT ;  /* 0x000000200300720c */ /* 0x000fc60003f26070 */
[----:B------:R-:W-:Y:S02]  /*a3c0*/  @!P2 LOP3.LUT R14, R9, 0x7ff00000, RZ, 0xc0, !PT ;  /* 0x7ff00000090ea812 */ /* 0x000fe400078ec0ff */
[----:B------:R-:W0:Y:S02]  /*a3d0*/  MUFU.RCP64H R13, R7 ;  /* 0x00000007000d7308 */ /* 0x000e240000001800 */
[----:B------:R-:W-:Y:S02]  /*a3e0*/  @!P2 ISETP.GE.U32.AND P3, PT, R3, R14, PT ;  /* 0x0000000e0300a20c */ /* 0x000fe40003f66070 */
[----:B------:R-:W-:Y:S02]  /*a3f0*/  @!P0 LOP3.LUT R32, R7, 0x7ff00000, RZ, 0xc0, !PT ;  /* 0x7ff0000007208812 */ /* 0x000fe400078ec0ff */
[----:B------:R-:W-:-:S04]  /*a400*/  @!P2 SEL R15, R26, 0x63400000, !P3 ;  /* 0x634000001a0fa807 */ /* 0x000fc80005800000 */
[----:B------:R-:W-:-:S04]  /*a410*/  @!P2 LOP3.LUT R30, R15, 0x80000000, R11, 0xf8, !PT ;  /* 0x800000000f1ea812 */ /* 0x000fc800078ef80b */
[----:B------:R-:W-:Y:S01]  /*a420*/  @!P2 LOP3.LUT R31, R30, 0x100000, RZ, 0xfc, !PT ;  /* 0x001000001e1fa812 */ /* 0x000fe200078efcff */
[----:B------:R-:W-:Y:S01]  /*a430*/  @!P2 IMAD.MOV.U32 R30, RZ, RZ, RZ ;  /* 0x000000ffff1ea224 */ /* 0x000fe200078e00ff */
[----:B0-----:R-:W-:-:S08]  /*a440*/  DFMA R20, R12, -R6, 1 ;  /* 0x3ff000000c14742b */ /* 0x001fd00000000806 */
[----:B------:R-:W-:-:S08]  /*a450*/  DFMA R20, R20, R20, R20 ;  /* 0x000000141414722b */ /* 0x000fd00000000014 */
[----:B------:R-:W-:Y:S01]  /*a460*/  DFMA R20, R12, R20, R12 ;  /* 0x000000140c14722b */ /* 0x000fe2000000000c */
[----:B------:R-:W-:Y:S01]  /*a470*/  SEL R13, R26, 0x63400000, !P1 ;  /* 0x634000001a0d7807 */ /* 0x000fe20004800000 */
[----:B------:R-:W-:-:S03]  /*a480*/  IMAD.MOV.U32 R12, RZ, RZ, R10 ;  /* 0x000000ffff0c7224 */ /* 0x000fc600078e000a */
[----:B------:R-:W-:-:S03]  /*a490*/  LOP3.LUT R13, R13, 0x800fffff, R11, 0xf8, !PT ;  /* 0x800fffff0d0d7812 */ /* 0x000fc600078ef80b */
[----:B------:R-:W-:-:S03]  /*a4a0*/  DFMA R14, R20, -R6, 1 ;  /* 0x3ff00000140e742b */ /* 0x000fc60000000806 */
[----:B------:R-:W-:-:S05]  /*a4b0*/  @!P2 DFMA R12, R12, 2, -R30 ;  /* 0x400000000c0ca82b */ /* 0x000fca000000081e */
[----:B------:R-:W-:-:S08]  /*a4c0*/  DFMA R14, R20, R14, R20 ;  /* 0x0000000e140e722b */ /* 0x000fd00000000014 */
[----:B------:R-:W-:-:S08]  /*a4d0*/  DMUL R20, R14, R12 ;  /* 0x0000000c0e147228 */ /* 0x000fd00000000000 */
[----:B------:R-:W-:-:S08]  /*a4e0*/  DFMA R30, R20, -R6, R12 ;  /* 0x80000006141e722b */ /* 0x000fd0000000000c */
[----:B------:R-:W-:Y:S01]  /*a4f0*/  DFMA R30, R14, R30, R20 ;  /* 0x0000001e0e1e722b */ /* 0x000fe20000000014 */
[----:B------:R-:W-:Y:S01]  /*a500*/  IMAD.MOV.U32 R20, RZ, RZ, R3 ;  /* 0x000000ffff147224 */ /* 0x000fe200078e0003 */
[----:B------:R-:W-:Y:S01]  /*a510*/  @!P2 LOP3.LUT R20, R13, 0x7ff00000, RZ, 0xc0, !PT ;  /* 0x7ff000000d14a812 */ /* 0x000fe200078ec0ff */
[----:B------:R-:W-:-:S04]  /*a520*/  VIADD R15, R32, 0xffffffff ;  /* 0xffffffff200f7836 */ /* 0x000fc80000000000 */
[----:B------:R-:W-:-:S05]  /*a530*/  VIADD R14, R20, 0xffffffff ;  /* 0xffffffff140e7836 */ /* 0x000fca0000000000 */
[----:B------:R-:W-:-:S04]  /*a540*/  ISETP.GT.U32.AND P0, PT, R14, 0x7feffffe, PT ;  /* 0x7feffffe0e00780c */ /* 0x000fc80003f04070 */
[----:B------:R-:W-:-:S13]  /*a550*/  ISETP.GT.U32.OR P0, PT, R15, 0x7feffffe, P0 ;  /* 0x7feffffe0f00780c */ /* 0x000fda0000704470 */
[----:B------:R-:W-:Y:S05]  /*a560*/  @P0 BRA `(.L_x_7356) ;  /* 0x00000000006c0947 */ /* 0x000fea0003800000 */
[----:B------:R-:W-:-:S04]  /*a570*/  LOP3.LUT R14, R9, 0x7ff00000, RZ, 0xc0, !PT ;  /* 0x7ff00000090e7812 */ /* 0x000fc800078ec0ff */
[CC--:B------:R-:W-:Y:S02]  /*a580*/  VIADDMNMX R10, R3.reuse, -R14.reuse, 0xb9600000, !PT ;  /* 0xb9600000030a7446 */ /* 0x0c0fe4000780090e */
[----:B------:R-:W-:Y:S02]  /*a590*/  ISETP.GE.U32.AND P0, PT, R3, R14, PT ;  /* 0x0000000e0300720c */ /* 0x000fe40003f06070 */
[----:B------:R-:W-:Y:S01]  /*a5a0*/  VIMNMX R3, PT, PT, R10, 0x46a00000, PT ;  /* 0x46a000000a037848 */ /* 0x000fe20003fe0100 */
[----:B------:R-:W-:Y:S01]  /*a5b0*/  IMAD.MOV.U32 R10, RZ, RZ, RZ ;  /* 0x000000ffff0a7224 */ /* 0x000fe200078e00ff */
[----:B------:R-:W-:-:S05]  /*a5c0*/  SEL R26, R26, 0x63400000, !P0 ;  /* 0x634000001a1a7807 */ /* 0x000fca0004000000 */
[----:B------:R-:W-:-:S04]  /*a5d0*/  IMAD.IADD R3, R3, 0x1, -R26 ;  /* 0x0000000103037824 */ /* 0x000fc800078e0a1a */
[----:B------:R-:W-:-:S06]  /*a5e0*/  VIADD R11, R3, 0x7fe00000 ;  /* 0x7fe00000030b7836 */ /* 0x000fcc0000000000 */
[----:B------:R-:W-:-:S10]  /*a5f0*/  DMUL R14, R30, R10 ;  /* 0x0000000a1e0e7228 */ /* 0x000fd40000000000 */
[----:B------:R-:W-:-:S13]  /*a600*/  FSETP.GTU.AND P0, PT, |R15|, 1.469367938527859385e-39, PT ;  /* 0x001000000f00780b */ /* 0x000fda0003f0c200 */
[----:B------:R-:W-:Y:S05]  /*a610*/  @P0 BRA `(.L_x_7357) ;  /* 0x0000000000940947 */ /* 0x000fea0003800000 */
[----:B------:R-:W-:Y:S01]  /*a620*/  DFMA R6, R30, -R6, R12 ;  /* 0x800000061e06722b */ /* 0x000fe2000000000c */
[----:B------:R-:W-:-:S09]  /*a630*/  IMAD.MOV.U32 R10, RZ, RZ, RZ ;  /* 0x000000ffff0a7224 */ /* 0x000fd200078e00ff */
[C---:B------:R-:W-:Y:S02]  /*a640*/  FSETP.NEU.AND P0, PT, R7.reuse, RZ, PT ;  /* 0x000000ff0700720b */ /* 0x040fe40003f0d000 */
[----:B------:R-:W-:-:S04]  /*a650*/  LOP3.LUT R9, R7, 0x80000000, R9, 0x48, !PT ;  /* 0x8000000007097812 */ /* 0x000fc800078e4809 */
[----:B------:R-:W-:-:S07]  /*a660*/  LOP3.LUT R11, R9, R11, RZ, 0xfc, !PT ;  /* 0x0000000b090b7212 */ /* 0x000fce00078efcff */
[----:B------:R-:W-:Y:S05]  /*a670*/  @!P0 BRA `(.L_x_7357) ;  /* 0x00000000007c8947 */ /* 0x000fea0003800000 */
[----:B------:R-:W-:Y:S01]  /*a680*/  IMAD.MOV R7, RZ, RZ, -R3 ;  /* 0x000000ffff077224 */ /* 0x000fe200078e0a03 */
[----:B------:R-:W-:Y:S01]  /*a690*/  DMUL.RP R10, R30, R10 ;  /* 0x0000000a1e0a7228 */ /* 0x000fe20000008000 */
[----:B------:R-:W-:Y:S01]  /*a6a0*/  IMAD.MOV.U32 R6, RZ, RZ, RZ ;  /* 0x000000ffff067224 */ /* 0x000fe200078e00ff */
[----:B------:R-:W-:-:S05]  /*a6b0*/  IADD3 R3, PT, PT, -R3, -0x43300000, RZ ;  /* 0xbcd0000003037810 */ /* 0x000fca0007ffe1ff */
[----:B------:R-:W-:-:S03]  /*a6c0*/  DFMA R6, R14, -R6, R30 ;  /* 0x800000060e06722b */ /* 0x000fc6000000001e */
[----:B------:R-:W-:-:S07]  /*a6d0*/  LOP3.LUT R9, R11, R9, RZ, 0x3c, !PT ;  /* 0x000000090b097212 */ /* 0x000fce00078e3cff */
[----:B------:R-:W-:-:S04]  /*a6e0*/  FSETP.NEU.AND P0, PT, |R7|, R3, PT ;  /* 0x000000030700720b */ /* 0x000fc80003f0d200 */
[----:B------:R-:W-:Y:S02]  /*a6f0*/  FSEL R14, R10, R14, !P0 ;  /* 0x0000000e0a0e7208 */ /* 0x000fe40004000000 */
[----:B------:R-:W-:Y:S01]  /*a700*/  FSEL R15, R9, R15, !P0 ;  /* 0x0000000f090f7208 */ /* 0x000fe20004000000 */
[----:B------:R-:W-:Y:S06]  /*a710*/  BRA `(.L_x_7357) ;  /* 0x0000000000547947 */ /* 0x000fec0003800000 */
.L_x_7356:
[----:B------:R-:W-:-:S14]  /*a720*/  DSETP.NAN.AND P0, PT, R10, R10, PT ;  /* 0x0000000a0a00722a */ /* 0x000fdc0003f08000 */
[----:B------:R-:W-:Y:S05]  /*a730*/  @P0 BRA `(.L_x_7358) ;  /* 0x0000000000440947 */ /* 0x000fea0003800000 */
[----:B------:R-:W-:-:S14]  /*a740*/  DSETP.NAN.AND P0, PT, R8, R8, PT ;  /* 0x000000080800722a */ /* 0x000fdc0003f08000 */
[----:B------:R-:W-:Y:S05]  /*a750*/  @P0 BRA `(.L_x_7359) ;  /* 0x0000000000300947 */ /* 0x000fea0003800000 */
[----:B------:R-:W-:Y:S01]  /*a760*/  ISETP.NE.AND P0, PT, R20, R32, PT ;  /* 0x000000201400720c */ /* 0x000fe20003f05270 */
[----:B------:R-:W-:Y:S02]  /*a770*/  IMAD.MOV.U32 R14, RZ, RZ, 0x0 ;  /* 0x00000000ff0e7424 */ /* 0x000fe400078e00ff */
[----:B------:R-:W-:-:S10]  /*a780*/  IMAD.MOV.U32 R15, RZ, RZ, -0x80000 ;  /* 0xfff80000ff0f7424 */ /* 0x000fd400078e00ff */
[----:B------:R-:W-:Y:S05]  /*a790*/  @!P0 BRA `(.L_x_7357) ;  /* 0x0000000000348947 */ /* 0x000fea0003800000 */
[----:B------:R-:W-:Y:S02]  /*a7a0*/  ISETP.NE.AND P0, PT, R20, 0x7ff00000, PT ;  /* 0x7ff000001400780c */ /* 0x000fe40003f05270 */
[----:B------:R-:W-:Y:S02]  /*a7b0*/  LOP3.LUT R15, R11, 0x80000000, R9, 0x48, !PT ;  /* 0x800000000b0f7812 */ /* 0x000fe400078e4809 */
[----:B------:R-:W-:-:S13]  /*a7c0*/  ISETP.EQ.OR P0, PT, R32, RZ, !P0 ;  /* 0x000000ff2000720c */ /* 0x000fda0004702670 */
[----:B------:R-:W-:Y:S01]  /*a7d0*/  @P0 LOP3.LUT R3, R15, 0x7ff00000, RZ, 0xfc, !PT ;  /* 0x7ff000000f030812 */ /* 0x000fe200078efcff */
[----:B------:R-:W-:Y:S02]  /*a7e0*/  @!P0 IMAD.MOV.U32 R14, RZ, RZ, RZ ;  /* 0x000000ffff0e8224 */ /* 0x000fe400078e00ff */
[----:B------:R-:W-:Y:S02]  /*a7f0*/  @P0 IMAD.MOV.U32 R14, RZ, RZ, RZ ;  /* 0x000000ffff0e0224 */ /* 0x000fe400078e00ff */
[----:B------:R-:W-:Y:S01]  /*a800*/  @P0 IMAD.MOV.U32 R15, RZ, RZ, R3 ;  /* 0x000000ffff0f0224 */ /* 0x000fe200078e0003 */
[----:B------:R-:W-:Y:S06]  /*a810*/  BRA `(.L_x_7357) ;  /* 0x0000000000147947 */ /* 0x000fec0003800000 */
.L_x_7359:
[----:B------:R-:W-:Y:S01]  /*a820*/  LOP3.LUT R15, R9, 0x80000, RZ, 0xfc, !PT ;  /* 0x00080000090f7812 */ /* 0x000fe200078efcff */
[----:B------:R-:W-:Y:S01]  /*a830*/  IMAD.MOV.U32 R14, RZ, RZ, R8 ;  /* 0x000000ffff0e7224 */ /* 0x000fe200078e0008 */
[----:B------:R-:W-:Y:S06]  /*a840*/  BRA `(.L_x_7357) ;  /* 0x0000000000087947 */ /* 0x000fec0003800000 */
.L_x_7358:
[----:B------:R-:W-:Y:S01]  /*a850*/  LOP3.LUT R15, R11, 0x80000, RZ, 0xfc, !PT ;  /* 0x000800000b0f7812 */ /* 0x000fe200078efcff */
[----:B------:R-:W-:-:S07]  /*a860*/  IMAD.MOV.U32 R14, RZ, RZ, R10 ;  /* 0x000000ffff0e7224 */ /* 0x000fce00078e000a */
.L_x_7357:
[----:B------:R-:W-:Y:S05]  /*a870*/  BSYNC.RECONVERGENT B2 ;  /* 0x0000000000027941 */ /* 0x000fea0003800200 */
.L_x_7355:
[----:B------:R-:W-:Y:S02]  /*a880*/  IMAD.MOV.U32 R6, RZ, RZ, R0 ;  /* 0x000000ffff067224 */ /* 0x000fe400078e0000 */
[----:B------:R-:W-:-:S04]  /*a890*/  IMAD.MOV.U32 R7, RZ, RZ, 0x0 ;  /* 0x00000000ff077424 */ /* 0x000fc800078e00ff */
[----:B------:R-:W-:Y:S05]  /*a8a0*/  RET.REL.NODEC R6 `(_ZN2at6native27unrolled_elementwise_kernelIZZZNS0_17logit_kernel_cudaERNS_18TensorIteratorBaseERKN3c106ScalarEENKUlvE_clEvENKUlvE_clEvEUldE0_St5arrayIPcLm2EELi4E23TrivialOffsetCalculatorILi1EjESF_NS0_6memory12LoadWithCastILi1EEENSG_13StoreWithCastILi1EEEEEviT_T0_T2_T3_T4_T5_) ;  /* 0xffffff5406d47950 */ /* 0x000fea0003c3ffff */
.L_x_7360:
        /* <DEDUP_REMOVED lines=13> */
.L_x_11280:


//--------------------- .text._ZN2at6native18elementwise_kernelILi128ELi2EZNS0_22gpu_kernel_impl_nocastIZZZNS0_17logit_kernel_cudaERNS_18TensorIteratorBaseERKN3c106ScalarEENKUlvE_clEvENKUlvE_clEvEUldE0_EEvS4_RKT_EUliE_EEviT1_ --------------------------
	.section	.text._ZN2at6native18elementwise_kernelILi128ELi2EZNS0_22gpu_kernel_impl_nocastIZZZNS0_17logit_kernel_cudaERNS_18TensorIteratorBaseERKN3c106ScalarEENKUlvE_clEvENKUlvE_clEvEUldE0_EEvS4_RKT_EUliE_EEviT1_,"ax",@progbits
	.align	128
        .global         _ZN2at6native18elementwise_kernelILi128ELi2EZNS0_22gpu_kernel_impl_nocastIZZZNS0_17logit_kernel_cudaERNS_18TensorIteratorBaseERKN3c106ScalarEENKUlvE_clEvENKUlvE_clEvEUldE0_EEvS4_RKT_EUliE_EEviT1_
        .type           _ZN2at6native18elementwise_kernelILi128ELi2EZNS0_22gpu_kernel_impl_nocastIZZZNS0_17logit_kernel_cudaERNS_18TensorIteratorBaseERKN3c106ScalarEENKUlvE_clEvENKUlvE_clEvEUldE0_EEvS4_RKT_EUliE_EEviT1_,@function
        .size           _ZN2at6native18elementwise_kernelILi128ELi2EZNS0_22gpu_kernel_impl_nocastIZZZNS0_17logit_kernel_cudaERNS_18TensorIteratorBaseERKN3c106ScalarEENKUlvE_clEvENKUlvE_clEvEUldE0_EEvS4_RKT_EUliE_EEviT1_,(.L_x_11281 - _ZN2at6native18elementwise_kernelILi128ELi2EZNS0_22gpu_kernel_impl_nocastIZZZNS0_17logit_kernel_cudaERNS_18TensorIteratorBaseERKN3c106ScalarEENKUlvE_clEvENKUlvE_clEvEUldE0_EEvS4_RKT_EUliE_EEviT1_)
        .other          _ZN2at6native18elementwise_kernelILi128ELi2EZNS0_22gpu_kernel_impl_nocastIZZZNS0_17logit_kernel_cudaERNS_18TensorIteratorBaseERKN3c106ScalarEENKUlvE_clEvENKUlvE_clEvEUldE0_EEvS4_RKT_EUliE_EEviT1_,@"STO_CUDA_ENTRY STV_DEFAULT"
_ZN2at6native18elementwise_kernelILi128ELi2EZNS0_22gpu_kernel_impl_nocastIZZZNS0_17logit_kernel_cudaERNS_18TensorIteratorBaseERKN3c106ScalarEENKUlvE_clEvENKUlvE_clEvEUldE0_EEvS4_RKT_EUliE_EEviT1_:
.text._ZN2at6native18elementwise_kernelILi128ELi2EZNS0_22gpu_kernel_impl_nocastIZZZNS0_17logit_kernel_cudaERNS_18TensorIteratorBaseERKN3c106ScalarEENKUlvE_clEvENKUlvE_clEvEUldE0_EEvS4_RKT_EUliE_EEviT1_:
[----:B------:R-:W-:Y:S08]  /*0000*/  LDC R1, c[0x0][0x37c] ;  /* 0x0000df00ff017b82 */ /* 0x000ff00000000800 */
[----:B------:R-:W0:Y:S01]  /*0010*/  LDC R4, c[0x0][0x388] ;  /* 0x0000e200ff047b82 */ /* 0x000e220000000800 */
[----:B------:R-:W1:Y:S01]  /*0020*/  S2R R7, SR_TID.X ;  /* 0x0000000000077919 */ /* 0x000e620000002100 */
[----:B------:R-:W2:Y:S01]  /*0030*/  LDCU.64 UR6, c[0x0][0x590] ;  /* 0x0000b200ff0677ac */ /* 0x000ea20008000a00 */
[----:B------:R-:W3:Y:S05]  /*0040*/  LDCU.64 UR8, c[0x0][0x358] ;  /* 0x00006b00ff0877ac */ /* 0x000eea0008000a00 */
[----:B------:R-:W4:Y:S01]  /*0050*/  S2UR UR4, SR_CTAID.X ;  /* 0x00000000000479c3 */ /* 0x000f220000002500 */
[----:B--2---:R-:W-:Y:S01]  /*0060*/  MOV R8, UR6 ;  /* 0x0000000600087c02 */ /* 0x004fe20008000f00 */
[----:B------:R-:W-:Y:S01]  /*0070*/  IMAD.U32 R9, RZ, RZ, UR7 ;  /* 0x00000007ff097e24 */ /* 0x000fe2000f8e00ff */
        /* <DEDUP_REMOVED lines=9> */
[----:B------:R-:W1:Y:S01]  /*0110*/  LDCU.64 UR4, c[0x0][0x590] ;  /* 0x0000b200ff0477ac */ /* 0x000e620008000a00 */
[----:B0-----:R-:W1:Y:S01]  /*0120*/  LDG.E.64 R2, desc[UR8][R2.64] ;  /* 0x0000000802027981 */ /* 0x001e62000c1e1b00 */
[----:B------:R-:W-:Y:S01]  /*0130*/  MOV R4, UR6 ;  /* 0x0000000600047c02 */ /* 0x000fe20008000f00 */
[----:B------:R-:W-:Y:S01]  /*0140*/  IMAD.U32 R5, RZ, RZ, UR7 ;  /* 0x00000007ff057e24 */ /* 0x000fe2000f8e00ff */
[----:B-1----:R-:W-:-:S14]  /*0150*/  DSETP.GEU.AND P0, PT, R2, UR4, PT ;  /* 0x0000000402007e2a */ /* 0x002fdc000bf0e000 */
[----:B------:R-:W-:Y:S05]  /*0160*/  @!P0 BRA `(.L_x_7364) ;  /* 0x0000000000148947 */ /* 0x000fea0003800000 */
[----:B------:R-:W0:Y:S01]  /*0170*/  LDCU.64 UR4, c[0x0][0x598] ;  /* 0x0000b300ff0477ac */ /* 0x000e220008000a00 */
[----:B------:R-:W-:Y:S01]  /*0180*/  MOV R4, R2 ;  /* 0x0000000200047202 */ /* 0x000fe20000000f00 */
[----:B------:R-:W-:Y:S01]  /*0190*/  IMAD.MOV.U32 R5, RZ, RZ, R3 ;  /* 0x000000ffff057224 */ /* 0x000fe200078e0003 */
[----:B0-----:R-:W-:-:S14]  /*01a0*/  DSETP.GT.AND P0, PT, R2, UR4, PT ;  /* 0x0000000402007e2a */ /* 0x001fdc000bf04000 */
[----:B------:R-:W0:Y:S02]  /*01b0*/  @P0 LDC.64 R4, c[0x0][0x598] ;  /* 0x00016600ff040b82 */ /* 0x000e240000000a00 */
.L_x_7364:
[----:B0-----:R-:W-:Y:S01]  /*01c0*/  DADD R10, -R4, 1 ;  /* 0x3ff00000040a7429 */ /* 0x001fe20000000100 */
[----:B------:R-:W-:Y:S02]  /*01d0*/  MOV R2, 0x1 ;  /* 0x0000000100027802 */ /* 0x000fe40000000f00 */
        /* <DEDUP_REMOVED lines=16> */
[----:B------:R-:W-:Y:S02]  /*02e0*/  MOV R13, R11 ;  /* 0x0000000b000d7202 */ /* 0x000fe40000000f00 */
[----:B------:R-:W-:-:S07]  /*02f0*/  MOV R0, 0x310 ;  /* 0x0000031000007802 */ /* 0x000fce0000000f00 */
[----:B------:R-:W-:Y:S05]  /*0300*/  CALL.REL.NOINC `($__internal_2_$__cuda_sm20_div_rn_f64_full) ;  /* 0x0000004000c47944 */ /* 0x000fea0003c00000 */
[----:B------:R-:W-:Y:S01]  /*0310*/  IMAD.MOV.U32 R2, RZ, RZ, R5 ;  /* 0x000000ffff027224 */ /* 0x000fe200078e0005 */
[----:B------:R-:W-:-:S07]  /*0320*/  MOV R3, R10 ;  /* 0x0000000a00037202 */ /* 0x000fce0000000f00 */
.L_x_7365:
[----:B------:R-:W-:Y:S01]  /*0330*/  ISETP.GT.AND P0, PT, R3, 0xfffff, PT ;  /* 0x000fffff0300780c */ /* 0x000fe20003f04270 */
[----:B------:R-:W-:Y:S01]  /*0340*/  IMAD.MOV.U32 R10, RZ, RZ, R2 ;  /* 0x000000ffff0a7224 */ /* 0x000fe200078e0002 */
[----:B------:R-:W-:Y:S01]  /*0350*/  MOV R11, R3 ;  /* 0x00000003000b7202 */ /* 0x000fe20000000f00 */
[----:B------:R-:W0:Y:S01]  /*0360*/  LDC.64 R4, c[0x0][0x580] ;  /* 0x00016000ff047b82 */ /* 0x000e220000000a00 */
[----:B------:R-:W-:Y:S09]  /*0370*/  BSSY.RECONVERGENT B1, `(.L_x_7366) ;  /* 0x000004f000017945 */ /* 0x000ff20003800200 */
[----:B------:R-:W-:-:S10]  /*0380*/  @!P0 DMUL R10, R10, 1.80143985094819840000e+16 ;  /* 0x435000000a0a8828 */ /* 0x000fd40000000000 */
[----:B------:R-:W-:Y:S01]  /*0390*/  @!P0 IMAD.MOV.U32 R3, RZ, RZ, R11 ;  /* 0x000000ffff038224 */ /* 0x000fe200078e000b */
[----:B------:R-:W-:-:S04]  /*03a0*/  @!P0 MOV R2, R10 ;  /* 0x0000000a00028202 */ /* 0x000fc80000000f00 */
[----:B------:R-:W-:-:S04]  /*03b0*/  IADD3 R0, PT, PT, R3, -0x1, RZ ;  /* 0xffffffff03007810 */ /* 0x000fc80007ffe0ff */
[----:B------:R-:W-:Y:S01]  /*03c0*/  ISETP.GE.U32.AND P1, PT, R0, 0x7fefffff, PT ;  /* 0x7fefffff0000780c */ /* 0x000fe20003f26070 */
[----:B------:R-:W-:Y:S02]  /*03d0*/  IMAD.MOV.U32 R0, RZ, RZ, -0x3ff ;  /* 0xfffffc01ff007424 */ /* 0x000fe400078e00ff */
[----:B------:R-:W-:-:S10]  /*03e0*/  @!P0 IMAD.MOV.U32 R0, RZ, RZ, -0x435 ;  /* 0xfffffbcbff008424 */ /* 0x000fd400078e00ff */
[----:B------:R-:W-:Y:S01]  /*03f0*/  @P1 IMAD.MOV.U32 R12, RZ, RZ, 0x0 ;  /* 0x00000000ff0c1424 */ /* 0x000fe200078e00ff */
[----:B------:R-:W-:Y:S02]  /*0400*/  @P1 MOV R13, 0x7ff00000 ;  /* 0x7ff00000000d1802 */ /* 0x000fe40000000f00 */
[----:B------:R-:W-:-:S04]  /*0410*/  @P1 LOP3.LUT P2, RZ, R11, 0x7fffffff, RZ, 0xc0, !PT ;  /* 0x7fffffff0bff1812 */ /* 0x000fc8000784c0ff */
[----:B------:R-:W-:-:S10]  /*0420*/  @P1 DFMA R12, R10, R12, +INF ;  /* 0x7ff000000a0c142b */ /* 0x000fd4000000000c */
[----:B------:R-:W-:Y:S02]  /*0430*/  @P1 FSEL R12, R12, RZ, P2 ;  /* 0x000000ff0c0c1208 */ /* 0x000fe40001000000 */
[----:B------:R-:W-:Y:S01]  /*0440*/  @P1 FSEL R13, R13, -QNAN , P2 ;  /* 0xfff000000d0d1808 */ /* 0x000fe20001000000 */
[----:B0-----:R-:W-:Y:S06]  /*0450*/  @P1 BRA `(.L_x_7367) ;  /* 0x0000000400001947 */ /* 0x001fec0003800000 */
[----:B------:R-:W-:Y:S01]  /*0460*/  LOP3.LUT R6, R3, 0xfffff, RZ, 0xc0, !PT ;  /* 0x000fffff03067812 */ /* 0x000fe200078ec0ff */
[----:B------:R-:W-:Y:S01]  /*0470*/  IMAD.MOV.U32 R12, RZ, RZ, RZ ;  /* 0x000000ffff0c7224 */ /* 0x000fe200078e00ff */
[----:B------:R-:W-:Y:S01]  /*0480*/  MOV R10, R2 ;  /* 0x00000002000a7202 */ /* 0x000fe20000000f00 */
[----:B------:R-:W-:Y:S01]  /*0490*/  IMAD.MOV.U32 R21, RZ, RZ, 0x3ed0ee25 ;  /* 0x3ed0ee25ff157424 */ /* 0x000fe200078e00ff */
[----:B------:R-:W-:Y:S01]  /*04a0*/  LOP3.LUT R11, R6, 0x3ff00000, RZ, 0xfc, !PT ;  /* 0x3ff00000060b7812 */ /* 0x000fe200078efcff */
[----:B------:R-:W-:Y:S01]  /*04b0*/  UMOV UR4, 0x3ae80f1e ;  /* 0x3ae80f1e00047882 */ /* 0x000fe20000000000 */
[----:B------:R-:W-:Y:S01]  /*04c0*/  MOV R20, 0x8b7a8b04 ;  /* 0x8b7a8b0400147802 */ /* 0x000fe20000000f00 */
        /* <DEDUP_REMOVED lines=57> */
.L_x_7367:
[----:B------:R-:W-:Y:S05]  /*0860*/  BSYNC.RECONVERGENT B1 ;  /* 0x0000000000017941 */ /* 0x000fea0003800200 */
.L_x_7366:
[----:B------:R0:W-:Y:S01]  /*0870*/  STG.E.64 desc[UR8][R4.64], R12 ;  /* 0x0000000c04007986 */ /* 0x0001e2000c101b08 */
[----:B------:R-:W-:-:S07]  /*0880*/  IADD3 R7, PT, PT, R7, 0x80, RZ ;  /* 0x0000008007077810 */ /* 0x000fce0007ffe0ff */
.L_x_7363:
[----:B------:R-:W-:Y:S05]  /*0890*/  BSYNC.RECONVERGENT B0 ;  /* 0x0000000000007941 */ /* 0x000fea0003800200 */
.L_x_7362:
[----:B------:R-:W1:Y:S02]  /*08a0*/  LDCU UR4, c[0x0][0x380] ;  /* 0x00007000ff0477ac */ /* 0x000e640008000800 */
[----:B-1----:R-:W-:-:S13]  /*08b0*/  ISETP.GE.AND P0, PT, R7, UR4, PT ;  /* 0x0000000407007c0c */ /* 0x002fda000bf06270 */
[----:B------:R-:W-:Y:S05]  /*08c0*/  @P0 EXIT ;  /* 0x000000000000094d */ /* 0x000fea0003800000 */
[----:B------:R-:W1:Y:S01]  /*08d0*/  LDC.64 R2, c[0x0][0x588] ;  /* 0x00016200ff027b82 */ /* 0x000e620000000a00 */
[----:B------:R-:W2:Y:S01]  /*08e0*/  LDCU.64 UR4, c[0x0][0x590] ;  /* 0x0000b200ff0477ac */ /* 0x000ea20008000a00 */
[----:B-1----:R-:W2:Y:S02]  /*08f0*/  LDG.E.64 R2, desc[UR8][R2.64] ;  /* 0x0000000802027981 */ /* 0x002ea4000c1e1b00 */
[----:B--2---:R-:W-:-:S14]  /*0900*/  DSETP.GEU.AND P0, PT, R2, UR4, PT ;  /* 0x0000000402007e2a */ /* 0x004fdc000bf0e000 */
[----:B------:R-:W-:Y:S05]  /*0910*/  @!P0 BRA `(.L_x_7368) ;  /* 0x0000000000148947 */ /* 0x000fea0003800000 */
[----:B------:R-:W1:Y:S01]  /*0920*/  LDCU.64 UR4, c[0x0][0x598] ;  /* 0x0000b300ff0477ac */ /* 0x000e620008000a00 */
[----:B------:R-:W-:Y:S01]  /*0930*/  IMAD.MOV.U32 R8, RZ, RZ, R2 ;  /* 0x000000ffff087224 */ /* 0x000fe200078e0002 */
[----:B------:R-:W-:Y:S01]  /*0940*/  MOV R9, R3 ;  /* 0x0000000300097202 */ /* 0x000fe20000000f00 */
[----:B-1----:R-:W-:-:S14]  /*0950*/  DSETP.GT.AND P0, PT, R2, UR4, PT ;  /* 0x0000000402007e2a */ /* 0x002fdc000bf04000 */
[----:B------:R-:W1:Y:S02]  /*0960*/  @P0 LDC.64 R8, c[0x0][0x598] ;  /* 0x00016600ff080b82 */ /* 0x000e640000000a00 */
.L_x_7368:
[----:B01----:R-:W-:Y:S01]  /*0970*/  DADD R4, -R8, 1 ;  /* 0x3ff0000008047429 */ /* 0x003fe20000000100 */
[----:B------:R-:W-:Y:S01]  /*0980*/  IMAD.MOV.U32 R2, RZ, RZ, 0x1 ;  /* 0x00000001ff027424 */ /* 0x000fe200078e00ff */
[----:B------:R-:W-:-:S04]  /*0990*/  FSETP.GEU.AND P1, PT, |R9|, 6.5827683646048100446e-37, PT ;  /* 0x036000000900780b */ /* 0x000fc80003f2e200 */
        /* <DEDUP_REMOVED lines=12> */
[----:B------:R-:W-:Y:S01]  /*0a60*/  MOV R14, R8 ;  /* 0x00000008000e7202 */ /* 0x000fe20000000f00 */
[----:B------:R-:W-:Y:S01]  /*0a70*/  IMAD.MOV.U32 R15, RZ, RZ, R9 ;  /* 0x000000ffff0f7224 */ /* 0x000fe200078e0009 */
[----:B------:R-:W-:Y:S01]  /*0a80*/  MOV R12, R4 ;  /* 0x00000004000c7202 */ /* 0x000fe20000000f00 */
[----:B------:R-:W-:Y:S01]  /*0a90*/  IMAD.MOV.U32 R13, RZ, RZ, R5 ;  /* 0x000000ffff0d7224 */ /* 0x000fe200078e0005 */
[----:B------:R-:W-:-:S07]  /*0aa0*/  MOV R0, 0xac0 ;  /* 0x00000ac000007802 */ /* 0x000fce0000000f00 */
[----:B------:R-:W-:Y:S05]  /*0ab0*/  CALL.REL.NOINC `($__internal_2_$__cuda_sm20_div_rn_f64_full) ;  /* 0x0000003800d87944 */ /* 0x000fea0003c00000 */
[----:B------:R-:W-:Y:S01]  /*0ac0*/  MOV R2, R5 ;  /* 0x0000000500027202 */ /* 0x000fe20000000f00 */
[----:B------:R-:W-:-:S07]  /*0ad0*/  IMAD.MOV.U32 R3, RZ, RZ, R10 ;  /* 0x000000ffff037224 */ /* 0x000fce00078e000a */
.L_x_7369:
[----:B------:R-:W-:Y:S01]  /*0ae0*/  ISETP.GT.AND P0, PT, R3, 0xfffff, PT ;  /* 0x000fffff0300780c */ /* 0x000fe20003f04270 */
[----:B------:R-:W-:Y:S01]  /*0af0*/  IMAD.MOV.U32 R5, RZ, RZ, R3 ;  /* 0x000000ffff057224 */ /* 0x000fe200078e0003 */
[----:B------:R-:W-:Y:S02]  /*0b00*/  MOV R4, R2 ;  /* 0x0000000200047202 */ /* 0x000fe40000000f00 */
[----:B------:R-:W-:-:S09]  /*0b10*/  MOV R0, R3 ;  /* 0x0000000300007202 */ /* 0x000fd20000000f00 */
[----:B------:R-:W-:-:S10]  /*0b20*/  @!P0 DMUL R4, R4, 1.80143985094819840000e+16 ;  /* 0x4350000004048828 */ /* 0x000fd40000000000 */
[----:B------:R-:W-:-:S05]  /*0b30*/  @!P0 IMAD.MOV.U32 R0, RZ, RZ, R5 ;  /* 0x000000ffff008224 */ /* 0x000fca00078e0005 */
[----:B------:R-:W-:-:S04]  /*0b40*/  IADD3 R6, PT, PT, R0, -0x1, RZ ;  /* 0xffffffff00067810 */ /* 0x000fc80007ffe0ff */
[----:B------:R-:W-:-:S13]  /*0b50*/  ISETP.GE.U32.AND P1, PT, R6, 0x7fefffff, PT ;  /* 0x7fefffff0600780c */ /* 0x000fda0003f26070 */
[----:B------:R-:W-:Y:S05]  /*0b60*/  @!P1 BRA `(.L_x_7370) ;  /* 0x0000000000249947 */ /* 0x000fea0003800000 */
[----:B------:R-:W0:Y:S01]  /*0b70*/  LDC.64 R6, c[0x0][0x580] ;  /* 0x00016000ff067b82 */ /* 0x000e220000000a00 */
[----:B------:R-:W-:Y:S01]  /*0b80*/  IMAD.MOV.U32 R2, RZ, RZ, 0x0 ;  /* 0x00000000ff027424 */ /* 0x000fe200078e00ff */
[----:B------:R-:W-:Y:S02]  /*0b90*/  MOV R3, 0x7ff00000 ;  /* 0x7ff0000000037802 */ /* 0x000fe40000000f00 */
[----:B------:R-:W-:-:S04]  /*0ba0*/  LOP3.LUT P0, RZ, R5, 0x7fffffff, RZ, 0xc0, !PT ;  /* 0x7fffffff05ff7812 */ /* 0x000fc8000780c0ff */
[----:B------:R-:W-:-:S10]  /*0bb0*/  DFMA R2, R4, R2, +INF ;  /* 0x7ff000000402742b */ /* 0x000fd40000000002 */
[----:B------:R-:W-:Y:S02]  /*0bc0*/  FSEL R2, R2, RZ, P0 ;  /* 0x000000ff02027208 */ /* 0x000fe40000000000 */
[----:B------:R-:W-:-:S05]  /*0bd0*/  FSEL R3, R3, -QNAN , P0 ;  /* 0xfff0000003037808 */ /* 0x000fca0000000000 */
[----:B0-----:R-:W-:Y:S01]  /*0be0*/  STG.E.64 desc[UR8][R6.64], R2 ;  /* 0x0000000206007986 */ /* 0x001fe2000c101b08 */
[----:B------:R-:W-:Y:S05]  /*0bf0*/  EXIT ;  /* 0x000000000000794d */ /* 0x000fea0003800000 */
.L_x_7370:
[----:B------:R-:W-:Y:S01]  /*0c00*/  LOP3.LUT R3, R0, 0xfffff, RZ, 0xc0, !PT ;  /* 0x000fffff00037812 */ /* 0x000fe200078ec0ff */
[----:B------:R-:W-:Y:S01]  /*0c10*/  @!P0 IMAD.MOV.U32 R2, RZ, RZ, R4 ;  /* 0x000000ffff028224 */ /* 0x000fe200078e0004 */
[----:B------:R-:W-:Y:S01]  /*0c20*/  MOV R4, RZ ;  /* 0x000000ff00047202 */ /* 0x000fe20000000f00 */
[----:B------:R-:W-:Y:S01]  /*0c30*/  IMAD.MOV.U32 R12, RZ, RZ, -0x748574fc ;  /* 0x8b7a8b04ff0c7424 */ /* 0x000fe200078e00ff */
[----:B------:R-:W-:Y:S01]  /*0c40*/  LOP3.LUT R3, R3, 0x3ff00000, RZ, 0xfc, !PT ;  /* 0x3ff0000003037812 */ /* 0x000fe200078efcff */
[----:B------:R-:W-:Y:S01]  /*0c50*/  UMOV UR4, 0x3ae80f1e ;  /* 0x3ae80f1e00047882 */ /* 0x000fe20000000000 */
[----:B------:R-:W-:Y:S01]  /*0c60*/  MOV R13, 0x3ed0ee25 ;  /* 0x3ed0ee25000d7802 */ /* 0x000fe20000000f00 */
[----:B------:R-:W-:Y:S01]  /*0c70*/  UMOV UR5, 0x3eb1380b ;  /* 0x3eb1380b00057882 */ /* 0x000fe20000000000 */
[----:B------:R-:W-:Y:S01]  /*0c80*/  ISETP.GE.U32.AND P1, PT, R3, 0x3ff6a09f, PT ;  /* 0x3ff6a09f0300780c */ /* 0x000fe20003f26070 */
[----:B------:R-:W-:Y:S01]  /*0c90*/  UMOV UR6, 0x80000000 ;  /* 0x8000000000067882 */ /* 0x000fe20000000000 */
[----:B------:R-:W-:Y:S01]  /*0ca0*/  MOV R17, 0x43300000 ;  /* 0x4330000000117802 */ /* 0x000fe20000000f00 */
[----:B------:R-:W-:-:S10]  /*0cb0*/  UMOV UR7, 0x43300000 ;  /* 0x4330000000077882 */ /* 0x000fd40000000000 */
[----:B------:R-:W-:-:S05]  /*0cc0*/  @P1 IADD3 R5, PT, PT, R3, -0x100000, RZ ;  /* 0xfff0000003051810 */ /* 0x000fca0007ffe0ff */
        /* <DEDUP_REMOVED lines=14> */
[----:B------:R-:W-:Y:S01]  /*0db0*/  IMAD.MOV.U32 R13, RZ, RZ, -0x3ff ;  /* 0xfffffc01ff0d7424 */ /* 0x000fe200078e00ff */
[----:B------:R-:W-:Y:S01]  /*0dc0*/  @!P0 MOV R13, 0xfffffbcb ;  /* 0xfffffbcb000d8802 */ /* 0x000fe20000000f00 */
[----:B------:R-:W-:-:S03]  /*0dd0*/  DADD R14, R14, R14 ;  /* 0x000000000e0e7229 */ /* 0x000fc6000000000e */
[----:B------:R-:W-:Y:S01]  /*0de0*/  DFMA R10, R8, R10, UR4 ;  /* 0x00000004080a7e2b */ /* 0x000fe2000800000a */
[----:B------:R-:W-:Y:S01]  /*0df0*/  UMOV UR4, 0xa9ab0956 ;  /* 0xa9ab095600047882 */ /* 0x000fe20000000000 */
[----:B------:R-:W-:Y:S01]  /*0e00*/  UMOV UR5, 0x3f1745cb ;  /* 0x3f1745cb00057882 */ /* 0x000fe20000000000 */
[----:B------:R-:W-:Y:S02]  /*0e10*/  LEA.HI R0, R0, R13, RZ, 0xc ;  /* 0x0000000d00007211 */ /* 0x000fe400078f60ff */
[----:B------:R-:W-:-:S03]  /*0e20*/  DFMA R14, R2, -R6, R14 ;  /* 0x80000006020e722b */ /* 0x000fc6000000000e */
[----:B------:R-:W-:Y:S01]  /*0e30*/  DFMA R10, R8, R10, UR4 ;  /* 0x00000004080a7e2b */ /* 0x000fe2000800000a */
[----:B------:R-:W-:Y:S01]  /*0e40*/  UMOV UR4, 0x2d1b5154 ;  /* 0x2d1b515400047882 */ /* 0x000fe20000000000 */
[----:B------:R-:W-:Y:S01]  /*0e50*/  UMOV UR5, 0x3f3c71c7 ;  /* 0x3f3c71c700057882 */ /* 0x000fe20000000000 */
[----:B------:R-:W-:Y:S02]  /*0e60*/  @P1 VIADD R0, R0, 0x1 ;  /* 0x0000000100001836 */ /* 0x000fe40000000000 */
[----:B------:R-:W-:Y:S01]  /*0e70*/  DMUL R14, R4, R14 ;  /* 0x0000000e040e7228 */ /* 0x000fe20000000000 */
[----:B------:R-:W0:Y:S02]  /*0e80*/  LDC.64 R4, c[0x0][0x580] ;  /* 0x00016000ff047b82 */ /* 0x000e240000000a00 */
[----:B------:R-:W-:Y:S01]  /*0e90*/  DFMA R10, R8, R10, UR4 ;  /* 0x00000004080a7e2b */ /* 0x000fe2000800000a */
[----:B------:R-:W-:Y:S01]  /*0ea0*/  UMOV UR4, 0x923be72d ;  /* 0x923be72d00047882 */ /* 0x000fe20000000000 */
[----:B------:R-:W-:Y:S01]  /*0eb0*/  UMOV UR5, 0x3f624924 ;  /* 0x3f62492400057882 */ /* 0x000fe20000000000 */
[----:B------:R-:W-:-:S05]  /*0ec0*/  LOP3.LUT R16, R0, 0x80000000, RZ, 0x3c, !PT ;  /* 0x8000000000107812 */ /* 0x000fca00078e3cff */
[----:B------:R-:W-:Y:S01]  /*0ed0*/  DFMA R12, R8, R10, UR4 ;  /* 0x00000004080c7e2b */ /* 0x000fe2000800000a */
[----:B------:R-:W-:Y:S01]  /*0ee0*/  UMOV UR4, 0x9999a3c4 ;  /* 0x9999a3c400047882 */ /* 0x000fe20000000000 */
[----:B------:R-:W-:Y:S01]  /*0ef0*/  UMOV UR5, 0x3f899999 ;  /* 0x3f89999900057882 */ /* 0x000fe20000000000 */
[----:B------:R-:W-:Y:S01]  /*0f00*/  DADD R10, R16, -UR6 ;  /* 0x80000006100a7e29 */ /* 0x000fe20008000000 */
[----:B------:R-:W-:Y:S01]  /*0f10*/  UMOV UR6, 0xfefa39ef ;  /* 0xfefa39ef00067882 */ /* 0x000fe20000000000 */
[----:B------:R-:W-:-:S03]  /*0f20*/  UMOV UR7, 0x3fe62e42 ;  /* 0x3fe62e4200077882 */ /* 0x000fc60000000000 */
        /* <DEDUP_REMOVED lines=15> */
[----:B------:R-:W-:-:S07]  /*1020*/  DADD R12, R2, R12 ;  /* 0x00000000020c7229 */ /* 0x000fce000000000c */
[----:B0-----:R-:W-:Y:S01]  /*1030*/  STG.E.64 desc[UR8][R4.64], R12 ;  /* 0x0000000c04007986 */ /* 0x001fe2000c101b08 */
[----:B------:R-:W-:Y:S05]  /*1040*/  EXIT ;  /* 0x000000000000794d */ /* 0x000fea0003800000 */
.L_x_7361:
[----:B------:R-:W0:Y:S01]  /*1050*/  LDCU UR4, c[0x0][0x380] ;  /* 0x00007000ff0477ac */ /* 0x000e220008000800 */
[----:B------:R-:W-:Y:S01]  /*1060*/  VIADD R4, R4, 0xffffffff ;  /* 0xffffffff04047836 */ /* 0x000fe20000000000 */
[----:B------:R-:W-:Y:S04]  /*1070*/  BSSY.RECONVERGENT B0, `(.L_x_7371) ;  /* 0x00001af000007945 */ /* 0x000fe80003800200 */
        /* <DEDUP_REMOVED lines=290> */
[----:B------:R-:W-:Y:S02]  /*22a0*/  @P0 IMAD.MOV.U32 R12, RZ, RZ, RZ ;  /* 0x000000ffff0c0224 */ /* 0x000fe400078e00ff */
        /* <DEDUP_REMOVED lines=11> */
.L_x_7373:
[----:B------:R-:W0:Y:S02]  /*2360*/  LDCU.64 UR4, c[0x0][0x588] ;  /* 0x0000b100ff0477ac */ /* 0x000e240008000a00 */
[----:B0-----:R-:W-:-:S04]  /*2370*/  IADD3 R2, P0, PT, R0, UR4, RZ ;  /* 0x0000000400027c10 */ /* 0x001fc8000ff1e0ff */
[----:B------:R-:W-:Y:S01]  /*2380*/  IADD3.X R3, PT, PT, RZ, UR5, RZ, P0, !PT ;  /* 0x00000005ff037c10 */ /* 0x000fe200087fe4ff */
[----:B------:R-:W0:Y:S05]  /*2390*/  LDCU.64 UR4, c[0x0][0x590] ;  /* 0x0000b200ff0477ac */ /* 0x000e2a0008000a00 */
[----:B------:R-:W0:Y:S01]  /*23a0*/  LDG.E.64 R2, desc[UR8][R2.64] ;  /* 0x0000000802027981 */ /* 0x000e22000c1e1b00 */
[----:B------:R-:W-:Y:S01]  /*23b0*/  IMAD.U32 R10, RZ, RZ, UR6 ;  /* 0x00000006ff0a7e24 */ /* 0x000fe2000f8e00ff */
[----:B------:R-:W-:Y:S01]  /*23c0*/  MOV R11, UR7 ;  /* 0x00000007000b7c02 */ /* 0x000fe20008000f00 */
[----:B------:R-:W-:Y:S01]  /*23d0*/  BSSY.RECONVERGENT B1, `(.L_x_7374) ;  /* 0x0000008000017945 */ /* 0x000fe20003800200 */
[----:B0-----:R-:W-:-:S14]  /*23e0*/  DSETP.GEU.AND P0, PT, R2, UR4, PT ;  /* 0x0000000402007e2a */ /* 0x001fdc000bf0e000 */
[----:B------:R-:W-:Y:S05]  /*23f0*/  @!P0 BRA `(.L_x_7375) ;  /* 0x0000000000148947 */ /* 0x000fea0003800000 */
[----:B------:R-:W0:Y:S01]  /*2400*/  LDCU.64 UR4, c[0x0][0x598] ;  /* 0x0000b300ff0477ac */ /* 0x000e220008000a00 */
[----:B------:R-:W-:Y:S01]  /*2410*/  IMAD.MOV.U32 R10, RZ, RZ, R2 ;  /* 0x000000ffff0a7224 */ /* 0x000fe200078e0002 */
[----:B------:R-:W-:Y:S01]  /*2420*/  MOV R11, R3 ;  /* 0x00000003000b7202 */ /* 0x000fe20000000f00 */
[----:B0-----:R-:W-:-:S14]  /*2430*/  DSETP.GT.AND P0, PT, R2, UR4, PT ;  /* 0x0000000402007e2a */ /* 0x001fdc000bf04000 */
[----:B------:R-:W0:Y:S02]  /*2440*/  @P0 LDC.64 R10, c[0x0][0x598] ;  /* 0x00016600ff0a0b82 */ /* 0x000e240000000a00 */
.L_x_7375:
[----:B------:R-:W-:Y:S05]  /*2450*/  BSYNC.RECONVERGENT B1 ;  /* 0x0000000000017941 */ /* 0x000fea0003800200 */
.L_x_7374:
        /* <DEDUP_REMOVED lines=18> */
[----:B------:R-:W-:-:S07]  /*2580*/  MOV R0, 0x25a0 ;  /* 0x000025a000007802 */ /* 0x000fce0000000f00 */
[----:B------:R-:W-:Y:S05]  /*2590*/  CALL.REL.NOINC `($__internal_2_$__cuda_sm20_div_rn_f64_full) ;  /* 0x0000002000207944 */ /* 0x000fea0003c00000 */
[----:B------:R-:W-:Y:S01]  /*25a0*/  MOV R2, R5 ;  /* 0x0000000500027202 */ /* 0x000fe20000000f00 */
[----:B------:R-:W-:-:S07]  /*25b0*/  IMAD.MOV.U32 R3, RZ, RZ, R10 ;  /* 0x000000ffff037224 */ /* 0x000fce00078e000a */
.L_x_7377:
[----:B------:R-:W-:Y:S05]  /*25c0*/  BSYNC.RECONVERGENT B1 ;  /* 0x0000000000017941 */ /* 0x000fea0003800200 */
.L_x_7376:
[----:B------:R-:W-:Y:S01]  /*25d0*/  ISETP.GT.AND P0, PT, R3, 0xfffff, PT ;  /* 0x000fffff0300780c */ /* 0x000fe20003f04270 */
[----:B------:R-:W-:Y:S01]  /*25e0*/  IMAD.MOV.U32 R11, RZ, RZ, R3 ;  /* 0x000000ffff0b7224 */ /* 0x000fe200078e0003 */
[----:B------:R-:W-:Y:S01]  /*25f0*/  MOV R10, R2 ;  /* 0x00000002000a7202 */ /* 0x000fe20000000f00 */
[----:B------:R-:W-:Y:S10]  /*2600*/  BSSY.RECONVERGENT B1, `(.L_x_7378) ;  /* 0x0000050000017945 */ /* 0x000ff40003800200 */
[----:B------:R-:W-:-:S10]  /*2610*/  @!P0 DMUL R10, R10, 1.80143985094819840000e+16 ;  /* 0x435000000a0a8828 */ /* 0x000fd40000000000 */
[----:B------:R-:W-:Y:S02]  /*2620*/  @!P0 MOV R3, R11 ;  /* 0x0000000b00038202 */ /* 0x000fe40000000f00 */
[----:B------:R-:W-:-:S03]  /*2630*/  @!P0 MOV R2, R10 ;  /* 0x0000000a00028202 */ /* 0x000fc60000000f00 */
[----:B------:R-:W-:-:S05]  /*2640*/  VIADD R0, R3, 0xffffffff ;  /* 0xffffffff03007836 */ /* 0x000fca0000000000 */
[----:B------:R-:W-:Y:S02]  /*2650*/  ISETP.GT.U32.AND P1, PT, R0, 0x7feffffe, PT ;  /* 0x7feffffe0000780c */ /* 0x000fe40003f24070 */
[----:B------:R-:W-:Y:S01]  /*2660*/  MOV R0, 0xfffffc01 ;  /* 0xfffffc0100007802 */ /* 0x000fe20000000f00 */
[----:B------:R-:W-:-:S10]  /*2670*/  @!P0 IMAD.MOV.U32 R0, RZ, RZ, -0x435 ;  /* 0xfffffbcbff008424 */ /* 0x000fd400078e00ff */
[----:B------:R-:W-:Y:S05]  /*2680*/  @P1 BRA `(.L_x_7379) ;  /* 0x0000000400041947 */ /* 0x000fea0003800000 */
[----:B------:R-:W-:Y:S01]  /*2690*/  LOP3.LUT R5, R3, 0xfffff, RZ, 0xc0, !PT ;  /* 0x000fffff03057812 */ /* 0x000fe200078ec0ff */
[----:B------:R-:W-:Y:S01]  /*26a0*/  IMAD.MOV.U32 R10, RZ, RZ, R2 ;  /* 0x000000ffff0a7224 */ /* 0x000fe200078e0002 */
        /* <DEDUP_REMOVED lines=63> */
.L_x_7379:
[----:B------:R-:W-:Y:S01]  /*2aa0*/  IMAD.MOV.U32 R2, RZ, RZ, 0x0 ;  /* 0x00000000ff027424 */ /* 0x000fe200078e00ff */
[----:B------:R-:W-:Y:S02]  /*2ab0*/  MOV R3, 0x7ff00000 ;  /* 0x7ff0000000037802 */ /* 0x000fe40000000f00 */
[----:B------:R-:W-:-:S04]  /*2ac0*/  LOP3.LUT P0, RZ, R11, 0x7fffffff, RZ, 0xc0, !PT ;  /* 0x7fffffff0bff7812 */ /* 0x000fc8000780c0ff */
[----:B------:R-:W-:-:S10]  /*2ad0*/  DFMA R2, R10, R2, +INF ;  /* 0x7ff000000a02742b */ /* 0x000fd40000000002 */
[----:B------:R-:W-:Y:S02]  /*2ae0*/  FSEL R10, R2, RZ, P0 ;  /* 0x000000ff020a7208 */ /* 0x000fe40000000000 */
[----:B------:R-:W-:-:S07]  /*2af0*/  FSEL R11, R3, -QNAN , P0 ;  /* 0xfff00000030b7808 */ /* 0x000fce0000000000 */
.L_x_7380:
[----:B------:R-:W-:Y:S05]  /*2b00*/  BSYNC.RECONVERGENT B1 ;  /* 0x0000000000017941 */ /* 0x000fea0003800200 */
.L_x_7378:
[----:B------:R-:W0:Y:S01]  /*2b10*/  LDCU.64 UR4, c[0x0][0x580] ;  /* 0x0000b000ff0477ac */ /* 0x000e220008000a00 */
[----:B------:R-:W-:Y:S02]  /*2b20*/  IADD3 R7, PT, PT, R7, 0x80, RZ ;  /* 0x0000008007077810 */ /* 0x000fe40007ffe0ff */
[----:B0-----:R-:W-:-:S05]  /*2b30*/  IADD3 R2, P0, PT, R25, UR4, RZ ;  /* 0x0000000419027c10 */ /* 0x001fca000ff1e0ff */
[----:B------:R-:W-:-:S05]  /*2b40*/  IMAD.X R3, RZ, RZ, UR5, P0 ;  /* 0x00000005ff037e24 */ /* 0x000fca00080e06ff */
[----:B------:R0:W-:Y:S03]  /*2b50*/  STG.E.64 desc[UR8][R2.64], R10 ;  /* 0x0000000a02007986 */ /* 0x0001e6000c101b08 */
.L_x_7372:
[----:B------:R-:W-:Y:S05]  /*2b60*/  BSYNC.RECONVERGENT B0 ;  /* 0x0000000000007941 */ /* 0x000fea0003800200 */
.L_x_7371:
[----:B------:R-:W1:Y:S02]  /*2b70*/  LDCU UR4, c[0x0][0x380] ;  /* 0x00007000ff0477ac */ /* 0x000e640008000800 */
[----:B-1----:R-:W-:-:S13]  /*2b80*/  ISETP.GE.AND P0, PT, R7, UR4, PT ;  /* 0x0000000407007c0c */ /* 0x002fda000bf06270 */
[----:B------:R-:W-:Y:S05]  /*2b90*/  @P0 EXIT ;  /* 0x000000000000094d */ /* 0x000fea0003800000 */
[----:B------:R-:W1:Y:S01]  /*2ba0*/  LDCU.64 UR4, c[0x0][0x390] ;  /* 0x00007200ff0477ac */ /* 0x000e620008000a00 */
[----:B0-----:R-:W-:Y:S01]  /*2bb0*/  MOV R3, R7 ;  /* 0x0000000700037202 */ /* 0x001fe20000000f00 */
[----:B------:R-:W-:Y:S01]  /*2bc0*/  IMAD.MOV.U32 R2, RZ, RZ, RZ ;  /* 0x000000ffff027224 */ /* 0x000fe200078e00ff */
[----:B------:R-:W-:Y:S01]  /*2bd0*/  ISETP.NE.AND P0, PT, R4, RZ, PT ;  /* 0x000000ff0400720c */ /* 0x000fe20003f05270 */
[----:B------:R-:W0:Y:S01]  /*2be0*/  LDCU UR6, c[0x0][0x38c] ;  /* 0x00007180ff0677ac */ /* 0x000e220008000800 */
        /* <DEDUP_REMOVED lines=293> */
.L_x_7381:
[----:B------:R-:W0:Y:S02]  /*3e40*/  LDCU.128 UR4, c[0x0][0x580] ;  /* 0x0000b000ff0477ac */ /* 0x000e240008000c00 */
[----:B0-----:R-:W-:-:S04]  /*3e50*/  IADD3 R2, P0, PT, R0, UR6, RZ ;  /* 0x0000000600027c10 */ /* 0x001fc8000ff1e0ff */
[----:B------:R-:W-:Y:S01]  /*3e60*/  IADD3.X R3, PT, PT, RZ, UR7, RZ, P0, !PT ;  /* 0x00000007ff037c10 */ /* 0x000fe200087fe4ff */
[----:B------:R-:W0:Y:S05]  /*3e70*/  LDCU.64 UR6, c[0x0][0x590] ;  /* 0x0000b200ff0677ac */ /* 0x000e2a0008000a00 */
[----:B------:R-:W0:Y:S01]  /*3e80*/  LDG.E.64 R2, desc[UR8][R2.64] ;  /* 0x0000000802027981 */ /* 0x000e22000c1e1b00 */
[----:B------:R-:W-:Y:S01]  /*3e90*/  IADD3 R6, P1, PT, R7, UR4, RZ ;  /* 0x0000000407067c10 */ /* 0x000fe2000ff3e0ff */
[----:B------:R-:W-:Y:S04]  /*3ea0*/  BSSY.RECONVERGENT B0, `(.L_x_7382) ;  /* 0x0000009000007945 */ /* 0x000fe80003800200 */
[----:B------:R-:W-:Y:S01]  /*3eb0*/  IMAD.X R7, RZ, RZ, UR5, P1 ;  /* 0x00000005ff077e24 */ /* 0x000fe200088e06ff */
[----:B0-----:R-:W-:-:S14]  /*3ec0*/  DSETP.GEU.AND P0, PT, R2, UR6, PT ;  /* 0x0000000602007e2a */ /* 0x001fdc000bf0e000 */
[----:B------:R-:W-:Y:S05]  /*3ed0*/  @!P0 BRA `(.L_x_7383) ;  /* 0x0000000000148947 */ /* 0x000fea0003800000 */
[----:B------:R-:W0:Y:S01]  /*3ee0*/  LDCU.64 UR4, c[0x0][0x598] ;  /* 0x0000b300ff0477ac */ /* 0x000e220008000a00 */
[----:B------:R-:W-:Y:S01]  /*3ef0*/  MOV R8, R2 ;  /* 0x0000000200087202 */ /* 0x000fe20000000f00 */
[----:B------:R-:W-:Y:S01]  /*3f00*/  IMAD.MOV.U32 R9, RZ, RZ, R3 ;  /* 0x000000ffff097224 */ /* 0x000fe200078e0003 */
[----:B0-----:R-:W-:-:S14]  /*3f10*/  DSETP.GT.AND P0, PT, R2, UR4, PT ;  /* 0x0000000402007e2a */ /* 0x001fdc000bf04000 */
[----:B------:R-:W0:Y:S02]  /*3f20*/  @P0 LDC.64 R8, c[0x0][0x598] ;  /* 0x00016600ff080b82 */ /* 0x000e240000000a00 */
.L_x_7383:
[----:B------:R-:W-:Y:S05]  /*3f30*/  BSYNC.RECONVERGENT B0 ;  /* 0x0000000000007941 */ /* 0x000fea0003800200 */
.L_x_7382:
        /* <DEDUP_REMOVED lines=24> */
.L_x_7385:
[----:B------:R-:W-:Y:S05]  /*40c0*/  BSYNC.RECONVERGENT B0 ;  /* 0x0000000000007941 */ /* 0x000fea0003800200 */
.L_x_7384:
[----:B------:R-:W-:Y:S01]  /*40d0*/  ISETP.GT.AND P0, PT, R3, 0xfffff, PT ;  /* 0x000fffff0300780c */ /* 0x000fe20003f04270 */
[----:B------:R-:W-:Y:S01]  /*40e0*/  IMAD.MOV.U32 R4, RZ, RZ, R2 ;  /* 0x000000ffff047224 */ /* 0x000fe200078e0002 */
[----:B------:R-:W-:Y:S01]  /*40f0*/  MOV R5, R3 ;  /* 0x0000000300057202 */ /* 0x000fe20000000f00 */
[----:B------:R-:W-:Y:S10]  /*4100*/  BSSY.RECONVERGENT B0, `(.L_x_7386) ;  /* 0x000004f000007945 */ /* 0x000ff40003800200 */
        /* <DEDUP_REMOVED lines=78> */
.L_x_7387:
[----:B------:R-:W-:Y:S05]  /*45f0*/  BSYNC.RECONVERGENT B0 ;  /* 0x0000000000007941 */ /* 0x000fea0003800200 */
.L_x_7386:
[----:B------:R-:W-:Y:S01]  /*4600*/  STG.E.64 desc[UR8][R6.64], R8 ;  /* 0x0000000806007986 */ /* 0x000fe2000c101b08 */
[----:B------:R-:W-:Y:S05]  /*4610*/  EXIT ;  /* 0x000000000000794d */ /* 0x000fea0003800000 */
        .weak           $__internal_2_$__cuda_sm20_div_rn_f64_full
        .type           $__internal_2_$__cuda_sm20_div_rn_f64_full,@function
        .size           $__internal_2_$__cuda_sm20_div_rn_f64_full,(.L_x_11281 - $__internal_2_$__cuda_sm20_div_rn_f64_full)
$__internal_2_$__cuda_sm20_div_rn_f64_full:
[C---:B------:R-:W-:Y:S01]  /*4620*/  FSETP.GEU.AND P0, PT, |R13|.reuse, 1.469367938527859385e-39, PT ;  /* 0x001000000d00780b */ /* 0x040fe20003f0e200 */
[----:B------:R-:W-:Y:S01]  /*4630*/  IMAD.MOV.U32 R16, RZ, RZ, 0x1 ;  /* 0x00000001ff107424 */ /* 0x000fe200078e00ff */
[----:B------:R-:W-:Y:S01]  /*4640*/  LOP3.LUT R10, R13, 0x800fffff, RZ, 0xc0, !PT ;  /* 0x800fffff0d0a7812 */ /* 0x000fe200078ec0ff */
[----:B------:R-:W-:Y:S01]  /*4650*/  BSSY.RECONVERGENT B2, `(.L_x_7388) ;  /* 0x0000054000027945 */ /* 0x000fe20003800200 */
[C---:B------:R-:W-:Y:S02]  /*4660*/  FSETP.GEU.AND P2, PT, |R15|.reuse, 1.469367938527859385e-39, PT ;  /* 0x001000000f00780b */ /* 0x040fe40003f4e200 */
[----:B------:R-:W-:Y:S02]  /*4670*/  LOP3.LUT R11, R10, 0x3ff00000, RZ, 0xfc, !PT ;  /* 0x3ff000000a0b7812 */ /* 0x000fe400078efcff */
[----:B------:R-:W-:Y:S02]  /*4680*/  MOV R10, R12 ;  /* 0x0000000c000a7202 */ /* 0x000fe40000000f00 */
[----:B------:R-:W-:-:S02]  /*4690*/  LOP3.LUT R2, R15, 0x7ff00000, RZ, 0xc0, !PT ;  /* 0x7ff000000f027812 */ /* 0x000fc400078ec0ff */
[C---:B------:R-:W-:Y:S01]  /*46a0*/  LOP3.LUT R5, R13.reuse, 0x7ff00000, RZ, 0xc0, !PT ;  /* 0x7ff000000d057812 */ /* 0x040fe200078ec0ff */
[----:B------:R-:W-:Y:S02]  /*46b0*/  @!P0 DMUL R10, R12, 8.98846567431157953865e+307 ;  /* 0x7fe000000c0a8828 */ /* 0x000fe40000000000 */
[----:B------:R-:W-:Y:S01]  /*46c0*/  IMAD.MOV.U32 R24, RZ, RZ, R2 ;  /* 0x000000ffff187224 */ /* 0x000fe200078e0002 */
[C---:B------:R-:W-:Y:S02]  /*46d0*/  ISETP.GE.U32.AND P1, PT, R2.reuse, R5, PT ;  /* 0x000000050200720c */ /* 0x040fe40003f26070 */
[----:B------:R-:W-:Y:S01]  /*46e0*/  @!P2 LOP3.LUT R3, R13, 0x7ff00000, RZ, 0xc0, !PT ;  /* 0x7ff000000d03a812 */ /* 0x000fe200078ec0ff */
[----:B------:R-:W0:Y:S03]  /*46f0*/  MUFU.RCP64H R17, R11 ;  /* 0x0000000b00117308 */ /* 0x000e260000001800 */
[----:B------:R-:W-:-:S02]  /*4700*/  @!P2 ISETP.GE.U32.AND P3, PT, R2, R3, PT ;  /* 0x000000030200a20c */ /* 0x000fc40003f66070 */
[----:B------:R-:W-:Y:S02]  /*4710*/  MOV R3, 0x1ca00000 ;  /* 0x1ca0000000037802 */ /* 0x000fe40000000f00 */
[----:B------:R-:W-:Y:S02]  /*4720*/  @!P0 LOP3.LUT R5, R11, 0x7ff00000, RZ, 0xc0, !PT ;  /* 0x7ff000000b058812 */ /* 0x000fe400078ec0ff */
[----:B------:R-:W-:-:S03]  /*4730*/  @!P2 SEL R21, R3, 0x63400000, !P3 ;  /* 0x634000000315a807 */ /* 0x000fc60005800000 */
[----:B------:R-:W-:Y:S01]  /*4740*/  VIADD R27, R5, 0xffffffff ;  /* 0xffffffff051b7836 */ /* 0x000fe20000000000 */
[----:B------:R-:W-:Y:S01]  /*4750*/  @!P2 LOP3.LUT R22, R21, 0x80000000, R15, 0xf8, !PT ;  /* 0x800000001516a812 */ /* 0x000fe200078ef80f */
[----:B0-----:R-:W-:-:S03]  /*4760*/  DFMA R18, R16, -R10, 1 ;  /* 0x3ff000001012742b */ /* 0x001fc6000000080a */
[----:B------:R-:W-:Y:S02]  /*4770*/  @!P2 LOP3.LUT R23, R22, 0x100000, RZ, 0xfc, !PT ;  /* 0x001000001617a812 */ /* 0x000fe400078efcff */
[----:B------:R-:W-:-:S03]  /*4780*/  @!P2 MOV R22, RZ ;  /* 0x000000ff0016a202 */ /* 0x000fc60000000f00 */
[----:B------:R-:W-:-:S08]  /*4790*/  DFMA R18, R18, R18, R18 ;  /* 0x000000121212722b */ /* 0x000fd00000000012 */
[----:B------:R-:W-:Y:S01]  /*47a0*/  DFMA R18, R16, R18, R16 ;  /* 0x000000121012722b */ /* 0x000fe20000000010 */
[----:B------:R-:W-:Y:S01]  /*47b0*/  SEL R17, R3, 0x63400000, !P1 ;  /* 0x6340000003117807 */ /* 0x000fe20004800000 */
[----:B------:R-:W-:-:S03]  /*47c0*/  IMAD.MOV.U32 R16, RZ, RZ, R14 ;  /* 0x000000ffff107224 */ /* 0x000fc600078e000e */
[----:B------:R-:W-:-:S03]  /*47d0*/  LOP3.LUT R17, R17, 0x800fffff, R15, 0xf8, !PT ;  /* 0x800fffff11117812 */ /* 0x000fc600078ef80f */
[----:B------:R-:W-:-:S03]  /*47e0*/  DFMA R20, R18, -R10, 1 ;  /* 0x3ff000001214742b */ /* 0x000fc6000000080a */
[----:B------:R-:W-:-:S05]  /*47f0*/  @!P2 DFMA R16, R16, 2, -R22 ;  /* 0x400000001010a82b */ /* 0x000fca0000000816 */
[----:B------:R-:W-:-:S05]  /*4800*/  DFMA R20, R18, R20, R18 ;  /* 0x000000141214722b */ /* 0x000fca0000000012 */
[----:B------:R-:W-:-:S03]  /*4810*/  @!P2 LOP3.LUT R24, R17, 0x7ff00000, RZ, 0xc0, !PT ;  /* 0x7ff000001118a812 */ /* 0x000fc600078ec0ff */
[----:B------:R-:W-:Y:S01]  /*4820*/  DMUL R18, R20, R16 ;  /* 0x0000001014127228 */ /* 0x000fe20000000000 */
[----:B------:R-:W-:-:S04]  /*4830*/  IADD3 R26, PT, PT, R24, -0x1, RZ ;  /* 0xffffffff181a7810 */ /* 0x000fc80007ffe0ff */
[----:B------:R-:W-:-:S03]  /*4840*/  ISETP.GT.U32.AND P0, PT, R26, 0x7feffffe, PT ;  /* 0x7feffffe1a00780c */ /* 0x000fc60003f04070 */
[----:B------:R-:W-:Y:S01]  /*4850*/  DFMA R22, R18, -R10, R16 ;  /* 0x8000000a1216722b */ /* 0x000fe20000000010 */
[----:B------:R-:W-:-:S07]  /*4860*/  ISETP.GT.U32.OR P0, PT, R27, 0x7feffffe, P0 ;  /* 0x7feffffe1b00780c */ /* 0x000fce0000704470 */
[----:B------:R-:W-:-:S06]  /*4870*/  DFMA R22, R20, R22, R18 ;  /* 0x000000161416722b */ /* 0x000fcc0000000012 */
[----:B------:R-:W-:Y:S05]  /*4880*/  @P0 BRA `(.L_x_7389) ;  /* 0x00000000006c0947 */ /* 0x000fea0003800000 */
[----:B------:R-:W-:Y:S02]  /*4890*/  LOP3.LUT R15, R13, 0x7ff00000, RZ, 0xc0, !PT ;  /* 0x7ff000000d0f7812 */ /* 0x000fe400078ec0ff */
[----:B------:R-:W-:Y:S02]  /*48a0*/  MOV R14, RZ ;  /* 0x000000ff000e7202 */ /* 0x000fe40000000f00 */
[CC--:B------:R-:W-:Y:S02]  /*48b0*/  VIADDMNMX R5, R2.reuse, -R15.reuse, 0xb9600000, !PT ;  /* 0xb960000002057446 */ /* 0x0c0fe4000780090f */
[----:B------:R-:W-:Y:S02]  /*48c0*/  ISETP.GE.U32.AND P0, PT, R2, R15, PT ;  /* 0x0000000f0200720c */ /* 0x000fe40003f06070 */
[----:B------:R-:W-:Y:S02]  /*48d0*/  VIMNMX R5, PT, PT, R5, 0x46a00000, PT ;  /* 0x46a0000005057848 */ /* 0x000fe40003fe0100 */
[----:B------:R-:W-:-:S04]  /*48e0*/  SEL R2, R3, 0x63400000, !P0 ;  /* 0x6340000003027807 */ /* 0x000fc80004000000 */
[----:B------:R-:W-:-:S05]  /*48f0*/  IADD3 R5, PT, PT, -R2, R5, RZ ;  /* 0x0000000502057210 */ /* 0x000fca0007ffe1ff */
        /* <DEDUP_REMOVED lines=10> */
[C---:B------:R-:W-:Y:S01]  /*49a0*/  IADD3 R11, PT, PT, -R5.reuse, RZ, RZ ;  /* 0x000000ff050b7210 */ /* 0x040fe20007ffe1ff */
[----:B------:R-:W-:Y:S01]  /*49b0*/  IMAD.MOV.U32 R10, RZ, RZ, RZ ;  /* 0x000000ffff0a7224 */ /* 0x000fe200078e00ff */
        /* <DEDUP_REMOVED lines=8> */
.L_x_7389:
[----:B------:R-:W-:-:S14]  /*4a40*/  DSETP.NAN.AND P0, PT, R14, R14, PT ;  /* 0x0000000e0e00722a */ /* 0x000fdc0003f08000 */
[----:B------:R-:W-:Y:S05]  /*4a50*/  @P0 BRA `(.L_x_7391) ;  /* 0x0000000000440947 */ /* 0x000fea0003800000 */
[----:B------:R-:W-:-:S14]  /*4a60*/  DSETP.NAN.AND P0, PT, R12, R12, PT ;  /* 0x0000000c0c00722a */ /* 0x000fdc0003f08000 */
[----:B------:R-:W-:Y:S05]  /*4a70*/  @P0 BRA `(.L_x_7392) ;  /* 0x0000000000300947 */ /* 0x000fea0003800000 */
[----:B------:R-:W-:Y:S02]  /*4a80*/  ISETP.NE.AND P0, PT, R24, R5, PT ;  /* 0x000000051800720c */ /* 0x000fe40003f05270 */
[----:B------:R-:W-:Y:S02]  /*4a90*/  MOV R2, 0x0 ;  /* 0x0000000000027802 */ /* 0x000fe40000000f00 */
[----:B------:R-:W-:-:S09]  /*4aa0*/  MOV R3, 0xfff80000 ;  /* 0xfff8000000037802 */ /* 0x000fd20000000f00 */
[----:B------:R-:W-:Y:S05]  /*4ab0*/  @!P0 BRA `(.L_x_7390) ;  /* 0x0000000000348947 */ /* 0x000fea0003800000 */
[----:B------:R-:W-:Y:S02]  /*4ac0*/  ISETP.NE.AND P0, PT, R24, 0x7ff00000, PT ;  /* 0x7ff000001800780c */ /* 0x000fe40003f05270 */
[----:B------:R-:W-:Y:S02]  /*4ad0*/  LOP3.LUT R3, R15, 0x80000000, R13, 0x48, !PT ;  /* 0x800000000f037812 */ /* 0x000fe400078e480d */
[----:B------:R-:W-:-:S13]  /*4ae0*/  ISETP.EQ.OR P0, PT, R5, RZ, !P0 ;  /* 0x000000ff0500720c */ /* 0x000fda0004702670 */
[----:B------:R-:W-:Y:S01]  /*4af0*/  @P0 LOP3.LUT R5, R3, 0x7ff00000, RZ, 0xfc, !PT ;  /* 0x7ff0000003050812 */ /* 0x000fe200078efcff */
[----:B------:R-:W-:Y:S01]  /*4b00*/  @!P0 IMAD.MOV.U32 R2, RZ, RZ, RZ ;  /* 0x000000ffff028224 */ /* 0x000fe200078e00ff */
[----:B------:R-:W-:Y:S02]  /*4b10*/  @P0 MOV R2, RZ ;  /* 0x000000ff00020202 */ /* 0x000fe40000000f00 */
[----:B------:R-:W-:Y:S01]  /*4b20*/  @P0 MOV R3, R5 ;  /* 0x0000000500030202 */ /* 0x000fe20000000f00 */
[----:B------:R-:W-:Y:S06]  /*4b30*/  BRA `(.L_x_7390) ;  /* 0x0000000000147947 */ /* 0x000fec0003800000 */
.L_x_7392:
[----:B------:R-:W-:Y:S01]  /*4b40*/  LOP3.LUT R3, R13, 0x80000, RZ, 0xfc, !PT ;  /* 0x000800000d037812 */ /* 0x000fe200078efcff */
[----:B------:R-:W-:Y:S01]  /*4b50*/  IMAD.MOV.U32 R2, RZ, RZ, R12 ;  /* 0x000000ffff027224 */ /* 0x000fe200078e000c */
[----:B------:R-:W-:Y:S06]  /*4b60*/  BRA `(.L_x_7390) ;  /* 0x0000000000087947 */ /* 0x000fec0003800000 */
.L_x_7391:
[----:B------:R-:W-:Y:S02]  /*4b70*/  LOP3.LUT R3, R15, 0x80000, RZ, 0xfc, !PT ;  /* 0x000800000f037812 */ /* 0x000fe400078efcff */
[----:B------:R-:W-:-:S07]  /*4b80*/  MOV R2, R14 ;  /* 0x0000000e00027202 */ /* 0x000fce0000000f00 */
.L_x_7390:
[----:B------:R-:W-:Y:S05]  /*4b90*/  BSYNC.RECONVERGENT B2 ;  /* 0x0000000000027941 */ /* 0x000fea0003800200 */
.L_x_7388:
[----:B------:R-:W-:Y:S02]  /*4ba0*/  IMAD.MOV.U32 R10, RZ, RZ, R3 ;  /* 0x000000ffff0a7224 */ /* 0x000fe400078e0003 */
[----:B------:R-:W-:Y:S01]  /*4bb0*/  HFMA2 R3, -RZ, RZ, 0, 0 ;  /* 0x00000000ff037431 */ /* 0x000fe200000001ff */
[----:B------:R-:W-:Y:S02]  /*4bc0*/  MOV R5, R2 ;  /* 0x0000000200057202 */ /* 0x000fe40000000f00 */
[----:B------:R-:W-:-:S04]  /*4bd0*/  MOV R2, R0 ;  /* 0x0000000000027202 */ /* 0x000fc80000000f00 */
[----:B------:R-:W-:Y:S05]  /*4be0*/  RET.REL.NODEC R2 `(_ZN2at6native18elementwise_kernelILi128ELi2EZNS0_22gpu_kernel_impl_nocastIZZZNS0_17logit_kernel_cudaERNS_18TensorIteratorBaseERKN3c106ScalarEENKUlvE_clEvENKUlvE_clEvEUldE0_EEvS4_RKT_EUliE_EEviT1_) ;  /* 0xffffffb402047950 */ /* 0x000fea0003c3ffff */
.L_x_7393:
        /* <DEDUP_REMOVED lines=9> */
.L_x_11281:


//--------------------- .text._ZN2at6native27unrolled_elementwise_kernelIZZZNS0_17logit_kernel_cudaERNS_18TensorIteratorBaseERKN3c106ScalarEENKUlvE_clEvENKUlvE_clEvEUldE0_St5arrayIPcLm2EELi4E23TrivialOffsetCalculatorILi1EjESF_NS0_6memory15LoadWithoutCastENSG_16StoreWithoutCastEEEviT_T0_T2_T3_T4_T5_ --------------------------
	.section	.text._ZN2at6native27unrolled_elementwise_kernelIZZZNS0_17logit_kernel_cudaERNS_18TensorIteratorBaseERKN3c106ScalarEENKUlvE_clEvENKUlvE_clEvEUldE0_St5arrayIPcLm2EELi4E23TrivialOffsetCalculatorILi1EjESF_NS0_6memory15LoadWithoutCastENSG_16StoreWithoutCastEEEviT_T0_T2_T3_T4_T5_,"ax",@progbits
	.align	128
        .global         _ZN2at6native27unrolled_elementwise_kernelIZZZNS0_17logit_kernel_cudaERNS_18TensorIteratorBaseERKN3c106ScalarEENKUlvE_clEvENKUlvE_clEvEUldE0_St5arrayIPcLm2EELi4E23TrivialOffsetCalculatorILi1EjESF_NS0_6memory15LoadWithoutCastENSG_16StoreWithoutCastEEEviT_T0_T2_T3_T4_T5_
        .type           _ZN2at6native27unrolled_elementwise_kernelIZZZNS0_17logit_kernel_cudaERNS_18TensorIteratorBaseERKN3c106ScalarEENKUlvE_clEvENKUlvE_clEvEUldE0_St5arrayIPcLm2EELi4E23TrivialOffsetCalculatorILi1EjESF_NS0_6memory15LoadWithoutCastENSG_16StoreWithoutCastEEEviT_T0_T2_T3_T4_T5_,@function
        .size           _ZN2at6native27unrolled_elementwise_kernelIZZZNS0_17logit_kernel_cudaERNS_18TensorIteratorBaseERKN3c106ScalarEENKUlvE_clEvENKUlvE_clEvEUldE0_St5arrayIPcLm2EELi4E23TrivialOffsetCalculatorILi1EjESF_NS0_6memory15LoadWithoutCastENSG_16StoreWithoutCastEEEviT_T0_T2_T3_T4_T5_,(.L_x_11282 - _ZN2at6native27unrolled_elementwise_kernelIZZZNS0_17logit_kernel_cudaERNS_18TensorIteratorBaseERKN3c106ScalarEENKUlvE_clEvENKUlvE_clEvEUldE0_St5arrayIPcLm2EELi4E23TrivialOffsetCalculatorILi1EjESF_NS0_6memory15LoadWithoutCastENSG_16StoreWithoutCastEEEviT_T0_T2_T3_T4_T5_)
        .other          _ZN2at6native27unrolled_elementwise_kernelIZZZNS0_17logit_kernel_cudaERNS_18TensorIteratorBaseERKN3c106ScalarEENKUlvE_clEvENKUlvE_clEvEUldE0_St5arrayIPcLm2EELi4E23TrivialOffsetCalculatorILi1EjESF_NS0_6memory15LoadWithoutCastENSG_16StoreWithoutCastEEEviT_T0_T2_T3_T4_T5_,@"STO_CUDA_ENTRY STV_DEFAULT"
_ZN2at6native27unrolled_elementwise_kernelIZZZNS0_17logit_kernel_cudaERNS_18TensorIteratorBaseERKN3c106ScalarEENKUlvE_clEvENKUlvE_clEvEUldE0_St5arrayIPcLm2EELi4E23TrivialOffsetCalculatorILi1EjESF_NS0_6memory15LoadWithoutCastENSG_16StoreWithoutCastEEEviT_T0_T2_T3_T4_T5_:
.text._ZN2at6native27unrolled_elementwise_kernelIZZZNS0_17logit_kernel_cudaERNS_18TensorIteratorBaseERKN3c106ScalarEENKUlvE_clEvENKUlvE_clEvEUldE0_St5arrayIPcLm2EELi4E23TrivialOffsetCalculatorILi1EjESF_NS0_6memory15LoadWithoutCastENSG_16StoreWithoutCastEEEviT_T0_T2_T3_T4_T5_:
        /* <DEDUP_REMOVED lines=13> */
[----:B------:R-:W-:Y:S01]  /*00d0*/  @!P1 IMAD R9, R2, 0x200, R0 ;  /* 0x0000020002099824 */ /* 0x000fe200078e0200 */
[----:B------:R-:W2:Y:S01]  /*00e0*/  @!P1 LDC.64 R16, c[0x0][0x3a8] ;  /* 0x0000ea00ff109b82 */ /* 0x000ea20000000a00 */
[----:B------:R-:W-:-:S05]  /*00f0*/  @!P1 VIADD R0, R0, 0x80 ;  /* 0x0000008000009836 */ /* 0x000fca0000000000 */
[----:B------:R-:W-:Y:S01]  /*0100*/  ISETP.GE.AND P3, PT, R0, R3, PT ;  /* 0x000000030000720c */ /* 0x000fe20003f66270 */
[----:B0-----:R-:W-:-:S12]  /*0110*/  @!P0 IMAD.WIDE.U32 R14, R5, 0x8, R14 ;  /* 0x00000008050e8825 */ /* 0x001fd800078e000e */
[----:B------:R-:W-:Y:S01]  /*0120*/  @!P3 IMAD R21, R2, 0x200, R0 ;  /* 0x000002000215b824 */ /* 0x000fe200078e0200 */
[----:B------:R-:W-:Y:S01]  /*0130*/  @!P3 IADD3 R0, PT, PT, R0, 0x80, RZ ;  /* 0x000000800000b810 */ /* 0x000fe20007ffe0ff */
[----:B------:R-:W0:Y:S03]  /*0140*/  @!P3 LDC.64 R6, c[0x0][0x3a8] ;  /* 0x0000ea00ff06bb82 */ /* 0x000e260000000a00 */
[----:B------:R-:W-:Y:S01]  /*0150*/  ISETP.GE.AND P2, PT, R0, R3, PT ;  /* 0x000000030000720c */ /* 0x000fe20003f46270 */
[----:B--2---:R-:W-:Y:S01]  /*0160*/  @!P1 IMAD.WIDE.U32 R16, R9, 0x8, R16 ;  /* 0x0000000809109825 */ /* 0x004fe200078e0010 */
[----:B------:R-:W-:-:S04]  /*0170*/  CS2R R8, SRZ ;  /* 0x0000000000087805 */ /* 0x000fc8000001ff00 */
[----:B-1----:R1:W5:Y:S07]  /*0180*/  @!P1 LDG.E.64 R30, desc[UR4][R16.64] ;  /* 0x00000004101e9981 */ /* 0x00236e000c1e1b00 */
[----:B------:R-:W2:Y:S01]  /*0190*/  @!P2 LDC.64 R18, c[0x0][0x3a8] ;  /* 0x0000ea00ff12ab82 */ /* 0x000ea20000000a00 */
[----:B------:R-:W-:Y:S02]  /*01a0*/  @!P2 IMAD R11, R2, 0x200, R0 ;  /* 0x00000200020ba824 */ /* 0x000fe400078e0200 */
[----:B0-----:R-:W-:Y:S01]  /*01b0*/  @!P3 IMAD.WIDE.U32 R20, R21, 0x8, R6 ;  /* 0x000000081514b825 */ /* 0x001fe200078e0006 */
[----:B------:R-:W-:-:S04]  /*01c0*/  CS2R R6, SRZ ;  /* 0x0000000000067805 */ /* 0x000fc8000001ff00 */
[----:B------:R1:W5:Y:S01]  /*01d0*/  @!P3 LDG.E.64 R8, desc[UR4][R20.64] ;  /* 0x000000041408b981 */ /* 0x000362000c1e1b00 */
[----:B------:R-:W0:Y:S03]  /*01e0*/  LDCU.64 UR10, c[0x0][0x388] ;  /* 0x00007100ff0a77ac */ /* 0x000e260008000a00 */
[----:B------:R1:W5:Y:S01]  /*01f0*/  @!P0 LDG.E.64 R6, desc[UR4][R14.64] ;  /* 0x000000040e068981 */ /* 0x000362000c1e1b00 */
[----:B--2---:R-:W-:Y:S01]  /*0200*/  @!P2 IMAD.WIDE.U32 R18, R11, 0x8, R18 ;  /* 0x000000080b12a825 */ /* 0x004fe200078e0012 */
[----:B------:R-:W-:-:S06]  /*0210*/  CS2R R10, SRZ ;  /* 0x00000000000a7805 */ /* 0x000fcc000001ff00 */
[----:B------:R1:W5:Y:S01]  /*0220*/  @!P2 LDG.E.64 R10, desc[UR4][R18.64] ;  /* 0x00000004120aa981 */ /* 0x000362000c1e1b00 */
[----:B------:R-:W-:Y:S01]  /*0230*/  ISETP.GE.AND P0, PT, R4, R3, PT ;  /* 0x000000030400720c */ /* 0x000fe20003f06270 */
[----:B0-----:R-:W-:Y:S01]  /*0240*/  IMAD.U32 R12, RZ, RZ, UR10 ;  /* 0x0000000aff0c7e24 */ /* 0x001fe2000f8e00ff */
[----:B------:R-:W-:Y:S01]  /*0250*/  BSSY.RECONVERGENT B0, `(.L_x_7394) ;  /* 0x0000078000007945 */ /* 0x000fe20003800200 */
[----:B------:R-:W-:-:S10]  /*0260*/  IMAD.U32 R13, RZ, RZ, UR11 ;  /* 0x0000000bff0d7e24 */ /* 0x000fd4000f8e00ff */
[----:B-1----:R-:W-:Y:S05]  /*0270*/  @P0 BRA `(.L_x_7395) ;  /* 0x0000000400d40947 */ /* 0x002fea0003800000 */
[----:B------:R-:W0:Y:S01]  /*0280*/  LDCU.64 UR6, c[0x0][0x388] ;  /* 0x00007100ff0677ac */ /* 0x000e220008000a00 */
[----:B------:R-:W-:Y:S01]  /*0290*/  IMAD.U32 R20, RZ, RZ, UR10 ;  /* 0x0000000aff147e24 */ /* 0x000fe2000f8e00ff */
[----:B------:R-:W-:Y:S01]  /*02a0*/  MOV R21, UR11 ;  /* 0x0000000b00157c02 */ /* 0x000fe20008000f00 */
[----:B------:R-:W-:Y:S01]  /*02b0*/  BSSY.RECONVERGENT B1, `(.L_x_7396) ;  /* 0x0000008000017945 */ /* 0x000fe20003800200 */
[----:B0----5:R-:W-:-:S14]  /*02c0*/  DSETP.GEU.AND P0, PT, R6, UR6, PT ;  /* 0x0000000606007e2a */ /* 0x021fdc000bf0e000 */
[----:B------:R-:W-:Y:S05]  /*02d0*/  @!P0 BRA `(.L_x_7397) ;  /* 0x0000000000148947 */ /* 0x000fea0003800000 */
[----:B------:R-:W0:Y:S01]  /*02e0*/  LDCU.64 UR6, c[0x0][0x390] ;  /* 0x00007200ff0677ac */ /* 0x000e220008000a00 */
[----:B------:R-:W-:Y:S02]  /*02f0*/  IMAD.MOV.U32 R20, RZ, RZ, R6 ;  /* 0x000000ffff147224 */ /* 0x000fe400078e0006 */
[----:B------:R-:W-:Y:S01]  /*0300*/  IMAD.MOV.U32 R21, RZ, RZ, R7 ;  /* 0x000000ffff157224 */ /* 0x000fe200078e0007 */
[----:B0-----:R-:W-:-:S14]  /*0310*/  DSETP.GT.AND P0, PT, R6, UR6, PT ;  /* 0x0000000606007e2a */ /* 0x001fdc000bf04000 */
[----:B------:R-:W0:Y:S02]  /*0320*/  @P0 LDC.64 R20, c[0x0][0x390] ;  /* 0x0000e400ff140b82 */ /* 0x000e240000000a00 */
.L_x_7397:
[----:B------:R-:W-:Y:S05]  /*0330*/  BSYNC.RECONVERGENT B1 ;  /* 0x0000000000017941 */ /* 0x000fea0003800200 */
.L_x_7396:
        /* <DEDUP_REMOVED lines=19> */
[----:B------:R-:W-:Y:S05]  /*0470*/  CALL.REL.NOINC `($__internal_3_$__cuda_sm20_div_rn_f64_full) ;  /* 0x0000001c00907944 */ /* 0x000fea0003c00000 */
[----:B------:R-:W-:Y:S01]  /*0480*/  MOV R6, R24 ;  /* 0x0000001800067202 */ /* 0x000fe20000000f00 */
[----:B------:R-:W-:-:S07]  /*0490*/  IMAD.MOV.U32 R7, RZ, RZ, R25 ;  /* 0x000000ffff077224 */ /* 0x000fce00078e0019 */
.L_x_7399:
[----:B------:R-:W-:Y:S05]  /*04a0*/  BSYNC.RECONVERGENT B1 ;  /* 0x0000000000017941 */ /* 0x000fea0003800200 */
.L_x_7398:
[----:B------:R-:W-:Y:S01]  /*04b0*/  ISETP.GT.AND P0, PT, R7, 0xfffff, PT ;  /* 0x000fffff0700780c */ /* 0x000fe20003f04270 */
[----:B------:R-:W-:Y:S02]  /*04c0*/  IMAD.MOV.U32 R14, RZ, RZ, R6 ;  /* 0x000000ffff0e7224 */ /* 0x000fe400078e0006 */
[----:B------:R-:W-:-:S10]  /*04d0*/  IMAD.MOV.U32 R15, RZ, RZ, R7 ;  /* 0x000000ffff0f7224 */ /* 0x000fd400078e0007 */
[----:B------:R-:W-:-:S10]  /*04e0*/  @!P0 DMUL R14, R14, 1.80143985094819840000e+16 ;  /* 0x435000000e0e8828 */ /* 0x000fd40000000000 */
[----:B------:R-:W-:Y:S02]  /*04f0*/  @!P0 IMAD.MOV.U32 R7, RZ, RZ, R15 ;  /* 0x000000ffff078224 */ /* 0x000fe400078e000f */
[----:B------:R-:W-:Y:S02]  /*0500*/  @!P0 IMAD.MOV.U32 R6, RZ, RZ, R14 ;  /* 0x000000ffff068224 */ /* 0x000fe400078e000e */
        /* <DEDUP_REMOVED lines=10> */
[----:B------:R-:W-:Y:S01]  /*05b0*/  IMAD.MOV.U32 R25, RZ, RZ, 0x3ed0ee25 ;  /* 0x3ed0ee25ff197424 */ /* 0x000fe200078e00ff */
[----:B------:R-:W-:Y:S01]  /*05c0*/  UMOV UR6, 0x3ae80f1e ;  /* 0x3ae80f1e00067882 */ /* 0x000fe20000000000 */
[----:B------:R-:W-:Y:S01]  /*05d0*/  UMOV UR7, 0x3eb1380b ;  /* 0x3eb1380b00077882 */ /* 0x000fe20000000000 */
        /* <DEDUP_REMOVED lines=57> */
.L_x_7400:
[----:B------:R-:W-:Y:S01]  /*0970*/  IMAD.MOV.U32 R6, RZ, RZ, 0x0 ;  /* 0x00000000ff067424 */ /* 0x000fe200078e00ff */
[----:B------:R-:W-:Y:S02]  /*0980*/  MOV R7, 0x7ff00000 ;  /* 0x7ff0000000077802 */ /* 0x000fe40000000f00 */
[----:B------:R-:W-:-:S04]  /*0990*/  LOP3.LUT P0, RZ, R15, 0x7fffffff, RZ, 0xc0, !PT ;  /* 0x7fffffff0fff7812 */ /* 0x000fc8000780c0ff */
[----:B------:R-:W-:-:S10]  /*09a0*/  DFMA R6, R14, R6, +INF ;  /* 0x7ff000000e06742b */ /* 0x000fd40000000006 */
[----:B------:R-:W-:Y:S02]  /*09b0*/  FSEL R14, R6, RZ, P0 ;  /* 0x000000ff060e7208 */ /* 0x000fe40000000000 */
[----:B------:R-:W-:-:S07]  /*09c0*/  FSEL R15, R7, -QNAN , P0 ;  /* 0xfff00000070f7808 */ /* 0x000fce0000000000 */
.L_x_7395:
[----:B------:R-:W-:Y:S05]  /*09d0*/  BSYNC.RECONVERGENT B0 ;  /* 0x0000000000007941 */ /* 0x000fea0003800200 */
.L_x_7394:
[----:B-----5:R-:W-:Y:S01]  /*09e0*/  VIADD R6, R4, 0x80 ;  /* 0x0000008004067836 */ /* 0x020fe20000000000 */
[----:B------:R-:W-:Y:S04]  /*09f0*/  BSSY.RECONVERGENT B0, `(.L_x_7401) ;  /* 0x0000076000007945 */ /* 0x000fe80003800200 */
[----:B------:R-:W-:-:S13]  /*0a00*/  ISETP.GE.AND P0, PT, R6, R3, PT ;  /* 0x000000030600720c */ /* 0x000fda0003f06270 */
[----:B------:R-:W-:Y:S05]  /*0a10*/  @P0 BRA `(.L_x_7402) ;  /* 0x0000000400cc0947 */ /* 0x000fea0003800000 */
[----:B------:R-:W0:Y:S01]  /*0a20*/  LDCU.64 UR6, c[0x0][0x388] ;  /* 0x00007100ff0677ac */ /* 0x000e220008000a00 */
[----:B------:R-:W-:Y:S01]  /*0a30*/  BSSY.RECONVERGENT B1, `(.L_x_7403) ;  /* 0x000000b000017945 */ /* 0x000fe20003800200 */
[----:B------:R-:W1:Y:S01]  /*0a40*/  LDCU.64 UR8, c[0x0][0x388] ;  /* 0x00007100ff0877ac */ /* 0x000e620008000a00 */
[----:B0-----:R-:W-:Y:S01]  /*0a50*/  DSETP.GEU.AND P0, PT, R30, UR6, PT ;  /* 0x000000061e007e2a */ /* 0x001fe2000bf0e000 */
[----:B-1----:R-:W-:Y:S02]  /*0a60*/  IMAD.U32 R20, RZ, RZ, UR8 ;  /* 0x00000008ff147e24 */ /* 0x002fe4000f8e00ff */
[----:B------:R-:W-:-:S11]  /*0a70*/  IMAD.U32 R21, RZ, RZ, UR9 ;  /* 0x00000009ff157e24 */ /* 0x000fd6000f8e00ff */
[----:B------:R-:W-:Y:S05]  /*0a80*/  @!P0 BRA `(.L_x_7404) ;  /* 0x0000000000148947 */ /* 0x000fea0003800000 */
[----:B------:R-:W0:Y:S01]  /*0a90*/  LDCU.64 UR6, c[0x0][0x390] ;  /* 0x00007200ff0677ac */ /* 0x000e220008000a00 */
[----:B------:R-:W-:Y:S02]  /*0aa0*/  IMAD.MOV.U32 R20, RZ, RZ, R30 ;  /* 0x000000ffff147224 */ /* 0x000fe400078e001e */
[----:B------:R-:W-:Y:S01]  /*0ab0*/  IMAD.MOV.U32 R21, RZ, RZ, R31 ;  /* 0x000000ffff157224 */ /* 0x000fe200078e001f */
[----:B0-----:R-:W-:-:S14]  /*0ac0*/  DSETP.GT.AND P0, PT, R30, UR6, PT ;  /* 0x000000061e007e2a */ /* 0x001fdc000bf04000 */
[----:B------:R-:W0:Y:S02]  /*0ad0*/  @P0 LDC.64 R20, c[0x0][0x390] ;  /* 0x0000e400ff140b82 */ /* 0x000e240000000a00 */
.L_x_7404:
[----:B------:R-:W-:Y:S05]  /*0ae0*/  BSYNC.RECONVERGENT B1 ;  /* 0x0000000000017941 */ /* 0x000fea0003800200 */
.L_x_7403:
        /* <DEDUP_REMOVED lines=17> */
[----:B------:R-:W-:Y:S05]  /*0c00*/  CALL.REL.NOINC `($__internal_3_$__cuda_sm20_div_rn_f64_full) ;  /* 0x0000001400ac7944 */ /* 0x000fea0003c00000 */
[----:B------:R-:W-:Y:S02]  /*0c10*/  IMAD.MOV.U32 R16, RZ, RZ, R24 ;  /* 0x000000ffff107224 */ /* 0x000fe400078e0018 */
[----:B------:R-:W-:-:S07]  /*0c20*/  IMAD.MOV.U32 R17, RZ, RZ, R25 ;  /* 0x000000ffff117224 */ /* 0x000fce00078e0019 */
.L_x_7406:
[----:B------:R-:W-:Y:S05]  /*0c30*/  BSYNC.RECONVERGENT B1 ;  /* 0x0000000000017941 */ /* 0x000fea0003800200 */
.L_x_7405:
[----:B------:R-:W-:Y:S01]  /*0c40*/  ISETP.GT.AND P0, PT, R17, 0xfffff, PT ;  /* 0x000fffff1100780c */ /* 0x000fe20003f04270 */
[----:B------:R-:W-:Y:S02]  /*0c50*/  IMAD.MOV.U32 R18, RZ, RZ, R16 ;  /* 0x000000ffff127224 */ /* 0x000fe400078e0010 */
[----:B------:R-:W-:-:S10]  /*0c60*/  IMAD.MOV.U32 R19, RZ, RZ, R17 ;  /* 0x000000ffff137224 */ /* 0x000fd400078e0011 */
[----:B------:R-:W-:-:S10]  /*0c70*/  @!P0 DMUL R18, R18, 1.80143985094819840000e+16 ;  /* 0x4350000012128828 */ /* 0x000fd40000000000 */
[----:B------:R-:W-:Y:S02]  /*0c80*/  @!P0 IMAD.MOV.U32 R17, RZ, RZ, R19 ;  /* 0x000000ffff118224 */ /* 0x000fe400078e0013 */
[----:B------:R-:W-:-:S03]  /*0c90*/  @!P0 IMAD.MOV.U32 R16, RZ, RZ, R18 ;  /* 0x000000ffff108224 */ /* 0x000fc600078e0012 */
[----:B------:R-:W-:-:S04]  /*0ca0*/  IADD3 R0, PT, PT, R17, -0x1, RZ ;  /* 0xffffffff11007810 */ /* 0x000fc80007ffe0ff */
[----:B------:R-:W-:Y:S01]  /*0cb0*/  ISETP.GE.U32.AND P1, PT, R0, 0x7fefffff, PT ;  /* 0x7fefffff0000780c */ /* 0x000fe20003f26070 */
[----:B------:R-:W-:Y:S01]  /*0cc0*/  IMAD.MOV.U32 R0, RZ, RZ, -0x3ff ;  /* 0xfffffc01ff007424 */ /* 0x000fe200078e00ff */
[----:B------:R-:W-:-:S11]  /*0cd0*/  @!P0 MOV R0, 0xfffffbcb ;  /* 0xfffffbcb00008802 */ /* 0x000fd60000000f00 */
        /* <DEDUP_REMOVED lines=71> */
.L_x_7402:
[----:B------:R-:W-:Y:S05]  /*1150*/  BSYNC.RECONVERGENT B0 ;  /* 0x0000000000007941 */ /* 0x000fea0003800200 */
.L_x_7401:
[----:B------:R-:W-:Y:S01]  /*1160*/  VIADD R0, R4, 0x100 ;  /* 0x0000010004007836 */ /* 0x000fe20000000000 */
[----:B------:R-:W-:Y:S04]  /*1170*/  BSSY.RECONVERGENT B0, `(.L_x_7407) ;  /* 0x000007a000007945 */ /* 0x000fe80003800200 */
[----:B------:R-:W-:-:S13]  /*1180*/  ISETP.GE.AND P0, PT, R0, R3, PT ;  /* 0x000000030000720c */ /* 0x000fda0003f06270 */
[----:B------:R-:W-:Y:S05]  /*1190*/  @P0 BRA `(.L_x_7408) ;  /* 0x0000000400dc0947 */ /* 0x000fea0003800000 */
[----:B------:R-:W0:Y:S01]  /*11a0*/  LDCU.64 UR6, c[0x0][0x388] ;  /* 0x00007100ff0677ac */ /* 0x000e220008000a00 */
[----:B------:R-:W-:Y:S01]  /*11b0*/  BSSY.RECONVERGENT B1, `(.L_x_7409) ;  /* 0x000000b000017945 */ /* 0x000fe20003800200 */
[----:B------:R-:W1:Y:S01]  /*11c0*/  LDCU.64 UR8, c[0x0][0x388] ;  /* 0x00007100ff0877ac */ /* 0x000e620008000a00 */
[----:B0-----:R-:W-:Y:S01]  /*11d0*/  DSETP.GEU.AND P0, PT, R8, UR6, PT ;  /* 0x0000000608007e2a */ /* 0x001fe2000bf0e000 */
[----:B-1----:R-:W-:Y:S01]  /*11e0*/  MOV R20, UR8 ;  /* 0x0000000800147c02 */ /* 0x002fe20008000f00 */
[----:B------:R-:W-:-:S12]  /*11f0*/  IMAD.U32 R21, RZ, RZ, UR9 ;  /* 0x00000009ff157e24 */ /* 0x000fd8000f8e00ff */
[----:B------:R-:W-:Y:S05]  /*1200*/  @!P0 BRA `(.L_x_7410) ;  /* 0x0000000000148947 */ /* 0x000fea0003800000 */
[----:B------:R-:W0:Y:S01]  /*1210*/  LDCU.64 UR6, c[0x0][0x390] ;  /* 0x00007200ff0677ac */ /* 0x000e220008000a00 */
[----:B------:R-:W-:Y:S02]  /*1220*/  IMAD.MOV.U32 R20, RZ, RZ, R8 ;  /* 0x000000ffff147224 */ /* 0x000fe400078e0008 */
[----:B------:R-:W-:Y:S01]  /*1230*/  IMAD.MOV.U32 R21, RZ, RZ, R9 ;  /* 0x000000ffff157224 */ /* 0x000fe200078e0009 */
[----:B0-----:R-:W-:-:S14]  /*1240*/  DSETP.GT.AND P0, PT, R8, UR6, PT ;  /* 0x0000000608007e2a */ /* 0x001fdc000bf04000 */
[----:B------:R-:W0:Y:S02]  /*1250*/  @P0 LDC.64 R20, c[0x0][0x390] ;  /* 0x0000e400ff140b82 */ /* 0x000e240000000a00 */
.L_x_7410:
[----:B------:R-:W-:Y:S05]  /*1260*/  BSYNC.RECONVERGENT B1 ;  /* 0x0000000000017941 */ /* 0x000fea0003800200 */
.L_x_7409:
        /* <DEDUP_REMOVED lines=19> */
[----:B------:R-:W-:Y:S05]  /*13a0*/  CALL.REL.NOINC `($__internal_3_$__cuda_sm20_div_rn_f64_full) ;  /* 0x0000000c00c47944 */ /* 0x000fea0003c00000 */
[----:B------:R-:W-:Y:S02]  /*13b0*/  IMAD.MOV.U32 R8, RZ, RZ, R24 ;  /* 0x000000ffff087224 */ /* 0x000fe400078e0018 */
[----:B------:R-:W-:-:S07]  /*13c0*/  IMAD.MOV.U32 R9, RZ, RZ, R25 ;  /* 0x000000ffff097224 */ /* 0x000fce00078e0019 */
.L_x_7412:
[----:B------:R-:W-:Y:S05]  /*13d0*/  BSYNC.RECONVERGENT B1 ;  /* 0x0000000000017941 */ /* 0x000fea0003800200 */
.L_x_7411:
[----:B------:R-:W-:Y:S01]  /*13e0*/  ISETP.GT.AND P0, PT, R9, 0xfffff, PT ;  /* 0x000fffff0900780c */ /* 0x000fe20003f04270 */
[--C-:B------:R-:W-:Y:S01]  /*13f0*/  IMAD.MOV.U32 R16, RZ, RZ, R8.reuse ;  /* 0x000000ffff107224 */ /* 0x100fe200078e0008 */
[----:B------:R-:W-:Y:S01]  /*1400*/  MOV R17, R9 ;  /* 0x0000000900117202 */ /* 0x000fe20000000f00 */
[----:B------:R-:W-:Y:S02]  /*1410*/  IMAD.MOV.U32 R0, RZ, RZ, R9 ;  /* 0x000000ffff007224 */ /* 0x000fe400078e0009 */
[----:B------:R-:W-:-:S08]  /*1420*/  IMAD.MOV.U32 R7, RZ, RZ, R8 ;  /* 0x000000ffff077224 */ /* 0x000fd000078e0008 */
        /* <DEDUP_REMOVED lines=17> */
[----:B------:R-:W-:Y:S01]  /*1540*/  IMAD.MOV.U32 R24, RZ, RZ, -0x748574fc ;  /* 0x8b7a8b04ff187424 */ /* 0x000fe200078e00ff */
        /* <DEDUP_REMOVED lines=26> */
[----:B------:R-:W-:-:S05]  /*16f0*/  DADD R26, R26, R26 ;  /* 0x000000001a1a7229 */ /* 0x000fca000000001a */
[----:B------:R-:W-:Y:S01]  /*1700*/  DFMA R22, R20, R22, UR6 ;  /* 0x0000000614167e2b */ /* 0x000fe20008000016 */
[----:B------:R-:W-:Y:S01]  /*1710*/  UMOV UR6, 0xa9ab0956 ;  /* 0xa9ab095600067882 */ /* 0x000fe20000000000 */
[----:B------:R-:W-:Y:S01]  /*1720*/  UMOV UR7, 0x3f1745cb ;  /* 0x3f1745cb00077882 */ /* 0x000fe20000000000 */
[----:B------:R-:W-:-:S05]  /*1730*/  DFMA R26, R8, -R18, R26 ;  /* 0x80000012081a722b */ /* 0x000fca000000001a */
        /* <DEDUP_REMOVED lines=29> */
.L_x_7408:
[----:B------:R-:W-:Y:S05]  /*1910*/  BSYNC.RECONVERGENT B0 ;  /* 0x0000000000007941 */ /* 0x000fea0003800200 */
.L_x_7407:
        /* <DEDUP_REMOVED lines=13> */
.L_x_7416:
[----:B------:R-:W-:Y:S05]  /*19f0*/  BSYNC.RECONVERGENT B1 ;  /* 0x0000000000017941 */ /* 0x000fea0003800200 */
.L_x_7415:
        /* <DEDUP_REMOVED lines=21> */
[----:B------:R-:W-:Y:S05]  /*1b50*/  CALL.REL.NOINC `($__internal_3_$__cuda_sm20_div_rn_f64_full) ;  /* 0x0000000400d87944 */ /* 0x000fea0003c00000 */
[----:B------:R-:W-:Y:S02]  /*1b60*/  IMAD.MOV.U32 R10, RZ, RZ, R24 ;  /* 0x000000ffff0a7224 */ /* 0x000fe400078e0018 */
[----:B------:R-:W-:-:S07]  /*1b70*/  IMAD.MOV.U32 R11, RZ, RZ, R25 ;  /* 0x000000ffff0b7224 */ /* 0x000fce00078e0019 */
.L_x_7418:
[----:B------:R-:W-:Y:S05]  /*1b80*/  BSYNC.RECONVERGENT B1 ;  /* 0x0000000000017941 */ /* 0x000fea0003800200 */
.L_x_7417:
[----:B------:R-:W-:Y:S01]  /*1b90*/  ISETP.GT.AND P0, PT, R11, 0xfffff, PT ;  /* 0x000fffff0b00780c */ /* 0x000fe20003f04270 */
[----:B------:R-:W-:Y:S02]  /*1ba0*/  IMAD.MOV.U32 R16, RZ, RZ, R10 ;  /* 0x000000ffff107224 */ /* 0x000fe400078e000a */
[----:B------:R-:W-:-:S10]  /*1bb0*/  IMAD.MOV.U32 R17, RZ, RZ, R11 ;  /* 0x000000ffff117224 */ /* 0x000fd400078e000b */
[----:B------:R-:W-:-:S10]  /*1bc0*/  @!P0 DMUL R16, R16, 1.80143985094819840000e+16 ;  /* 0x4350000010108828 */ /* 0x000fd40000000000 */
[----:B------:R-:W-:Y:S02]  /*1bd0*/  @!P0 MOV R11, R17 ;  /* 0x00000011000b8202 */ /* 0x000fe40000000f00 */
[----:B------:R-:W-:-:S03]  /*1be0*/  @!P0 MOV R10, R16 ;  /* 0x00000010000a8202 */ /* 0x000fc60000000f00 */
        /* <DEDUP_REMOVED lines=75> */
.L_x_7414:
[----:B------:R-:W-:Y:S05]  /*20a0*/  BSYNC.RECONVERGENT B0 ;  /* 0x0000000000007941 */ /* 0x000fea0003800200 */
.L_x_7413:
[----:B------:R-:W-:Y:S01]  /*20b0*/  ISETP.GE.AND P0, PT, R4, R3, PT ;  /* 0x000000030400720c */ /* 0x000fe20003f06270 */
[----:B------:R-:W-:Y:S04]  /*20c0*/  BSSY.RECONVERGENT B0, `(.L_x_7419) ;  /* 0x0000017000007945 */ /* 0x000fe80003800200 */
[----:B------:R-:W-:Y:S08]  /*20d0*/  BSSY.RELIABLE B1, `(.L_x_7420) ;  /* 0x000000f000017945 */ /* 0x000ff00003800100 */
[----:B------:R-:W-:Y:S05]  /*20e0*/  @P0 BRA `(.L_x_7421) ;  /* 0x0000000000340947 */ /* 0x000fea0003800000 */
[----:B------:R-:W0:Y:S01]  /*20f0*/  LDC.64 R10, c[0x0][0x3a0] ;  /* 0x0000e800ff0a7b82 */ /* 0x000e220000000a00 */
[----:B------:R-:W-:Y:S01]  /*2100*/  LEA R5, R2, R4, 0x9 ;  /* 0x0000000402057211 */ /* 0x000fe200078e48ff */
[----:B------:R-:W-:-:S05]  /*2110*/  IMAD.MOV.U32 R4, RZ, RZ, R6 ;  /* 0x000000ffff047224 */ /* 0x000fca00078e0006 */
[----:B------:R-:W-:-:S13]  /*2120*/  ISETP.GE.AND P0, PT, R4, R3, PT ;  /* 0x000000030400720c */ /* 0x000fda0003f06270 */
[----:B------:R-:W-:Y:S05]  /*2130*/  @P0 BREAK.RELIABLE B1 ;  /* 0x0000000000010942 */ /* 0x000fea0003800100 */
[----:B0-----:R-:W-:-:S05]  /*2140*/  IMAD.WIDE.U32 R10, R5, 0x8, R10 ;  /* 0x00000008050a7825 */ /* 0x001fca00078e000a */
[----:B------:R0:W-:Y:S01]  /*2150*/  STG.E.64 desc[UR4][R10.64], R14 ;  /* 0x0000000e0a007986 */ /* 0x0001e2000c101b04 */
[----:B------:R-:W-:Y:S05]  /*2160*/  @P0 BRA `(.L_x_7422) ;  /* 0x0000000000300947 */ /* 0x000fea0003800000 */
[----:B------:R-:W1:Y:S01]  /*2170*/  LDC.64 R6, c[0x0][0x3a0] ;  /* 0x0000e800ff067b82 */ /* 0x000e620000000a00 */
[----:B------:R-:W-:Y:S02]  /*2180*/  IMAD R5, R2, 0x200, R4 ;  /* 0x0000020002057824 */ /* 0x000fe400078e0204 */
[----:B------:R-:W-:Y:S02]  /*2190*/  VIADD R4, R4, 0x80 ;  /* 0x0000008004047836 */ /* 0x000fe40000000000 */
[----:B-1----:R-:W-:-:S05]  /*21a0*/  IMAD.WIDE.U32 R6, R5, 0x8, R6 ;  /* 0x0000000805067825 */ /* 0x002fca00078e0006 */
[----:B------:R1:W-:Y:S02]  /*21b0*/  STG.E.64 desc[UR4][R6.64], R30 ;  /* 0x0000001e06007986 */ /* 0x0003e4000c101b04 */
.L_x_7421:
[----:B------:R-:W-:Y:S05]  /*21c0*/  BSYNC.RELIABLE B1 ;  /* 0x0000000000017941 */ /* 0x000fea0003800100 */
.L_x_7420:
[----:B------:R-:W-:-:S13]  /*21d0*/  ISETP.GE.AND P0, PT, R4, R3, PT ;  /* 0x000000030400720c */ /* 0x000fda0003f06270 */
[----:B-1----:R-:W1:Y:S01]  /*21e0*/  @!P0 LDC.64 R6, c[0x0][0x3a0] ;  /* 0x0000e800ff068b82 */ /* 0x002e620000000a00 */
[----:B------:R-:W-:Y:S01]  /*21f0*/  @!P0 IMAD R5, R2, 0x200, R4 ;  /* 0x0000020002058824 */ /* 0x000fe200078e0204 */
[----:B------:R-:W-:-:S03]  /*2200*/  @!P0 IADD3 R4, PT, PT, R4, 0x80, RZ ;  /* 0x0000008004048810 */ /* 0x000fc60007ffe0ff */
[----:B-1----:R-:W-:-:S05]  /*2210*/  @!P0 IMAD.WIDE.U32 R6, R5, 0x8, R6 ;  /* 0x0000000805068825 */ /* 0x002fca00078e0006 */
[----:B------:R1:W-:Y:S02]  /*2220*/  @!P0 STG.E.64 desc[UR4][R6.64], R8 ;  /* 0x0000000806008986 */ /* 0x0003e4000c101b04 */
.L_x_7422:
[----:B------:R-:W-:Y:S05]  /*2230*/  BSYNC.RECONVERGENT B0 ;  /* 0x0000000000007941 */ /* 0x000fea0003800200 */
.L_x_7419:
[----:B------:R-:W-:Y:S05]  /*2240*/  WARPSYNC.ALL ;  /* 0x0000000000007948 */ /* 0x000fea0003800000 */
[----:B------:R-:W-:-:S13]  /*2250*/  ISETP.GE.AND P0, PT, R4, R3, PT ;  /* 0x000000030400720c */ /* 0x000fda0003f06270 */
[----:B------:R-:W-:Y:S05]  /*2260*/  @P0 EXIT ;  /* 0x000000000000094d */ /* 0x000fea0003800000 */
[----:B-1----:R-:W1:Y:S01]  /*2270*/  LDC.64 R6, c[0x0][0x3a0] ;  /* 0x0000e800ff067b82 */ /* 0x002e620000000a00 */
[----:B------:R-:W-:-:S04]  /*2280*/  IMAD R3, R2, 0x200, R4 ;  /* 0x0000020002037824 */ /* 0x000fc800078e0204 */
[----:B-1----:R-:W-:-:S05]  /*2290*/  IMAD.WIDE.U32 R2, R3, 0x8, R6 ;  /* 0x0000000803027825 */ /* 0x002fca00078e0006 */
[----:B------:R-:W-:Y:S01]  /*22a0*/  STG.E.64 desc[UR4][R2.64], R12 ;  /* 0x0000000c02007986 */ /* 0x000fe2000c101b04 */
[----:B------:R-:W-:Y:S05]  /*22b0*/  EXIT ;  /* 0x000000000000794d */ /* 0x000fea0003800000 */
        .weak           $__internal_3_$__cuda_sm20_div_rn_f64_full
        .type           $__internal_3_$__cuda_sm20_div_rn_f64_full,@function
        .size           $__internal_3_$__cuda_sm20_div_rn_f64_full,(.L_x_11282 - $__internal_3_$__cuda_sm20_div_rn_f64_full)
$__internal_3_$__cuda_sm20_div_rn_f64_full:
[C---:B------:R-:W-:Y:S01]  /*22c0*/  FSETP.GEU.AND P0, PT, |R19|.reuse, 1.469367938527859385e-39, PT ;  /* 0x001000001300780b */ /* 0x040fe20003f0e200 */
[----:B------:R-:W-:Y:S01]  /*22d0*/  IMAD.MOV.U32 R22, RZ, RZ, 0x1 ;  /* 0x00000001ff167424 */ /* 0x000fe200078e00ff */
[----:B------:R-:W-:Y:S01]  /*22e0*/  LOP3.LUT R16, R19, 0x800fffff, RZ, 0xc0, !PT ;  /* 0x800fffff13107812 */ /* 0x000fe200078ec0ff */
[----:B------:R-:W-:Y:S01]  /*22f0*/  BSSY.RECONVERGENT B2, `(.L_x_7423) ;  /* 0x0000054000027945 */ /* 0x000fe20003800200 */
[C---:B------:R-:W-:Y:S02]  /*2300*/  FSETP.GEU.AND P2, PT, |R21|.reuse, 1.469367938527859385e-39, PT ;  /* 0x001000001500780b */ /* 0x040fe40003f4e200 */
[----:B------:R-:W-:Y:S01]  /*2310*/  LOP3.LUT R17, R16, 0x3ff00000, RZ, 0xfc, !PT ;  /* 0x3ff0000010117812 */ /* 0x000fe200078efcff */
[----:B------:R-:W-:Y:S01]  /*2320*/  IMAD.MOV.U32 R16, RZ, RZ, R18 ;  /* 0x000000ffff107224 */ /* 0x000fe200078e0012 */
[----:B------:R-:W-:Y:S02]  /*2330*/  LOP3.LUT R32, R21, 0x7ff00000, RZ, 0xc0, !PT ;  /* 0x7ff0000015207812 */ /* 0x000fe400078ec0ff */
[----:B------:R-:W-:-:S03]  /*2340*/  LOP3.LUT R7, R19, 0x7ff00000, RZ, 0xc0, !PT ;  /* 0x7ff0000013077812 */ /* 0x000fc600078ec0ff */
[----:B------:R-:W-:Y:S01]  /*2350*/  @!P0 DMUL R16, R18, 8.98846567431157953865e+307 ;  /* 0x7fe0000012108828 */ /* 0x000fe20000000000 */
[----:B------:R-:W-:-:S03]  /*2360*/  ISETP.GE.U32.AND P1, PT, R32, R7, PT ;  /* 0x000000072000720c */ /* 0x000fc60003f26070 */
[----:B------:R-:W-:Y:S01]  /*2370*/  @!P2 LOP3.LUT R5, R19, 0x7ff00000, RZ, 0xc0, !PT ;  /* 0x7ff000001305a812 */ /* 0x000fe200078ec0ff */
[----:B------:R-:W-:Y:S01]  /*2380*/  @!P2 IMAD.MOV.U32 R26, RZ, RZ, RZ ;  /* 0x000000ffff1aa224 */ /* 0x000fe200078e00ff */
[----:B------:R-:W0:Y:S02]  /*2390*/  MUFU.RCP64H R23, R17 ;  /* 0x0000001100177308 */ /* 0x000e240000001800 */
[----:B------:R-:W-:Y:S01]  /*23a0*/  @!P2 ISETP.GE.U32.AND P3, PT, R32, R5, PT ;  /* 0x000000052000a20c */ /* 0x000fe20003f66070 */
[----:B------:R-:W-:Y:S01]  /*23b0*/  IMAD.MOV.U32 R5, RZ, RZ, 0x1ca00000 ;  /* 0x1ca00000ff057424 */ /* 0x000fe200078e00ff */
[----:B------:R-:W-:-:S04]  /*23c0*/  @!P0 LOP3.LUT R7, R17, 0x7ff00000, RZ, 0xc0, !PT ;  /* 0x7ff0000011078812 */ /* 0x000fc800078ec0ff */
[----:B------:R-:W-:Y:S01]  /*23d0*/  @!P2 SEL R27, R5, 0x63400000, !P3 ;  /* 0x63400000051ba807 */ /* 0x000fe20005800000 */
[----:B------:R-:W-:-:S03]  /*23e0*/  VIADD R33, R7, 0xffffffff ;  /* 0xffffffff07217836 */ /* 0x000fc60000000000 */
[----:B------:R-:W-:-:S04]  /*23f0*/  @!P2 LOP3.LUT R27, R27, 0x80000000, R21, 0xf8, !PT ;  /* 0x800000001b1ba812 */ /* 0x000fc800078ef815 */
[----:B------:R-:W-:Y:S01]  /*2400*/  @!P2 LOP3.LUT R27, R27, 0x100000, RZ, 0xfc, !PT ;  /* 0x001000001b1ba812 */ /* 0x000fe200078efcff */
        /* <DEDUP_REMOVED lines=17> */
[----:B------:R-:W-:Y:S02]  /*2520*/  LOP3.LUT R21, R21, 0x7ff00000, RZ, 0xc0, !PT ;  /* 0x7ff0000015157812 */ /* 0x000fe400078ec0ff */
[----:B------:R-:W-:-:S04]  /*2530*/  LOP3.LUT R20, R19, 0x7ff00000, RZ, 0xc0, !PT ;  /* 0x7ff0000013147812 */ /* 0x000fc800078ec0ff */
[CC--:B------:R-:W-:Y:S02]  /*2540*/  VIADDMNMX R7, R21.reuse, -R20.reuse, 0xb9600000, !PT ;  /* 0xb960000015077446 */ /* 0x0c0fe40007800914 */
[----:B------:R-:W-:Y:S02]  /*2550*/  ISETP.GE.U32.AND P0, PT, R21, R20, PT ;  /* 0x000000141500720c */ /* 0x000fe40003f06070 */
[----:B------:R-:W-:Y:S02]  /*2560*/  VIMNMX R7, PT, PT, R7, 0x46a00000, PT ;  /* 0x46a0000007077848 */ /* 0x000fe40003fe0100 */
[----:B------:R-:W-:-:S05]  /*2570*/  SEL R20, R5, 0x63400000, !P0 ;  /* 0x6340000005147807 */ /* 0x000fca0004000000 */
[----:B------:R-:W-:Y:S02]  /*2580*/  IMAD.IADD R5, R7, 0x1, -R20 ;  /* 0x0000000107057824 */ /* 0x000fe400078e0a14 */
[----:B------:R-:W-:-:S03]  /*2590*/  IMAD.MOV.U32 R20, RZ, RZ, RZ ;  /* 0x000000ffff147224 */ /* 0x000fc600078e00ff */
[----:B------:R-:W-:-:S06]  /*25a0*/  IADD3 R21, PT, PT, R5, 0x7fe00000, RZ ;  /* 0x7fe0000005157810 */ /* 0x000fcc0007ffe0ff */
        /* <DEDUP_REMOVED lines=19> */
.L_x_7424:
[----:B------:R-:W-:-:S14]  /*26e0*/  DSETP.NAN.AND P0, PT, R20, R20, PT ;  /* 0x000000141400722a */ /* 0x000fdc0003f08000 */
[----:B------:R-:W-:Y:S05]  /*26f0*/  @P0 BRA `(.L_x_7426) ;  /* 0x0000000000440947 */ /* 0x000fea0003800000 */
[----:B------:R-:W-:-:S14]  /*2700*/  DSETP.NAN.AND P0, PT, R18, R18, PT ;  /* 0x000000121200722a */ /* 0x000fdc0003f08000 */
[----:B------:R-:W-:Y:S05]  /*2710*/  @P0 BRA `(.L_x_7427) ;  /* 0x0000000000300947 */ /* 0x000fea0003800000 */
[----:B------:R-:W-:Y:S01]  /*2720*/  ISETP.NE.AND P0, PT, R32, R7, PT ;  /* 0x000000072000720c */ /* 0x000fe20003f05270 */
[----:B------:R-:W-:Y:S01]  /*2730*/  IMAD.MOV.U32 R25, RZ, RZ, -0x80000 ;  /* 0xfff80000ff197424 */ /* 0x000fe200078e00ff */
[----:B------:R-:W-:-:S11]  /*2740*/  MOV R24, 0x0 ;  /* 0x0000000000187802 */ /* 0x000fd60000000f00 */
        /* <DEDUP_REMOVED lines=9> */
.L_x_7427:
[----:B------:R-:W-:Y:S02]  /*27e0*/  LOP3.LUT R25, R19, 0x80000, RZ, 0xfc, !PT ;  /* 0x0008000013197812 */ /* 0x000fe400078efcff */
[----:B------:R-:W-:Y:S01]  /*27f0*/  MOV R24, R18 ;  /* 0x0000001200187202 */ /* 0x000fe20000000f00 */
[----:B------:R-:W-:Y:S06]  /*2800*/  BRA `(.L_x_7425) ;  /* 0x0000000000087947 */ /* 0x000fec0003800000 */
.L_x_7426:
[----:B------:R-:W-:Y:S01]  /*2810*/  LOP3.LUT R25, R21, 0x80000, RZ, 0xfc, !PT ;  /* 0x0008000015197812 */ /* 0x000fe200078efcff */
[----:B------:R-:W-:-:S07]  /*2820*/  IMAD.MOV.U32 R24, RZ, RZ, R20 ;  /* 0x000000ffff187224 */ /* 0x000fce00078e0014 */
.L_x_7425:
[----:B------:R-:W-:Y:S05]  /*2830*/  BSYNC.RECONVERGENT B2 ;  /* 0x0000000000027941 */ /* 0x000fea0003800200 */
.L_x_7423:
[----:B------:R-:W-:Y:S02]  /*2840*/  IMAD.MOV.U32 R16, RZ, RZ, R0 ;  /* 0x000000ffff107224 */ /* 0x000fe400078e0000 */
[----:B------:R-:W-:-:S04]  /*2850*/  IMAD.MOV.U32 R17, RZ, RZ, 0x0 ;  /* 0x00000000ff117424 */ /* 0x000fc800078e00ff */
[----:B------:R-:W-:Y:S05]  /*2860*/  RET.REL.NODEC R16 `(_ZN2at6native27unrolled_elementwise_kernelIZZZNS0_17logit_kernel_cudaERNS_18TensorIteratorBaseERKN3c106ScalarEENKUlvE_clEvENKUlvE_clEvEUldE0_St5arrayIPcLm2EELi4E23TrivialOffsetCalculatorILi1EjESF_NS0_6memory15LoadWithoutCastENSG_16StoreWithoutCastEEEviT_T0_T2_T3_T4_T5_) ;  /* 0xffffffd410e47950 */ /* 0x000fea0003c3ffff */
.L_x_7428:
        /* <DEDUP_REMOVED lines=9> */
.L_x_11282:


//--------------------- .text._ZN2at6native29vectorized_elementwise_kernelILi2EZZZNS0_17logit_kernel_cudaERNS_18TensorIteratorBaseERKN3c106ScalarEENKUlvE_clEvENKUlvE_clEvEUldE0_St5arrayIPcLm2EEEEviT0_T1_ --------------------------
	.section	.text._ZN2at6native29vectorized_elementwise_kernelILi2EZZZNS0_17logit_kernel_cudaERNS_18TensorIteratorBaseERKN3c106ScalarEENKUlvE_clEvENKUlvE_clEvEUldE0_St5arrayIPcLm2EEEEviT0_T1_,"ax",@progbits
	.align	128
        .global         _ZN2at6native29vectorized_elementwise_kernelILi2EZZZNS0_17logit_kernel_cudaERNS_18TensorIteratorBaseERKN3c106ScalarEENKUlvE_clEvENKUlvE_clEvEUldE0_St5arrayIPcLm2EEEEviT0_T1_
        .type           _ZN2at6native29vectorized_elementwise_kernelILi2EZZZNS0_17logit_kernel_cudaERNS_18TensorIteratorBaseERKN3c106ScalarEENKUlvE_clEvENKUlvE_clEvEUldE0_St5arrayIPcLm2EEEEviT0_T1_,@function
        .size           _ZN2at6native29vectorized_elementwise_kernelILi2EZZZNS0_17logit_kernel_cudaERNS_18TensorIteratorBaseERKN3c106ScalarEENKUlvE_clEvENKUlvE_clEvEUldE0_St5arrayIPcLm2EEEEviT0_T1_,(.L_x_11283 - _ZN2at6native29vectorized_elementwise_kernelILi2EZZZNS0_17logit_kernel_cudaERNS_18TensorIteratorBaseERKN3c106ScalarEENKUlvE_clEvENKUlvE_clEvEUldE0_St5arrayIPcLm2EEEEviT0_T1_)
        .other          _ZN2at6native29vectorized_elementwise_kernelILi2EZZZNS0_17logit_kernel_cudaERNS_18TensorIteratorBaseERKN3c106ScalarEENKUlvE_clEvENKUlvE_clEvEUldE0_St5arrayIPcLm2EEEEviT0_T1_,@"STO_CUDA_ENTRY STV_DEFAULT"
_ZN2at6native29vectorized_elementwise_kernelILi2EZZZNS0_17logit_kernel_cudaERNS_18TensorIteratorBaseERKN3c106ScalarEENKUlvE_clEvENKUlvE_clEvEUldE0_St5arrayIPcLm2EEEEviT0_T1_:
.text._ZN2at6native29vectorized_elementwise_kernelILi2EZZZNS0_17logit_kernel_cudaERNS_18TensorIteratorBaseERKN3c106ScalarEENKUlvE_clEvENKUlvE_clEvEUldE0_St5arrayIPcLm2EEEEviT0_T1_:
[----:B------:R-:W-:Y:S01]  /*0000*/  LDC R1, c[0x0][0x37c] ;  /* 0x0000df00ff017b82 */ /* 0x000fe20000000800 */
[----:B------:R-:W0:Y:S01]  /*0010*/  S2R R0, SR_CTAID.X ;  /* 0x0000000000007919 */ /* 0x000e220000002500 */
[----:B------:R-:W1:Y:S01]  /*0020*/  LDCU UR6, c[0x0][0x380] ;  /* 0x00007000ff0677ac */ /* 0x000e620008000800 */
[----:B------:R-:W2:Y:S01]  /*0030*/  LDCU.64 UR10, c[0x0][0x388] ;  /* 0x00007100ff0a77ac */ /* 0x000ea20008000a00 */
[----:B------:R-:W3:Y:S01]  /*0040*/  LDCU.64 UR4, c[0x0][0x358] ;  /* 0x00006b00ff0477ac */ /* 0x000ee20008000a00 */
[----:B--2---:R-:W-:Y:S02]  /*0050*/  IMAD.U32 R28, RZ, RZ, UR10 ;  /* 0x0000000aff1c7e24 */ /* 0x004fe4000f8e00ff */
[----:B------:R-:W-:Y:S02]  /*0060*/  IMAD.U32 R29, RZ, RZ, UR11 ;  /* 0x0000000bff1d7e24 */ /* 0x000fe4000f8e00ff */
[----:B0-----:R-:W-:-:S05]  /*0070*/  IMAD.SHL.U32 R0, R0, 0x400, RZ ;  /* 0x0000040000007824 */ /* 0x001fca00078e00ff */
[----:B-1----:R-:W-:-:S04]  /*0080*/  IADD3 R2, PT, PT, -R0, UR6, RZ ;  /* 0x0000000600027c10 */ /* 0x002fc8000fffe1ff */
[----:B------:R-:W-:-:S13]  /*0090*/  ISETP.GT.U32.AND P0, PT, R2, 0x3ff, PT ;  /* 0x000003ff0200780c */ /* 0x000fda0003f04070 */
[----:B---3--:R-:W-:Y:S05]  /*00a0*/  @P0 BRA `(.L_x_7429) ;  /* 0x0000004000d00947 */ /* 0x008fea0003800000 */
[----:B------:R-:W0:Y:S01]  /*00b0*/  S2R R3, SR_TID.X ;  /* 0x0000000000037919 */ /* 0x000e220000002100 */
[----:B------:R-:W-:Y:S02]  /*00c0*/  CS2R R4, SRZ ;  /* 0x0000000000047805 */ /* 0x000fe4000001ff00 */
[----:B0-----:R-:W-:Y:S01]  /*00d0*/  ISETP.GE.U32.AND P6, PT, R3, R2, PT ;  /* 0x000000020300720c */ /* 0x001fe20003fc6070 */
[----:B------:R-:W-:-:S12]  /*00e0*/  IMAD.MOV.U32 R9, RZ, RZ, R3 ;  /* 0x000000ffff097224 */ /* 0x000fd800078e0003 */
[----:B------:R-:W-:Y:S01]  /*00f0*/  @!P6 IADD3 R3, PT, PT, R9, 0x80, RZ ;  /* 0x000000800903e810 */ /* 0x000fe20007ffe0ff */
[----:B------:R-:W0:Y:S01]  /*0100*/  @!P6 LDC.64 R10, c[0x0][0x3a8] ;  /* 0x0000ea00ff0aeb82 */ /* 0x000e220000000a00 */
[----:B------:R-:W-:Y:S02]  /*0110*/  @!P6 IMAD.IADD R7, R0, 0x1, R9 ;  /* 0x000000010007e824 */ /* 0x000fe400078e0209 */
[----:B------:R-:W-:-:S13]  /*0120*/  ISETP.GE.U32.AND P5, PT, R3, R2, PT ;  /* 0x000000020300720c */ /* 0x000fda0003fa6070 */
[----:B------:R-:W-:Y:S01]  /*0130*/  @!P5 IMAD.IADD R23, R0, 0x1, R3 ;  /* 0x000000010017d824 */ /* 0x000fe200078e0203 */
[----:B------:R-:W1:Y:S01]  /*0140*/  @!P5 LDC.64 R20, c[0x0][0x3a8] ;  /* 0x0000ea00ff14db82 */ /* 0x000e620000000a00 */
[----:B------:R-:W-:-:S05]  /*0150*/  @!P5 VIADD R3, R3, 0x80 ;  /* 0x000000800303d836 */ /* 0x000fca0000000000 */
[----:B------:R-:W-:Y:S01]  /*0160*/  ISETP.GE.U32.AND P4, PT, R3, R2, PT ;  /* 0x000000020300720c */ /* 0x000fe20003f86070 */
[----:B0-----:R-:W-:-:S05]  /*0170*/  @!P6 IMAD.WIDE.U32 R10, R7, 0x8, R10 ;  /* 0x00000008070ae825 */ /* 0x001fca00078e000a */
[----:B------:R0:W5:Y:S07]  /*0180*/  @!P6 LDG.E.64 R4, desc[UR4][R10.64] ;  /* 0x000000040a04e981 */ /* 0x00016e000c1e1b00 */
[----:B------:R-:W-:Y:S01]  /*0190*/  @!P4 IMAD.IADD R25, R0, 0x1, R3 ;  /* 0x000000010019c824 */ /* 0x000fe200078e0203 */
[----:B------:R-:W2:Y:S01]  /*01a0*/  @!P4 LDC.64 R12, c[0x0][0x3a8] ;  /* 0x0000ea00ff0ccb82 */ /* 0x000ea20000000a00 */
[----:B------:R-:W-:-:S05]  /*01b0*/  @!P4 VIADD R3, R3, 0x80 ;  /* 0x000000800303c836 */ /* 0x000fca0000000000 */
[----:B------:R-:W-:-:S13]  /*01c0*/  ISETP.GE.U32.AND P3, PT, R3, R2, PT ;  /* 0x000000020300720c */ /* 0x000fda0003f66070 */
[----:B------:R-:W-:Y:S01]  /*01d0*/  @!P3 IADD3 R31, PT, PT, R0, R3, RZ ;  /* 0x00000003001fb210 */ /* 0x000fe20007ffe0ff */
[----:B------:R-:W-:Y:S01]  /*01e0*/  @!P3 VIADD R3, R3, 0x80 ;  /* 0x000000800303b836 */ /* 0x000fe20000000000 */
[----:B------:R-:W3:Y:S04]  /*01f0*/  @!P3 LDC.64 R16, c[0x0][0x3a8] ;  /* 0x0000ea00ff10bb82 */ /* 0x000ee80000000a00 */
[----:B------:R-:W-:-:S13]  /*0200*/  ISETP.GE.U32.AND P2, PT, R3, R2, PT ;  /* 0x000000020300720c */ /* 0x000fda0003f46070 */
[----:B------:R-:W-:Y:S01]  /*0210*/  @!P2 IMAD.IADD R33, R0, 0x1, R3 ;  /* 0x000000010021a824 */ /* 0x000fe200078e0203 */
[----:B------:R-:W4:Y:S01]  /*0220*/  @!P2 LDC.64 R18, c[0x0][0x3a8] ;  /* 0x0000ea00ff12ab82 */ /* 0x000f220000000a00 */
[----:B------:R-:W-:-:S05]  /*0230*/  @!P2 VIADD R3, R3, 0x80 ;  /* 0x000000800303a836 */ /* 0x000fca0000000000 */
[----:B------:R-:W-:-:S13]  /*0240*/  ISETP.GE.U32.AND P1, PT, R3, R2, PT ;  /* 0x000000020300720c */ /* 0x000fda0003f26070 */
[----:B------:R-:W-:Y:S01]  /*0250*/  @!P1 IMAD.IADD R35, R0, 0x1, R3 ;  /* 0x0000000100239824 */ /* 0x000fe200078e0203 */
[----:B------:R-:W-:Y:S01]  /*0260*/  @!P1 IADD3 R3, PT, PT, R3, 0x80, RZ ;  /* 0x0000008003039810 */ /* 0x000fe20007ffe0ff */
[----:B------:R-:W0:Y:S03]  /*0270*/  @!P1 LDC.64 R26, c[0x0][0x3a8] ;  /* 0x0000ea00ff1a9b82 */ /* 0x000e260000000a00 */
[----:B------:R-:W-:-:S13]  /*0280*/  ISETP.GE.U32.AND P0, PT, R3, R2, PT ;  /* 0x000000020300720c */ /* 0x000fda0003f06070 */
[----:B------:R-:W-:Y:S01]  /*0290*/  @!P0 IMAD.IADD R37, R0, 0x1, R3 ;  /* 0x0000000100258824 */ /* 0x000fe200078e0203 */
[----:B------:R-:W0:Y:S01]  /*02a0*/  @!P0 LDC.64 R14, c[0x0][0x3a8] ;  /* 0x0000ea00ff0e8b82 */ /* 0x000e220000000a00 */
[----:B------:R-:W-:-:S05]  /*02b0*/  @!P0 VIADD R3, R3, 0x80 ;  /* 0x0000008003038836 */ /* 0x000fca0000000000 */
[----:B------:R-:W-:-:S13]  /*02c0*/  ISETP.GE.U32.AND P6, PT, R3, R2, PT ;  /* 0x000000020300720c */ /* 0x000fda0003fc6070 */
[----:B------:R-:W0:Y:S01]  /*02d0*/  @!P6 LDC.64 R6, c[0x0][0x3a8] ;  /* 0x0000ea00ff06eb82 */ /* 0x000e220000000a00 */
[----:B-1----:R-:W-:-:S04]  /*02e0*/  @!P5 IMAD.WIDE.U32 R20, R23, 0x8, R20 ;  /* 0x000000081714d825 */ /* 0x002fc800078e0014 */
[----:B--2---:R-:W-:-:S04]  /*02f0*/  @!P4 IMAD.WIDE.U32 R22, R25, 0x8, R12 ;  /* 0x000000081916c825 */ /* 0x004fc800078e000c */
[----:B---3--:R-:W-:Y:S01]  /*0300*/  @!P3 IMAD.WIDE.U32 R24, R31, 0x8, R16 ;  /* 0x000000081f18b825 */ /* 0x008fe200078e0010 */
[----:B------:R-:W-:-:S03]  /*0310*/  CS2R R12, SRZ ;  /* 0x00000000000c7805 */ /* 0x000fc6000001ff00 */
[----:B------:R-:W-:Y:S02]  /*0320*/  @!P6 IMAD.IADD R3, R0, 0x1, R3 ;  /* 0x000000010003e824 */ /* 0x000fe400078e0203 */
[----:B----4-:R-:W-:Y:S01]  /*0330*/  @!P2 IMAD.WIDE.U32 R30, R33, 0x8, R18 ;  /* 0x00000008211ea825 */ /* 0x010fe200078e0012 */
[----:B------:R-:W-:Y:S02]  /*0340*/  CS2R R16, SRZ ;  /* 0x0000000000107805 */ /* 0x000fe4000001ff00 */
[----:B------:R-:W-:Y:S01]  /*0350*/  CS2R R18, SRZ ;  /* 0x0000000000127805 */ /* 0x000fe2000001ff00 */
[----:B------:R-:W5:Y:S01]  /*0360*/  @!P4 LDG.E.64 R12, desc[UR4][R22.64] ;  /* 0x00000004160cc981 */ /* 0x000f62000c1e1b00 */
[----:B0-----:R-:W-:Y:S01]  /*0370*/  @!P1 IMAD.WIDE.U32 R32, R35, 0x8, R26 ;  /* 0x0000000823209825 */ /* 0x001fe200078e001a */
[----:B------:R-:W-:Y:S02]  /*0380*/  CS2R R26, SRZ ;  /* 0x00000000001a7805 */ /* 0x000fe4000001ff00 */
[----:B------:R-:W5:Y:S01]  /*0390*/  @!P2 LDG.E.64 R16, desc[UR4][R30.64] ;  /* 0x000000041e10a981 */ /* 0x000f62000c1e1b00 */
[----:B------:R-:W-:Y:S01]  /*03a0*/  @!P0 IMAD.WIDE.U32 R34, R37, 0x8, R14 ;  /* 0x0000000825228825 */ /* 0x000fe200078e000e */
[----:B------:R-:W-:-:S02]  /*03b0*/  CS2R R14, SRZ ;  /* 0x00000000000e7805 */ /* 0x000fc4000001ff00 */
[----:B------:R-:W5:Y:S01]  /*03c0*/  @!P1 LDG.E.64 R18, desc[UR4][R32.64] ;  /* 0x0000000420129981 */ /* 0x000f62000c1e1b00 */
[----:B------:R-:W-:-:S03]  /*03d0*/  @!P6 IMAD.WIDE.U32 R6, R3, 0x8, R6 ;  /* 0x000000080306e825 */ /* 0x000fc600078e0006 */
[----:B------:R-:W5:Y:S04]  /*03e0*/  @!P3 LDG.E.64 R14, desc[UR4][R24.64] ;  /* 0x00000004180eb981 */ /* 0x000f68000c1e1b00 */
[----:B------:R-:W5:Y:S01]  /*03f0*/  @!P6 LDG.E.64 R26, desc[UR4][R6.64] ;  /* 0x00000004061ae981 */ /* 0x000f62000c1e1b00 */
[----:B------:R-:W-:-:S06]  /*0400*/  CS2R R10, SRZ ;  /* 0x00000000000a7805 */ /* 0x000fcc000001ff00 */
[----:B------:R0:W5:Y:S02]  /*0410*/  @!P5 LDG.E.64 R10, desc[UR4][R20.64] ;  /* 0x00000004140ad981 */ /* 0x000164000c1e1b00 */
[----:B0-----:R-:W-:-:S06]  /*0420*/  CS2R R20, SRZ ;  /* 0x0000000000147805 */ /* 0x001fcc000001ff00 */
[----:B------:R0:W5:Y:S01]  /*0430*/  @!P0 LDG.E.64 R20, desc[UR4][R34.64] ;  /* 0x0000000422148981 */ /* 0x000162000c1e1b00 */
[----:B------:R-:W-:Y:S01]  /*0440*/  ISETP.GE.U32.AND P0, PT, R9, R2, PT ;  /* 0x000000020900720c */ /* 0x000fe20003f06070 */
[----:B------:R-:W-:-:S12]  /*0450*/  BSSY.RECONVERGENT B1, `(.L_x_7430) ;  /* 0x0000076000017945 */ /* 0x000fd80003800200 */
[----:B0-----:R-:W-:Y:S05]  /*0460*/  @P0 BRA `(.L_x_7431) ;  /* 0x0000000400d00947 */ /* 0x001fea0003800000 */
[----:B------:R-:W0:Y:S01]  /*0470*/  LDCU.64 UR6, c[0x0][0x388] ;  /* 0x00007100ff0677ac */ /* 0x000e220008000a00 */
[----:B------:R-:W-:Y:S01]  /*0480*/  MOV R22, UR10 ;  /* 0x0000000a00167c02 */ /* 0x000fe20008000f00 */
[----:B------:R-:W-:Y:S01]  /*0490*/  IMAD.U32 R23, RZ, RZ, UR11 ;  /* 0x0000000bff177e24 */ /* 0x000fe2000f8e00ff */
        /* <DEDUP_REMOVED lines=8> */
.L_x_7433:
[----:B------:R-:W-:Y:S05]  /*0520*/  BSYNC.RECONVERGENT B0 ;  /* 0x0000000000007941 */ /* 0x000fea0003800200 */
.L_x_7432:
        /* <DEDUP_REMOVED lines=19> */
[----:B------:R-:W-:Y:S05]  /*0660*/  CALL.REL.NOINC `($__internal_4_$__cuda_sm20_div_rn_f64_full) ;  /* 0x0000007800507944 */ /* 0x000fea0003c00000 */
.L_x_7435:
[----:B------:R-:W-:Y:S05]  /*0670*/  BSYNC.RECONVERGENT B2 ;  /* 0x0000000000027941 */ /* 0x000fea0003800200 */
.L_x_7434:
[----:B------:R-:W-:Y:S01]  /*0680*/  ISETP.GT.AND P0, PT, R7, 0xfffff, PT ;  /* 0x000fffff0700780c */ /* 0x000fe20003f04270 */
[----:B------:R-:W-:Y:S02]  /*0690*/  IMAD.MOV.U32 R4, RZ, RZ, R6 ;  /* 0x000000ffff047224 */ /* 0x000fe400078e0006 */
[--C-:B------:R-:W-:Y:S02]  /*06a0*/  IMAD.MOV.U32 R5, RZ, RZ, R7.reuse ;  /* 0x000000ffff057224 */ /* 0x100fe400078e0007 */
[----:B------:R-:W-:-:S08]  /*06b0*/  IMAD.MOV.U32 R8, RZ, RZ, R7 ;  /* 0x000000ffff087224 */ /* 0x000fd000078e0007 */
[----:B------:R-:W-:-:S10]  /*06c0*/  @!P0 DMUL R4, R4, 1.80143985094819840000e+16 ;  /* 0x4350000004048828 */ /* 0x000fd40000000000 */
[----:B------:R-:W-:Y:S01]  /*06d0*/  @!P0 MOV R8, R5 ;  /* 0x0000000500088202 */ /* 0x000fe20000000f00 */
[----:B------:R-:W-:-:S04]  /*06e0*/  @!P0 IMAD.MOV.U32 R6, RZ, RZ, R4 ;  /* 0x000000ffff068224 */ /* 0x000fc800078e0004 */
[----:B------:R-:W-:-:S05]  /*06f0*/  VIADD R3, R8, 0xffffffff ;  /* 0xffffffff08037836 */ /* 0x000fca0000000000 */
[----:B------:R-:W-:Y:S01]  /*0700*/  ISETP.GT.U32.AND P1, PT, R3, 0x7feffffe, PT ;  /* 0x7feffffe0300780c */ /* 0x000fe20003f24070 */
[----:B------:R-:W-:Y:S02]  /*0710*/  IMAD.MOV.U32 R3, RZ, RZ, -0x3ff ;  /* 0xfffffc01ff037424 */ /* 0x000fe400078e00ff */
[----:B------:R-:W-:-:S10]  /*0720*/  @!P0 IMAD.MOV.U32 R3, RZ, RZ, -0x435 ;  /* 0xfffffbcbff038424 */ /* 0x000fd400078e00ff */
[----:B------:R-:W-:Y:S05]  /*0730*/  @P1 BRA `(.L_x_7436) ;  /* 0x0000000400041947 */ /* 0x000fea0003800000 */
[----:B------:R-:W-:Y:S01]  /*0740*/  LOP3.LUT R4, R8, 0xfffff, RZ, 0xc0, !PT ;  /* 0x000fffff08047812 */ /* 0x000fe200078ec0ff */
[----:B------:R-:W-:Y:S01]  /*0750*/  IMAD.MOV.U32 R32, RZ, RZ, -0x748574fc ;  /* 0x8b7a8b04ff207424 */ /* 0x000fe200078e00ff */
[----:B------:R-:W-:Y:S01]  /*0760*/  MOV R33, 0x3ed0ee25 ;  /* 0x3ed0ee2500217802 */ /* 0x000fe20000000f00 */
[----:B------:R-:W-:Y:S01]  /*0770*/  UMOV UR6, 0x3ae80f1e ;  /* 0x3ae80f1e00067882 */ /* 0x000fe20000000000 */
[----:B------:R-:W-:Y:S01]  /*0780*/  LOP3.LUT R5, R4, 0x3ff00000, RZ, 0xfc, !PT ;  /* 0x3ff0000004057812 */ /* 0x000fe200078efcff */
[----:B------:R-:W-:Y:S01]  /*0790*/  UMOV UR7, 0x3eb1380b ;  /* 0x3eb1380b00077882 */ /* 0x000fe20000000000 */
[----:B------:R-:W-:Y:S01]  /*07a0*/  MOV R4, R6 ;  /* 0x0000000600047202 */ /* 0x000fe20000000f00 */
[----:B------:R-:W-:Y:S01]  /*07b0*/  IMAD.MOV.U32 R6, RZ, RZ, RZ ;  /* 0x000000ffff067224 */ /* 0x000fe200078e00ff */
        /* <DEDUP_REMOVED lines=57> */
.L_x_7436:
[----:B------:R-:W-:Y:S01]  /*0b50*/  IMAD.MOV.U32 R6, RZ, RZ, 0x0 ;  /* 0x00000000ff067424 */ /* 0x000fe200078e00ff */
[----:B------:R-:W-:Y:S01]  /*0b60*/  LOP3.LUT P0, RZ, R5, 0x7fffffff, RZ, 0xc0, !PT ;  /* 0x7fffffff05ff7812 */ /* 0x000fe2000780c0ff */
[----:B------:R-:W-:-:S06]  /*0b70*/  IMAD.MOV.U32 R7, RZ, RZ, 0x7ff00000 ;  /* 0x7ff00000ff077424 */ /* 0x000fcc00078e00ff */
[----:B------:R-:W-:-:S10]  /*0b80*/  DFMA R6, R4, R6, +INF ;  /* 0x7ff000000406742b */ /* 0x000fd40000000006 */
[----:B------:R-:W-:Y:S02]  /*0b90*/  FSEL R22, R6, RZ, P0 ;  /* 0x000000ff06167208 */ /* 0x000fe40000000000 */
[----:B------:R-:W-:-:S07]  /*0ba0*/  FSEL R23, R7, -QNAN , P0 ;  /* 0xfff0000007177808 */ /* 0x000fce0000000000 */
.L_x_7431:
[----:B------:R-:W-:Y:S05]  /*0bb0*/  BSYNC.RECONVERGENT B1 ;  /* 0x0000000000017941 */ /* 0x000fea0003800200 */
.L_x_7430:
[----:B------:R-:W-:Y:S01]  /*0bc0*/  IADD3 R25, PT, PT, R9, 0x80, RZ ;  /* 0x0000008009197810 */ /* 0x000fe20007ffe0ff */
[----:B------:R-:W-:Y:S03]  /*0bd0*/  BSSY.RECONVERGENT B1, `(.L_x_7437) ;  /* 0x0000076000017945 */ /* 0x000fe60003800200 */
[----:B------:R-:W-:-:S13]  /*0be0*/  ISETP.GE.U32.AND P0, PT, R25, R2, PT ;  /* 0x000000021900720c */ /* 0x000fda0003f06070 */
[----:B------:R-:W-:Y:S05]  /*0bf0*/  @P0 BRA `(.L_x_7438) ;  /* 0x0000000400cc0947 */ /* 0x000fea0003800000 */
[----:B------:R-:W0:Y:S01]  /*0c00*/  LDCU.64 UR6, c[0x0][0x388] ;  /* 0x00007100ff0677ac */ /* 0x000e220008000a00 */
[----:B------:R-:W-:Y:S01]  /*0c10*/  BSSY.RECONVERGENT B0, `(.L_x_7439) ;  /* 0x000000b000007945 */ /* 0x000fe20003800200 */
[----:B------:R-:W1:Y:S01]  /*0c20*/  LDCU.64 UR8, c[0x0][0x388] ;  /* 0x00007100ff0877ac */ /* 0x000e620008000a00 */
[----:B0----5:R-:W-:Y:S01]  /*0c30*/  DSETP.GEU.AND P0, PT, R10, UR6, PT ;  /* 0x000000060a007e2a */ /* 0x021fe2000bf0e000 */
        /* <DEDUP_REMOVED lines=8> */
.L_x_7440:
[----:B------:R-:W-:Y:S05]  /*0cc0*/  BSYNC.RECONVERGENT B0 ;  /* 0x0000000000007941 */ /* 0x000fea0003800200 */
.L_x_7439:
        /* <DEDUP_REMOVED lines=19> */
[----:B------:R-:W-:Y:S05]  /*0e00*/  CALL.REL.NOINC `($__internal_4_$__cuda_sm20_div_rn_f64_full) ;  /* 0x0000007000687944 */ /* 0x000fea0003c00000 */
.L_x_7442:
[----:B------:R-:W-:Y:S05]  /*0e10*/  BSYNC.RECONVERGENT B2 ;  /* 0x0000000000027941 */ /* 0x000fea0003800200 */
.L_x_7441:
[----:B------:R-:W-:Y:S01]  /*0e20*/  ISETP.GT.AND P0, PT, R7, 0xfffff, PT ;  /* 0x000fffff0700780c */ /* 0x000fe20003f04270 */
[----:B------:R-:W-:Y:S02]  /*0e30*/  IMAD.MOV.U32 R30, RZ, RZ, R6 ;  /* 0x000000ffff1e7224 */ /* 0x000fe400078e0006 */
[----:B------:R-:W-:Y:S02]  /*0e40*/  IMAD.MOV.U32 R31, RZ, RZ, R7 ;  /* 0x000000ffff1f7224 */ /* 0x000fe400078e0007 */
[----:B------:R-:W-:-:S08]  /*0e50*/  IMAD.MOV.U32 R4, RZ, RZ, -0x3ff ;  /* 0xfffffc01ff047424 */ /* 0x000fd000078e00ff */
[----:B------:R-:W-:Y:S01]  /*0e60*/  @!P0 DMUL R30, R30, 1.80143985094819840000e+16 ;  /* 0x435000001e1e8828 */ /* 0x000fe20000000000 */
[----:B------:R-:W-:-:S09]  /*0e70*/  @!P0 IMAD.MOV.U32 R4, RZ, RZ, -0x435 ;  /* 0xfffffbcbff048424 */ /* 0x000fd200078e00ff */
[----:B------:R-:W-:Y:S02]  /*0e80*/  @!P0 MOV R7, R31 ;  /* 0x0000001f00078202 */ /* 0x000fe40000000f00 */
[----:B------:R-:W-:-:S03]  /*0e90*/  @!P0 MOV R6, R30 ;  /* 0x0000001e00068202 */ /* 0x000fc60000000f00 */
[----:B------:R-:W-:-:S05]  /*0ea0*/  VIADD R3, R7, 0xffffffff ;  /* 0xffffffff07037836 */ /* 0x000fca0000000000 */
[----:B------:R-:W-:-:S13]  /*0eb0*/  ISETP.GE.U32.AND P1, PT, R3, 0x7fefffff, PT ;  /* 0x7fefffff0300780c */ /* 0x000fda0003f26070 */
        /* <DEDUP_REMOVED lines=47> */
[----:B------:R-:W-:Y:S01]  /*11b0*/  UMOV UR7, 0x3f3c71c7 ;  /* 0x3f3c71c700077882 */ /* 0x000fe20000000000 */
[----:B------:R-:W-:-:S03]  /*11c0*/  DFMA R10, R4, UR8, R32 ;  /* 0x00000008040a7c2b */ /* 0x000fc60008000020 */
        /* <DEDUP_REMOVED lines=22> */
.L_x_7438:
[----:B------:R-:W-:Y:S05]  /*1330*/  BSYNC.RECONVERGENT B1 ;  /* 0x0000000000017941 */ /* 0x000fea0003800200 */
.L_x_7437:
        /* <DEDUP_REMOVED lines=16> */
.L_x_7446:
[----:B------:R-:W-:Y:S05]  /*1440*/  BSYNC.RECONVERGENT B0 ;  /* 0x0000000000007941 */ /* 0x000fea0003800200 */
.L_x_7445:
        /* <DEDUP_REMOVED lines=20> */
.L_x_7448:
[----:B------:R-:W-:Y:S05]  /*1590*/  BSYNC.RECONVERGENT B2 ;  /* 0x0000000000027941 */ /* 0x000fea0003800200 */
.L_x_7447:
        /* <DEDUP_REMOVED lines=81> */
.L_x_7444:
[----:B------:R-:W-:Y:S05]  /*1ab0*/  BSYNC.RECONVERGENT B1 ;  /* 0x0000000000017941 */ /* 0x000fea0003800200 */
.L_x_7443:
        /* <DEDUP_REMOVED lines=16> */
.L_x_7452:
[----:B------:R-:W-:Y:S05]  /*1bc0*/  BSYNC.RECONVERGENT B0 ;  /* 0x0000000000007941 */ /* 0x000fea0003800200 */
.L_x_7451:
        /* <DEDUP_REMOVED lines=20> */
.L_x_7454:
[----:B------:R-:W-:Y:S05]  /*1d10*/  BSYNC.RECONVERGENT B2 ;  /* 0x0000000000027941 */ /* 0x000fea0003800200 */
.L_x_7453:
        /* <DEDUP_REMOVED lines=46> */
[----:B------:R-:W-:Y:S01]  /*2000*/  DADD R6, R4, R4 ;  /* 0x0000000004067229 */ /* 0x000fe20000000004 */
[----:B------:R-:W-:-:S03]  /*2010*/  MOV R39, 0x43300000 ;  /* 0x4330000000277802 */ /* 0x000fc60000000f00 */
        /* <DEDUP_REMOVED lines=33> */
.L_x_7450:
[----:B------:R-:W-:Y:S05]  /*2230*/  BSYNC.RECONVERGENT B1 ;  /* 0x0000000000017941 */ /* 0x000fea0003800200 */
.L_x_7449:
[----:B------:R-:W-:Y:S01]  /*2240*/  VIADD R3, R9, 0x200 ;  /* 0x0000020009037836 */ /* 0x000fe20000000000 */
[----:B------:R-:W-:Y:S04]  /*2250*/  BSSY.RECONVERGENT B1, `(.L_x_7455) ;  /* 0x0000076000017945 */ /* 0x000fe80003800200 */
        /* <DEDUP_REMOVED lines=10> */
[----:B------:R-:W-:Y:S01]  /*2300*/  MOV R4, R16 ;  /* 0x0000001000047202 */ /* 0x000fe20000000f00 */
[----:B------:R-:W-:Y:S01]  /*2310*/  IMAD.MOV.U32 R5, RZ, RZ, R17 ;  /* 0x000000ffff057224 */ /* 0x000fe200078e0011 */
[----:B0-----:R-:W-:-:S14]  /*2320*/  DSETP.GT.AND P0, PT, R16, UR6, PT ;  /* 0x0000000610007e2a */ /* 0x001fdc000bf04000 */
[----:B------:R-:W0:Y:S02]  /*2330*/  @P0 LDC.64 R4, c[0x0][0x390] ;  /* 0x0000e400ff040b82 */ /* 0x000e240000000a00 */
.L_x_7458:
[----:B------:R-:W-:Y:S05]  /*2340*/  BSYNC.RECONVERGENT B0 ;  /* 0x0000000000007941 */ /* 0x000fea0003800200 */
.L_x_7457:
        /* <DEDUP_REMOVED lines=17> */
[----:B------:R-:W-:Y:S02]  /*2460*/  MOV R3, R5 ;  /* 0x0000000500037202 */ /* 0x000fe40000000f00 */
[----:B------:R-:W-:-:S07]  /*2470*/  MOV R4, 0x2490 ;  /* 0x0000249000047802 */ /* 0x000fce0000000f00 */
[----:B------:R-:W-:Y:S05]  /*2480*/  CALL.REL.NOINC `($__internal_4_$__cuda_sm20_div_rn_f64_full) ;  /* 0x0000005800c87944 */ /* 0x000fea0003c00000 */
.L_x_7460:
[----:B------:R-:W-:Y:S05]  /*2490*/  BSYNC.RECONVERGENT B2 ;  /* 0x0000000000027941 */ /* 0x000fea0003800200 */
.L_x_7459:
[----:B------:R-:W-:Y:S01]  /*24a0*/  ISETP.GT.AND P0, PT, R7, 0xfffff, PT ;  /* 0x000fffff0700780c */ /* 0x000fe20003f04270 */
[----:B------:R-:W-:Y:S02]  /*24b0*/  IMAD.MOV.U32 R30, RZ, RZ, R6 ;  /* 0x000000ffff1e7224 */ /* 0x000fe400078e0006 */
[----:B------:R-:W-:Y:S02]  /*24c0*/  IMAD.MOV.U32 R31, RZ, RZ, R7 ;  /* 0x000000ffff1f7224 */ /* 0x000fe400078e0007 */
[----:B------:R-:W-:-:S08]  /*24d0*/  IMAD.MOV.U32 R4, RZ, RZ, -0x3ff ;  /* 0xfffffc01ff047424 */ /* 0x000fd000078e00ff */
[----:B------:R-:W-:Y:S01]  /*24e0*/  @!P0 DMUL R30, R30, 1.80143985094819840000e+16 ;  /* 0x435000001e1e8828 */ /* 0x000fe20000000000 */
[----:B------:R-:W-:-:S09]  /*24f0*/  @!P0 IMAD.MOV.U32 R4, RZ, RZ, -0x435 ;  /* 0xfffffbcbff048424 */ /* 0x000fd200078e00ff */
[----:B------:R-:W-:Y:S01]  /*2500*/  @!P0 IMAD.MOV.U32 R7, RZ, RZ, R31 ;  /* 0x000000ffff078224 */ /* 0x000fe200078e001f */
[----:B------:R-:W-:-:S04]  /*2510*/  @!P0 MOV R6, R30 ;  /* 0x0000001e00068202 */ /* 0x000fc80000000f00 */
[----:B------:R-:W-:-:S04]  /*2520*/  IADD3 R3, PT, PT, R7, -0x1, RZ ;  /* 0xffffffff07037810 */ /* 0x000fc80007ffe0ff */
        /* <DEDUP_REMOVED lines=20> */
[----:B------:R-:W-:Y:S01]  /*2670*/  @P0 VIADD R3, R17, 0xfff00000 ;  /* 0xfff0000011030836 */ /* 0x000fe20000000000 */
[----:B------:R-:W-:-:S04]  /*2680*/  @P0 IADD3 R7, PT, PT, R7, 0x1, RZ ;  /* 0x0000000107070810 */ /* 0x000fc80007ffe0ff */
[----:B------:R-:W-:-:S06]  /*2690*/  @P0 MOV R17, R3 ;  /* 0x0000000300110202 */ /* 0x000fcc0000000f00 */
        /* <DEDUP_REMOVED lines=49> */
.L_x_7456:
[----:B------:R-:W-:Y:S05]  /*29b0*/  BSYNC.RECONVERGENT B1 ;  /* 0x0000000000017941 */ /* 0x000fea0003800200 */
.L_x_7455:
        /* <DEDUP_REMOVED lines=8> */
[----:B-1----:R-:W-:Y:S01]  /*2a40*/  IMAD.U32 R4, RZ, RZ, UR8 ;  /* 0x00000008ff047e24 */ /* 0x002fe2000f8e00ff */
[----:B------:R-:W-:-:S12]  /*2a50*/  MOV R5, UR9 ;  /* 0x0000000900057c02 */ /* 0x000fd80008000f00 */
[----:B------:R-:W-:Y:S05]  /*2a60*/  @!P0 BRA `(.L_x_7464) ;  /* 0x0000000000148947 */ /* 0x000fea0003800000 */
[----:B------:R-:W0:Y:S01]  /*2a70*/  LDCU.64 UR6, c[0x0][0x390] ;  /* 0x00007200ff0677ac */ /* 0x000e220008000a00 */
[----:B------:R-:W-:Y:S02]  /*2a80*/  IMAD.MOV.U32 R4, RZ, RZ, R18 ;  /* 0x000000ffff047224 */ /* 0x000fe400078e0012 */
[----:B------:R-:W-:Y:S01]  /*2a90*/  IMAD.MOV.U32 R5, RZ, RZ, R19 ;  /* 0x000000ffff057224 */ /* 0x000fe200078e0013 */
[----:B0-----:R-:W-:-:S14]  /*2aa0*/  DSETP.GT.AND P0, PT, R18, UR6, PT ;  /* 0x0000000612007e2a */ /* 0x001fdc000bf04000 */
[----:B------:R-:W0:Y:S02]  /*2ab0*/  @P0 LDC.64 R4, c[0x0][0x390] ;  /* 0x0000e400ff040b82 */ /* 0x000e240000000a00 */
.L_x_7464:
[----:B------:R-:W-:Y:S05]  /*2ac0*/  BSYNC.RECONVERGENT B0 ;  /* 0x0000000000007941 */ /* 0x000fea0003800200 */
.L_x_7463:
        /* <DEDUP_REMOVED lines=20> */
.L_x_7466:
[----:B------:R-:W-:Y:S05]  /*2c10*/  BSYNC.RECONVERGENT B2 ;  /* 0x0000000000027941 */ /* 0x000fea0003800200 */
.L_x_7465:
[----:B------:R-:W-:Y:S01]  /*2c20*/  ISETP.GT.AND P0, PT, R7, 0xfffff, PT ;  /* 0x000fffff0700780c */ /* 0x000fe20003f04270 */
[----:B------:R-:W-:Y:S01]  /*2c30*/  IMAD.MOV.U32 R30, RZ, RZ, R6 ;  /* 0x000000ffff1e7224 */ /* 0x000fe200078e0006 */
[----:B------:R-:W-:Y:S01]  /*2c40*/  MOV R4, 0xfffffc01 ;  /* 0xfffffc0100047802 */ /* 0x000fe20000000f00 */
[----:B------:R-:W-:-:S10]  /*2c50*/  IMAD.MOV.U32 R31, RZ, RZ, R7 ;  /* 0x000000ffff1f7224 */ /* 0x000fd400078e0007 */
[----:B------:R-:W-:Y:S01]  /*2c60*/  @!P0 DMUL R30, R30, 1.80143985094819840000e+16 ;  /* 0x435000001e1e8828 */ /* 0x000fe20000000000 */
[----:B------:R-:W-:-:S09]  /*2c70*/  @!P0 IMAD.MOV.U32 R4, RZ, RZ, -0x435 ;  /* 0xfffffbcbff048424 */ /* 0x000fd200078e00ff */
[----:B------:R-:W-:Y:S01]  /*2c80*/  @!P0 MOV R7, R31 ;  /* 0x0000001f00078202 */ /* 0x000fe20000000f00 */
[----:B------:R-:W-:-:S04]  /*2c90*/  @!P0 IMAD.MOV.U32 R6, RZ, RZ, R30 ;  /* 0x000000ffff068224 */ /* 0x000fc800078e001e */
        /* <DEDUP_REMOVED lines=14> */
[----:B------:R-:W-:Y:S01]  /*2d80*/  IMAD.MOV.U32 R38, RZ, RZ, -0x748574fc ;  /* 0x8b7a8b04ff267424 */ /* 0x000fe200078e00ff */
[----:B------:R-:W-:Y:S01]  /*2d90*/  UMOV UR6, 0x3ae80f1e ;  /* 0x3ae80f1e00067882 */ /* 0x000fe20000000000 */
[----:B------:R-:W-:Y:S01]  /*2da0*/  UMOV UR7, 0x3eb1380b ;  /* 0x3eb1380b00077882 */ /* 0x000fe20000000000 */
[----:B------:R-:W-:Y:S01]  /*2db0*/  ISETP.GE.U32.AND P0, PT, R19, 0x3ff6a09f, PT ;  /* 0x3ff6a09f1300780c */ /* 0x000fe20003f06070 */
[----:B------:R-:W-:Y:S01]  /*2dc0*/  UMOV UR8, 0x80000000 ;  /* 0x8000000000087882 */ /* 0x000fe20000000000 */
[----:B------:R-:W-:Y:S01]  /*2dd0*/  LEA.HI R7, R7, R4, RZ, 0xc ;  /* 0x0000000407077211 */ /* 0x000fe200078f60ff */
[----:B------:R-:W-:-:S10]  /*2de0*/  UMOV UR9, 0x43300000 ;  /* 0x4330000000097882 */ /* 0x000fd40000000000 */
[----:B------:R-:W-:Y:S01]  /*2df0*/  @P0 IADD3 R3, PT, PT, R19, -0x100000, RZ ;  /* 0xfff0000013030810 */ /* 0x000fe20007ffe0ff */
[----:B------:R-:W-:-:S04]  /*2e00*/  @P0 VIADD R7, R7, 0x1 ;  /* 0x0000000107070836 */ /* 0x000fc80000000000 */
        /* <DEDUP_REMOVED lines=50> */
.L_x_7462:
[----:B------:R-:W-:Y:S05]  /*3130*/  BSYNC.RECONVERGENT B1 ;  /* 0x0000000000017941 */ /* 0x000fea0003800200 */
.L_x_7461:
        /* <DEDUP_REMOVED lines=16> */
.L_x_7470:
[----:B------:R-:W-:Y:S05]  /*3240*/  BSYNC.RECONVERGENT B0 ;  /* 0x0000000000007941 */ /* 0x000fea0003800200 */
.L_x_7469:
        /* <DEDUP_REMOVED lines=20> */
.L_x_7472:
[----:B------:R-:W-:Y:S05]  /*3390*/  BSYNC.RECONVERGENT B2 ;  /* 0x0000000000027941 */ /* 0x000fea0003800200 */
.L_x_7471:
[----:B------:R-:W-:Y:S01]  /*33a0*/  ISETP.GT.AND P0, PT, R7, 0xfffff, PT ;  /* 0x000fffff0700780c */ /* 0x000fe20003f04270 */
[----:B------:R-:W-:Y:S01]  /*33b0*/  IMAD.MOV.U32 R30, RZ, RZ, R6 ;  /* 0x000000ffff1e7224 */ /* 0x000fe200078e0006 */
[----:B------:R-:W-:Y:S01]  /*33c0*/  MOV R31, R7 ;  /* 0x00000007001f7202 */ /* 0x000fe20000000f00 */
[----:B------:R-:W-:-:S10]  /*33d0*/  IMAD.MOV.U32 R4, RZ, RZ, -0x3ff ;  /* 0xfffffc01ff047424 */ /* 0x000fd400078e00ff */
[----:B------:R-:W-:Y:S01]  /*33e0*/  @!P0 DMUL R30, R30, 1.80143985094819840000e+16 ;  /* 0x435000001e1e8828 */ /* 0x000fe20000000000 */
[----:B------:R-:W-:-:S09]  /*33f0*/  @!P0 IMAD.MOV.U32 R4, RZ, RZ, -0x435 ;  /* 0xfffffbcbff048424 */ /* 0x000fd200078e00ff */
[----:B------:R-:W-:Y:S02]  /*3400*/  @!P0 IMAD.MOV.U32 R7, RZ, RZ, R31 ;  /* 0x000000ffff078224 */ /* 0x000fe400078e001f */
[----:B------:R-:W-:Y:S02]  /*3410*/  @!P0 IMAD.MOV.U32 R6, RZ, RZ, R30 ;  /* 0x000000ffff068224 */ /* 0x000fe400078e001e */
[----:B------:R-:W-:-:S05]  /*3420*/  VIADD R3, R7, 0xffffffff ;  /* 0xffffffff07037836 */ /* 0x000fca0000000000 */
[----:B------:R-:W-:-:S13]  /*3430*/  ISETP.GE.U32.AND P1, PT, R3, 0x7fefffff, PT ;  /* 0x7fefffff0300780c */ /* 0x000fda0003f26070 */
        /* <DEDUP_REMOVED lines=71> */
.L_x_7468:
[----:B------:R-:W-:Y:S05]  /*38b0*/  BSYNC.RECONVERGENT B1 ;  /* 0x0000000000017941 */ /* 0x000fea0003800200 */
.L_x_7467:
[----:B------:R-:W-:Y:S01]  /*38c0*/  IADD3 R3, PT, PT, R9, 0x380, RZ ;  /* 0x0000038009037810 */ /* 0x000fe20007ffe0ff */
[----:B------:R-:W-:Y:S03]  /*38d0*/  BSSY.RECONVERGENT B1, `(.L_x_7473) ;  /* 0x0000074000017945 */ /* 0x000fe60003800200 */
[----:B------:R-:W-:-:S13]  /*38e0*/  ISETP.GE.U32.AND P0, PT, R3, R2, PT ;  /* 0x000000020300720c */ /* 0x000fda0003f06070 */
[----:B------:R-:W-:Y:S05]  /*38f0*/  @P0 BRA `(.L_x_7474) ;  /* 0x0000000400c40947 */ /* 0x000fea0003800000 */
[----:B------:R-:W0:Y:S01]  /*3900*/  LDCU.64 UR6, c[0x0][0x388] ;  /* 0x00007100ff0677ac */ /* 0x000e220008000a00 */
        /* <DEDUP_REMOVED lines=8> */
.L_x_7476:
[----:B------:R-:W-:Y:S05]  /*3990*/  BSYNC.RECONVERGENT B0 ;  /* 0x0000000000007941 */ /* 0x000fea0003800200 */
.L_x_7475:
        /* <DEDUP_REMOVED lines=20> */
.L_x_7478:
[----:B------:R-:W-:Y:S05]  /*3ae0*/  BSYNC.RECONVERGENT B2 ;  /* 0x0000000000027941 */ /* 0x000fea0003800200 */
.L_x_7477:
[----:B------:R-:W-:Y:S01]  /*3af0*/  ISETP.GT.AND P0, PT, R7, 0xfffff, PT ;  /* 0x000fffff0700780c */ /* 0x000fe20003f04270 */
[----:B------:R-:W-:Y:S02]  /*3b00*/  IMAD.MOV.U32 R26, RZ, RZ, R6 ;  /* 0x000000ffff1a7224 */ /* 0x000fe400078e0006 */
[----:B------:R-:W-:-:S10]  /*3b10*/  IMAD.MOV.U32 R27, RZ, RZ, R7 ;  /* 0x000000ffff1b7224 */ /* 0x000fd400078e0007 */
[----:B------:R-:W-:-:S10]  /*3b20*/  @!P0 DMUL R26, R26, 1.80143985094819840000e+16 ;  /* 0x435000001a1a8828 */ /* 0x000fd40000000000 */
[----:B------:R-:W-:-:S05]  /*3b30*/  @!P0 MOV R7, R27 ;  /* 0x0000001b00078202 */ /* 0x000fca0000000f00 */
[----:B------:R-:W-:-:S05]  /*3b40*/  VIADD R3, R7, 0xffffffff ;  /* 0xffffffff07037836 */ /* 0x000fca0000000000 */
[----:B------:R-:W-:Y:S02]  /*3b50*/  ISETP.GE.U32.AND P1, PT, R3, 0x7fefffff, PT ;  /* 0x7fefffff0300780c */ /* 0x000fe40003f26070 */
[----:B------:R-:W-:Y:S01]  /*3b60*/  MOV R3, R6 ;  /* 0x0000000600037202 */ /* 0x000fe20000000f00 */
[----:B------:R-:W-:Y:S02]  /*3b70*/  IMAD.MOV.U32 R6, RZ, RZ, -0x3ff ;  /* 0xfffffc01ff067424 */ /* 0x000fe400078e00ff */
[----:B------:R-:W-:Y:S02]  /*3b80*/  @!P0 IMAD.MOV.U32 R3, RZ, RZ, R26 ;  /* 0x000000ffff038224 */ /* 0x000fe400078e001a */
[----:B------:R-:W-:-:S06]  /*3b90*/  @!P0 IMAD.MOV.U32 R6, RZ, RZ, -0x435 ;  /* 0xfffffbcbff068424 */ /* 0x000fcc00078e00ff */
        /* <DEDUP_REMOVED lines=71> */
.L_x_7474:
[----:B------:R-:W-:Y:S05]  /*4010*/  BSYNC.RECONVERGENT B1 ;  /* 0x0000000000017941 */ /* 0x000fea0003800200 */
.L_x_7473:
[----:B------:R-:W-:Y:S01]  /*4020*/  ISETP.GE.U32.AND P0, PT, R9, R2, PT ;  /* 0x000000020900720c */ /* 0x000fe20003f06070 */
[----:B------:R-:W-:Y:S04]  /*4030*/  BSSY.RECONVERGENT B0, `(.L_x_7479) ;  /* 0x0000033000007945 */ /* 0x000fe80003800200 */
[----:B------:R-:W-:Y:S08]  /*4040*/  BSSY.RELIABLE B1, `(.L_x_7480) ;  /* 0x000002b000017945 */ /* 0x000ff00003800100 */
[----:B------:R-:W-:Y:S05]  /*4050*/  @P0 BRA `(.L_x_7481) ;  /* 0x0000000000300947 */ /* 0x000fea0003800000 */
[----:B------:R-:W0:Y:S01]  /*4060*/  LDC.64 R6, c[0x0][0x3a0] ;  /* 0x0000e800ff067b82 */ /* 0x000e220000000a00 */
[----:B------:R-:W-:Y:S01]  /*4070*/  IADD3 R3, PT, PT, R0, R9, RZ ;  /* 0x0000000900037210 */ /* 0x000fe20007ffe0ff */
[----:B------:R-:W-:-:S05]  /*4080*/  IMAD.MOV.U32 R9, RZ, RZ, R25 ;  /* 0x000000ffff097224 */ /* 0x000fca00078e0019 */
[----:B------:R-:W-:Y:S01]  /*4090*/  ISETP.GE.U32.AND P0, PT, R9, R2, PT ;  /* 0x000000020900720c */ /* 0x000fe20003f06070 */
[----:B0-----:R-:W-:-:S05]  /*40a0*/  IMAD.WIDE.U32 R6, R3, 0x8, R6 ;  /* 0x0000000803067825 */ /* 0x001fca00078e0006 */
[----:B------:R0:W-:Y:S07]  /*40b0*/  STG.E.64 desc[UR4][R6.64], R22 ;  /* 0x0000001606007986 */ /* 0x0001ee000c101b04 */
[----:B------:R-:W-:Y:S05]  /*40c0*/  @P0 BRA `(.L_x_7482) ;  /* 0x0000000000300947 */ /* 0x000fea0003800000 */
[----:B0-----:R-:W0:Y:S01]  /*40d0*/  LDC.64 R6, c[0x0][0x3a0] ;  /* 0x0000e800ff067b82 */ /* 0x001e220000000a00 */
[----:B------:R-:W-:Y:S02]  /*40e0*/  IMAD.IADD R3, R0, 0x1, R9 ;  /* 0x0000000100037824 */ /* 0x000fe400078e0209 */
[----:B------:R-:W-:Y:S02]  /*40f0*/  VIADD R9, R9, 0x80 ;  /* 0x0000008009097836 */ /* 0x000fe40000000000 */
[----:B0-----:R-:W-:-:S05]  /*4100*/  IMAD.WIDE.U32 R6, R3, 0x8, R6 ;  /* 0x0000000803067825 */ /* 0x001fca00078e0006 */
[----:B-----5:R0:W-:Y:S02]  /*4110*/  STG.E.64 desc[UR4][R6.64], R10 ;  /* 0x0000000a06007986 */ /* 0x0201e4000c101b04 */
.L_x_7481:
[----:B------:R-:W-:-:S13]  /*4120*/  ISETP.GE.U32.AND P0, PT, R9, R2, PT ;  /* 0x000000020900720c */ /* 0x000fda0003f06070 */
[----:B------:R-:W-:Y:S05]  /*4130*/  @P0 BRA `(.L_x_7483) ;  /* 0x0000000000300947 */ /* 0x000fea0003800000 */
[----:B0-----:R-:W0:Y:S01]  /*4140*/  LDC.64 R6, c[0x0][0x3a0] ;  /* 0x0000e800ff067b82 */ /* 0x001e220000000a00 */
[----:B------:R-:W-:Y:S01]  /*4150*/  IADD3 R3, PT, PT, R0, R9, RZ ;  /* 0x0000000900037210 */ /* 0x000fe20007ffe0ff */
[----:B------:R-:W-:-:S04]  /*4160*/  VIADD R9, R9, 0x80 ;  /* 0x0000008009097836 */ /* 0x000fc80000000000 */
[----:B0-----:R-:W-:-:S05]  /*4170*/  IMAD.WIDE.U32 R6, R3, 0x8, R6 ;  /* 0x0000000803067825 */ /* 0x001fca00078e0006 */
[----:B-----5:R1:W-:Y:S02]  /*4180*/  STG.E.64 desc[UR4][R6.64], R12 ;  /* 0x0000000c06007986 */ /* 0x0203e4000c101b04 */
.L_x_7482:
[----:B------:R-:W-:-:S13]  /*4190*/  ISETP.GE.U32.AND P0, PT, R9, R2, PT ;  /* 0x000000020900720c */ /* 0x000fda0003f06070 */
[----:B------:R-:W-:Y:S05]  /*41a0*/  @P0 BRA `(.L_x_7484) ;  /* 0x0000000000300947 */ /* 0x000fea0003800000 */
[----:B01----:R-:W0:Y:S01]  /*41b0*/  LDC.64 R6, c[0x0][0x3a0] ;  /* 0x0000e800ff067b82 */ /* 0x003e220000000a00 */
[----:B------:R-:W-:Y:S02]  /*41c0*/  IMAD.IADD R3, R0, 0x1, R9 ;  /* 0x0000000100037824 */ /* 0x000fe400078e0209 */
[----:B------:R-:W-:Y:S02]  /*41d0*/  VIADD R9, R9, 0x80 ;  /* 0x0000008009097836 */ /* 0x000fe40000000000 */
[----:B0-----:R-:W-:-:S05]  /*41e0*/  IMAD.WIDE.U32 R6, R3, 0x8, R6 ;  /* 0x0000000803067825 */ /* 0x001fca00078e0006 */
[----:B-----5:R1:W-:Y:S02]  /*41f0*/  STG.E.64 desc[UR4][R6.64], R14 ;  /* 0x0000000e06007986 */ /* 0x0203e4000c101b04 */
.L_x_7483:
[----:B------:R-:W-:-:S13]  /*4200*/  ISETP.GE.U32.AND P0, PT, R9, R2, PT ;  /* 0x000000020900720c */ /* 0x000fda0003f06070 */
[----:B------:R-:W-:Y:S05]  /*4210*/  @P0 BRA `(.L_x_7485) ;  /* 0x0000000000340947 */ /* 0x000fea0003800000 */
[----:B01----:R-:W0:Y:S01]  /*4220*/  LDC.64 R6, c[0x0][0x3a0] ;  /* 0x0000e800ff067b82 */ /* 0x003e220000000a00 */
[----:B------:R-:W-:Y:S01]  /*4230*/  IADD3 R3, PT, PT, R0, R9, RZ ;  /* 0x0000000900037210 */ /* 0x000fe20007ffe0ff */
[----:B------:R-:W-:-:S04]  /*4240*/  VIADD R9, R9, 0x80 ;  /* 0x0000008009097836 */ /* 0x000fc80000000000 */
[----:B0-----:R-:W-:-:S05]  /*4250*/  IMAD.WIDE.U32 R6, R3, 0x8, R6 ;  /* 0x0000000803067825 */ /* 0x001fca00078e0006 */
[----:B-----5:R2:W-:Y:S02]  /*4260*/  STG.E.64 desc[UR4][R6.64], R16 ;  /* 0x0000001006007986 */ /* 0x0205e4000c101b04 */
.L_x_7484:
[----:B------:R-:W-:-:S13]  /*4270*/  ISETP.GE.U32.AND P0, PT, R9, R2, PT ;  /* 0x000000020900720c */ /* 0x000fda0003f06070 */
[----:B------:R-:W-:Y:S05]  /*4280*/  @P0 BREAK.RELIABLE B1 ;  /* 0x0000000000010942 */ /* 0x000fea0003800100 */
[----:B------:R-:W-:Y:S05]  /*4290*/  @P0 BRA `(.L_x_7486) ;  /* 0x0000000000300947 */ /* 0x000fea0003800000 */
[----:B012---:R-:W0:Y:S01]  /*42a0*/  LDC.64 R6, c[0x0][0x3a0] ;  /* 0x0000e800ff067b82 */ /* 0x007e220000000a00 */
[----:B------:R-:W-:Y:S02]  /*42b0*/  IMAD.IADD R3, R0, 0x1, R9 ;  /* 0x0000000100037824 */ /* 0x000fe400078e0209 */
[----:B------:R-:W-:Y:S02]  /*42c0*/  VIADD R9, R9, 0x80 ;  /* 0x0000008009097836 */ /* 0x000fe40000000000 */
[----:B0-----:R-:W-:-:S05]  /*42d0*/  IMAD.WIDE.U32 R6, R3, 0x8, R6 ;  /* 0x0000000803067825 */ /* 0x001fca00078e0006 */
[----:B-----5:R2:W-:Y:S02]  /*42e0*/  STG.E.64 desc[UR4][R6.64], R18 ;  /* 0x0000001206007986 */ /* 0x0205e4000c101b04 */
.L_x_7485:
[----:B------:R-:W-:Y:S05]  /*42f0*/  BSYNC.RELIABLE B1 ;  /* 0x0000000000017941 */ /* 0x000fea0003800100 */
.L_x_7480:
[----:B------:R-:W-:-:S13]  /*4300*/  ISETP.GE.U32.AND P0, PT, R9, R2, PT ;  /* 0x000000020900720c */ /* 0x000fda0003f06070 */
[----:B012---:R-:W0:Y:S01]  /*4310*/  @!P0 LDC.64 R6, c[0x0][0x3a0] ;  /* 0x0000e800ff068b82 */ /* 0x007e220000000a00 */
[----:B------:R-:W-:Y:S01]  /*4320*/  @!P0 IADD3 R3, PT, PT, R0, R9, RZ ;  /* 0x0000000900038210 */ /* 0x000fe20007ffe0ff */
[----:B------:R-:W-:-:S04]  /*4330*/  @!P0 VIADD R9, R9, 0x80 ;  /* 0x0000008009098836 */ /* 0x000fc80000000000 */
[----:B0-----:R-:W-:-:S05]  /*4340*/  @!P0 IMAD.WIDE.U32 R6, R3, 0x8, R6 ;  /* 0x0000000803068825 */ /* 0x001fca00078e0006 */
[----:B-----5:R3:W-:Y:S02]  /*4350*/  @!P0 STG.E.64 desc[UR4][R6.64], R20 ;  /* 0x0000001406008986 */ /* 0x0207e4000c101b04 */
.L_x_7486:
[----:B------:R-:W-:Y:S05]  /*4360*/  BSYNC.RECONVERGENT B0 ;  /* 0x0000000000007941 */ /* 0x000fea0003800200 */
.L_x_7479:
[----:B------:R-:W-:Y:S05]  /*4370*/  WARPSYNC.ALL ;  /* 0x0000000000007948 */ /* 0x000fea0003800000 */
[----:B------:R-:W-:-:S13]  /*4380*/  ISETP.GE.U32.AND P0, PT, R9, R2, PT ;  /* 0x000000020900720c */ /* 0x000fda0003f06070 */
[----:B------:R-:W-:Y:S05]  /*4390*/  @P0 EXIT ;  /* 0x000000000000094d */ /* 0x000fea0003800000 */
[----:B------:R-:W4:Y:S01]  /*43a0*/  LDC.64 R2, c[0x0][0x3a0] ;  /* 0x0000e800ff027b82 */ /* 0x000f220000000a00 */
[----:B------:R-:W-:-:S04]  /*43b0*/  IMAD.IADD R9, R0, 0x1, R9 ;  /* 0x0000000100097824 */ /* 0x000fc800078e0209 */
[----:B----4-:R-:W-:-:S05]  /*43c0*/  IMAD.WIDE.U32 R2, R9, 0x8, R2 ;  /* 0x0000000809027825 */ /* 0x010fca00078e0002 */
[----:B-----5:R-:W-:Y:S01]  /*43d0*/  STG.E.64 desc[UR4][R2.64], R4 ;  /* 0x0000000402007986 */ /* 0x020fe2000c101b04 */
[----:B------:R-:W-:Y:S05]  /*43e0*/  EXIT ;  /* 0x000000000000794d */ /* 0x000fea0003800000 */
.L_x_7429:
[----:B------:R-:W0:Y:S01]  /*43f0*/  S2R R2, SR_TID.X ;  /* 0x0000000000027919 */ /* 0x000e220000002100 */
[----:B------:R-:W1:Y:S01]  /*4400*/  LDC.64 R4, c[0x0][0x3a8] ;  /* 0x0000ea00ff047b82 */ /* 0x000e620000000a00 */
[----:B------:R-:W2:Y:S01]  /*4410*/  LDCU.64 UR6, c[0x0][0x388] ;  /* 0x00007100ff0677ac */ /* 0x000ea20008000a00 */
[----:B-1----:R-:W-:-:S04]  /*4420*/  IMAD.WIDE.U32 R4, R0, 0x8, R4 ;  /* 0x0000000800047825 */ /* 0x002fc800078e0004 */
[----:B0-----:R-:W-:-:S05]  /*4430*/  IMAD.WIDE.U32 R4, R2, 0x10, R4 ;  /* 0x0000001002047825 */ /* 0x001fca00078e0004 */
[----:B------:R-:W2:Y:S04]  /*4440*/  LDG.E.128 R8, desc[UR4][R4.64] ;  /* 0x0000000404087981 */ /* 0x000ea8000c1e1d00 */
[----:B------:R0:W5:Y:S04]  /*4450*/  LDG.E.128 R24, desc[UR4][R4.64+0x800] ;  /* 0x0008000404187981 */ /* 0x000168000c1e1d00 */
[----:B------:R0:W5:Y:S04]  /*4460*/  LDG.E.128 R12, desc[UR4][R4.64+0x1000] ;  /* 0x00100004040c7981 */ /* 0x000168000c1e1d00 */
[----:B------:R0:W5:Y:S01]  /*4470*/  LDG.E.128 R16, desc[UR4][R4.64+0x1800] ;  /* 0x0018000404107981 */ /* 0x000162000c1e1d00 */
[----:B------:R-:W-:Y:S01]  /*4480*/  IMAD.U32 R20, RZ, RZ, UR10 ;  /* 0x0000000aff147e24 */ /* 0x000fe2000f8e00ff */
[----:B------:R-:W-:Y:S01]  /*4490*/  MOV R21, UR11 ;  /* 0x0000000b00157c02 */ /* 0x000fe20008000f00 */
[----:B------:R-:W-:Y:S01]  /*44a0*/  BSSY.RECONVERGENT B0, `(.L_x_7487) ;  /* 0x0000008000007945 */ /* 0x000fe20003800200 */
[----:B--2---:R-:W-:-:S14]  /*44b0*/  DSETP.GEU.AND P0, PT, R8, UR6, PT ;  /* 0x0000000608007e2a */ /* 0x004fdc000bf0e000 */
[----:B0-----:R-:W-:Y:S05]  /*44c0*/  @!P0 BRA `(.L_x_7488) ;  /* 0x0000000000148947 */ /* 0x001fea0003800000 */
[----:B------:R-:W0:Y:S01]  /*44d0*/  LDCU.64 UR6, c[0x0][0x390] ;  /* 0x00007200ff0677ac */ /* 0x000e220008000a00 */
[----:B------:R-:W-:Y:S02]  /*44e0*/  IMAD.MOV.U32 R20, RZ, RZ, R8 ;  /* 0x000000ffff147224 */ /* 0x000fe400078e0008 */
[----:B------:R-:W-:Y:S01]  /*44f0*/  IMAD.MOV.U32 R21, RZ, RZ, R9 ;  /* 0x000000ffff157224 */ /* 0x000fe200078e0009 */
[----:B0-----:R-:W-:-:S14]  /*4500*/  DSETP.GT.AND P0, PT, R8, UR6, PT ;  /* 0x0000000608007e2a */ /* 0x001fdc000bf04000 */
[----:B------:R-:W0:Y:S02]  /*4510*/  @P0 LDC.64 R20, c[0x0][0x390] ;  /* 0x0000e400ff140b82 */ /* 0x000e240000000a00 */
.L_x_7488:
[----:B------:R-:W-:Y:S05]  /*4520*/  BSYNC.RECONVERGENT B0 ;  /* 0x0000000000007941 */ /* 0x000fea0003800200 */
.L_x_7487:
        /* <DEDUP_REMOVED lines=19> */
[----:B-----5:R-:W-:Y:S05]  /*4660*/  CALL.REL.NOINC `($__internal_4_$__cuda_sm20_div_rn_f64_full) ;  /* 0x0000003800507944 */ /* 0x020fea0003c00000 */
.L_x_7490:
[----:B------:R-:W-:Y:S05]  /*4670*/  BSYNC.RECONVERGENT B1 ;  /* 0x0000000000017941 */ /* 0x000fea0003800200 */
.L_x_7489:
[----:B------:R-:W-:Y:S01]  /*4680*/  ISETP.GT.AND P0, PT, R7, 0xfffff, PT ;  /* 0x000fffff0700780c */ /* 0x000fe20003f04270 */
[----:B------:R-:W-:Y:S01]  /*4690*/  IMAD.MOV.U32 R4, RZ, RZ, R6 ;  /* 0x000000ffff047224 */ /* 0x000fe200078e0006 */
[----:B------:R-:W-:Y:S01]  /*46a0*/  MOV R3, R7 ;  /* 0x0000000700037202 */ /* 0x000fe20000000f00 */
[----:B------:R-:W-:Y:S01]  /*46b0*/  IMAD.MOV.U32 R5, RZ, RZ, R7 ;  /* 0x000000ffff057224 */ /* 0x000fe200078e0007 */
[----:B------:R-:W-:Y:S01]  /*46c0*/  BSSY.RECONVERGENT B0, `(.L_x_7491) ;  /* 0x0000050000007945 */ /* 0x000fe20003800200 */
[----:B------:R-:W-:-:S08]  /*46d0*/  IMAD.MOV.U32 R22, RZ, RZ, -0x3ff ;  /* 0xfffffc01ff167424 */ /* 0x000fd000078e00ff */
[----:B------:R-:W-:Y:S01]  /*46e0*/  @!P0 DMUL R4, R4, 1.80143985094819840000e+16 ;  /* 0x4350000004048828 */ /* 0x000fe20000000000 */
[----:B------:R-:W-:-:S09]  /*46f0*/  @!P0 MOV R22, 0xfffffbcb ;  /* 0xfffffbcb00168802 */ /* 0x000fd20000000f00 */
[----:B------:R-:W-:Y:S02]  /*4700*/  @!P0 IMAD.MOV.U32 R3, RZ, RZ, R5 ;  /* 0x000000ffff038224 */ /* 0x000fe400078e0005 */
[----:B------:R-:W-:Y:S02]  /*4710*/  @!P0 IMAD.MOV.U32 R6, RZ, RZ, R4 ;  /* 0x000000ffff068224 */ /* 0x000fe400078e0004 */
[----:B------:R-:W-:-:S05]  /*4720*/  VIADD R7, R3, 0xffffffff ;  /* 0xffffffff03077836 */ /* 0x000fca0000000000 */
[----:B------:R-:W-:-:S13]  /*4730*/  ISETP.GT.U32.AND P1, PT, R7, 0x7feffffe, PT ;  /* 0x7feffffe0700780c */ /* 0x000fda0003f24070 */
[----:B------:R-:W-:Y:S05]  /*4740*/  @P1 BRA `(.L_x_7492) ;  /* 0x0000000400041947 */ /* 0x000fea0003800000 */
[----:B------:R-:W-:Y:S01]  /*4750*/  LOP3.LUT R4, R3, 0xfffff, RZ, 0xc0, !PT ;  /* 0x000fffff03047812 */ /* 0x000fe200078ec0ff */
[----:B------:R-:W-:Y:S01]  /*4760*/  IMAD.MOV.U32 R32, RZ, RZ, -0x748574fc ;  /* 0x8b7a8b04ff207424 */ /* 0x000fe200078e00ff */
[----:B------:R-:W-:Y:S01]  /*4770*/  UMOV UR6, 0x3ae80f1e ;  /* 0x3ae80f1e00067882 */ /* 0x000fe20000000000 */
[----:B------:R-:W-:Y:S01]  /*4780*/  IMAD.MOV.U32 R33, RZ, RZ, 0x3ed0ee25 ;  /* 0x3ed0ee25ff217424 */ /* 0x000fe200078e00ff */
[----:B------:R-:W-:Y:S01]  /*4790*/  LOP3.LUT R5, R4, 0x3ff00000, RZ, 0xfc, !PT ;  /* 0x3ff0000004057812 */ /* 0x000fe200078efcff */
[----:B------:R-:W-:Y:S01]  /*47a0*/  IMAD.MOV.U32 R4, RZ, RZ, R6 ;  /* 0x000000ffff047224 */ /* 0x000fe200078e0006 */
[----:B------:R-:W-:Y:S01]  /*47b0*/  UMOV UR7, 0x3eb1380b ;  /* 0x3eb1380b00077882 */ /* 0x000fe20000000000 */
[----:B------:R-:W-:Y:S01]  /*47c0*/  IMAD.MOV.U32 R6, RZ, RZ, RZ ;  /* 0x000000ffff067224 */ /* 0x000fe200078e00ff */
        /* <DEDUP_REMOVED lines=57> */
.L_x_7492:
[----:B------:R-:W-:Y:S01]  /*4b60*/  IMAD.MOV.U32 R6, RZ, RZ, 0x0 ;  /* 0x00000000ff067424 */ /* 0x000fe200078e00ff */
[----:B------:R-:W-:Y:S01]  /*4b70*/  LOP3.LUT P0, RZ, R5, 0x7fffffff, RZ, 0xc0, !PT ;  /* 0x7fffffff05ff7812 */ /* 0x000fe2000780c0ff */
[----:B------:R-:W-:-:S06]  /*4b80*/  IMAD.MOV.U32 R7, RZ, RZ, 0x7ff00000 ;  /* 0x7ff00000ff077424 */ /* 0x000fcc00078e00ff */
[----:B------:R-:W-:-:S10]  /*4b90*/  DFMA R6, R4, R6, +INF ;  /* 0x7ff000000406742b */ /* 0x000fd40000000006 */
[----:B------:R-:W-:Y:S02]  /*4ba0*/  FSEL R20, R6, RZ, P0 ;  /* 0x000000ff06147208 */ /* 0x000fe40000000000 */
[----:B------:R-:W-:-:S07]  /*4bb0*/  FSEL R21, R7, -QNAN , P0 ;  /* 0xfff0000007157808 */ /* 0x000fce0000000000 */
.L_x_7493:
[----:B------:R-:W-:Y:S05]  /*4bc0*/  BSYNC.RECONVERGENT B0 ;  /* 0x0000000000007941 */ /* 0x000fea0003800200 */
.L_x_7491:
        /* <DEDUP_REMOVED lines=12> */
.L_x_7495:
[----:B------:R-:W-:Y:S05]  /*4c90*/  BSYNC.RECONVERGENT B0 ;  /* 0x0000000000007941 */ /* 0x000fea0003800200 */
.L_x_7494:
        /* <DEDUP_REMOVED lines=19> */
[----:B-----5:R-:W-:Y:S05]  /*4dd0*/  CALL.REL.NOINC `($__internal_4_$__cuda_sm20_div_rn_f64_full) ;  /* 0x0000003000747944 */ /* 0x020fea0003c00000 */
.L_x_7497:
[----:B------:R-:W-:Y:S05]  /*4de0*/  BSYNC.RECONVERGENT B1 ;  /* 0x0000000000017941 */ /* 0x000fea0003800200 */
.L_x_7496:
[----:B------:R-:W-:Y:S01]  /*4df0*/  ISETP.GT.AND P0, PT, R7, 0xfffff, PT ;  /* 0x000fffff0700780c */ /* 0x000fe20003f04270 */
[----:B------:R-:W-:Y:S01]  /*4e00*/  IMAD.MOV.U32 R4, RZ, RZ, R6 ;  /* 0x000000ffff047224 */ /* 0x000fe200078e0006 */
[----:B------:R-:W-:Y:S01]  /*4e10*/  MOV R5, R7 ;  /* 0x0000000700057202 */ /* 0x000fe20000000f00 */
[----:B------:R-:W-:Y:S10]  /*4e20*/  BSSY.RECONVERGENT B0, `(.L_x_7498) ;  /* 0x0000050000007945 */ /* 0x000ff40003800200 */
[----:B------:R-:W-:-:S10]  /*4e30*/  @!P0 DMUL R4, R4, 1.80143985094819840000e+16 ;  /* 0x4350000004048828 */ /* 0x000fd40000000000 */
[----:B------:R-:W-:-:S04]  /*4e40*/  @!P0 IMAD.MOV.U32 R7, RZ, RZ, R5 ;  /* 0x000000ffff078224 */ /* 0x000fc800078e0005 */
[----:B------:R-:W-:-:S05]  /*4e50*/  VIADD R3, R7, 0xffffffff ;  /* 0xffffffff07037836 */ /* 0x000fca0000000000 */
[----:B------:R-:W-:Y:S01]  /*4e60*/  ISETP.GE.U32.AND P1, PT, R3, 0x7fefffff, PT ;  /* 0x7fefffff0300780c */ /* 0x000fe20003f26070 */
[----:B------:R-:W-:Y:S02]  /*4e70*/  IMAD.MOV.U32 R3, RZ, RZ, R6 ;  /* 0x000000ffff037224 */ /* 0x000fe400078e0006 */
[----:B------:R-:W-:Y:S01]  /*4e80*/  IMAD.MOV.U32 R6, RZ, RZ, -0x3ff ;  /* 0xfffffc01ff067424 */ /* 0x000fe200078e00ff */
[----:B------:R-:W-:Y:S01]  /*4e90*/  @!P0 MOV R6, 0xfffffbcb ;  /* 0xfffffbcb00068802 */ /* 0x000fe20000000f00 */
[----:B------:R-:W-:-:S08]  /*4ea0*/  @!P0 IMAD.MOV.U32 R3, RZ, RZ, R4 ;  /* 0x000000ffff038224 */ /* 0x000fd000078e0004 */
        /* <DEDUP_REMOVED lines=8> */
[----:B------:R-:W-:Y:S01]  /*4f30*/  IMAD.MOV.U32 R32, RZ, RZ, -0x748574fc ;  /* 0x8b7a8b04ff207424 */ /* 0x000fe200078e00ff */
[----:B------:R-:W-:Y:S01]  /*4f40*/  MOV R8, RZ ;  /* 0x000000ff00087202 */ /* 0x000fe20000000f00 */
        /* <DEDUP_REMOVED lines=61> */
.L_x_7499:
[----:B------:R-:W-:Y:S05]  /*5320*/  BSYNC.RECONVERGENT B0 ;  /* 0x0000000000007941 */ /* 0x000fea0003800200 */
.L_x_7498:
        /* <DEDUP_REMOVED lines=8> */
[----:B------:R-:W-:Y:S01]  /*53b0*/  IMAD.MOV.U32 R4, RZ, RZ, R24 ;  /* 0x000000ffff047224 */ /* 0x000fe200078e0018 */
[----:B------:R-:W-:Y:S01]  /*53c0*/  MOV R5, R25 ;  /* 0x0000001900057202 */ /* 0x000fe20000000f00 */
[----:B0-----:R-:W-:-:S14]  /*53d0*/  DSETP.GT.AND P0, PT, R24, UR6, PT ;  /* 0x0000000618007e2a */ /* 0x001fdc000bf04000 */
[----:B------:R-:W0:Y:S02]  /*53e0*/  @P0 LDC.64 R4, c[0x0][0x390] ;  /* 0x0000e400ff040b82 */ /* 0x000e240000000a00 */
.L_x_7501:
[----:B------:R-:W-:Y:S05]  /*53f0*/  BSYNC.RECONVERGENT B0 ;  /* 0x0000000000007941 */ /* 0x000fea0003800200 */
.L_x_7500:
        /* <DEDUP_REMOVED lines=20> */
.L_x_7503:
[----:B------:R-:W-:Y:S05]  /*5540*/  BSYNC.RECONVERGENT B1 ;  /* 0x0000000000017941 */ /* 0x000fea0003800200 */
.L_x_7502:
        /* <DEDUP_REMOVED lines=8> */
[----:B------:R-:W-:Y:S01]  /*55d0*/  IMAD.MOV.U32 R3, RZ, RZ, R6 ;  /* 0x000000ffff037224 */ /* 0x000fe200078e0006 */
[----:B------:R-:W-:Y:S01]  /*55e0*/  @!P0 MOV R3, R4 ;  /* 0x0000000400038202 */ /* 0x000fe20000000f00 */
[----:B------:R-:W-:Y:S02]  /*55f0*/  IMAD.MOV.U32 R6, RZ, RZ, -0x3ff ;  /* 0xfffffc01ff067424 */ /* 0x000fe400078e00ff */
[----:B------:R-:W-:-:S08]  /*5600*/  @!P0 IMAD.MOV.U32 R6, RZ, RZ, -0x435 ;  /* 0xfffffbcbff068424 */ /* 0x000fd000078e00ff */
[----:B------:R-:W-:Y:S01]  /*5610*/  @P1 MOV R8, 0x0 ;  /* 0x0000000000081802 */ /* 0x000fe20000000f00 */
[----:B------:R-:W-:Y:S01]  /*5620*/  @P1 IMAD.MOV.U32 R9, RZ, RZ, 0x7ff00000 ;  /* 0x7ff00000ff091424 */ /* 0x000fe200078e00ff */
[----:B------:R-:W-:-:S05]  /*5630*/  @P1 LOP3.LUT P2, RZ, R5, 0x7fffffff, RZ, 0xc0, !PT ;  /* 0x7fffffff05ff1812 */ /* 0x000fca000784c0ff */
[----:B------:R-:W-:-:S10]  /*5640*/  @P1 DFMA R8, R4, R8, +INF ;  /* 0x7ff000000408142b */ /* 0x000fd40000000008 */
[----:B------:R-:W-:Y:S02]  /*5650*/  @P1 FSEL R24, R8, RZ, P2 ;  /* 0x000000ff08181208 */ /* 0x000fe40001000000 */
[----:B------:R-:W-:Y:S01]  /*5660*/  @P1 FSEL R25, R9, -QNAN , P2 ;  /* 0xfff0000009191808 */ /* 0x000fe20001000000 */
[----:B------:R-:W-:Y:S06]  /*5670*/  @P1 BRA `(.L_x_7505) ;  /* 0x0000000400001947 */ /* 0x000fec0003800000 */
[----:B------:R-:W-:Y:S01]  /*5680*/  LOP3.LUT R4, R7, 0xfffff, RZ, 0xc0, !PT ;  /* 0x000fffff07047812 */ /* 0x000fe200078ec0ff */
[----:B------:R-:W-:Y:S01]  /*5690*/  IMAD.MOV.U32 R8, RZ, RZ, RZ ;  /* 0x000000ffff087224 */ /* 0x000fe200078e00ff */
[----:B------:R-:W-:Y:S01]  /*56a0*/  UMOV UR6, 0x3ae80f1e ;  /* 0x3ae80f1e00067882 */ /* 0x000fe20000000000 */
[----:B------:R-:W-:Y:S01]  /*56b0*/  IMAD.MOV.U32 R32, RZ, RZ, -0x748574fc ;  /* 0x8b7a8b04ff207424 */ /* 0x000fe200078e00ff */
[----:B------:R-:W-:Y:S01]  /*56c0*/  LOP3.LUT R5, R4, 0x3ff00000, RZ, 0xfc, !PT ;  /* 0x3ff0000004057812 */ /* 0x000fe200078efcff */
[----:B------:R-:W-:Y:S01]  /*56d0*/  IMAD.MOV.U32 R4, RZ, RZ, R3 ;  /* 0x000000ffff047224 */ /* 0x000fe200078e0003 */
[----:B------:R-:W-:Y:S01]  /*56e0*/  UMOV UR7, 0x3eb1380b ;  /* 0x3eb1380b00077882 */ /* 0x000fe20000000000 */
[----:B------:R-:W-:Y:S01]  /*56f0*/  IMAD.MOV.U32 R33, RZ, RZ, 0x3ed0ee25 ;  /* 0x3ed0ee25ff217424 */ /* 0x000fe200078e00ff */
        /* <DEDUP_REMOVED lines=56> */
.L_x_7505:
[----:B------:R-:W-:Y:S05]  /*5a80*/  BSYNC.RECONVERGENT B0 ;  /* 0x0000000000007941 */ /* 0x000fea0003800200 */
.L_x_7504:
        /* <DEDUP_REMOVED lines=12> */
.L_x_7507:
[----:B------:R-:W-:Y:S05]  /*5b50*/  BSYNC.RECONVERGENT B0 ;  /* 0x0000000000007941 */ /* 0x000fea0003800200 */
.L_x_7506:
        /* <DEDUP_REMOVED lines=20> */
.L_x_7509:
[----:B------:R-:W-:Y:S05]  /*5ca0*/  BSYNC.RECONVERGENT B1 ;  /* 0x0000000000017941 */ /* 0x000fea0003800200 */
.L_x_7508:
[----:B------:R-:W-:Y:S01]  /*5cb0*/  ISETP.GT.AND P0, PT, R7, 0xfffff, PT ;  /* 0x000fffff0700780c */ /* 0x000fe20003f04270 */
[----:B------:R-:W-:Y:S01]  /*5cc0*/  IMAD.MOV.U32 R4, RZ, RZ, R6 ;  /* 0x000000ffff047224 */ /* 0x000fe200078e0006 */
[----:B------:R-:W-:Y:S01]  /*5cd0*/  BSSY.RECONVERGENT B0, `(.L_x_7510) ;  /* 0x0000051000007945 */ /* 0x000fe20003800200 */
[----:B------:R-:W-:-:S10]  /*5ce0*/  IMAD.MOV.U32 R5, RZ, RZ, R7 ;  /* 0x000000ffff057224 */ /* 0x000fd400078e0007 */
[----:B------:R-:W-:-:S10]  /*5cf0*/  @!P0 DMUL R4, R4, 1.80143985094819840000e+16 ;  /* 0x4350000004048828 */ /* 0x000fd40000000000 */
[----:B------:R-:W-:-:S05]  /*5d00*/  @!P0 IMAD.MOV.U32 R7, RZ, RZ, R5 ;  /* 0x000000ffff078224 */ /* 0x000fca00078e0005 */
[----:B------:R-:W-:-:S04]  /*5d10*/  IADD3 R3, PT, PT, R7, -0x1, RZ ;  /* 0xffffffff07037810 */ /* 0x000fc80007ffe0ff */
[----:B------:R-:W-:Y:S01]  /*5d20*/  ISETP.GE.U32.AND P1, PT, R3, 0x7fefffff, PT ;  /* 0x7fefffff0300780c */ /* 0x000fe20003f26070 */
[----:B------:R-:W-:Y:S01]  /*5d30*/  IMAD.MOV.U32 R3, RZ, RZ, R6 ;  /* 0x000000ffff037224 */ /* 0x000fe200078e0006 */
[----:B------:R-:W-:Y:S01]  /*5d40*/  MOV R6, 0xfffffc01 ;  /* 0xfffffc0100067802 */ /* 0x000fe20000000f00 */
[----:B------:R-:W-:Y:S02]  /*5d50*/  @!P0 IMAD.MOV.U32 R3, RZ, RZ, R4 ;  /* 0x000000ffff038224 */ /* 0x000fe400078e0004 */
[----:B------:R-:W-:-:S08]  /*5d60*/  @!P0 IMAD.MOV.U32 R6, RZ, RZ, -0x435 ;  /* 0xfffffbcbff068424 */ /* 0x000fd000078e00ff */
        /* <DEDUP_REMOVED lines=12> */
[----:B------:R-:W-:Y:S01]  /*5e30*/  IMAD.MOV.U32 R4, RZ, RZ, R3 ;  /* 0x000000ffff047224 */ /* 0x000fe200078e0003 */
[----:B------:R-:W-:Y:S01]  /*5e40*/  UMOV UR6, 0x3ae80f1e ;  /* 0x3ae80f1e00067882 */ /* 0x000fe20000000000 */
[----:B------:R-:W-:Y:S01]  /*5e50*/  UMOV UR7, 0x3eb1380b ;  /* 0x3eb1380b00077882 */ /* 0x000fe20000000000 */
[----:B------:R-:W-:Y:S01]  /*5e60*/  ISETP.GE.U32.AND P0, PT, R5, 0x3ff6a09f, PT ;  /* 0x3ff6a09f0500780c */ /* 0x000fe20003f06070 */
[----:B------:R-:W-:Y:S01]  /*5e70*/  IMAD.MOV.U32 R35, RZ, RZ, 0x43300000 ;  /* 0x43300000ff237424 */ /* 0x000fe200078e00ff */
[----:B------:R-:W-:Y:S01]  /*5e80*/  LEA.HI R34, R7, R6, RZ, 0xc ;  /* 0x0000000607227211 */ /* 0x000fe200078f60ff */
[----:B------:R-:W-:Y:S01]  /*5e90*/  UMOV UR8, 0x80000000 ;  /* 0x8000000000087882 */ /* 0x000fe20000000000 */
[----:B------:R-:W-:-:S09]  /*5ea0*/  UMOV UR9, 0x43300000 ;  /* 0x4330000000097882 */ /* 0x000fd20000000000 */
        /* <DEDUP_REMOVED lines=51> */
.L_x_7511:
[----:B------:R-:W-:Y:S05]  /*61e0*/  BSYNC.RECONVERGENT B0 ;  /* 0x0000000000007941 */ /* 0x000fea0003800200 */
.L_x_7510:
[----:B------:R-:W0:Y:S01]  /*61f0*/  LDCU.64 UR6, c[0x0][0x388] ;  /* 0x00007100ff0677ac */ /* 0x000e220008000a00 */
[----:B------:R-:W-:Y:S01]  /*6200*/  BSSY.RECONVERGENT B0, `(.L_x_7512) ;  /* 0x000000b000007945 */ /* 0x000fe20003800200 */
[----:B------:R-:W1:Y:S01]  /*6210*/  LDCU.64 UR8, c[0x0][0x388] ;  /* 0x00007100ff0877ac */ /* 0x000e620008000a00 */
[----:B0-----:R-:W-:Y:S01]  /*6220*/  DSETP.GEU.AND P0, PT, R12, UR6, PT ;  /* 0x000000060c007e2a */ /* 0x001fe2000bf0e000 */
        /* <DEDUP_REMOVED lines=8> */
.L_x_7513:
[----:B------:R-:W-:Y:S05]  /*62b0*/  BSYNC.RECONVERGENT B0 ;  /* 0x0000000000007941 */ /* 0x000fea0003800200 */
.L_x_7512:
        /* <DEDUP_REMOVED lines=20> */
.L_x_7515:
[----:B------:R-:W-:Y:S05]  /*6400*/  BSYNC.RECONVERGENT B1 ;  /* 0x0000000000017941 */ /* 0x000fea0003800200 */
.L_x_7514:
[----:B------:R-:W-:Y:S01]  /*6410*/  ISETP.GT.AND P0, PT, R7, 0xfffff, PT ;  /* 0x000fffff0700780c */ /* 0x000fe20003f04270 */
[----:B------:R-:W-:Y:S01]  /*6420*/  IMAD.MOV.U32 R4, RZ, RZ, R6 ;  /* 0x000000ffff047224 */ /* 0x000fe200078e0006 */
[----:B------:R-:W-:Y:S01]  /*6430*/  BSSY.RECONVERGENT B0, `(.L_x_7516) ;  /* 0x0000051000007945 */ /* 0x000fe20003800200 */
        /* <DEDUP_REMOVED lines=80> */
.L_x_7517:
[----:B------:R-:W-:Y:S05]  /*6940*/  BSYNC.RECONVERGENT B0 ;  /* 0x0000000000007941 */ /* 0x000fea0003800200 */
.L_x_7516:
        /* <DEDUP_REMOVED lines=12> */
.L_x_7519:
[----:B------:R-:W-:Y:S05]  /*6a10*/  BSYNC.RECONVERGENT B0 ;  /* 0x0000000000007941 */ /* 0x000fea0003800200 */
.L_x_7518:
        /* <DEDUP_REMOVED lines=20> */
.L_x_7521:
[----:B------:R-:W-:Y:S05]  /*6b60*/  BSYNC.RECONVERGENT B1 ;  /* 0x0000000000017941 */ /* 0x000fea0003800200 */
.L_x_7520:
        /* <DEDUP_REMOVED lines=83> */
.L_x_7523:
[----:B------:R-:W-:Y:S05]  /*70a0*/  BSYNC.RECONVERGENT B0 ;  /* 0x0000000000007941 */ /* 0x000fea0003800200 */
.L_x_7522:
        /* <DEDUP_REMOVED lines=12> */
.L_x_7525:
[----:B------:R-:W-:Y:S05]  /*7170*/  BSYNC.RECONVERGENT B0 ;  /* 0x0000000000007941 */ /* 0x000fea0003800200 */
.L_x_7524:
        /* <DEDUP_REMOVED lines=20> */
.L_x_7527:
[----:B------:R-:W-:Y:S05]  /*72c0*/  BSYNC.RECONVERGENT B1 ;  /* 0x0000000000017941 */ /* 0x000fea0003800200 */
.L_x_7526:
        /* <DEDUP_REMOVED lines=83> */
.L_x_7529:
[----:B------:R-:W-:Y:S05]  /*7800*/  BSYNC.RECONVERGENT B0 ;  /* 0x0000000000007941 */ /* 0x000fea0003800200 */
.L_x_7528:
        /* <DEDUP_REMOVED lines=9> */
.L_x_7531:
[----:B------:R-:W-:Y:S05]  /*78a0*/  BSYNC.RECONVERGENT B0 ;  /* 0x0000000000007941 */ /* 0x000fea0003800200 */
.L_x_7530:
        /* <DEDUP_REMOVED lines=20> */
.L_x_7533:
[----:B------:R-:W-:Y:S05]  /*79f0*/  BSYNC.RECONVERGENT B1 ;  /* 0x0000000000017941 */ /* 0x000fea0003800200 */
.L_x_7532:
[----:B------:R-:W-:Y:S01]  /*7a00*/  ISETP.GT.AND P0, PT, R7, 0xfffff, PT ;  /* 0x000fffff0700780c */ /* 0x000fe20003f04270 */
[----:B------:R-:W0:Y:S01]  /*7a10*/  LDC.64 R8, c[0x0][0x3a0] ;  /* 0x0000e800ff087b82 */ /* 0x000e220000000a00 */
[----:B------:R-:W-:Y:S01]  /*7a20*/  IMAD.MOV.U32 R4, RZ, RZ, R6 ;  /* 0x000000ffff047224 */ /* 0x000fe200078e0006 */
[----:B------:R-:W-:Y:S01]  /*7a30*/  MOV R5, R7 ;  /* 0x0000000700057202 */ /* 0x000fe20000000f00 */
[----:B------:R-:W-:Y:S09]  /*7a40*/  BSSY.RECONVERGENT B0, `(.L_x_7534) ;  /* 0x0000053000007945 */ /* 0x000ff20003800200 */
[----:B------:R-:W-:-:S10]  /*7a50*/  @!P0 DMUL R4, R4, 1.80143985094819840000e+16 ;  /* 0x4350000004048828 */ /* 0x000fd40000000000 */
[----:B------:R-:W-:Y:S02]  /*7a60*/  @!P0 IMAD.MOV.U32 R7, RZ, RZ, R5 ;  /* 0x000000ffff078224 */ /* 0x000fe400078e0005 */
[----:B0-----:R-:W-:-:S04]  /*7a70*/  IMAD.WIDE.U32 R8, R0, 0x8, R8 ;  /* 0x0000000800087825 */ /* 0x001fc800078e0008 */
[----:B------:R-:W-:Y:S02]  /*7a80*/  VIADD R3, R7, 0xffffffff ;  /* 0xffffffff07037836 */ /* 0x000fe40000000000 */
[----:B------:R-:W-:Y:S02]  /*7a90*/  IMAD.MOV.U32 R0, RZ, RZ, -0x3ff ;  /* 0xfffffc01ff007424 */ /* 0x000fe400078e00ff */
[----:B------:R-:W-:Y:S01]  /*7aa0*/  @!P0 IMAD.MOV.U32 R6, RZ, RZ, R4 ;  /* 0x000000ffff068224 */ /* 0x000fe200078e0004 */
[----:B------:R-:W-:Y:S01]  /*7ab0*/  ISETP.GE.U32.AND P1, PT, R3, 0x7fefffff, PT ;  /* 0x7fefffff0300780c */ /* 0x000fe20003f26070 */
[----:B------:R-:W-:-:S04]  /*7ac0*/  IMAD.WIDE.U32 R2, R2, 0x10, R8 ;  /* 0x0000001002027825 */ /* 0x000fc800078e0008 */
[----:B------:R-:W-:Y:S01]  /*7ad0*/  @!P0 IMAD.MOV.U32 R0, RZ, RZ, -0x435 ;  /* 0xfffffbcbff008424 */ /* 0x000fe200078e00ff */
[----:B------:R0:W-:Y:S04]  /*7ae0*/  STG.E.128 desc[UR4][R2.64], R20 ;  /* 0x0000001402007986 */ /* 0x0001e8000c101d04 */
[----:B------:R0:W-:Y:S03]  /*7af0*/  STG.E.128 desc[UR4][R2.64+0x800], R24 ;  /* 0x0008001802007986 */ /* 0x0001e6000c101d04 */
        /* <DEDUP_REMOVED lines=71> */
.L_x_7535:
[----:B------:R-:W-:Y:S05]  /*7f70*/  BSYNC.RECONVERGENT B0 ;  /* 0x0000000000007941 */ /* 0x000fea0003800200 */
.L_x_7534:
[----:B------:R-:W-:Y:S04]  /*7f80*/  STG.E.128 desc[UR4][R2.64+0x1000], R12 ;  /* 0x0010000c02007986 */ /* 0x000fe8000c101d04 */
[----:B------:R-:W-:Y:S01]  /*7f90*/  STG.E.128 desc[UR4][R2.64+0x1800], R16 ;  /* 0x0018001002007986 */ /* 0x000fe2000c101d04 */
[----:B------:R-:W-:Y:S05]  /*7fa0*/  EXIT ;  /* 0x000000000000794d */ /* 0x000fea0003800000 */
        .weak           $__internal_4_$__cuda_sm20_div_rn_f64_full
        .type           $__internal_4_$__cuda_sm20_div_rn_f64_full,@function
        .size           $__internal_4_$__cuda_sm20_div_rn_f64_full,(.L_x_11283 - $__internal_4_$__cuda_sm20_div_rn_f64_full)
$__internal_4_$__cuda_sm20_div_rn_f64_full:
[C---:B------:R-:W-:Y:S01]  /*7fb0*/  FSETP.GEU.AND P0, PT, |R31|.reuse, 1.469367938527859385e-39, PT ;  /* 0x001000001f00780b */ /* 0x040fe20003f0e200 */
[----:B------:R-:W-:Y:S01]  /*7fc0*/  IMAD.MOV.U32 R37, RZ, RZ, R3 ;  /* 0x000000ffff257224 */ /* 0x000fe200078e0003 */
[----:B------:R-:W-:Y:S01]  /*7fd0*/  LOP3.LUT R32, R31, 0x800fffff, RZ, 0xc0, !PT ;  /* 0x800fffff1f207812 */ /* 0x000fe200078ec0ff */
[----:B------:R-:W-:Y:S01]  /*7fe0*/  IMAD.MOV.U32 R34, RZ, RZ, 0x1 ;  /* 0x00000001ff227424 */ /* 0x000fe200078e00ff */
[----:B------:R-:W-:Y:S01]  /*7ff0*/  MOV R5, 0x1ca00000 ;  /* 0x1ca0000000057802 */ /* 0x000fe20000000f00 */
[----:B------:R-:W-:Y:S01]  /*8000*/  IMAD.MOV.U32 R36, RZ, RZ, R6 ;  /* 0x000000ffff247224 */ /* 0x000fe200078e0006 */
[----:B------:R-:W-:Y:S01]  /*8010*/  LOP3.LUT R33, R32, 0x3ff00000, RZ, 0xfc, !PT ;  /* 0x3ff0000020217812 */ /* 0x000fe200078efcff */
[----:B------:R-:W-:Y:S01]  /*8020*/  BSSY.RECONVERGENT B0, `(.L_x_7536) ;  /* 0x0000057000007945 */ /* 0x000fe20003800200 */
[----:B------:R-:W-:Y:S02]  /*8030*/  MOV R32, R30 ;  /* 0x0000001e00207202 */ /* 0x000fe40000000f00 */
[----:B------:R-:W-:-:S02]  /*8040*/  FSETP.GEU.AND P2, PT, |R37|, 1.469367938527859385e-39, PT ;  /* 0x001000002500780b */ /* 0x000fc40003f4e200 */
[----:B------:R-:W-:Y:S01]  /*8050*/  LOP3.LUT R3, R37, 0x7ff00000, RZ, 0xc0, !PT ;  /* 0x7ff0000025037812 */ /* 0x000fe200078ec0ff */
[----:B------:R-:W-:Y:S01]  /*8060*/  @!P0 DMUL R32, R30, 8.98846567431157953865e+307 ;  /* 0x7fe000001e208828 */ /* 0x000fe20000000000 */
[----:B------:R-:W-:-:S04]  /*8070*/  LOP3.LUT R6, R31, 0x7ff00000, RZ, 0xc0, !PT ;  /* 0x7ff000001f067812 */ /* 0x000fc800078ec0ff */
[----:B------:R-:W-:Y:S01]  /*8080*/  ISETP.GE.U32.AND P1, PT, R3, R6, PT ;  /* 0x000000060300720c */ /* 0x000fe20003f26070 */
[----:B------:R-:W0:Y:S04]  /*8090*/  MUFU.RCP64H R35, R33 ;  /* 0x0000002100237308 */ /* 0x000e280000001800 */
[----:B------:R-:W-:Y:S01]  /*80a0*/  @!P2 LOP3.LUT R8, R31, 0x7ff00000, RZ, 0xc0, !PT ;  /* 0x7ff000001f08a812 */ /* 0x000fe200078ec0ff */
[----:B------:R-:W-:Y:S01]  /*80b0*/  @!P2 IMAD.MOV.U32 R40, RZ, RZ, RZ ;  /* 0x000000ffff28a224 */ /* 0x000fe200078e00ff */
[----:B------:R-:W-:Y:S02]  /*80c0*/  @!P0 LOP3.LUT R6, R33, 0x7ff00000, RZ, 0xc0, !PT ;  /* 0x7ff0000021068812 */ /* 0x000fe400078ec0ff */
[----:B------:R-:W-:Y:S02]  /*80d0*/  @!P2 ISETP.GE.U32.AND P3, PT, R3, R8, PT ;  /* 0x000000080300a20c */ /* 0x000fe40003f66070 */
[----:B------:R-:W-:-:S02]  /*80e0*/  SEL R8, R5, 0x63400000, !P1 ;  /* 0x6340000005087807 */ /* 0x000fc40004800000 */
[----:B------:R-:W-:-:S04]  /*80f0*/  @!P2 SEL R7, R5, 0x63400000, !P3 ;  /* 0x634000000507a807 */ /* 0x000fc80005800000 */
[----:B------:R-:W-:Y:S01]  /*8100*/  @!P2 LOP3.LUT R7, R7, 0x80000000, R37, 0xf8, !PT ;  /* 0x800000000707a812 */ /* 0x000fe200078ef825 */
[----:B0-----:R-:W-:-:S03]  /*8110*/  DFMA R38, R34, -R32, 1 ;  /* 0x3ff000002226742b */ /* 0x001fc60000000820 */
[----:B------:R-:W-:Y:S01]  /*8120*/  @!P2 LOP3.LUT R41, R7, 0x100000, RZ, 0xfc, !PT ;  /* 0x001000000729a812 */ /* 0x000fe200078efcff */
[----:B------:R-:W-:-:S04]  /*8130*/  IMAD.MOV.U32 R7, RZ, RZ, R3 ;  /* 0x000000ffff077224 */ /* 0x000fc800078e0003 */
[----:B------:R-:W-:-:S08]  /*8140*/  DFMA R38, R38, R38, R38 ;  /* 0x000000262626722b */ /* 0x000fd00000000026 */
[----:B------:R-:W-:Y:S01]  /*8150*/  DFMA R34, R34, R38, R34 ;  /* 0x000000262222722b */ /* 0x000fe20000000022 */
[----:B------:R-:W-:Y:S01]  /*8160*/  LOP3.LUT R39, R8, 0x800fffff, R37, 0xf8, !PT ;  /* 0x800fffff08277812 */ /* 0x000fe200078ef825 */
[----:B------:R-:W-:-:S06]  /*8170*/  IMAD.MOV.U32 R38, RZ, RZ, R36 ;  /* 0x000000ffff267224 */ /* 0x000fcc00078e0024 */
[----:B------:R-:W-:Y:S02]  /*8180*/  DFMA R42, R34, -R32, 1 ;  /* 0x3ff00000222a742b */ /* 0x000fe40000000820 */
[----:B------:R-:W-:-:S06]  /*8190*/  @!P2 DFMA R38, R38, 2, -R40 ;  /* 0x400000002626a82b */ /* 0x000fcc0000000828 */
[----:B------:R-:W-:-:S04]  /*81a0*/  DFMA R42, R34, R42, R34 ;  /* 0x0000002a222a722b */ /* 0x000fc80000000022 */
[----:B------:R-:W-:-:S04]  /*81b0*/  @!P2 LOP3.LUT R7, R39, 0x7ff00000, RZ, 0xc0, !PT ;  /* 0x7ff000002707a812 */ /* 0x000fc800078ec0ff */
[----:B------:R-:W-:Y:S01]  /*81c0*/  IADD3 R8, PT, PT, R7, -0x1, RZ ;  /* 0xffffffff07087810 */ /* 0x000fe20007ffe0ff */
[----:B------:R-:W-:-:S03]  /*81d0*/  DMUL R40, R42, R38 ;  /* 0x000000262a287228 */ /* 0x000fc60000000000 */
[----:B------:R-:W-:Y:S01]  /*81e0*/  ISETP.GT.U32.AND P0, PT, R8, 0x7feffffe, PT ;  /* 0x7feffffe0800780c */ /* 0x000fe20003f04070 */
[----:B------:R-:W-:-:S04]  /*81f0*/  VIADD R8, R6, 0xffffffff ;  /* 0xffffffff06087836 */ /* 0x000fc80000000000 */
        /* <DEDUP_REMOVED lines=22> */
[----:B------:R-:W-:Y:S01]  /*8360*/  IADD3 R6, PT, PT, -R6, -0x43300000, RZ ;  /* 0xbcd0000006067810 */ /* 0x000fe20007ffe1ff */
[----:B------:R-:W-:-:S06]  /*8370*/  IMAD.MOV.U32 R32, RZ, RZ, RZ ;  /* 0x000000ffff207224 */ /* 0x000fcc00078e00ff */
[----:B------:R-:W-:Y:S02]  /*8380*/  DFMA R32, R40, -R32, R34 ;  /* 0x800000202820722b */ /* 0x000fe40000000022 */
[----:B------:R-:W-:-:S08]  /*8390*/  DMUL.RP R34, R34, R36 ;  /* 0x0000002422227228 */ /* 0x000fd00000008000 */
[----:B------:R-:W-:Y:S02]  /*83a0*/  FSETP.NEU.AND P0, PT, |R33|, R6, PT ;  /* 0x000000062100720b */ /* 0x000fe40003f0d200 */
[----:B------:R-:W-:Y:S02]  /*83b0*/  LOP3.LUT R30, R35, R30, RZ, 0x3c, !PT ;  /* 0x0000001e231e7212 */ /* 0x000fe400078e3cff */
[----:B------:R-:W-:Y:S02]  /*83c0*/  FSEL R6, R34, R40, !P0 ;  /* 0x0000002822067208 */ /* 0x000fe40004000000 */
[----:B------:R-:W-:Y:S02]  /*83d0*/  FSEL R7, R30, R41, !P0 ;  /* 0x000000291e077208 */ /* 0x000fe40004000000 */
[----:B------:R-:W-:-:S03]  /*83e0*/  MOV R40, R6 ;  /* 0x0000000600287202 */ /* 0x000fc60000000f00 */
[----:B------:R-:W-:Y:S01]  /*83f0*/  IMAD.MOV.U32 R41, RZ, RZ, R7 ;  /* 0x000000ffff297224 */ /* 0x000fe200078e0007 */
[----:B------:R-:W-:Y:S06]  /*8400*/  BRA `(.L_x_7538) ;  /* 0x0000000000607947 */ /* 0x000fec0003800000 */
.L_x_7537:
        /* <DEDUP_REMOVED lines=12> */
[----:B------:R-:W-:Y:S01]  /*84d0*/  @!P0 IMAD.MOV.U32 R41, RZ, RZ, R31 ;  /* 0x000000ffff298224 */ /* 0x000fe200078e001f */
[----:B------:R-:W-:Y:S01]  /*84e0*/  @!P0 MOV R40, RZ ;  /* 0x000000ff00288202 */ /* 0x000fe20000000f00 */
[----:B------:R-:W-:Y:S02]  /*84f0*/  @P0 IMAD.MOV.U32 R40, RZ, RZ, RZ ;  /* 0x000000ffff280224 */ /* 0x000fe400078e00ff */
[----:B------:R-:W-:Y:S01]  /*8500*/  @P0 IMAD.MOV.U32 R41, RZ, RZ, R3 ;  /* 0x000000ffff290224 */ /* 0x000fe200078e0003 */
[----:B------:R-:W-:Y:S06]  /*8510*/  BRA `(.L_x_7538) ;  /* 0x00000000001c7947 */ /* 0x000fec0003800000 */
.L_x_7540:
[----:B------:R-:W-:Y:S02]  /*8520*/  LOP3.LUT R3, R31, 0x80000, RZ, 0xfc, !PT ;  /* 0x000800001f037812 */ /* 0x000fe400078efcff */
[----:B------:R-:W-:-:S03]  /*8530*/  MOV R40, R30 ;  /* 0x0000001e00287202 */ /* 0x000fc60000000f00 */
[----:B------:R-:W-:Y:S01]  /*8540*/  IMAD.MOV.U32 R41, RZ, RZ, R3 ;  /* 0x000000ffff297224 */ /* 0x000fe200078e0003 */
[----:B------:R-:W-:Y:S06]  /*8550*/  BRA `(.L_x_7538) ;  /* 0x00000000000c7947 */ /* 0x000fec0003800000 */
.L_x_7539:
[----:B------:R-:W-:Y:S01]  /*8560*/  LOP3.LUT R3, R37, 0x80000, RZ, 0xfc, !PT ;  /* 0x0008000025037812 */ /* 0x000fe200078efcff */
[----:B------:R-:W-:-:S04]  /*8570*/  IMAD.MOV.U32 R40, RZ, RZ, R36 ;  /* 0x000000ffff287224 */ /* 0x000fc800078e0024 */
[----:B------:R-:W-:-:S07]  /*8580*/  IMAD.MOV.U32 R41, RZ, RZ, R3 ;  /* 0x000000ffff297224 */ /* 0x000fce00078e0003 */
.L_x_7538:
[----:B------:R-:W-:Y:S05]  /*8590*/  BSYNC.RECONVERGENT B0 ;  /* 0x0000000000007941 */ /* 0x000fea0003800200 */
.L_x_7536:
[----:B------:R-:W-:Y:S01]  /*85a0*/  IMAD.MOV.U32 R5, RZ, RZ, 0x0 ;  /* 0x00000000ff057424 */ /* 0x000fe200078e00ff */
[----:B------:R-:W-:Y:S01]  /*85b0*/  MOV R6, R40 ;  /* 0x0000002800067202 */ /* 0x000fe20000000f00 */
[----:B------:R-:W-:Y:S02]  /*85c0*/  IMAD.MOV.U32 R7, RZ, RZ, R41 ;  /* 0x000000ffff077224 */ /* 0x000fe400078e0029 */
[----:B------:R-:W-:Y:S05]  /*85d0*/  RET.REL.NODEC R4 `(_ZN2at6native29vectorized_elementwise_kernelILi2EZZZNS0_17logit_kernel_cudaERNS_18TensorIteratorBaseERKN3c106ScalarEENKUlvE_clEvENKUlvE_clEvEUldE0_St5arrayIPcLm2EEEEviT0_T1_) ;  /* 0xffffff7804887950 */ /* 0x000fea0003c3ffff */
.L_x_7541:
        /* <DEDUP_REMOVED lines=10> */
.L_x_11283:


//--------------------- .text._ZN2at6native29vectorized_elementwise_kernelILi4EZZZNS0_17logit_kernel_cudaERNS_18TensorIteratorBaseERKN3c106ScalarEENKUlvE_clEvENKUlvE_clEvEUldE0_St5arrayIPcLm2EEEEviT0_T1_ --------------------------
	.section	.text._ZN2at6native29vectorized_elementwise_kernelILi4EZZZNS0_17logit_kernel_cudaERNS_18TensorIteratorBaseERKN3c106ScalarEENKUlvE_clEvENKUlvE_clEvEUldE0_St5arrayIPcLm2EEEEviT0_T1_,"ax",@progbits
	.align	128
        .global         _ZN2at6native29vectorized_elementwise_kernelILi4EZZZNS0_17logit_kernel_cudaERNS_18TensorIteratorBaseERKN3c106ScalarEENKUlvE_clEvENKUlvE_clEvEUldE0_St5arrayIPcLm2EEEEviT0_T1_
        .type           _ZN2at6native29vectorized_elementwise_kernelILi4EZZZNS0_17logit_kernel_cudaERNS_18TensorIteratorBaseERKN3c106ScalarEENKUlvE_clEvENKUlvE_clEvEUldE0_St5arrayIPcLm2EEEEviT0_T1_,@function
        .size           _ZN2at6native29vectorized_elementwise_kernelILi4EZZZNS0_17logit_kernel_cudaERNS_18TensorIteratorBaseERKN3c106ScalarEENKUlvE_clEvENKUlvE_clEvEUldE0_St5arrayIPcLm2EEEEviT0_T1_,(.L_x_11284 - _ZN2at6native29vectorized_elementwise_kernelILi4EZZZNS0_17logit_kernel_cudaERNS_18TensorIteratorBaseERKN3c106ScalarEENKUlvE_clEvENKUlvE_clEvEUldE0_St5arrayIPcLm2EEEEviT0_T1_)
        .other          _ZN2at6native29vectorized_elementwise_kernelILi4EZZZNS0_17logit_kernel_cudaERNS_18TensorIteratorBaseERKN3c106ScalarEENKUlvE_clEvENKUlvE_clEvEUldE0_St5arrayIPcLm2EEEEviT0_T1_,@"STO_CUDA_ENTRY STV_DEFAULT"
_ZN2at6native29vectorized_elementwise_kernelILi4EZZZNS0_17logit_kernel_cudaERNS_18TensorIteratorBaseERKN3c106ScalarEENKUlvE_clEvENKUlvE_clEvEUldE0_St5arrayIPcLm2EEEEviT0_T1_:
.text._ZN2at6native29vectorized_elementwise_kernelILi4EZZZNS0_17logit_kernel_cudaERNS_18TensorIteratorBaseERKN3c106ScalarEENKUlvE_clEvENKUlvE_clEvEUldE0_St5arrayIPcLm2EEEEviT0_T1_:
        /* <DEDUP_REMOVED lines=82> */
.L_x_7546:
[----:B------:R-:W-:Y:S05]  /*0520*/  BSYNC.RECONVERGENT B0 ;  /* 0x0000000000007941 */ /* 0x000fea0003800200 */
.L_x_7545:
        /* <DEDUP_REMOVED lines=19> */
[----:B------:R-:W-:Y:S05]  /*0660*/  CALL.REL.NOINC `($__internal_5_$__cuda_sm20_div_rn_f64_full) ;  /* 0x0000007800407944 */ /* 0x000fea0003c00000 */
.L_x_7548:
[----:B------:R-:W-:Y:S05]  /*0670*/  BSYNC.RECONVERGENT B2 ;  /* 0x0000000000027941 */ /* 0x000fea0003800200 */
.L_x_7547:
        /* <DEDUP_REMOVED lines=77> */
.L_x_7549:
[----:B------:R-:W-:Y:S01]  /*0b50*/  IMAD.MOV.U32 R6, RZ, RZ, 0x0 ;  /* 0x00000000ff067424 */ /* 0x000fe200078e00ff */
[----:B------:R-:W-:Y:S01]  /*0b60*/  LOP3.LUT P0, RZ, R5, 0x7fffffff, RZ, 0xc0, !PT ;  /* 0x7fffffff05ff7812 */ /* 0x000fe2000780c0ff */
[----:B------:R-:W-:-:S06]  /*0b70*/  IMAD.MOV.U32 R7, RZ, RZ, 0x7ff00000 ;  /* 0x7ff00000ff077424 */ /* 0x000fcc00078e00ff */
[----:B------:R-:W-:-:S10]  /*0b80*/  DFMA R6, R4, R6, +INF ;  /* 0x7ff000000406742b */ /* 0x000fd40000000006 */
[----:B------:R-:W-:Y:S02]  /*0b90*/  FSEL R22, R6, RZ, P0 ;  /* 0x000000ff06167208 */ /* 0x000fe40000000000 */
[----:B------:R-:W-:-:S07]  /*0ba0*/  FSEL R23, R7, -QNAN , P0 ;  /* 0xfff0000007177808 */ /* 0x000fce0000000000 */
.L_x_7544:
[----:B------:R-:W-:Y:S05]  /*0bb0*/  BSYNC.RECONVERGENT B1 ;  /* 0x0000000000017941 */ /* 0x000fea0003800200 */
.L_x_7543:
        /* <DEDUP_REMOVED lines=16> */
.L_x_7553:
[----:B------:R-:W-:Y:S05]  /*0cc0*/  BSYNC.RECONVERGENT B0 ;  /* 0x0000000000007941 */ /* 0x000fea0003800200 */
.L_x_7552:
        /* <DEDUP_REMOVED lines=19> */
[----:B------:R-:W-:Y:S05]  /*0e00*/  CALL.REL.NOINC `($__internal_5_$__cuda_sm20_div_rn_f64_full) ;  /* 0x0000007000587944 */ /* 0x000fea0003c00000 */
.L_x_7555:
[----:B------:R-:W-:Y:S05]  /*0e10*/  BSYNC.RECONVERGENT B2 ;  /* 0x0000000000027941 */ /* 0x000fea0003800200 */
.L_x_7554:
        /* <DEDUP_REMOVED lines=81> */
.L_x_7551:
[----:B------:R-:W-:Y:S05]  /*1330*/  BSYNC.RECONVERGENT B1 ;  /* 0x0000000000017941 */ /* 0x000fea0003800200 */
.L_x_7550:
        /* <DEDUP_REMOVED lines=16> */
.L_x_7559:
[----:B------:R-:W-:Y:S05]  /*1440*/  BSYNC.RECONVERGENT B0 ;  /* 0x0000000000007941 */ /* 0x000fea0003800200 */
.L_x_7558:
        /* <DEDUP_REMOVED lines=20> */
.L_x_7561:
[----:B------:R-:W-:Y:S05]  /*1590*/  BSYNC.RECONVERGENT B2 ;  /* 0x0000000000027941 */ /* 0x000fea0003800200 */
.L_x_7560:
        /* <DEDUP_REMOVED lines=81> */
.L_x_7557:
[----:B------:R-:W-:Y:S05]  /*1ab0*/  BSYNC.RECONVERGENT B1 ;  /* 0x0000000000017941 */ /* 0x000fea0003800200 */
.L_x_7556:
        /* <DEDUP_REMOVED lines=16> */
.L_x_7565:
[----:B------:R-:W-:Y:S05]  /*1bc0*/  BSYNC.RECONVERGENT B0 ;  /* 0x0000000000007941 */ /* 0x000fea0003800200 */
.L_x_7564:
        /* <DEDUP_REMOVED lines=20> */
.L_x_7567:
[----:B------:R-:W-:Y:S05]  /*1d10*/  BSYNC.RECONVERGENT B2 ;  /* 0x0000000000027941 */ /* 0x000fea0003800200 */
.L_x_7566:
        /* <DEDUP_REMOVED lines=81> */
.L_x_7563:
[----:B------:R-:W-:Y:S05]  /*2230*/  BSYNC.RECONVERGENT B1 ;  /* 0x0000000000017941 */ /* 0x000fea0003800200 */
.L_x_7562:
        /* <DEDUP_REMOVED lines=16> */
.L_x_7571:
[----:B------:R-:W-:Y:S05]  /*2340*/  BSYNC.RECONVERGENT B0 ;  /* 0x0000000000007941 */ /* 0x000fea0003800200 */
.L_x_7570:
        /* <DEDUP_REMOVED lines=19> */
[----:B------:R-:W-:Y:S05]  /*2480*/  CALL.REL.NOINC `($__internal_5_$__cuda_sm20_div_rn_f64_full) ;  /* 0x0000005800b87944 */ /* 0x000fea0003c00000 */
.L_x_7573:
[----:B------:R-:W-:Y:S05]  /*2490*/  BSYNC.RECONVERGENT B2 ;  /* 0x0000000000027941 */ /* 0x000fea0003800200 */
.L_x_7572:
        /* <DEDUP_REMOVED lines=81> */
.L_x_7569:
[----:B------:R-:W-:Y:S05]  /*29b0*/  BSYNC.RECONVERGENT B1 ;  /* 0x0000000000017941 */ /* 0x000fea0003800200 */
.L_x_7568:
        /* <DEDUP_REMOVED lines=16> */
.L_x_7577:
[----:B------:R-:W-:Y:S05]  /*2ac0*/  BSYNC.RECONVERGENT B0 ;  /* 0x0000000000007941 */ /* 0x000fea0003800200 */
.L_x_7576:
        /* <DEDUP_REMOVED lines=20> */
.L_x_7579:
[----:B------:R-:W-:Y:S05]  /*2c10*/  BSYNC.RECONVERGENT B2 ;  /* 0x0000000000027941 */ /* 0x000fea0003800200 */
.L_x_7578:
        /* <DEDUP_REMOVED lines=81> */
.L_x_7575:
[----:B------:R-:W-:Y:S05]  /*3130*/  BSYNC.RECONVERGENT B1 ;  /* 0x0000000000017941 */ /* 0x000fea0003800200 */
.L_x_7574:
        /* <DEDUP_REMOVED lines=16> */
.L_x_7583:
[----:B------:R-:W-:Y:S05]  /*3240*/  BSYNC.RECONVERGENT B0 ;  /* 0x0000000000007941 */ /* 0x000fea0003800200 */
.L_x_7582:
        /* <DEDUP_REMOVED lines=20> */
.L_x_7585:
[----:B------:R-:W-:Y:S05]  /*3390*/  BSYNC.RECONVERGENT B2 ;  /* 0x0000000000027941 */ /* 0x000fea0003800200 */
.L_x_7584:
        /* <DEDUP_REMOVED lines=81> */
.L_x_7581:
[----:B------:R-:W-:Y:S05]  /*38b0*/  BSYNC.RECONVERGENT B1 ;  /* 0x0000000000017941 */ /* 0x000fea0003800200 */
.L_x_7580:
        /* <DEDUP_REMOVED lines=13> */
.L_x_7589:
[----:B------:R-:W-:Y:S05]  /*3990*/  BSYNC.RECONVERGENT B0 ;  /* 0x0000000000007941 */ /* 0x000fea0003800200 */
.L_x_7588:
        /* <DEDUP_REMOVED lines=20> */
.L_x_7591:
[----:B------:R-:W-:Y:S05]  /*3ae0*/  BSYNC.RECONVERGENT B2 ;  /* 0x0000000000027941 */ /* 0x000fea0003800200 */
.L_x_7590:
        /* <DEDUP_REMOVED lines=82> */
.L_x_7587:
[----:B------:R-:W-:Y:S05]  /*4010*/  BSYNC.RECONVERGENT B1 ;  /* 0x0000000000017941 */ /* 0x000fea0003800200 */
.L_x_7586:
        /* <DEDUP_REMOVED lines=16> */
.L_x_7594:
[----:B------:R-:W-:-:S13]  /*4120*/  ISETP.GE.U32.AND P0, PT, R9, R2, PT ;  /* 0x000000020900720c */ /* 0x000fda0003f06070 */
[----:B------:R-:W-:Y:S05]  /*4130*/  @P0 BRA `(.L_x_7596) ;  /* 0x0000000000300947 */ /* 0x000fea0003800000 */
[----:B0-----:R-:W0:Y:S01]  /*4140*/  LDC.64 R6, c[0x0][0x3a0] ;  /* 0x0000e800ff067b82 */ /* 0x001e220000000a00 */
[----:B------:R-:W-:Y:S01]  /*4150*/  IADD3 R3, PT, PT, R0, R9, RZ ;  /* 0x0000000900037210 */ /* 0x000fe20007ffe0ff */
[----:B------:R-:W-:-:S04]  /*4160*/  VIADD R9, R9, 0x80 ;  /* 0x0000008009097836 */ /* 0x000fc80000000000 */
[----:B0-----:R-:W-:-:S05]  /*4170*/  IMAD.WIDE.U32 R6, R3, 0x8, R6 ;  /* 0x0000000803067825 */ /* 0x001fca00078e0006 */
[----:B-----5:R1:W-:Y:S02]  /*4180*/  STG.E.64 desc[UR4][R6.64], R12 ;  /* 0x0000000c06007986 */ /* 0x0203e4000c101b04 */
.L_x_7595:
[----:B------:R-:W-:-:S13]  /*4190*/  ISETP.GE.U32.AND P0, PT, R9, R2, PT ;  /* 0x000000020900720c */ /* 0x000fda0003f06070 */
[----:B------:R-:W-:Y:S05]  /*41a0*/  @P0 BRA `(.L_x_7597) ;  /* 0x0000000000300947 */ /* 0x000fea0003800000 */
[----:B01----:R-:W0:Y:S01]  /*41b0*/  LDC.64 R6, c[0x0][0x3a0] ;  /* 0x0000e800ff067b82 */ /* 0x003e220000000a00 */
[----:B------:R-:W-:Y:S02]  /*41c0*/  IMAD.IADD R3, R0, 0x1, R9 ;  /* 0x0000000100037824 */ /* 0x000fe400078e0209 */
[----:B------:R-:W-:Y:S02]  /*41d0*/  VIADD R9, R9, 0x80 ;  /* 0x0000008009097836 */ /* 0x000fe40000000000 */
[----:B0-----:R-:W-:-:S05]  /*41e0*/  IMAD.WIDE.U32 R6, R3, 0x8, R6 ;  /* 0x0000000803067825 */ /* 0x001fca00078e0006 */
[----:B-----5:R1:W-:Y:S02]  /*41f0*/  STG.E.64 desc[UR4][R6.64], R14 ;  /* 0x0000000e06007986 */ /* 0x0203e4000c101b04 */
.L_x_7596:
[----:B------:R-:W-:-:S13]  /*4200*/  ISETP.GE.U32.AND P0, PT, R9, R2, PT ;  /* 0x000000020900720c */ /* 0x000fda0003f06070 */
[----:B------:R-:W-:Y:S05]  /*4210*/  @P0 BRA `(.L_x_7598) ;  /* 0x0000000000340947 */ /* 0x000fea0003800000 */
[----:B01----:R-:W0:Y:S01]  /*4220*/  LDC.64 R6, c[0x0][0x3a0] ;  /* 0x0000e800ff067b82 */ /* 0x003e220000000a00 */
[----:B------:R-:W-:Y:S01]  /*4230*/  IADD3 R3, PT, PT, R0, R9, RZ ;  /* 0x0000000900037210 */ /* 0x000fe20007ffe0ff */
[----:B------:R-:W-:-:S04]  /*4240*/  VIADD R9, R9, 0x80 ;  /* 0x0000008009097836 */ /* 0x000fc80000000000 */
[----:B0-----:R-:W-:-:S05]  /*4250*/  IMAD.WIDE.U32 R6, R3, 0x8, R6 ;  /* 0x0000000803067825 */ /* 0x001fca00078e0006 */
[----:B-----5:R2:W-:Y:S02]  /*4260*/  STG.E.64 desc[UR4][R6.64], R16 ;  /* 0x0000001006007986 */ /* 0x0205e4000c101b04 */
.L_x_7597:
        /* <DEDUP_REMOVED lines=8> */
.L_x_7598:
[----:B------:R-:W-:Y:S05]  /*42f0*/  BSYNC.RELIABLE B1 ;  /* 0x0000000000017941 */ /* 0x000fea0003800100 */
.L_x_7593:
[----:B------:R-:W-:-:S13]  /*4300*/  ISETP.GE.U32.AND P0, PT, R9, R2, PT ;  /* 0x000000020900720c */ /* 0x000fda0003f06070 */
[----:B012---:R-:W0:Y:S01]  /*4310*/  @!P0 LDC.64 R6, c[0x0][0x3a0] ;  /* 0x0000e800ff068b82 */ /* 0x007e220000000a00 */
[----:B------:R-:W-:Y:S01]  /*4320*/  @!P0 IADD3 R3, PT, PT, R0, R9, RZ ;  /* 0x0000000900038210 */ /* 0x000fe20007ffe0ff */
[----:B------:R-:W-:-:S04]  /*4330*/  @!P0 VIADD R9, R9, 0x80 ;  /* 0x0000008009098836 */ /* 0x000fc80000000000 */
[----:B0-----:R-:W-:-:S05]  /*4340*/  @!P0 IMAD.WIDE.U32 R6, R3, 0x8, R6 ;  /* 0x0000000803068825 */ /* 0x001fca00078e0006 */
[----:B-----5:R3:W-:Y:S02]  /*4350*/  @!P0 STG.E.64 desc[UR4][R6.64], R20 ;  /* 0x0000001406008986 */ /* 0x0207e4000c101b04 */
.L_x_7599:
[----:B------:R-:W-:Y:S05]  /*4360*/  BSYNC.RECONVERGENT B0 ;  /* 0x0000000000007941 */ /* 0x000fea0003800200 */
.L_x_7592:
        /* <DEDUP_REMOVED lines=8> */
.L_x_7542:
[----:B------:R-:W0:Y:S01]  /*43f0*/  S2R R2, SR_TID.X ;  /* 0x0000000000027919 */ /* 0x000e220000002100 */
[----:B------:R-:W1:Y:S01]  /*4400*/  LDC.64 R4, c[0x0][0x3a8] ;  /* 0x0000ea00ff047b82 */ /* 0x000e620000000a00 */
[----:B------:R-:W2:Y:S01]  /*4410*/  LDCU.64 UR6, c[0x0][0x388] ;  /* 0x00007100ff0677ac */ /* 0x000ea20008000a00 */
[----:B-1----:R-:W-:-:S04]  /*4420*/  IMAD.WIDE.U32 R4, R0, 0x8, R4 ;  /* 0x0000000800047825 */ /* 0x002fc800078e0004 */
[----:B0-----:R-:W-:-:S05]  /*4430*/  IMAD.WIDE.U32 R4, R2, 0x20, R4 ;  /* 0x0000002002047825 */ /* 0x001fca00078e0004 */
[----:B------:R-:W2:Y:S04]  /*4440*/  LDG.E.ENL2.256 R24, R8, desc[UR4][R4.64] ;  /* 0xfe0000040408797e */ /* 0x000ea80008121918 */
[----:B------:R0:W5:Y:S01]  /*4450*/  LDG.E.ENL2.256 R16, R12, desc[UR4][R4.64+0x1000] ;  /* 0xfe008004040c797e */ /* 0x0001620008121910 */
        /* <DEDUP_REMOVED lines=10> */
.L_x_7601:
[----:B------:R-:W-:Y:S05]  /*4500*/  BSYNC.RECONVERGENT B0 ;  /* 0x0000000000007941 */ /* 0x000fea0003800200 */
.L_x_7600:
        /* <DEDUP_REMOVED lines=19> */
[----:B-----5:R-:W-:Y:S05]  /*4640*/  CALL.REL.NOINC `($__internal_5_$__cuda_sm20_div_rn_f64_full) ;  /* 0x0000003800487944 */ /* 0x020fea0003c00000 */
.L_x_7603:
[----:B------:R-:W-:Y:S05]  /*4650*/  BSYNC.RECONVERGENT B1 ;  /* 0x0000000000017941 */ /* 0x000fea0003800200 */
.L_x_7602:
        /* <DEDUP_REMOVED lines=78> */
.L_x_7605:
[----:B------:R-:W-:Y:S01]  /*4b40*/  IMAD.MOV.U32 R6, RZ, RZ, 0x0 ;  /* 0x00000000ff067424 */ /* 0x000fe200078e00ff */
[----:B------:R-:W-:Y:S01]  /*4b50*/  LOP3.LUT P0, RZ, R5, 0x7fffffff, RZ, 0xc0, !PT ;  /* 0x7fffffff05ff7812 */ /* 0x000fe2000780c0ff */
[----:B------:R-:W-:-:S06]  /*4b60*/  IMAD.MOV.U32 R7, RZ, RZ, 0x7ff00000 ;  /* 0x7ff00000ff077424 */ /* 0x000fcc00078e00ff */
[----:B------:R-:W-:-:S10]  /*4b70*/  DFMA R6, R4, R6, +INF ;  /* 0x7ff000000406742b */ /* 0x000fd40000000006 */
[----:B------:R-:W-:Y:S02]  /*4b80*/  FSEL R20, R6, RZ, P0 ;  /* 0x000000ff06147208 */ /* 0x000fe40000000000 */
[----:B------:R-:W-:-:S07]  /*4b90*/  FSEL R21, R7, -QNAN , P0 ;  /* 0xfff0000007157808 */ /* 0x000fce0000000000 */
.L_x_7606:
[----:B------:R-:W-:Y:S05]  /*4ba0*/  BSYNC.RECONVERGENT B0 ;  /* 0x0000000000007941 */ /* 0x000fea0003800200 */
.L_x_7604:
        /* <DEDUP_REMOVED lines=12> */
.L_x_7608:
[----:B------:R-:W-:Y:S05]  /*4c70*/  BSYNC.RECONVERGENT B0 ;  /* 0x0000000000007941 */ /* 0x000fea0003800200 */
.L_x_7607:
        /* <DEDUP_REMOVED lines=19> */
[----:B-----5:R-:W-:Y:S05]  /*4db0*/  CALL.REL.NOINC `($__internal_5_$__cuda_sm20_div_rn_f64_full) ;  /* 0x00000030006c7944 */ /* 0x020fea0003c00000 */
.L_x_7610:
[----:B------:R-:W-:Y:S05]  /*4dc0*/  BSYNC.RECONVERGENT B1 ;  /* 0x0000000000017941 */ /* 0x000fea0003800200 */
.L_x_7609:
        /* <DEDUP_REMOVED lines=83> */
.L_x_7612:
[----:B------:R-:W-:Y:S05]  /*5300*/  BSYNC.RECONVERGENT B0 ;  /* 0x0000000000007941 */ /* 0x000fea0003800200 */
.L_x_7611:
        /* <DEDUP_REMOVED lines=12> */
.L_x_7614:
[----:B------:R-:W-:Y:S05]  /*53d0*/  BSYNC.RECONVERGENT B0 ;  /* 0x0000000000007941 */ /* 0x000fea0003800200 */
.L_x_7613:
        /* <DEDUP_REMOVED lines=20> */
.L_x_7616:
[----:B------:R-:W-:Y:S05]  /*5520*/  BSYNC.RECONVERGENT B1 ;  /* 0x0000000000017941 */ /* 0x000fea0003800200 */
.L_x_7615:
        /* <DEDUP_REMOVED lines=83> */
.L_x_7618:
[----:B------:R-:W-:Y:S05]  /*5a60*/  BSYNC.RECONVERGENT B0 ;  /* 0x0000000000007941 */ /* 0x000fea0003800200 */
.L_x_7617:
        /* <DEDUP_REMOVED lines=12> */
.L_x_7620:
[----:B------:R-:W-:Y:S05]  /*5b30*/  BSYNC.RECONVERGENT B0 ;  /* 0x0000000000007941 */ /* 0x000fea0003800200 */
.L_x_7619:
        /* <DEDUP_REMOVED lines=19> */
[----:B-----5:R-:W-:Y:S05]  /*5c70*/  CALL.REL.NOINC `($__internal_5_$__cuda_sm20_div_rn_f64_full) ;  /* 0x0000002000bc7944 */ /* 0x020fea0003c00000 */
.L_x_7622:
[----:B------:R-:W-:Y:S05]  /*5c80*/  BSYNC.RECONVERGENT B1 ;  /* 0x0000000000017941 */ /* 0x000fea0003800200 */
.L_x_7621:
        /* <DEDUP_REMOVED lines=83> */
.L_x_7624:
[----:B------:R-:W-:Y:S05]  /*61c0*/  BSYNC.RECONVERGENT B0 ;  /* 0x0000000000007941 */ /* 0x000fea0003800200 */
.L_x_7623:
        /* <DEDUP_REMOVED lines=12> */
.L_x_7626:
[----:B------:R-:W-:Y:S05]  /*6290*/  BSYNC.RECONVERGENT B0 ;  /* 0x0000000000007941 */ /* 0x000fea0003800200 */
.L_x_7625:
        /* <DEDUP_REMOVED lines=20> */
.L_x_7628:
[----:B------:R-:W-:Y:S05]  /*63e0*/  BSYNC.RECONVERGENT B1 ;  /* 0x0000000000017941 */ /* 0x000fea0003800200 */
.L_x_7627:
        /* <DEDUP_REMOVED lines=83> */
.L_x_7630:
[----:B------:R-:W-:Y:S05]  /*6920*/  BSYNC.RECONVERGENT B0 ;  /* 0x0000000000007941 */ /* 0x000fea0003800200 */
.L_x_7629:
        /* <DEDUP_REMOVED lines=12> */
.L_x_7632:
[----:B------:R-:W-:Y:S05]  /*69f0*/  BSYNC.RECONVERGENT B0 ;  /* 0x0000000000007941 */ /* 0x000fea0003800200 */
.L_x_7631:
        /* <DEDUP_REMOVED lines=20> */
.L_x_7634:
[----:B------:R-:W-:Y:S05]  /*6b40*/  BSYNC.RECONVERGENT B1 ;  /* 0x0000000000017941 */ /* 0x000fea0003800200 */
.L_x_7633:
        /* <DEDUP_REMOVED lines=83> */
.L_x_7636:
[----:B------:R-:W-:Y:S05]  /*7080*/  BSYNC.RECONVERGENT B0 ;  /* 0x0000000000007941 */ /* 0x000fea0003800200 */
.L_x_7635:
        /* <DEDUP_REMOVED lines=12> */
.L_x_7638:
[----:B------:R-:W-:Y:S05]  /*7150*/  BSYNC.RECONVERGENT B0 ;  /* 0x0000000000007941 */ /* 0x000fea0003800200 */
.L_x_7637:
        /* <DEDUP_REMOVED lines=20> */
.L_x_7640:
[----:B------:R-:W-:Y:S05]  /*72a0*/  BSYNC.RECONVERGENT B1 ;  /* 0x0000000000017941 */ /* 0x000fea0003800200 */
.L_x_7639:
        /* <DEDUP_REMOVED lines=83> */
.L_x_7642:
[----:B------:R-:W-:Y:S05]  /*77e0*/  BSYNC.RECONVERGENT B0 ;  /* 0x0000000000007941 */ /* 0x000fea0003800200 */
.L_x_7641:
        /* <DEDUP_REMOVED lines=9> */
.L_x_7644:
[----:B------:R-:W-:Y:S05]  /*7880*/  BSYNC.RECONVERGENT B0 ;  /* 0x0000000000007941 */ /* 0x000fea0003800200 */
.L_x_7643:
        /* <DEDUP_REMOVED lines=20> */
.L_x_7646:
[----:B------:R-:W-:Y:S05]  /*79d0*/  BSYNC.RECONVERGENT B1 ;  /* 0x0000000000017941 */ /* 0x000fea0003800200 */
.L_x_7645:
        /* <DEDUP_REMOVED lines=14> */
[----:B------:R0:W-:Y:S07]  /*7ac0*/  STG.E.ENL2.256 desc[UR4][R2.64], R20, R24 ;  /* 0xf80000140218797f */ /* 0x0001ee000f121804 */
        /* <DEDUP_REMOVED lines=71> */
.L_x_7648:
[----:B------:R-:W-:Y:S05]  /*7f40*/  BSYNC.RECONVERGENT B0 ;  /* 0x0000000000007941 */ /* 0x000fea0003800200 */
.L_x_7647:
[----:B------:R-:W-:Y:S01]  /*7f50*/  STG.E.ENL2.256 desc[UR4][R2.64+0x1000], R12, R16 ;  /* 0xf800800c0210797f */ /* 0x000fe2000f121804 */
[----:B------:R-:W-:Y:S05]  /*7f60*/  EXIT ;  /* 0x000000000000794d */ /* 0x000fea0003800000 */
        .weak           $__internal_5_$__cuda_sm20_div_rn_f64_full
        .type           $__internal_5_$__cuda_sm20_div_rn_f64_full,@function
        .size           $__internal_5_$__cuda_sm20_div_rn_f64_full,(.L_x_11284 - $__internal_5_$__cuda_sm20_div_rn_f64_full)
$__internal_5_$__cuda_sm20_div_rn_f64_full:
        /* <DEDUP_REMOVED lines=70> */
.L_x_7650:
        /* <DEDUP_REMOVED lines=17> */
.L_x_7653:
[----:B------:R-:W-:Y:S02]  /*84e0*/  LOP3.LUT R3, R31, 0x80000, RZ, 0xfc, !PT ;  /* 0x000800001f037812 */ /* 0x000fe400078efcff */
[----:B------:R-:W-:-:S03]  /*84f0*/  MOV R40, R30 ;  /* 0x0000001e00287202 */ /* 0x000fc60000000f00 */
[----:B------:R-:W-:Y:S01]  /*8500*/  IMAD.MOV.U32 R41, RZ, RZ, R3 ;  /* 0x000000ffff297224 */ /* 0x000fe200078e0003 */
[----:B------:R-:W-:Y:S06]  /*8510*/  BRA `(.L_x_7651) ;  /* 0x00000000000c7947 */ /* 0x000fec0003800000 */
.L_x_7652:
[----:B------:R-:W-:Y:S01]  /*8520*/  LOP3.LUT R3, R37, 0x80000, RZ, 0xfc, !PT ;  /* 0x0008000025037812 */ /* 0x000fe200078efcff */
[----:B------:R-:W-:-:S04]  /*8530*/  IMAD.MOV.U32 R40, RZ, RZ, R36 ;  /* 0x000000ffff287224 */ /* 0x000fc800078e0024 */
[----:B------:R-:W-:-:S07]  /*8540*/  IMAD.MOV.U32 R41, RZ, RZ, R3 ;  /* 0x000000ffff297224 */ /* 0x000fce00078e0003 */
.L_x_7651:
[----:B------:R-:W-:Y:S05]  /*8550*/  BSYNC.RECONVERGENT B0 ;  /* 0x0000000000007941 */ /* 0x000fea0003800200 */
.L_x_7649:
[----:B------:R-:W-:Y:S01]  /*8560*/  IMAD.MOV.U32 R5, RZ, RZ, 0x0 ;  /* 0x00000000ff057424 */ /* 0x000fe200078e00ff */
[----:B------:R-:W-:Y:S01]  /*8570*/  MOV R6, R40 ;  /* 0x0000002800067202 */ /* 0x000fe20000000f00 */
[----:B------:R-:W-:Y:S02]  /*8580*/  IMAD.MOV.U32 R7, RZ, RZ, R41 ;  /* 0x000000ffff077224 */ /* 0x000fe400078e0029 */
[----:B------:R-:W-:Y:S05]  /*8590*/  RET.REL.NODEC R4 `(_ZN2at6native29vectorized_elementwise_kernelILi4EZZZNS0_17logit_kernel_cudaERNS_18TensorIteratorBaseERKN3c106ScalarEENKUlvE_clEvENKUlvE_clEvEUldE0_St5arrayIPcLm2EEEEviT0_T1_) ;  /* 0xffffff7804987950 */ /* 0x000fea0003c3ffff */
.L_x_7654:
        /* <DEDUP_REMOVED lines=14> */
.L_x_11284:


//--------------------- .text._ZN2at6native29vectorized_elementwise_kernelILi8EZZZNS0_17logit_kernel_cudaERNS_18TensorIteratorBaseERKN3c106ScalarEENKUlvE_clEvENKUlvE_clEvEUldE0_St5arrayIPcLm2EEEEviT0_T1_ --------------------------
	.section	.text._ZN2at6native29vectorized_elementwise_kernelILi8EZZZNS0_17logit_kernel_cudaERNS_18TensorIteratorBaseERKN3c106ScalarEENKUlvE_clEvENKUlvE_clEvEUldE0_St5arrayIPcLm2EEEEviT0_T1_,"ax",@progbits
	.align	128
        .global         _ZN2at6native29vectorized_elementwise_kernelILi8EZZZNS0_17logit_kernel_cudaERNS_18TensorIteratorBaseERKN3c106ScalarEENKUlvE_clEvENKUlvE_clEvEUldE0_St5arrayIPcLm2EEEEviT0_T1_
        .type           _ZN2at6native29vectorized_elementwise_kernelILi8EZZZNS0_17logit_kernel_cudaERNS_18TensorIteratorBaseERKN3c106ScalarEENKUlvE_clEvENKUlvE_clEvEUldE0_St5arrayIPcLm2EEEEviT0_T1_,@function
        .size           _ZN2at6native29vectorized_elementwise_kernelILi8EZZZNS0_17logit_kernel_cudaERNS_18TensorIteratorBaseERKN3c106ScalarEENKUlvE_clEvENKUlvE_clEvEUldE0_St5arrayIPcLm2EEEEviT0_T1_,(.L_x_11285 - _ZN2at6native29vectorized_elementwise_kernelILi8EZZZNS0_17logit_kernel_cudaERNS_18TensorIteratorBaseERKN3c106ScalarEENKUlvE_clEvENKUlvE_clEvEUldE0_St5arrayIPcLm2EEEEviT0_T1_)
        .other          _ZN2at6native29vectorized_elementwise_kernelILi8EZZZNS0_17logit_kernel_cudaERNS_18TensorIteratorBaseERKN3c106ScalarEENKUlvE_clEvENKUlvE_clEvEUldE0_St5arrayIPcLm2EEEEviT0_T1_,@"STO_CUDA_ENTRY STV_DEFAULT"
_ZN2at6native29vectorized_elementwise_kernelILi8EZZZNS0_17logit_kernel_cudaERNS_18TensorIteratorBaseERKN3c106ScalarEENKUlvE_clEvENKUlvE_clEvEUldE0_St5arrayIPcLm2EEEEviT0_T1_:
.text._ZN2at6native29vectorized_elementwise_kernelILi8EZZZNS0_17logit_kernel_cudaERNS_18TensorIteratorBaseERKN3c106ScalarEENKUlvE_clEvENKUlvE_clEvEUldE0_St5arrayIPcLm2EEEEviT0_T1_:
        /* <DEDUP_REMOVED lines=82> */
.L_x_7659:
[----:B------:R-:W-:Y:S05]  /*0520*/  BSYNC.RECONVERGENT B0 ;  /* 0x0000000000007941 */ /* 0x000fea0003800200 */
.L_x_7658:
        /* <DEDUP_REMOVED lines=19> */
[----:B------:R-:W-:Y:S05]  /*0660*/  CALL.REL.NOINC `($__internal_6_$__cuda_sm20_div_rn_f64_full) ;  /* 0x0000007800407944 */ /* 0x000fea0003c00000 */
.L_x_7661:
[----:B------:R-:W-:Y:S05]  /*0670*/  BSYNC.RECONVERGENT B2 ;  /* 0x0000000000027941 */ /* 0x000fea0003800200 */
.L_x_7660:
        /* <DEDUP_REMOVED lines=77> */
.L_x_7662:
[----:B------:R-:W-:Y:S01]  /*0b50*/  IMAD.MOV.U32 R6, RZ, RZ, 0x0 ;  /* 0x00000000ff067424 */ /* 0x000fe200078e00ff */
[----:B------:R-:W-:Y:S01]  /*0b60*/  LOP3.LUT P0, RZ, R5, 0x7fffffff, RZ, 0xc0, !PT ;  /* 0x7fffffff05ff7812 */ /* 0x000fe2000780c0ff */
[----:B------:R-:W-:-:S06]  /*0b70*/  IMAD.MOV.U32 R7, RZ, RZ, 0x7ff00000 ;  /* 0x7ff00000ff077424 */ /* 0x000fcc00078e00ff */
[----:B------:R-:W-:-:S10]  /*0b80*/  DFMA R6, R4, R6, +INF ;  /* 0x7ff000000406742b */ /* 0x000fd40000000006 */
[----:B------:R-:W-:Y:S02]  /*0b90*/  FSEL R22, R6, RZ, P0 ;  /* 0x000000ff06167208 */ /* 0x000fe40000000000 */
[----:B------:R-:W-:-:S07]  /*0ba0*/  FSEL R23, R7, -QNAN , P0 ;  /* 0xfff0000007177808 */ /* 0x000fce0000000000 */
.L_x_7657:
[----:B------:R-:W-:Y:S05]  /*0bb0*/  BSYNC.RECONVERGENT B1 ;  /* 0x0000000000017941 */ /* 0x000fea0003800200 */
.L_x_7656:
        /* <DEDUP_REMOVED lines=16> */
.L_x_7666:
[----:B------:R-:W-:Y:S05]  /*0cc0*/  BSYNC.RECONVERGENT B0 ;  /* 0x0000000000007941 */ /* 0x000fea0003800200 */
.L_x_7665:
        /* <DEDUP_REMOVED lines=19> */
[----:B------:R-:W-:Y:S05]  /*0e00*/  CALL.REL.NOINC `($__internal_6_$__cuda_sm20_div_rn_f64_full) ;  /* 0x0000007000587944 */ /* 0x000fea0003c00000 */
.L_x_7668:
[----:B------:R-:W-:Y:S05]  /*0e10*/  BSYNC.RECONVERGENT B2 ;  /* 0x0000000000027941 */ /* 0x000fea0003800200 */
.L_x_7667:
        /* <DEDUP_REMOVED lines=81> */
.L_x_7664:
[----:B------:R-:W-:Y:S05]  /*1330*/  BSYNC.RECONVERGENT B1 ;  /* 0x0000000000017941 */ /* 0x000fea0003800200 */
.L_x_7663:
        /* <DEDUP_REMOVED lines=16> */
.L_x_7672:
[----:B------:R-:W-:Y:S05]  /*1440*/  BSYNC.RECONVERGENT B0 ;  /* 0x0000000000007941 */ /* 0x000fea0003800200 */
.L_x_7671:
        /* <DEDUP_REMOVED lines=20> */
.L_x_7674:
[----:B------:R-:W-:Y:S05]  /*1590*/  BSYNC.RECONVERGENT B2 ;  /* 0x0000000000027941 */ /* 0x000fea0003800200 */
.L_x_7673:
        /* <DEDUP_REMOVED lines=81> */
.L_x_7670:
[----:B------:R-:W-:Y:S05]  /*1ab0*/  BSYNC.RECONVERGENT B1 ;  /* 0x0000000000017941 */ /* 0x000fea0003800200 */
.L_x_7669:
        /* <DEDUP_REMOVED lines=16> */
.L_x_7678:
[----:B------:R-:W-:Y:S05]  /*1bc0*/  BSYNC.RECONVERGENT B0 ;  /* 0x0000000000007941 */ /* 0x000fea0003800200 */
.L_x_7677:
        /* <DEDUP_REMOVED lines=20> */
.L_x_7680:
[----:B------:R-:W-:Y:S05]  /*1d10*/  BSYNC.RECONVERGENT B2 ;  /* 0x0000000000027941 */ /* 0x000fea0003800200 */
.L_x_7679:
        /* <DEDUP_REMOVED lines=81> */
.L_x_7676:
[----:B------:R-:W-:Y:S05]  /*2230*/  BSYNC.RECONVERGENT B1 ;  /* 0x0000000000017941 */ /* 0x000fea0003800200 */
.L_x_7675:
        /* <DEDUP_REMOVED lines=16> */
.L_x_7684:
[----:B------:R-:W-:Y:S05]  /*2340*/  BSYNC.RECONVERGENT B0 ;  /* 0x0000000000007941 */ /* 0x000fea0003800200 */
.L_x_7683:
        /* <DEDUP_REMOVED lines=19> */
[----:B------:R-:W-:Y:S05]  /*2480*/  CALL.REL.NOINC `($__internal_6_$__cuda_sm20_div_rn_f64_full) ;  /* 0x0000005800b87944 */ /* 0x000fea0003c00000 */
.L_x_7686:
[----:B------:R-:W-:Y:S05]  /*2490*/  BSYNC.RECONVERGENT B2 ;  /* 0x0000000000027941 */ /* 0x000fea0003800200 */
.L_x_7685:
        /* <DEDUP_REMOVED lines=81> */
.L_x_7682:
[----:B------:R-:W-:Y:S05]  /*29b0*/  BSYNC.RECONVERGENT B1 ;  /* 0x0000000000017941 */ /* 0x000fea0003800200 */
.L_x_7681:
        /* <DEDUP_REMOVED lines=16> */
.L_x_7690:
[----:B------:R-:W-:Y:S05]  /*2ac0*/  BSYNC.RECONVERGENT B0 ;  /* 0x0000000000007941 */ /* 0x000fea0003800200 */
.L_x_7689:
        /* <DEDUP_REMOVED lines=20> */
.L_x_7692:
[----:B------:R-:W-:Y:S05]  /*2c10*/  BSYNC.RECONVERGENT B2 ;  /* 0x0000000000027941 */ /* 0x000fea0003800200 */
.L_x_7691:
        /* <DEDUP_REMOVED lines=81> */
.L_x_7688:
[----:B------:R-:W-:Y:S05]  /*3130*/  BSYNC.RECONVERGENT B1 ;  /* 0x0000000000017941 */ /* 0x000fea0003800200 */
.L_x_7687:
        /* <DEDUP_REMOVED lines=16> */
.L_x_7696:
[----:B------:R-:W-:Y:S05]  /*3240*/  BSYNC.RECONVERGENT B0 ;  /* 0x0000000000007941 */ /* 0x000fea0003800200 */
.L_x_7695:
        /* <DEDUP_REMOVED lines=20> */
.L_x_7698:
[----:B------:R-:W-:Y:S05]  /*3390*/  BSYNC.RECONVERGENT B2 ;  /* 0x0000000000027941 */ /* 0x000fea0003800200 */
.L_x_7697:
        /* <DEDUP_REMOVED lines=81> */
.L_x_7694:
[----:B------:R-:W-:Y:S05]  /*38b0*/  BSYNC.RECONVERGENT B1 ;  /* 0x0000000000017941 */ /* 0x000fea0003800200 */
.L_x_7693:
        /* <DEDUP_REMOVED lines=13> */
.L_x_7702:
[----:B------:R-:W-:Y:S05]  /*3990*/  BSYNC.RECONVERGENT B0 ;  /* 0x0000000000007941 */ /* 0x000fea0003800200 */
.L_x_7701:
        /* <DEDUP_REMOVED lines=20> */
.L_x_7704:
[----:B------:R-:W-:Y:S05]  /*3ae0*/  BSYNC.RECONVERGENT B2 ;  /* 0x0000000000027941 */ /* 0x000fea0003800200 */
.L_x_7703:
        /* <DEDUP_REMOVED lines=82> */
.L_x_7700:
[----:B------:R-:W-:Y:S05]  /*4010*/  BSYNC.RECONVERGENT B1 ;  /* 0x0000000000017941 */ /* 0x000fea0003800200 */
.L_x_7699:
        /* <DEDUP_REMOVED lines=16> */
.L_x_7707:
[----:B------:R-:W-:-:S13]  /*4120*/  ISETP.GE.U32.AND P0, PT, R9, R2, PT ;  /* 0x000000020900720c */ /* 0x000fda0003f06070 */
[----:B------:R-:W-:Y:S05]  /*4130*/  @P0 BRA `(.L_x_7709) ;  /* 0x0000000000300947 */ /* 0x000fea0003800000 */
[----:B0-----:R-:W0:Y:S01]  /*4140*/  LDC.64 R6, c[0x0][0x3a0] ;  /* 0x0000e800ff067b82 */ /* 0x001e220000000a00 */
[----:B------:R-:W-:Y:S01]  /*4150*/  IADD3 R3, PT, PT, R0, R9, RZ ;  /* 0x0000000900037210 */ /* 0x000fe20007ffe0ff */
[----:B------:R-:W-:-:S04]  /*4160*/  VIADD R9, R9, 0x80 ;  /* 0x0000008009097836 */ /* 0x000fc80000000000 */
[----:B0-----:R-:W-:-:S05]  /*4170*/  IMAD.WIDE.U32 R6, R3, 0x8, R6 ;  /* 0x0000000803067825 */ /* 0x001fca00078e0006 */
[----:B-----5:R1:W-:Y:S02]  /*4180*/  STG.E.64 desc[UR4][R6.64], R12 ;  /* 0x0000000c06007986 */ /* 0x0203e4000c101b04 */
.L_x_7708:
[----:B------:R-:W-:-:S13]  /*4190*/  ISETP.GE.U32.AND P0, PT, R9, R2, PT ;  /* 0x000000020900720c */ /* 0x000fda0003f06070 */
[----:B------:R-:W-:Y:S05]  /*41a0*/  @P0 BRA `(.L_x_7710) ;  /* 0x0000000000300947 */ /* 0x000fea0003800000 */
[----:B01----:R-:W0:Y:S01]  /*41b0*/  LDC.64 R6, c[0x0][0x3a0] ;  /* 0x0000e800ff067b82 */ /* 0x003e220000000a00 */
[----:B------:R-:W-:Y:S02]  /*41c0*/  IMAD.IADD R3, R0, 0x1, R9 ;  /* 0x0000000100037824 */ /* 0x000fe400078e0209 */
[----:B------:R-:W-:Y:S02]  /*41d0*/  VIADD R9, R9, 0x80 ;  /* 0x0000008009097836 */ /* 0x000fe40000000000 */
[----:B0-----:R-:W-:-:S05]  /*41e0*/  IMAD.WIDE.U32 R6, R3, 0x8, R6 ;  /* 0x0000000803067825 */ /* 0x001fca00078e0006 */
[----:B-----5:R1:W-:Y:S02]  /*41f0*/  STG.E.64 desc[UR4][R6.64], R14 ;  /* 0x0000000e06007986 */ /* 0x0203e4000c101b04 */
.L_x_7709:
[----:B------:R-:W-:-:S13]  /*4200*/  ISETP.GE.U32.AND P0, PT, R9, R2, PT ;  /* 0x000000020900720c */ /* 0x000fda0003f06070 */
[----:B------:R-:W-:Y:S05]  /*4210*/  @P0 BRA `(.L_x_7711) ;  /* 0x0000000000340947 */ /* 0x000fea0003800000 */
[----:B01----:R-:W0:Y:S01]  /*4220*/  LDC.64 R6, c[0x0][0x3a0] ;  /* 0x0000e800ff067b82 */ /* 0x003e220000000a00 */
[----:B------:R-:W-:Y:S01]  /*4230*/  IADD3 R3, PT, PT, R0, R9, RZ ;  /* 0x0000000900037210 */ /* 0x000fe20007ffe0ff */
[----:B------:R-:W-:-:S04]  /*4240*/  VIADD R9, R9, 0x80 ;  /* 0x0000008009097836 */ /* 0x000fc80000000000 */
[----:B0-----:R-:W-:-:S05]  /*4250*/  IMAD.WIDE.U32 R6, R3, 0x8, R6 ;  /* 0x0000000803067825 */ /* 0x001fca00078e0006 */
[----:B-----5:R2:W-:Y:S02]  /*4260*/  STG.E.64 desc[UR4][R6.64], R16 ;  /* 0x0000001006007986 */ /* 0x0205e4000c101b04 */
.L_x_7710:
        /* <DEDUP_REMOVED lines=8> */
.L_x_7711:
[----:B------:R-:W-:Y:S05]  /*42f0*/  BSYNC.RELIABLE B1 ;  /* 0x0000000000017941 */ /* 0x000fea0003800100 */
.L_x_7706:
[----:B------:R-:W-:-:S13]  /*4300*/  ISETP.GE.U32.AND P0, PT, R9, R2, PT ;  /* 0x000000020900720c */ /* 0x000fda0003f06070 */
[----:B012---:R-:W0:Y:S01]  /*4310*/  @!P0 LDC.64 R6, c[0x0][0x3a0] ;  /* 0x0000e800ff068b82 */ /* 0x007e220000000a00 */
[----:B------:R-:W-:Y:S01]  /*4320*/  @!P0 IADD3 R3, PT, PT, R0, R9, RZ ;  /* 0x0000000900038210 */ /* 0x000fe20007ffe0ff */
[----:B------:R-:W-:-:S04]  /*4330*/  @!P0 VIADD R9, R9, 0x80 ;  /* 0x0000008009098836 */ /* 0x000fc80000000000 */
[----:B0-----:R-:W-:-:S05]  /*4340*/  @!P0 IMAD.WIDE.U32 R6, R3, 0x8, R6 ;  /* 0x0000000803068825 */ /* 0x001fca00078e0006 */
[----:B-----5:R3:W-:Y:S02]  /*4350*/  @!P0 STG.E.64 desc[UR4][R6.64], R20 ;  /* 0x0000001406008986 */ /* 0x0207e4000c101b04 */
.L_x_7712:
[----:B------:R-:W-:Y:S05]  /*4360*/  BSYNC.RECONVERGENT B0 ;  /* 0x0000000000007941 */ /* 0x000fea0003800200 */
.L_x_7705:
        /* <DEDUP_REMOVED lines=8> */
.L_x_7655:
        /* <DEDUP_REMOVED lines=17> */
.L_x_7714:
[----:B------:R-:W-:Y:S05]  /*4500*/  BSYNC.RECONVERGENT B0 ;  /* 0x0000000000007941 */ /* 0x000fea0003800200 */
.L_x_7713:
        /* <DEDUP_REMOVED lines=19> */
[----:B-----5:R-:W-:Y:S05]  /*4640*/  CALL.REL.NOINC `($__internal_6_$__cuda_sm20_div_rn_f64_full) ;  /* 0x0000003800487944 */ /* 0x020fea0003c00000 */
.L_x_7716:
[----:B------:R-:W-:Y:S05]  /*4650*/  BSYNC.RECONVERGENT B1 ;  /* 0x0000000000017941 */ /* 0x000fea0003800200 */
.L_x_7715:
        /* <DEDUP_REMOVED lines=78> */
.L_x_7718:
[----:B------:R-:W-:Y:S01]  /*4b40*/  IMAD.MOV.U32 R6, RZ, RZ, 0x0 ;  /* 0x00000000ff067424 */ /* 0x000fe200078e00ff */
[----:B------:R-:W-:Y:S01]  /*4b50*/  LOP3.LUT P0, RZ, R5, 0x7fffffff, RZ, 0xc0, !PT ;  /* 0x7fffffff05ff7812 */ /* 0x000fe2000780c0ff */
[----:B------:R-:W-:-:S06]  /*4b60*/  IMAD.MOV.U32 R7, RZ, RZ, 0x7ff00000 ;  /* 0x7ff00000ff077424 */ /* 0x000fcc00078e00ff */
[----:B------:R-:W-:-:S10]  /*4b70*/  DFMA R6, R4, R6, +INF ;  /* 0x7ff000000406742b */ /* 0x000fd40000000006 */
[----:B------:R-:W-:Y:S02]  /*4b80*/  FSEL R20, R6, RZ, P0 ;  /* 0x000000ff06147208 */ /* 0x000fe40000000000 */
[----:B------:R-:W-:-:S07]  /*4b90*/  FSEL R21, R7, -QNAN , P0 ;  /* 0xfff0000007157808 */ /* 0x000fce0000000000 */
.L_x_7719:
[----:B------:R-:W-:Y:S05]  /*4ba0*/  BSYNC.RECONVERGENT B0 ;  /* 0x0000000000007941 */ /* 0x000fea0003800200 */
.L_x_7717:
        /* <DEDUP_REMOVED lines=12> */
.L_x_7721:
[----:B------:R-:W-:Y:S05]  /*4c70*/  BSYNC.RECONVERGENT B0 ;  /* 0x0000000000007941 */ /* 0x000fea0003800200 */
.L_x_7720:
        /* <DEDUP_REMOVED lines=19> */
[----:B-----5:R-:W-:Y:S05]  /*4db0*/  CALL.REL.NOINC `($__internal_6_$__cuda_sm20_div_rn_f64_full) ;  /* 0x00000030006c7944 */ /* 0x020fea0003c00000 */
.L_x_7723:
[----:B------:R-:W-:Y:S05]  /*4dc0*/  BSYNC.RECONVERGENT B1 ;  /* 0x0000000000017941 */ /* 0x000fea0003800200 */
.L_x_7722:
        /* <DEDUP_REMOVED lines=83> */
.L_x_7725:
[----:B------:R-:W-:Y:S05]  /*5300*/  BSYNC.RECONVERGENT B0 ;  /* 0x0000000000007941 */ /* 0x000fea0003800200 */
.L_x_7724:
        /* <DEDUP_REMOVED lines=12> */
.L_x_7727:
[----:B------:R-:W-:Y:S05]  /*53d0*/  BSYNC.RECONVERGENT B0 ;  /* 0x0000000000007941 */ /* 0x000fea0003800200 */
.L_x_7726:
        /* <DEDUP_REMOVED lines=20> */
.L_x_7729:
[----:B------:R-:W-:Y:S05]  /*5520*/  BSYNC.RECONVERGENT B1 ;  /* 0x0000000000017941 */ /* 0x000fea0003800200 */
.L_x_7728:
        /* <DEDUP_REMOVED lines=83> */
.L_x_7731:
[----:B------:R-:W-:Y:S05]  /*5a60*/  BSYNC.RECONVERGENT B0 ;  /* 0x0000000000007941 */ /* 0x000fea0003800200 */
.L_x_7730:
        /* <DEDUP_REMOVED lines=12> */
.L_x_7733:
[----:B------:R-:W-:Y:S05]  /*5b30*/  BSYNC.RECONVERGENT B0 ;  /* 0x0000000000007941 */ /* 0x000fea0003800200 */
.L_x_7732:
        /* <DEDUP_REMOVED lines=19> */
[----:B-----5:R-:W-:Y:S05]  /*5c70*/  CALL.REL.NOINC `($__internal_6_$__cuda_sm20_div_rn_f64_full) ;  /* 0x0000002000bc7944 */ /* 0x020fea0003c00000 */
.L_x_7735:
[----:B------:R-:W-:Y:S05]  /*5c80*/  BSYNC.RECONVERGENT B1 ;  /* 0x0000000000017941 */ /* 0x000fea0003800200 */
.L_x_7734:
        /* <DEDUP_REMOVED lines=83> */
.L_x_7737:
[----:B------:R-:W-:Y:S05]  /*61c0*/  BSYNC.RECONVERGENT B0 ;  /* 0x0000000000007941 */ /* 0x000fea0003800200 */
.L_x_7736:
        /* <DEDUP_REMOVED lines=12> */
.L_x_7739:
[----:B------:R-:W-:Y:S05]  /*6290*/  BSYNC.RECONVERGENT B0 ;  /* 0x0000000000007941 */ /* 0x000fea0003800200 */
.L_x_7738:
        /* <DEDUP_REMOVED lines=20> */
.L_x_7741:
[----:B------:R-:W-:Y:S05]  /*63e0*/  BSYNC.RECONVERGENT B1 ;  /* 0x0000000000017941 */ /* 0x000fea0003800200 */
.L_x_7740:
        /* <DEDUP_REMOVED lines=83> */
.L_x_7743:
[----:B------:R-:W-:Y:S05]  /*6920*/  BSYNC.RECONVERGENT B0 ;  /* 0x0000000000007941 */ /* 0x000fea0003800200 */
.L_x_7742:
        /* <DEDUP_REMOVED lines=12> */
.L_x_7745:
[----:B------:R-:W-:Y:S05]  /*69f0*/  BSYNC.RECONVERGENT B0 ;  /* 0x0000000000007941 */ /* 0x000fea0003800200 */
.L_x_7744:
        /* <DEDUP_REMOVED lines=20> */
.L_x_7747:
[----:B------:R-:W-:Y:S05]  /*6b40*/  BSYNC.RECONVERGENT B1 ;  /* 0x0000000000017941 */ /* 0x000fea0003800200 */
.L_x_7746:
        /* <DEDUP_REMOVED lines=83> */
.L_x_7749:
[----:B------:R-:W-:Y:S05]  /*7080*/  BSYNC.RECONVERGENT B0 ;  /* 0x0000000000007941 */ /* 0x000fea0003800200 */
.L_x_7748:
        /* <DEDUP_REMOVED lines=12> */
.L_x_7751:
[----:B------:R-:W-:Y:S05]  /*7150*/  BSYNC.RECONVERGENT B0 ;  /* 0x0000000000007941 */ /* 0x000fea0003800200 */
.L_x_7750:
        /* <DEDUP_REMOVED lines=20> */
.L_x_7753:
[----:B------:R-:W-:Y:S05]  /*72a0*/  BSYNC.RECONVERGENT B1 ;  /* 0x0000000000017941 */ /* 0x000fea0003800200 */
.L_x_7752:
        /* <DEDUP_REMOVED lines=83> */
.L_x_7755:
[----:B------:R-:W-:Y:S05]  /*77e0*/  BSYNC.RECONVERGENT B0 ;  /* 0x0000000000007941 */ /* 0x000fea0003800200 */
.L_x_7754:
        /* <DEDUP_REMOVED lines=9> */
.L_x_7757:
[----:B------:R-:W-:Y:S05]  /*7880*/  BSYNC.RECONVERGENT B0 ;  /* 0x0000000000007941 */ /* 0x000fea0003800200 */
.L_x_7756:
        /* <DEDUP_REMOVED lines=20> */
.L_x_7759:
[----:B------:R-:W-:Y:S05]  /*79d0*/  BSYNC.RECONVERGENT B1 ;  /* 0x0000000000017941 */ /* 0x000fea0003800200 */
.L_x_7758:
        /* <DEDUP_REMOVED lines=86> */
.L_x_7761:
[----:B------:R-:W-:Y:S05]  /*7f40*/  BSYNC.RECONVERGENT B0 ;  /* 0x0000000000007941 */ /* 0x000fea0003800200 */
.L_x_7760:
[----:B------:R-:W-:Y:S01]  /*7f50*/  STG.E.ENL2.256 desc[UR4][R2.64+0x20], R12, R16 ;  /* 0xf800010c0210797f */ /* 0x000fe2000f121804 */
[----:B------:R-:W-:Y:S05]  /*7f60*/  EXIT ;  /* 0x000000000000794d */ /* 0x000fea0003800000 */
        .weak           $__internal_6_$__cuda_sm20_div_rn_f64_full
        .type           $__internal_6_$__cuda_sm20_div_rn_f64_full,@function
        .size           $__internal_6_$__cuda_sm20_div_rn_f64_full,(.L_x_11285 - $__internal_6_$__cuda_sm20_div_rn_f64_full)
$__internal_6_$__cuda_sm20_div_rn_f64_full:
        /* <DEDUP_REMOVED lines=70> */
.L_x_7763:
        /* <DEDUP_REMOVED lines=17> */
.L_x_7766:
[----:B------:R-:W-:Y:S02]  /*84e0*/  LOP3.LUT R3, R31, 0x80000, RZ, 0xfc, !PT ;  /* 0x000800001f037812 */ /* 0x000fe400078efcff */
[----:B------:R-:W-:-:S03]  /*84f0*/  MOV R40, R30 ;  /* 0x0000001e00287202 */ /* 0x000fc60000000f00 */
[----:B------:R-:W-:Y:S01]  /*8500*/  IMAD.MOV.U32 R41, RZ, RZ, R3 ;  /* 0x000000ffff297224 */ /* 0x000fe200078e0003 */
[----:B------:R-:W-:Y:S06]  /*8510*/  BRA `(.L_x_7764) ;  /* 0x00000000000c7947 */ /* 0x000fec0003800000 */
.L_x_7765:
[----:B------:R-:W-:Y:S01]  /*8520*/  LOP3.LUT R3, R37, 0x80000, RZ, 0xfc, !PT ;  /* 0x0008000025037812 */ /* 0x000fe200078efcff */
[----:B------:R-:W-:-:S04]  /*8530*/  IMAD.MOV.U32 R40, RZ, RZ, R36 ;  /* 0x000000ffff287224 */ /* 0x000fc800078e0024 */
[----:B------:R-:W-:-:S07]  /*8540*/  IMAD.MOV.U32 R41, RZ, RZ, R3 ;  /* 0x000000ffff297224 */ /* 0x000fce00078e0003 */
.L_x_7764:
[----:B------:R-:W-:Y:S05]  /*8550*/  BSYNC.RECONVERGENT B0 ;  /* 0x0000000000007941 */ /* 0x000fea0003800200 */
.L_x_7762:
[----:B------:R-:W-:Y:S01]  /*8560*/  IMAD.MOV.U32 R5, RZ, RZ, 0x0 ;  /* 0x00000000ff057424 */ /* 0x000fe200078e00ff */
[----:B------:R-:W-:Y:S01]  /*8570*/  MOV R6, R40 ;  /* 0x0000002800067202 */ /* 0x000fe20000000f00 */
[----:B------:R-:W-:Y:S02]  /*8580*/  IMAD.MOV.U32 R7, RZ, RZ, R41 ;  /* 0x000000ffff077224 */ /* 0x000fe400078e0029 */
[----:B------:R-:W-:Y:S05]  /*8590*/  RET.REL.NODEC R4 `(_ZN2at6native29vectorized_elementwise_kernelILi8EZZZNS0_17logit_kernel_cudaERNS_18TensorIteratorBaseERKN3c106ScalarEENKUlvE_clEvENKUlvE_clEvEUldE0_St5arrayIPcLm2EEEEviT0_T1_) ;  /* 0xffffff7804987950 */ /* 0x000fea0003c3ffff */
.L_x_7767:
        /* <DEDUP_REMOVED lines=14> */
.L_x_11285:


//--------------------- .text._ZN2at6native18elementwise_kernelILi128ELi4EZNS0_15gpu_kernel_implIZZZNS0_17logit_kernel_cudaERNS_18TensorIteratorBaseERKN3c106ScalarEENKUlvE_clEvENKUlvE_clEvEUldE_EEvS4_RKT_EUliE_EEviT1_ --------------------------
	.section	.text._ZN2at6native18elementwise_kernelILi128ELi4EZNS0_15gpu_kernel_implIZZZNS0_17logit_kernel_cudaERNS_18TensorIteratorBaseERKN3c106ScalarEENKUlvE_clEvENKUlvE_clEvEUldE_EEvS4_RKT_EUliE_EEviT1_,"ax",@progbits
	.align	128
        .global         _ZN2at6native18elementwise_kernelILi128ELi4EZNS0_15gpu_kernel_implIZZZNS0_17logit_kernel_cudaERNS_18TensorIteratorBaseERKN3c106ScalarEENKUlvE_clEvENKUlvE_clEvEUldE_EEvS4_RKT_EUliE_EEviT1_
        .type           _ZN2at6native18elementwise_kernelILi128ELi4EZNS0_15gpu_kernel_implIZZZNS0_17logit_kernel_cudaERNS_18TensorIteratorBaseERKN3c106ScalarEENKUlvE_clEvENKUlvE_clEvEUldE_EEvS4_RKT_EUliE_EEviT1_,@function
        .size           _ZN2at6native18elementwise_kernelILi128ELi4EZNS0_15gpu_kernel_implIZZZNS0_17logit_kernel_cudaERNS_18TensorIteratorBaseERKN3c106ScalarEENKUlvE_clEvENKUlvE_clEvEUldE_EEvS4_RKT_EUliE_EEviT1_,(.L_x_11286 - _ZN2at6native18elementwise_kernelILi128ELi4EZNS0_15gpu_kernel_implIZZZNS0_17logit_kernel_cudaERNS_18TensorIteratorBaseERKN3c106ScalarEENKUlvE_clEvENKUlvE_clEvEUldE_EEvS4_RKT_EUliE_EEviT1_)
        .other          _ZN2at6native18elementwise_kernelILi128ELi4EZNS0_15gpu_kernel_implIZZZNS0_17logit_kernel_cudaERNS_18TensorIteratorBaseERKN3c106ScalarEENKUlvE_clEvENKUlvE_clEvEUldE_EEvS4_RKT_EUliE_EEviT1_,@"STO_CUDA_ENTRY STV_DEFAULT"
_ZN2at6native18elementwise_kernelILi128ELi4EZNS0_15gpu_kernel_implIZZZNS0_17logit_kernel_cudaERNS_18TensorIteratorBaseERKN3c106ScalarEENKUlvE_clEvENKUlvE_clEvEUldE_EEvS4_RKT_EUliE_EEviT1_:
.text._ZN2at6native18elementwise_kernelILi128ELi4EZNS0_15gpu_kernel_implIZZZNS0_17logit_kernel_cudaERNS_18TensorIteratorBaseERKN3c106ScalarEENKUlvE_clEvENKUlvE_clEvEUldE_EEvS4_RKT_EUliE_EEviT1_:
        /* <DEDUP_REMOVED lines=319> */
.L_x_7770:
        /* <DEDUP_REMOVED lines=18> */
.L_x_7775:
[----:B------:R-:W2:Y:S02]  /*1510*/  LDG.E.U8 R2, desc[UR36][R2.64] ;  /* 0x0000002402027981 */ /* 0x000ea4000c1e1100 */
[----:B--2---:R0:W1:Y:S01]  /*1520*/  I2F.F64.U16 R6, R2 ;  /* 0x0000000200067312 */ /* 0x0040620000101800 */
[----:B------:R-:W-:Y:S05]  /*1530*/  BRA `(.L_x_7777) ;  /* 0x0000000c00607947 */ /* 0x000fea0003800000 */
.L_x_7774:
        /* <DEDUP_REMOVED lines=9> */
.L_x_7779:
[----:B------:R-:W2:Y:S02]  /*15d0*/  LDG.E R2, desc[UR36][R2.64] ;  /* 0x0000002402027981 */ /* 0x000ea4000c1e1900 */
[----:B--2---:R0:W1:Y:S01]  /*15e0*/  I2F.F64 R6, R2 ;  /* 0x0000000200067312 */ /* 0x0040620000201c00 */
[----:B------:R-:W-:Y:S05]  /*15f0*/  BRA `(.L_x_7777) ;  /* 0x0000000c00307947 */ /* 0x000fea0003800000 */
.L_x_7778:
[----:B------:R-:W2:Y:S02]  /*1600*/  LDG.E.U16 R2, desc[UR36][R2.64] ;  /* 0x0000002402027981 */ /* 0x000ea4000c1e1500 */
[----:B--2---:R0:W1:Y:S01]  /*1610*/  I2F.F64.S16 R6, R2 ;  /* 0x0000000200067312 */ /* 0x0040620000101c00 */
[----:B------:R-:W-:Y:S05]  /*1620*/  BRA `(.L_x_7777) ;  /* 0x0000000c00247947 */ /* 0x000fea0003800000 */
.L_x_7773:
        /* <DEDUP_REMOVED lines=10> */
.L_x_7781:
[----:B------:R-:W2:Y:S02]  /*16d0*/  LDG.E.U16 R0, desc[UR36][R2.64] ;  /* 0x0000002402007981 */ /* 0x000ea4000c1e1500 */
[----:B--2---:R-:W-:-:S05]  /*16e0*/  HADD2.F32 R0, -RZ, R0.H0_H0 ;  /* 0x20000000ff007230 */ /* 0x004fca0000004100 */
[----:B------:R-:W-:-:S04]  /*16f0*/  FMUL.FTZ R0, R0, 1 ;  /* 0x3f80000000007820 */ /* 0x000fc80000410000 */
[----:B------:R0:W1:Y:S01]  /*1700*/  F2F.F64.F32 R6, R0 ;  /* 0x0000000000067310 */ /* 0x0000620000201800 */
[----:B------:R-:W-:Y:S05]  /*1710*/  BRA `(.L_x_7777) ;  /* 0x0000000800e87947 */ /* 0x000fea0003800000 */
.L_x_7780:
        /* <DEDUP_REMOVED lines=10> */
.L_x_7783:
[----:B------:R-:W2:Y:S02]  /*17c0*/  LDG.E.U16 R2, desc[UR36][R2.64] ;  /* 0x0000002402027981 */ /* 0x000ea4000c1e1500 */
[----:B--2---:R-:W-:-:S05]  /*17d0*/  HADD2.F32 R0, -RZ, R2.H0_H0 ;  /* 0x20000002ff007230 */ /* 0x004fca0000004100 */
[----:B------:R-:W-:-:S04]  /*17e0*/  FMUL.FTZ R0, R0, 1 ;  /* 0x3f80000000007820 */ /* 0x000fc80000410000 */
[----:B------:R0:W1:Y:S01]  /*17f0*/  F2F.F64.F32 R6, R0 ;  /* 0x0000000000067310 */ /* 0x0000620000201800 */
[----:B------:R-:W-:Y:S05]  /*1800*/  BRA `(.L_x_7777) ;  /* 0x0000000800ac7947 */ /* 0x000fea0003800000 */
.L_x_7782:
[----:B------:R0:W5:Y:S01]  /*1810*/  LDG.E.64 R6, desc[UR36][R2.64] ;  /* 0x0000002402067981 */ /* 0x000162000c1e1b00 */
[----:B------:R-:W-:Y:S05]  /*1820*/  BRA `(.L_x_7777) ;  /* 0x0000000800a47947 */ /* 0x000fea0003800000 */
.L_x_7772:
        /* <DEDUP_REMOVED lines=13> */
.L_x_7786:
[----:B------:R0:W5:Y:S01]  /*1900*/  LDG.E.64 R6, desc[UR36][R2.64] ;  /* 0x0000002402067981 */ /* 0x000162000c1e1b00 */
[----:B------:R-:W-:Y:S05]  /*1910*/  BRA `(.L_x_7777) ;  /* 0x0000000800687947 */ /* 0x000fea0003800000 */
.L_x_7785:
        /* <DEDUP_REMOVED lines=27> */
.L_x_7788:
        /* <DEDUP_REMOVED lines=14> */
.L_x_7787:
[----:B------:R-:W2:Y:S02]  /*1bb0*/  LDG.E.U16 R0, desc[UR36][R2.64] ;  /* 0x0000002402007981 */ /* 0x000ea4000c1e1500 */
[----:B--2---:R-:W-:-:S04]  /*1bc0*/  IMAD.U32 R0, R0, 0x10000, RZ ;  /* 0x0001000000007824 */ /* 0x004fc800078e00ff */
[----:B------:R-:W-:-:S04]  /*1bd0*/  FMUL.FTZ R0, R0, 1 ;  /* 0x3f80000000007820 */ /* 0x000fc80000410000 */
[----:B------:R0:W1:Y:S01]  /*1be0*/  F2F.F64.F32 R6, R0 ;  /* 0x0000000000067310 */ /* 0x0000620000201800 */
[----:B------:R-:W-:Y:S05]  /*1bf0*/  BRA `(.L_x_7777) ;  /* 0x0000000400b07947 */ /* 0x000fea0003800000 */
.L_x_7784:
        /* <DEDUP_REMOVED lines=11> */
.L_x_7791:
        /* <DEDUP_REMOVED lines=21> */
.L_x_7793:
[----:B------:R-:W-:Y:S05]  /*1e00*/  BSYNC.RECONVERGENT B0 ;  /* 0x0000000000007941 */ /* 0x000fea0003800200 */
.L_x_7792:
[----:B------:R-:W-:Y:S02]  /*1e10*/  SHF.L.U32 R0, R0, 0x14, RZ ;  /* 0x0000001400007819 */ /* 0x000fe400000006ff */
[----:B------:R-:W-:-:S04]  /*1e20*/  LEA R2, R2, 0x3b800000, 0x17 ;  /* 0x3b80000002027811 */ /* 0x000fc800078eb8ff */
[----:B------:R-:W-:-:S05]  /*1e30*/  LOP3.LUT R0, R2, R0, R7, 0xfe, !PT ;  /* 0x0000000002007212 */ /* 0x000fca00078efe07 */
[----:B------:R-:W-:-:S04]  /*1e40*/  FMUL.FTZ R0, R0, 1 ;  /* 0x3f80000000007820 */ /* 0x000fc80000410000 */
[----:B------:R0:W1:Y:S01]  /*1e50*/  F2F.F64.F32 R6, R0 ;  /* 0x0000000000067310 */ /* 0x0000620000201800 */
[----:B------:R-:W-:Y:S05]  /*1e60*/  BRA `(.L_x_7777) ;  /* 0x0000000400147947 */ /* 0x000fea0003800000 */
.L_x_7790:
        /* <DEDUP_REMOVED lines=21> */
.L_x_7795:
[----:B------:R-:W-:Y:S05]  /*1fc0*/  BSYNC.RECONVERGENT B0 ;  /* 0x0000000000007941 */ /* 0x000fea0003800200 */
.L_x_7794:
[----:B------:R-:W-:Y:S01]  /*1fd0*/  IMAD.SHL.U32 R0, R0, 0x200000, RZ ;  /* 0x0020000000007824 */ /* 0x000fe200078e00ff */
[----:B------:R-:W-:-:S04]  /*1fe0*/  LEA R2, R2, 0x37800000, 0x17 ;  /* 0x3780000002027811 */ /* 0x000fc800078eb8ff */
[----:B------:R-:W-:-:S05]  /*1ff0*/  LOP3.LUT R0, R2, R0, R7, 0xfe, !PT ;  /* 0x0000000002007212 */ /* 0x000fca00078efe07 */
[----:B------:R-:W-:-:S04]  /*2000*/  FMUL.FTZ R0, R0, 1 ;  /* 0x3f80000000007820 */ /* 0x000fc80000410000 */
[----:B------:R0:W1:Y:S01]  /*2010*/  F2F.F64.F32 R6, R0 ;  /* 0x0000000000067310 */ /* 0x0000620000201800 */
[----:B------:R-:W-:Y:S05]  /*2020*/  BRA `(.L_x_7777) ;  /* 0x0000000000a47947 */ /* 0x000fea0003800000 */
.L_x_7789:
[----:B------:R-:W-:-:S09]  /*2030*/  UISETP.NE.AND UP0, UPT, UR4, 0x1c, UPT ;  /* 0x0000001c0400788c */ /* 0x000fd2000bf05270 */
[----:B------:R-:W-:Y:S05]  /*2040*/  BRA.U !UP0, `(.L_x_7796) ;  /* 0x0000000108947547 */ /* 0x000fea000b800000 */
[----:B------:R-:W-:-:S09]  /*2050*/  UISETP.NE.AND UP0, UPT, UR4, 0x1d, UPT ;  /* 0x0000001d0400788c */ /* 0x000fd2000bf05270 */
[----:B------:R-:W-:Y:S05]  /*2060*/  BRA.U !UP0, `(.L_x_7797) ;  /* 0x0000000108807547 */ /* 0x000fea000b800000 */
[----:B------:R-:W-:-:S09]  /*2070*/  UISETP.NE.AND UP0, UPT, UR4, 0x2c, UPT ;  /* 0x0000002c0400788c */ /* 0x000fd2000bf05270 */
[----:B------:R-:W-:Y:S05]  /*2080*/  BRA.U !UP0, `(.L_x_7798) ;  /* 0x0000000108487547 */ /* 0x000fea000b800000 */
.L_x_7776:
        /* <DEDUP_REMOVED lines=16> */
.L_x_7799:
[----:B------:R-:W-:Y:S01]  /*2190*/  CS2R R6, SRZ ;  /* 0x0000000000067805 */ /* 0x000fe2000001ff00 */
[----:B------:R-:W-:Y:S06]  /*21a0*/  BRA `(.L_x_7777) ;  /* 0x0000000000447947 */ /* 0x000fec0003800000 */
.L_x_7798:
        /* <DEDUP_REMOVED lines=10> */
[----:B------:R2:W3:Y:S01]  /*2250*/  @P0 F2F.F64.F32 R6, R0 ;  /* 0x0000000000060310 */ /* 0x0004e20000201800 */
[----:B------:R-:W-:Y:S05]  /*2260*/  BRA `(.L_x_7777) ;  /* 0x0000000000147947 */ /* 0x000fea0003800000 */
.L_x_7797:
[----:B------:R-:W2:Y:S02]  /*2270*/  LDG.E.64 R6, desc[UR36][R2.64] ;  /* 0x0000002402067981 */ /* 0x000ea4000c1e1b00 */
[----:B--2---:R-:W4:Y:S01]  /*2280*/  I2F.F64.U64 R6, R6 ;  /* 0x0000000600067312 */ /* 0x004f220000301800 */
[----:B------:R-:W-:Y:S05]  /*2290*/  BRA `(.L_x_7777) ;  /* 0x0000000000087947 */ /* 0x000fea0003800000 */
.L_x_7796:
[----:B------:R-:W2:Y:S02]  /*22a0*/  LDG.E R2, desc[UR36][R2.64] ;  /* 0x0000002402027981 */ /* 0x000ea4000c1e1900 */
[----:B--2---:R0:W1:Y:S02]  /*22b0*/  I2F.F64.U32 R6, R2 ;  /* 0x0000000200067312 */ /* 0x0040640000201800 */
.L_x_7777:
[----:B------:R-:W-:Y:S05]  /*22c0*/  BSYNC.RECONVERGENT B6 ;  /* 0x0000000000067941 */ /* 0x000fea0003800200 */
.L_x_7771:
[----:B01-345:R-:W-:Y:S01]  /*22d0*/  DADD R4, -R6, 1 ;  /* 0x3ff0000006047429 */ /* 0x03bfe20000000100 */
        /* <DEDUP_REMOVED lines=12> */
[----:B--2---:R-:W-:-:S05]  /*23a0*/  FFMA R0, RZ, R5, R3 ;  /* 0x00000005ff007223 */ /* 0x004fca0000000003 */
[----:B------:R-:W-:-:S13]  /*23b0*/  FSETP.GT.AND P0, PT, |R0|, 1.469367938527859385e-39, PT ;  /* 0x001000000000780b */ /* 0x000fda0003f04200 */
[----:B------:R-:W-:Y:S05]  /*23c0*/  @P0 BRA P1, `(.L_x_7801) ;  /* 0x0000000000080947 */ /* 0x000fea0000800000 */
[----:B------:R-:W-:-:S07]  /*23d0*/  MOV R18, 0x23f0 ;  /* 0x000023f000127802 */ /* 0x000fce0000000f00 */
[----:B------:R-:W-:Y:S05]  /*23e0*/  CALL.REL.NOINC `($__internal_7_$__cuda_sm20_div_rn_f64_full) ;  /* 0x000000c0009c7944 */ /* 0x000fea0003c00000 */
.L_x_7801:
[----:B------:R-:W-:Y:S05]  /*23f0*/  BSYNC.RECONVERGENT B0 ;  /* 0x0000000000007941 */ /* 0x000fea0003800200 */
.L_x_7800:
        /* <DEDUP_REMOVED lines=8> */
[----:B------:R-:W-:Y:S01]  /*2480*/  ISETP.GT.U32.AND P1, PT, R0, 0x7feffffe, PT ;  /* 0x7feffffe0000780c */ /* 0x000fe20003f24070 */
[----:B------:R-:W-:Y:S02]  /*2490*/  IMAD.MOV.U32 R0, RZ, RZ, -0x3ff ;  /* 0xfffffc01ff007424 */ /* 0x000fe400078e00ff */
[----:B------:R-:W-:-:S10]  /*24a0*/  @!P0 IMAD.MOV.U32 R0, RZ, RZ, -0x435 ;  /* 0xfffffbcbff008424 */ /* 0x000fd400078e00ff */
[----:B------:R-:W-:Y:S05]  /*24b0*/  @P1 BRA `(.L_x_7803) ;  /* 0x0000000400041947 */ /* 0x000fea0003800000 */
        /* <DEDUP_REMOVED lines=14> */
[----:B------:R-:W-:-:S03]  /*25a0*/  @P0 VIADD R0, R0, 0x1 ;  /* 0x0000000100000836 */ /* 0x000fc60000000000 */
        /* <DEDUP_REMOVED lines=50> */
.L_x_7803:
[----:B------:R-:W-:Y:S01]  /*28d0*/  MOV R2, 0x0 ;  /* 0x0000000000027802 */ /* 0x000fe20000000f00 */
[----:B------:R-:W-:Y:S01]  /*28e0*/  IMAD.MOV.U32 R3, RZ, RZ, 0x7ff00000 ;  /* 0x7ff00000ff037424 */ /* 0x000fe200078e00ff */
[----:B------:R-:W-:-:S05]  /*28f0*/  LOP3.LUT P0, RZ, R5, 0x7fffffff, RZ, 0xc0, !PT ;  /* 0x7fffffff05ff7812 */ /* 0x000fca000780c0ff */
[----:B------:R-:W-:-:S10]  /*2900*/  DFMA R2, R4, R2, +INF ;  /* 0x7ff000000402742b */ /* 0x000fd40000000002 */
[----:B------:R-:W-:Y:S02]  /*2910*/  FSEL R4, R2, RZ, P0 ;  /* 0x000000ff02047208 */ /* 0x000fe40000000000 */
[----:B------:R-:W-:-:S07]  /*2920*/  FSEL R5, R3, -QNAN , P0 ;  /* 0xfff0000003057808 */ /* 0x000fce0000000000 */
.L_x_7804:
[----:B------:R-:W-:Y:S05]  /*2930*/  BSYNC.RECONVERGENT B0 ;  /* 0x0000000000007941 */ /* 0x000fea0003800200 */
.L_x_7802:
        /* <DEDUP_REMOVED lines=17> */
.L_x_7808:
[----:B------:R-:W0:Y:S02]  /*2a50*/  F2I.S64.F64.TRUNC R4, R4 ;  /* 0x0000000400047311 */ /* 0x000e24000030d900 */
[----:B0-----:R-:W-:-:S05]  /*2a60*/  MOV R7, R4 ;  /* 0x0000000400077202 */ /* 0x001fca0000000f00 */
[----:B------:R0:W-:Y:S01]  /*2a70*/  STG.E.U8 desc[UR36][R2.64], R7 ;  /* 0x0000000702007986 */ /* 0x0001e2000c101124 */
[----:B------:R-:W-:Y:S05]  /*2a80*/  BRA `(.L_x_7810) ;  /* 0x0000000c00e47947 */ /* 0x000fea0003800000 */
.L_x_7807:
        /* <DEDUP_REMOVED lines=9> */
.L_x_7812:
[----:B------:R-:W0:Y:S02]  /*2b20*/  F2I.F64.TRUNC R5, R4 ;  /* 0x0000000400057311 */ /* 0x000e24000030d100 */
[----:B0-----:R0:W-:Y:S01]  /*2b30*/  STG.E desc[UR36][R2.64], R5 ;  /* 0x0000000502007986 */ /* 0x0011e2000c101924 */
[----:B------:R-:W-:Y:S05]  /*2b40*/  BRA `(.L_x_7810) ;  /* 0x0000000c00b47947 */ /* 0x000fea0003800000 */
.L_x_7811:
[----:B------:R-:W0:Y:S02]  /*2b50*/  F2I.F64.TRUNC R5, R4 ;  /* 0x0000000400057311 */ /* 0x000e24000030d100 */
[----:B0-----:R0:W-:Y:S01]  /*2b60*/  STG.E.U16 desc[UR36][R2.64], R5 ;  /* 0x0000000502007986 */ /* 0x0011e2000c101524 */
[----:B------:R-:W-:Y:S05]  /*2b70*/  BRA `(.L_x_7810) ;  /* 0x0000000c00a87947 */ /* 0x000fea0003800000 */
.L_x_7806:
        /* <DEDUP_REMOVED lines=13> */
.L_x_7814:
        /* <DEDUP_REMOVED lines=8> */
.L_x_7813:
        /* <DEDUP_REMOVED lines=14> */
.L_x_7816:
        /* <DEDUP_REMOVED lines=9> */
.L_x_7815:
[----:B------:R0:W-:Y:S01]  /*2e40*/  STG.E.64 desc[UR36][R2.64], R4 ;  /* 0x0000000402007986 */ /* 0x0001e2000c101b24 */
[----:B------:R-:W-:Y:S05]  /*2e50*/  BRA `(.L_x_7810) ;  /* 0x0000000800f07947 */ /* 0x000fea0003800000 */
.L_x_7805:
        /* <DEDUP_REMOVED lines=12> */
.L_x_7819:
[----:B------:R-:W-:-:S05]  /*2f20*/  CS2R R6, SRZ ;  /* 0x0000000000067805 */ /* 0x000fca000001ff00 */
[----:B------:R0:W-:Y:S01]  /*2f30*/  STG.E.128 desc[UR36][R2.64], R4 ;  /* 0x0000000402007986 */ /* 0x0001e2000c101d24 */
[----:B------:R-:W-:Y:S05]  /*2f40*/  BRA `(.L_x_7810) ;  /* 0x0000000800b47947 */ /* 0x000fea0003800000 */
.L_x_7818:
        /* <DEDUP_REMOVED lines=23> */
.L_x_7823:
[----:B------:R-:W-:Y:S05]  /*30c0*/  BSYNC.RECONVERGENT B0 ;  /* 0x0000000000007941 */ /* 0x000fea0003800200 */
.L_x_7822:
[----:B------:R-:W-:-:S05]  /*30d0*/  LOP3.LUT R7, R0, 0x80, R7, 0xf8, !PT ;  /* 0x0000008000077812 */ /* 0x000fca00078ef807 */
[----:B------:R0:W-:Y:S01]  /*30e0*/  STG.E.U8 desc[UR36][R2.64], R7 ;  /* 0x0000000702007986 */ /* 0x0001e2000c101124 */
[----:B------:R-:W-:Y:S05]  /*30f0*/  BRA `(.L_x_7810) ;  /* 0x0000000800487947 */ /* 0x000fea0003800000 */
.L_x_7821:
        /* <DEDUP_REMOVED lines=19> */
.L_x_7825:
[----:B------:R-:W-:Y:S05]  /*3230*/  BSYNC.RECONVERGENT B0 ;  /* 0x0000000000007941 */ /* 0x000fea0003800200 */
.L_x_7824:
[----:B------:R-:W-:-:S05]  /*3240*/  LOP3.LUT R7, R0, 0x80, R7, 0xf8, !PT ;  /* 0x0000008000077812 */ /* 0x000fca00078ef807 */
[----:B------:R0:W-:Y:S01]  /*3250*/  STG.E.U8 desc[UR36][R2.64], R7 ;  /* 0x0000000702007986 */ /* 0x0001e2000c101124 */
[----:B------:R-:W-:Y:S05]  /*3260*/  BRA `(.L_x_7810) ;  /* 0x0000000400ec7947 */ /* 0x000fea0003800000 */
.L_x_7820:
        /* <DEDUP_REMOVED lines=8> */
.L_x_7817:
        /* <DEDUP_REMOVED lines=11> */
.L_x_7828:
        /* <DEDUP_REMOVED lines=17> */
.L_x_7831:
[----:B------:R-:W-:-:S04]  /*34b0*/  SHF.R.U32.HI R0, RZ, 0x14, R7 ;  /* 0x00000014ff007819 */ /* 0x000fc80000011607 */
[----:B------:R-:W-:-:S04]  /*34c0*/  LOP3.LUT R0, R0, 0x1, RZ, 0xc0, !PT ;  /* 0x0000000100007812 */ /* 0x000fc800078ec0ff */
[----:B------:R-:W-:-:S04]  /*34d0*/  IADD3 R0, PT, PT, R7, 0x487ffff, R0 ;  /* 0x0487ffff07007810 */ /* 0x000fc80007ffe000 */
[----:B------:R-:W-:-:S04]  /*34e0*/  SHF.R.U32.HI R0, RZ, 0x14, R0 ;  /* 0x00000014ff007819 */ /* 0x000fc80000011600 */
[----:B------:R-:W-:-:S07]  /*34f0*/  LOP3.LUT R4, R0, 0xff, RZ, 0xc0, !PT ;  /* 0x000000ff00047812 */ /* 0x000fce00078ec0ff */
.L_x_7832:
[----:B------:R-:W-:-:S04]  /*3500*/  SHF.R.U32.HI R5, RZ, 0x18, R7 ;  /* 0x00000018ff057819 */ /* 0x000fc80000011607 */
[----:B------:R-:W-:-:S04]  /*3510*/  LOP3.LUT R4, R4, 0x80, R5, 0xf8, !PT ;  /* 0x0000008004047812 */ /* 0x000fc800078ef805 */
[----:B------:R-:W-:-:S07]  /*3520*/  PRMT R0, R4, 0x7610, R0 ;  /* 0x0000761004007816 */ /* 0x000fce0000000000 */
.L_x_7830:
[----:B------:R-:W-:Y:S05]  /*3530*/  BSYNC.RECONVERGENT B0 ;  /* 0x0000000000007941 */ /* 0x000fea0003800200 */
.L_x_7829:
[----:B------:R4:W-:Y:S01]  /*3540*/  STG.E.U8 desc[UR36][R2.64], R0 ;  /* 0x0000000002007986 */ /* 0x0009e2000c101124 */
[----:B------:R-:W-:Y:S05]  /*3550*/  BRA `(.L_x_7810) ;  /* 0x0000000400307947 */ /* 0x000fea0003800000 */
.L_x_7827:
        /* <DEDUP_REMOVED lines=17> */
.L_x_7835:
[----:B------:R-:W-:-:S04]  /*3670*/  SHF.R.U32.HI R0, RZ, 0x15, R7 ;  /* 0x00000015ff007819 */ /* 0x000fc80000011607 */
[----:B------:R-:W-:-:S04]  /*3680*/  LOP3.LUT R0, R0, 0x1, RZ, 0xc0, !PT ;  /* 0x0000000100007812 */ /* 0x000fc800078ec0ff */
[----:B------:R-:W-:-:S04]  /*3690*/  IADD3 R0, PT, PT, R7, 0x88fffff, R0 ;  /* 0x088fffff07007810 */ /* 0x000fc80007ffe000 */
[----:B------:R-:W-:-:S04]  /*36a0*/  SHF.R.U32.HI R0, RZ, 0x15, R0 ;  /* 0x00000015ff007819 */ /* 0x000fc80000011600 */
[----:B------:R-:W-:-:S07]  /*36b0*/  LOP3.LUT R4, R0, 0xff, RZ, 0xc0, !PT ;  /* 0x000000ff00047812 */ /* 0x000fce00078ec0ff */
.L_x_7836:
[----:B------:R-:W-:-:S04]  /*36c0*/  SHF.R.U32.HI R5, RZ, 0x18, R7 ;  /* 0x00000018ff057819 */ /* 0x000fc80000011607 */
[----:B------:R-:W-:-:S04]  /*36d0*/  LOP3.LUT R4, R4, 0x80, R5, 0xf8, !PT ;  /* 0x0000008004047812 */ /* 0x000fc800078ef805 */
[----:B------:R-:W-:-:S07]  /*36e0*/  PRMT R0, R4, 0x7610, R0 ;  /* 0x0000761004007816 */ /* 0x000fce0000000000 */
.L_x_7834:
[----:B------:R-:W-:Y:S05]  /*36f0*/  BSYNC.RECONVERGENT B0 ;  /* 0x0000000000007941 */ /* 0x000fea0003800200 */
.L_x_7833:
[----:B------:R3:W-:Y:S01]  /*3700*/  STG.E.U8 desc[UR36][R2.64], R0 ;  /* 0x0000000002007986 */ /* 0x0007e2000c101124 */
[----:B------:R-:W-:Y:S05]  /*3710*/  BRA `(.L_x_7810) ;  /* 0x0000000000c07947 */ /* 0x000fea0003800000 */
.L_x_7826:
[----:B------:R-:W-:-:S09]  /*3720*/  UISETP.NE.AND UP0, UPT, UR4, 0x1c, UPT ;  /* 0x0000001c0400788c */ /* 0x000fd2000bf05270 */
[----:B------:R-:W-:Y:S05]  /*3730*/  BRA.U !UP0, `(.L_x_7837) ;  /* 0x0000000108b07547 */ /* 0x000fea000b800000 */
[----:B------:R-:W-:-:S09]  /*3740*/  UISETP.NE.AND UP0, UPT, UR4, 0x1d, UPT ;  /* 0x0000001d0400788c */ /* 0x000fd2000bf05270 */
[----:B------:R-:W-:Y:S05]  /*3750*/  BRA.U !UP0, `(.L_x_7838) ;  /* 0x00000001089c7547 */ /* 0x000fea000b800000 */
[----:B------:R-:W-:-:S09]  /*3760*/  UISETP.NE.AND UP0, UPT, UR4, 0x2c, UPT ;  /* 0x0000002c0400788c */ /* 0x000fd2000bf05270 */
[----:B------:R-:W-:Y:S05]  /*3770*/  BRA.U !UP0, `(.L_x_7839) ;  /* 0x0000000108447547 */ /* 0x000fea000b800000 */
.L_x_7809:
        /* <DEDUP_REMOVED lines=16> */
.L_x_7840:
[----:B------:R-:W-:Y:S05]  /*3880*/  BRA `(.L_x_7810) ;  /* 0x0000000000647947 */ /* 0x000fea0003800000 */
.L_x_7839:
[----:B------:R-:W-:Y:S01]  /*3890*/  UMOV UR4, 0xf0000000 ;  /* 0xf000000000047882 */ /* 0x000fe20000000000 */
[----:B------:R-:W-:Y:S01]  /*38a0*/  UMOV UR5, 0x380fffff ;  /* 0x380fffff00057882 */ /* 0x000fe20000000000 */
[----:B------:R0:W1:Y:S01]  /*38b0*/  F2F.F32.F64 R8, R4 ;  /* 0x0000000400087310 */ /* 0x0000620000301000 */
[----:B------:R-:W-:Y:S01]  /*38c0*/  DSETP.GEU.AND P0, PT, |R4|, UR4, PT ;  /* 0x0000000404007e2a */ /* 0x000fe2000bf0e200 */
[----:B0-----:R-:W-:-:S13]  /*38d0*/  HFMA2 R5, -RZ, RZ, 0, 1.5199184417724609375e-05 ;  /* 0x000000ffff057431 */ /* 0x001fda00000001ff */
        /* <DEDUP_REMOVED lines=15> */
.L_x_7838:
[----:B------:R-:W0:Y:S02]  /*39d0*/  F2I.U64.F64.TRUNC R4, R4 ;  /* 0x0000000400047311 */ /* 0x000e24000030d800 */
[----:B0-----:R1:W-:Y:S01]  /*39e0*/  STG.E.64 desc[UR36][R2.64], R4 ;  /* 0x0000000402007986 */ /* 0x0013e2000c101b24 */
[----:B------:R-:W-:Y:S05]  /*39f0*/  BRA `(.L_x_7810) ;  /* 0x0000000000087947 */ /* 0x000fea0003800000 */
.L_x_7837:
[----:B------:R-:W0:Y:S02]  /*3a00*/  F2I.U32.F64.TRUNC R5, R4 ;  /* 0x0000000400057311 */ /* 0x000e24000030d000 */
[----:B0-----:R0:W-:Y:S02]  /*3a10*/  STG.E desc[UR36][R2.64], R5 ;  /* 0x0000000502007986 */ /* 0x0011e4000c101924 */
.L_x_7810:
[----:B------:R-:W-:-:S07]  /*3a20*/  VIADD R17, R17, 0x80 ;  /* 0x0000008011117836 */ /* 0x000fce0000000000 */
.L_x_7769:
[----:B------:R-:W-:Y:S05]  /*3a30*/  BSYNC.RECONVERGENT B7 ;  /* 0x0000000000077941 */ /* 0x000fea0003800200 */
.L_x_7768:
        /* <DEDUP_REMOVED lines=307> */
.L_x_7843:
        /* <DEDUP_REMOVED lines=18> */
.L_x_7848:
[----:B------:R-:W2:Y:S02]  /*4e90*/  LDG.E.U8 R2, desc[UR36][R2.64] ;  /* 0x0000002402027981 */ /* 0x000ea4000c1e1100 */
[----:B--2---:R0:W1:Y:S01]  /*4ea0*/  I2F.F64.U16 R6, R2 ;  /* 0x0000000200067312 */ /* 0x0040620000101800 */
[----:B------:R-:W-:Y:S05]  /*4eb0*/  BRA `(.L_x_7850) ;  /* 0x0000000c00607947 */ /* 0x000fea0003800000 */
.L_x_7847:
        /* <DEDUP_REMOVED lines=9> */
.L_x_7852:
[----:B------:R-:W2:Y:S02]  /*4f50*/  LDG.E R2, desc[UR36][R2.64] ;  /* 0x0000002402027981 */ /* 0x000ea4000c1e1900 */
[----:B--2---:R0:W1:Y:S01]  /*4f60*/  I2F.F64 R6, R2 ;  /* 0x0000000200067312 */ /* 0x0040620000201c00 */
[----:B------:R-:W-:Y:S05]  /*4f70*/  BRA `(.L_x_7850) ;  /* 0x0000000c00307947 */ /* 0x000fea0003800000 */
.L_x_7851:
[----:B------:R-:W2:Y:S02]  /*4f80*/  LDG.E.U16 R2, desc[UR36][R2.64] ;  /* 0x0000002402027981 */ /* 0x000ea4000c1e1500 */
[----:B--2---:R0:W1:Y:S01]  /*4f90*/  I2F.F64.S16 R6, R2 ;  /* 0x0000000200067312 */ /* 0x0040620000101c00 */
[----:B------:R-:W-:Y:S05]  /*4fa0*/  BRA `(.L_x_7850) ;  /* 0x0000000c00247947 */ /* 0x000fea0003800000 */
.L_x_7846:
        /* <DEDUP_REMOVED lines=10> */
.L_x_7854:
[----:B------:R-:W2:Y:S02]  /*5050*/  LDG.E.U16 R0, desc[UR36][R2.64] ;  /* 0x0000002402007981 */ /* 0x000ea4000c1e1500 */
[----:B--2---:R-:W-:-:S05]  /*5060*/  HADD2.F32 R0, -RZ, R0.H0_H0 ;  /* 0x20000000ff007230 */ /* 0x004fca0000004100 */
[----:B------:R-:W-:-:S04]  /*5070*/  FMUL.FTZ R0, R0, 1 ;  /* 0x3f80000000007820 */ /* 0x000fc80000410000 */
[----:B------:R0:W1:Y:S01]  /*5080*/  F2F.F64.F32 R6, R0 ;  /* 0x0000000000067310 */ /* 0x0000620000201800 */
[----:B------:R-:W-:Y:S05]  /*5090*/  BRA `(.L_x_7850) ;  /* 0x0000000800e87947 */ /* 0x000fea0003800000 */
.L_x_7853:
        /* <DEDUP_REMOVED lines=10> */
.L_x_7856:
[----:B------:R-:W2:Y:S02]  /*5140*/  LDG.E.U16 R2, desc[UR36][R2.64] ;  /* 0x0000002402027981 */ /* 0x000ea4000c1e1500 */
[----:B--2---:R-:W-:-:S05]  /*5150*/  HADD2.F32 R0, -RZ, R2.H0_H0 ;  /* 0x20000002ff007230 */ /* 0x004fca0000004100 */
[----:B------:R-:W-:-:S04]  /*5160*/  FMUL.FTZ R0, R0, 1 ;  /* 0x3f80000000007820 */ /* 0x000fc80000410000 */
[----:B------:R0:W1:Y:S01]  /*5170*/  F2F.F64.F32 R6, R0 ;  /* 0x0000000000067310 */ /* 0x0000620000201800 */
[----:B------:R-:W-:Y:S05]  /*5180*/  BRA `(.L_x_7850) ;  /* 0x0000000800ac7947 */ /* 0x000fea0003800000 */
.L_x_7855:
[----:B------:R0:W5:Y:S01]  /*5190*/  LDG.E.64 R6, desc[UR36][R2.64] ;  /* 0x0000002402067981 */ /* 0x000162000c1e1b00 */
[----:B------:R-:W-:Y:S05]  /*51a0*/  BRA `(.L_x_7850) ;  /* 0x0000000800a47947 */ /* 0x000fea0003800000 */
.L_x_7845:
        /* <DEDUP_REMOVED lines=13> */
.L_x_7859:
[----:B------:R0:W5:Y:S01]  /*5280*/  LDG.E.64 R6, desc[UR36][R2.64] ;  /* 0x0000002402067981 */ /* 0x000162000c1e1b00 */
[----:B------:R-:W-:Y:S05]  /*5290*/  BRA `(.L_x_7850) ;  /* 0x0000000800687947 */ /* 0x000fea0003800000 */
.L_x_7858:
        /* <DEDUP_REMOVED lines=27> */
.L_x_7861:
        /* <DEDUP_REMOVED lines=12> */
[----:B------:R2:W3:Y:S01]  /*5510*/  F2F.F64.F32 R6, R0 ;  /* 0x0000000000067310 */ /* 0x0004e20000201800 */
[----:B------:R-:W-:Y:S05]  /*5520*/  BRA `(.L_x_7850) ;  /* 0x0000000400c47947 */ /* 0x000fea0003800000 */
.L_x_7860:
[----:B------:R-:W2:Y:S02]  /*5530*/  LDG.E.U16 R0, desc[UR36][R2.64] ;  /* 0x0000002402007981 */ /* 0x000ea4000c1e1500 */
[----:B--2---:R-:W-:-:S04]  /*5540*/  IMAD.U32 R0, R0, 0x10000, RZ ;  /* 0x0001000000007824 */ /* 0x004fc800078e00ff */
[----:B------:R-:W-:-:S04]  /*5550*/  FMUL.FTZ R0, R0, 1 ;  /* 0x3f80000000007820 */ /* 0x000fc80000410000 */
[----:B------:R4:W0:Y:S01]  /*5560*/  F2F.F64.F32 R6, R0 ;  /* 0x0000000000067310 */ /* 0x0008220000201800 */
[----:B------:R-:W-:Y:S05]  /*5570*/  BRA `(.L_x_7850) ;  /* 0x0000000400b07947 */ /* 0x000fea0003800000 */
.L_x_7857:
        /* <DEDUP_REMOVED lines=11> */
.L_x_7864:
        /* <DEDUP_REMOVED lines=21> */
.L_x_7866:
[----:B------:R-:W-:Y:S05]  /*5780*/  BSYNC.RECONVERGENT B0 ;  /* 0x0000000000007941 */ /* 0x000fea0003800200 */
.L_x_7865:
[----:B------:R-:W-:Y:S01]  /*5790*/  IMAD.SHL.U32 R0, R0, 0x100000, RZ ;  /* 0x0010000000007824 */ /* 0x000fe200078e00ff */
[----:B------:R-:W-:-:S04]  /*57a0*/  LEA R2, R2, 0x3b800000, 0x17 ;  /* 0x3b80000002027811 */ /* 0x000fc800078eb8ff */
[----:B------:R-:W-:-:S05]  /*57b0*/  LOP3.LUT R0, R2, R0, R7, 0xfe, !PT ;  /* 0x0000000002007212 */ /* 0x000fca00078efe07 */
[----:B------:R-:W-:-:S04]  /*57c0*/  FMUL.FTZ R0, R0, 1 ;  /* 0x3f80000000007820 */ /* 0x000fc80000410000 */
[----:B------:R0:W1:Y:S01]  /*57d0*/  F2F.F64.F32 R6, R0 ;  /* 0x0000000000067310 */ /* 0x0000620000201800 */
[----:B------:R-:W-:Y:S05]  /*57e0*/  BRA `(.L_x_7850) ;  /* 0x0000000400147947 */ /* 0x000fea0003800000 */
.L_x_7863:
        /* <DEDUP_REMOVED lines=21> */
.L_x_7868:
[----:B------:R-:W-:Y:S05]  /*5940*/  BSYNC.RECONVERGENT B0 ;  /* 0x0000000000007941 */ /* 0x000fea0003800200 */
.L_x_7867:
[----:B------:R-:W-:Y:S02]  /*5950*/  SHF.L.U32 R0, R0, 0x15, RZ ;  /* 0x0000001500007819 */ /* 0x000fe400000006ff */
[----:B------:R-:W-:-:S04]  /*5960*/  LEA R2, R2, 0x37800000, 0x17 ;  /* 0x3780000002027811 */ /* 0x000fc800078eb8ff */
[----:B------:R-:W-:-:S05]  /*5970*/  LOP3.LUT R0, R2, R0, R7, 0xfe, !PT ;  /* 0x0000000002007212 */ /* 0x000fca00078efe07 */
[----:B------:R-:W-:-:S04]  /*5980*/  FMUL.FTZ R0, R0, 1 ;  /* 0x3f80000000007820 */ /* 0x000fc80000410000 */
[----:B------:R0:W1:Y:S01]  /*5990*/  F2F.F64.F32 R6, R0 ;  /* 0x0000000000067310 */ /* 0x0000620000201800 */
[----:B------:R-:W-:Y:S05]  /*59a0*/  BRA `(.L_x_7850) ;  /* 0x0000000000a47947 */ /* 0x000fea0003800000 */
.L_x_7862:
        /* <DEDUP_REMOVED lines=12> */
[----:B------:R-:W-:Y:S01]  /*5a70*/  @P0 SHF.L.U32 R0, R0, 0x17, RZ ;  /* 0x0000001700000819 */ /* 0x000fe200000006ff */
[----:B------:R-:W-:Y:S02]  /*5a80*/  @!P0 IMAD.MOV.U32 R6, RZ, RZ, 0x20000000 ;  /* 0x20000000ff068424 */ /* 0x000fe400078e00ff */
[----:B------:R-:W-:Y:S02]  /*5a90*/  @!P0 IMAD.MOV.U32 R7, RZ, RZ, 0x7ff80000 ;  /* 0x7ff80000ff078424 */ /* 0x000fe400078e00ff */
[----:B------:R-:W-:-:S04]  /*5aa0*/  @P0 FMUL.FTZ R0, R0, 1 ;  /* 0x3f80000000000820 */ /* 0x000fc80000410000 */
[----:B------:R0:W1:Y:S01]  /*5ab0*/  @P0 F2F.F64.F32 R6, R0 ;  /* 0x0000000000060310 */ /* 0x0000620000201800 */
[----:B------:R-:W-:Y:S05]  /*5ac0*/  BRA `(.L_x_7850) ;  /* 0x00000000005c7947 */ /* 0x000fea0003800000 */
.L_x_7849:
        /* <DEDUP_REMOVED lines=16> */
.L_x_7871:
[----:B------:R-:W-:Y:S01]  /*5bd0*/  CS2R R6, SRZ ;  /* 0x0000000000067805 */ /* 0x000fe2000001ff00 */
[----:B------:R-:W-:Y:S06]  /*5be0*/  BRA `(.L_x_7850) ;  /* 0x0000000000147947 */ /* 0x000fec0003800000 */
.L_x_7870:
[----:B------:R-:W2:Y:S02]  /*5bf0*/  LDG.E.64 R6, desc[UR36][R2.64] ;  /* 0x0000002402067981 */ /* 0x000ea4000c1e1b00 */
[----:B--2---:R-:W0:Y:S01]  /*5c00*/  I2F.F64.U64 R6, R6 ;  /* 0x0000000600067312 */ /* 0x004e220000301800 */
[----:B------:R-:W-:Y:S05]  /*5c10*/  BRA `(.L_x_7850) ;  /* 0x0000000000087947 */ /* 0x000fea0003800000 */
.L_x_7869:
[----:B------:R-:W2:Y:S02]  /*5c20*/  LDG.E R2, desc[UR36][R2.64] ;  /* 0x0000002402027981 */ /* 0x000ea4000c1e1900 */
[----:B--2---:R0:W1:Y:S02]  /*5c30*/  I2F.F64.U32 R6, R2 ;  /* 0x0000000200067312 */ /* 0x0040640000201800 */
.L_x_7850:
[----:B------:R-:W-:Y:S05]  /*5c40*/  BSYNC.RECONVERGENT B6 ;  /* 0x0000000000067941 */ /* 0x000fea0003800200 */
.L_x_7844:
[----:B01-3-5:R-:W-:Y:S01]  /*5c50*/  DADD R4, -R6, 1 ;  /* 0x3ff0000006047429 */ /* 0x02bfe20000000100 */
        /* <DEDUP_REMOVED lines=12> */
[----:B--2-4-:R-:W-:-:S05]  /*5d20*/  FFMA R0, RZ, R5, R3 ;  /* 0x00000005ff007223 */ /* 0x014fca0000000003 */
[----:B------:R-:W-:-:S13]  /*5d30*/  FSETP.GT.AND P0, PT, |R0|, 1.469367938527859385e-39, PT ;  /* 0x001000000000780b */ /* 0x000fda0003f04200 */
[----:B------:R-:W-:Y:S05]  /*5d40*/  @P0 BRA P1, `(.L_x_7873) ;  /* 0x0000000000080947 */ /* 0x000fea0000800000 */
[----:B------:R-:W-:-:S07]  /*5d50*/  MOV R18, 0x5d70 ;  /* 0x00005d7000127802 */ /* 0x000fce0000000f00 */
[----:B------:R-:W-:Y:S05]  /*5d60*/  CALL.REL.NOINC `($__internal_7_$__cuda_sm20_div_rn_f64_full) ;  /* 0x00000088003c7944 */ /* 0x000fea0003c00000 */
.L_x_7873:
[----:B------:R-:W-:Y:S05]  /*5d70*/  BSYNC.RECONVERGENT B0 ;  /* 0x0000000000007941 */ /* 0x000fea0003800200 */
.L_x_7872:
        /* <DEDUP_REMOVED lines=83> */
.L_x_7875:
[----:B------:R-:W-:Y:S05]  /*62b0*/  BSYNC.RECONVERGENT B0 ;  /* 0x0000000000007941 */ /* 0x000fea0003800200 */
.L_x_7874:
        /* <DEDUP_REMOVED lines=17> */
.L_x_7879:
[----:B------:R-:W0:Y:S02]  /*63d0*/  F2I.S64.F64.TRUNC R4, R4 ;  /* 0x0000000400047311 */ /* 0x000e24000030d900 */
[----:B0-----:R-:W-:-:S05]  /*63e0*/  IMAD.MOV.U32 R7, RZ, RZ, R4 ;  /* 0x000000ffff077224 */ /* 0x001fca00078e0004 */
[----:B------:R0:W-:Y:S01]  /*63f0*/  STG.E.U8 desc[UR36][R2.64], R7 ;  /* 0x0000000702007986 */ /* 0x0001e2000c101124 */
[----:B------:R-:W-:Y:S05]  /*6400*/  BRA `(.L_x_7881) ;  /* 0x0000000c00e07947 */ /* 0x000fea0003800000 */
.L_x_7878:
        /* <DEDUP_REMOVED lines=9> */
.L_x_7883:
[----:B------:R-:W0:Y:S02]  /*64a0*/  F2I.F64.TRUNC R5, R4 ;  /* 0x0000000400057311 */ /* 0x000e24000030d100 */
[----:B0-----:R0:W-:Y:S01]  /*64b0*/  STG.E desc[UR36][R2.64], R5 ;  /* 0x0000000502007986 */ /* 0x0011e2000c101924 */
[----:B------:R-:W-:Y:S05]  /*64c0*/  BRA `(.L_x_7881) ;  /* 0x0000000c00b07947 */ /* 0x000fea0003800000 */
.L_x_7882:
[----:B------:R-:W0:Y:S02]  /*64d0*/  F2I.F64.TRUNC R5, R4 ;  /* 0x0000000400057311 */ /* 0x000e24000030d100 */
[----:B0-----:R0:W-:Y:S01]  /*64e0*/  STG.E.U16 desc[UR36][R2.64], R5 ;  /* 0x0000000502007986 */ /* 0x0011e2000c101524 */
[----:B------:R-:W-:Y:S05]  /*64f0*/  BRA `(.L_x_7881) ;  /* 0x0000000c00a47947 */ /* 0x000fea0003800000 */
.L_x_7877:
        /* <DEDUP_REMOVED lines=13> */
.L_x_7885:
        /* <DEDUP_REMOVED lines=8> */
.L_x_7884:
        /* <DEDUP_REMOVED lines=14> */
.L_x_7887:
        /* <DEDUP_REMOVED lines=9> */
.L_x_7886:
[----:B------:R0:W-:Y:S01]  /*67c0*/  STG.E.64 desc[UR36][R2.64], R4 ;  /* 0x0000000402007986 */ /* 0x0001e2000c101b24 */
[----:B------:R-:W-:Y:S05]  /*67d0*/  BRA `(.L_x_7881) ;  /* 0x0000000800ec7947 */ /* 0x000fea0003800000 */
.L_x_7876:
        /* <DEDUP_REMOVED lines=13> */
.L_x_7891:
        /* <DEDUP_REMOVED lines=22> */
.L_x_7894:
[----:B------:R-:W-:-:S04]  /*6a10*/  SHF.R.U32.HI R5, RZ, 0x18, R7 ;  /* 0x00000018ff057819 */ /* 0x000fc80000011607 */
[----:B------:R-:W-:-:S07]  /*6a20*/  LOP3.LUT R0, R0, 0x80, R5, 0xf8, !PT ;  /* 0x0000008000007812 */ /* 0x000fce00078ef805 */
.L_x_7893:
[----:B------:R-:W-:Y:S05]  /*6a30*/  BSYNC.RECONVERGENT B0 ;  /* 0x0000000000007941 */ /* 0x000fea0003800200 */
.L_x_7892:
[----:B------:R0:W-:Y:S01]  /*6a40*/  STG.E.U8 desc[UR36][R2.64], R0 ;  /* 0x0000000002007986 */ /* 0x0001e2000c101124 */
[----:B------:R-:W-:Y:S05]  /*6a50*/  BRA `(.L_x_7881) ;  /* 0x00000008004c7947 */ /* 0x000fea0003800000 */
.L_x_7890:
        /* <DEDUP_REMOVED lines=22> */
.L_x_7897:
[----:B------:R-:W-:-:S04]  /*6bc0*/  SHF.R.U32.HI R5, RZ, 0x18, R7 ;  /* 0x00000018ff057819 */ /* 0x000fc80000011607 */
[----:B------:R-:W-:-:S07]  /*6bd0*/  LOP3.LUT R0, R0, 0x80, R5, 0xf8, !PT ;  /* 0x0000008000007812 */ /* 0x000fce00078ef805 */
.L_x_7896:
[----:B------:R-:W-:Y:S05]  /*6be0*/  BSYNC.RECONVERGENT B0 ;  /* 0x0000000000007941 */ /* 0x000fea0003800200 */
.L_x_7895:
[----:B------:R0:W-:Y:S01]  /*6bf0*/  STG.E.U8 desc[UR36][R2.64], R0 ;  /* 0x0000000002007986 */ /* 0x0001e2000c101124 */
[----:B------:R-:W-:Y:S05]  /*6c00*/  BRA `(.L_x_7881) ;  /* 0x0000000400e07947 */ /* 0x000fea0003800000 */
.L_x_7889:
        /* <DEDUP_REMOVED lines=26> */
.L_x_7899:
[----:B------:R-:W0:Y:S02]  /*6db0*/  F2I.U64.F64.TRUNC R4, R4 ;  /* 0x0000000400047311 */ /* 0x000e24000030d800 */
[----:B0-----:R0:W-:Y:S01]  /*6dc0*/  STG.E.64 desc[UR36][R2.64], R4 ;  /* 0x0000000402007986 */ /* 0x0011e2000c101b24 */
[----:B------:R-:W-:Y:S05]  /*6dd0*/  BRA `(.L_x_7881) ;  /* 0x00000004006c7947 */ /* 0x000fea0003800000 */
.L_x_7898:
[----:B------:R-:W0:Y:S02]  /*6de0*/  F2I.U32.F64.TRUNC R5, R4 ;  /* 0x0000000400057311 */ /* 0x000e24000030d000 */
[----:B0-----:R0:W-:Y:S01]  /*6df0*/  STG.E desc[UR36][R2.64], R5 ;  /* 0x0000000502007986 */ /* 0x0011e2000c101924 */
[----:B------:R-:W-:Y:S05]  /*6e00*/  BRA `(.L_x_7881) ;  /* 0x0000000400607947 */ /* 0x000fea0003800000 */
.L_x_7888:
        /* <DEDUP_REMOVED lines=10> */
.L_x_7901:
[----:B------:R-:W-:-:S05]  /*6eb0*/  CS2R R6, SRZ ;  /* 0x0000000000067805 */ /* 0x000fca000001ff00 */
[----:B------:R3:W-:Y:S01]  /*6ec0*/  STG.E.128 desc[UR36][R2.64], R4 ;  /* 0x0000000402007986 */ /* 0x0007e2000c101d24 */
[----:B------:R-:W-:Y:S05]  /*6ed0*/  BRA `(.L_x_7881) ;  /* 0x00000004002c7947 */ /* 0x000fea0003800000 */
.L_x_7900:
[----:B------:R-:W-:-:S09]  /*6ee0*/  UISETP.NE.AND UP0, UPT, UR4, 0xf, UPT ;  /* 0x0000000f0400788c */ /* 0x000fd2000bf05270 */
[----:B------:R-:W-:Y:S05]  /*6ef0*/  BRA.U !UP0, `(.L_x_7902) ;  /* 0x0000000508087547 */ /* 0x000fea000b800000 */
[----:B------:R-:W-:-:S09]  /*6f00*/  UISETP.NE.AND UP0, UPT, UR4, 0x17, UPT ;  /* 0x000000170400788c */ /* 0x000fd2000bf05270 */
[----:B------:R-:W-:Y:S05]  /*6f10*/  BRA.U !UP0, `(.L_x_7903) ;  /* 0x0000000108a07547 */ /* 0x000fea000b800000 */
[----:B------:R-:W-:-:S09]  /*6f20*/  UISETP.NE.AND UP0, UPT, UR4, 0x18, UPT ;  /* 0x000000180400788c */ /* 0x000fd2000bf05270 */
[----:B------:R-:W-:Y:S05]  /*6f30*/  BRA.U !UP0, `(.L_x_7904) ;  /* 0x0000000108447547 */ /* 0x000fea000b800000 */
.L_x_7880:
        /* <DEDUP_REMOVED lines=16> */
.L_x_7905:
[----:B------:R-:W-:Y:S05]  /*7040*/  BRA `(.L_x_7881) ;  /* 0x0000000000d07947 */ /* 0x000fea0003800000 */
.L_x_7904:
        /* <DEDUP_REMOVED lines=17> */
.L_x_7907:
[----:B------:R-:W-:Y:S05]  /*7160*/  BSYNC.RECONVERGENT B0 ;  /* 0x0000000000007941 */ /* 0x000fea0003800200 */
.L_x_7906:
[----:B------:R-:W-:-:S05]  /*7170*/  LOP3.LUT R7, R0, 0x80, R7, 0xf8, !PT ;  /* 0x0000008000077812 */ /* 0x000fca00078ef807 */
[----:B------:R2:W-:Y:S01]  /*7180*/  STG.E.U8 desc[UR36][R2.64], R7 ;  /* 0x0000000702007986 */ /* 0x0005e2000c101124 */
[----:B------:R-:W-:Y:S05]  /*7190*/  BRA `(.L_x_7881) ;  /* 0x00000000007c7947 */ /* 0x000fea0003800000 */
.L_x_7903:
        /* <DEDUP_REMOVED lines=16> */
.L_x_7909:
[----:B------:R-:W-:Y:S01]  /*72a0*/  IMAD.MOV.U32 R0, RZ, RZ, 0x7f ;  /* 0x0000007fff007424 */ /* 0x000fe200078e00ff */
[----:B------:R-:W-:-:S04]  /*72b0*/  ISETP.GT.U32.AND P0, PT, R6, 0x7f800000, PT ;  /* 0x7f8000000600780c */ /* 0x000fc80003f04070 */
[----:B------:R-:W-:-:S09]  /*72c0*/  SEL R0, R0, 0x7c, P0 ;  /* 0x0000007c00007807 */ /* 0x000fd20000000000 */
.L_x_7910:
[----:B------:R-:W-:Y:S05]  /*72d0*/  BSYNC.RECONVERGENT B0 ;  /* 0x0000000000007941 */ /* 0x000fea0003800200 */
.L_x_7908:
[----:B------:R-:W-:-:S04]  /*72e0*/  SHF.R.U32.HI R5, RZ, 0x18, R7 ;  /* 0x00000018ff057819 */ /* 0x000fc80000011607 */
[----:B------:R-:W-:-:S05]  /*72f0*/  LOP3.LUT R5, R0, 0x80, R5, 0xf8, !PT ;  /* 0x0000008000057812 */ /* 0x000fca00078ef805 */
[----:B------:R1:W-:Y:S01]  /*7300*/  STG.E.U8 desc[UR36][R2.64], R5 ;  /* 0x0000000502007986 */ /* 0x0003e2000c101124 */
[----:B------:R-:W-:Y:S05]  /*7310*/  BRA `(.L_x_7881) ;  /* 0x00000000001c7947 */ /* 0x000fea0003800000 */
.L_x_7902:
[----:B------:R-:W-:Y:S01]  /*7320*/  UMOV UR4, 0xf0000000 ;  /* 0xf000000000047882 */ /* 0x000fe20000000000 */
[----:B------:R-:W-:Y:S01]  /*7330*/  UMOV UR5, 0x380fffff ;  /* 0x380fffff00057882 */ /* 0x000fe20000000000 */
[----:B------:R-:W0:Y:S01]  /*7340*/  F2F.F32.F64 R0, R4 ;  /* 0x0000000400007310 */ /* 0x000e220000301000 */
[----:B------:R-:W-:-:S14]  /*7350*/  DSETP.GEU.AND P0, PT, |R4|, UR4, PT ;  /* 0x0000000404007e2a */ /* 0x000fdc000bf0e200 */
[----:B0-----:R-:W-:-:S05]  /*7360*/  @!P0 FMUL R0, R0, 1.175494350822287508e-38 ;  /* 0x0080000000008820 */ /* 0x001fca0000400000 */
[----:B------:R-:W-:-:S05]  /*7370*/  F2FP.BF16.F32.PACK_AB R0, RZ, R0 ;  /* 0x00000000ff00723e */ /* 0x000fca00000010ff */
[----:B------:R0:W-:Y:S02]  /*7380*/  STG.E.U16 desc[UR36][R2.64], R0 ;  /* 0x0000000002007986 */ /* 0x0001e4000c101524 */
.L_x_7881:
[----:B------:R-:W-:-:S07]  /*7390*/  VIADD R17, R17, 0x80 ;  /* 0x0000008011117836 */ /* 0x000fce0000000000 */
.L_x_7842:
[----:B------:R-:W-:Y:S05]  /*73a0*/  BSYNC.RECONVERGENT B7 ;  /* 0x0000000000077941 */ /* 0x000fea0003800200 */
.L_x_7841:
        /* <DEDUP_REMOVED lines=307> */
.L_x_7913:
        /* <DEDUP_REMOVED lines=18> */
.L_x_7918:
[----:B------:R-:W2:Y:S02]  /*8800*/  LDG.E.U8 R2, desc[UR36][R2.64] ;  /* 0x0000002402027981 */ /* 0x000ea4000c1e1100 */
[----:B--2---:R0:W1:Y:S01]  /*8810*/  I2F.F64.U16 R6, R2 ;  /* 0x0000000200067312 */ /* 0x0040620000101800 */
[----:B------:R-:W-:Y:S05]  /*8820*/  BRA `(.L_x_7920) ;  /* 0x0000000c00607947 */ /* 0x000fea0003800000 */
.L_x_7917:
        /* <DEDUP_REMOVED lines=9> */
.L_x_7922:
[----:B------:R-:W2:Y:S02]  /*88c0*/  LDG.E R2, desc[UR36][R2.64] ;  /* 0x0000002402027981 */ /* 0x000ea4000c1e1900 */
[----:B--2---:R0:W1:Y:S01]  /*88d0*/  I2F.F64 R6, R2 ;  /* 0x0000000200067312 */ /* 0x0040620000201c00 */
[----:B------:R-:W-:Y:S05]  /*88e0*/  BRA `(.L_x_7920) ;  /* 0x0000000c00307947 */ /* 0x000fea0003800000 */
.L_x_7921:
[----:B------:R-:W2:Y:S02]  /*88f0*/  LDG.E.U16 R2, desc[UR36][R2.64] ;  /* 0x0000002402027981 */ /* 0x000ea4000c1e1500 */
[----:B--2---:R0:W1:Y:S01]  /*8900*/  I2F.F64.S16 R6, R2 ;  /* 0x0000000200067312 */ /* 0x0040620000101c00 */
[----:B------:R-:W-:Y:S05]  /*8910*/  BRA `(.L_x_7920) ;  /* 0x0000000c00247947 */ /* 0x000fea0003800000 */
.L_x_7916:
        /* <DEDUP_REMOVED lines=10> */
.L_x_7924:
[----:B------:R-:W2:Y:S02]  /*89c0*/  LDG.E.U16 R0, desc[UR36][R2.64] ;  /* 0x0000002402007981 */ /* 0x000ea4000c1e1500 */
[----:B--2---:R-:W-:-:S05]  /*89d0*/  HADD2.F32 R0, -RZ, R0.H0_H0 ;  /* 0x20000000ff007230 */ /* 0x004fca0000004100 */
[----:B------:R-:W-:-:S04]  /*89e0*/  FMUL.FTZ R0, R0, 1 ;  /* 0x3f80000000007820 */ /* 0x000fc80000410000 */
[----:B------:R0:W1:Y:S01]  /*89f0*/  F2F.F64.F32 R6, R0 ;  /* 0x0000000000067310 */ /* 0x0000620000201800 */
[----:B------:R-:W-:Y:S05]  /*8a00*/  BRA `(.L_x_7920) ;  /* 0x0000000800e87947 */ /* 0x000fea0003800000 */
.L_x_7923:
        /* <DEDUP_REMOVED lines=10> */
.L_x_7926:
[----:B------:R-:W2:Y:S02]  /*8ab0*/  LDG.E.U16 R2, desc[UR36][R2.64] ;  /* 0x0000002402027981 */ /* 0x000ea4000c1e1500 */
[----:B--2---:R-:W-:-:S05]  /*8ac0*/  HADD2.F32 R0, -RZ, R2.H0_H0 ;  /* 0x20000002ff007230 */ /* 0x004fca0000004100 */
[----:B------:R-:W-:-:S04]  /*8ad0*/  FMUL.FTZ R0, R0, 1 ;  /* 0x3f80000000007820 */ /* 0x000fc80000410000 */
[----:B------:R0:W1:Y:S01]  /*8ae0*/  F2F.F64.F32 R6, R0 ;  /* 0x0000000000067310 */ /* 0x0000620000201800 */
[----:B------:R-:W-:Y:S05]  /*8af0*/  BRA `(.L_x_7920) ;  /* 0x0000000800ac7947 */ /* 0x000fea0003800000 */
.L_x_7925:
[----:B------:R0:W5:Y:S01]  /*8b00*/  LDG.E.64 R6, desc[UR36][R2.64] ;  /* 0x0000002402067981 */ /* 0x000162000c1e1b00 */
[----:B------:R-:W-:Y:S05]  /*8b10*/  BRA `(.L_x_7920) ;  /* 0x0000000800a47947 */ /* 0x000fea0003800000 */
.L_x_7915:
        /* <DEDUP_REMOVED lines=13> */
.L_x_7929:
[----:B------:R0:W5:Y:S01]  /*8bf0*/  LDG.E.64 R6, desc[UR36][R2.64] ;  /* 0x0000002402067981 */ /* 0x000162000c1e1b00 */
[----:B------:R-:W-:Y:S05]  /*8c00*/  BRA `(.L_x_7920) ;  /* 0x0000000800687947 */ /* 0x000fea0003800000 */
.L_x_7928:
        /* <DEDUP_REMOVED lines=27> */
.L_x_7931:
        /* <DEDUP_REMOVED lines=14> */
.L_x_7930:
[----:B------:R-:W2:Y:S02]  /*8ea0*/  LDG.E.U16 R0, desc[UR36][R2.64] ;  /* 0x0000002402007981 */ /* 0x000ea4000c1e1500 */
[----:B--2---:R-:W-:-:S05]  /*8eb0*/  SHF.L.U32 R0, R0, 0x10, RZ ;  /* 0x0000001000007819 */ /* 0x004fca00000006ff */
[----:B------:R-:W-:-:S04]  /*8ec0*/  FMUL.FTZ R0, R0, 1 ;  /* 0x3f80000000007820 */ /* 0x000fc80000410000 */
[----:B------:R1:W2:Y:S01]  /*8ed0*/  F2F.F64.F32 R6, R0 ;  /* 0x0000000000067310 */ /* 0x0002a20000201800 */
[----:B------:R-:W-:Y:S05]  /*8ee0*/  BRA `(.L_x_7920) ;  /* 0x0000000400b07947 */ /* 0x000fea0003800000 */
.L_x_7927:
        /* <DEDUP_REMOVED lines=11> */
.L_x_7934:
        /* <DEDUP_REMOVED lines=21> */
.L_x_7936:
[----:B------:R-:W-:Y:S05]  /*90f0*/  BSYNC.RECONVERGENT B0 ;  /* 0x0000000000007941 */ /* 0x000fea0003800200 */
.L_x_7935:
[----:B------:R-:W-:Y:S01]  /*9100*/  IMAD.SHL.U32 R0, R0, 0x100000, RZ ;  /* 0x0010000000007824 */ /* 0x000fe200078e00ff */
[----:B------:R-:W-:-:S04]  /*9110*/  LEA R2, R2, 0x3b800000, 0x17 ;  /* 0x3b80000002027811 */ /* 0x000fc800078eb8ff */
[----:B------:R-:W-:-:S05]  /*9120*/  LOP3.LUT R0, R2, R0, R7, 0xfe, !PT ;  /* 0x0000000002007212 */ /* 0x000fca00078efe07 */
[----:B------:R-:W-:-:S04]  /*9130*/  FMUL.FTZ R0, R0, 1 ;  /* 0x3f80000000007820 */ /* 0x000fc80000410000 */
[----:B------:R0:W1:Y:S01]  /*9140*/  F2F.F64.F32 R6, R0 ;  /* 0x0000000000067310 */ /* 0x0000620000201800 */
[----:B------:R-:W-:Y:S05]  /*9150*/  BRA `(.L_x_7920) ;  /* 0x0000000400147947 */ /* 0x000fea0003800000 */
.L_x_7933:
        /* <DEDUP_REMOVED lines=21> */
.L_x_7938:
[----:B------:R-:W-:Y:S05]  /*92b0*/  BSYNC.RECONVERGENT B0 ;  /* 0x0000000000007941 */ /* 0x000fea0003800200 */
.L_x_7937:
[----:B------:R-:W-:Y:S01]  /*92c0*/  IMAD.SHL.U32 R0, R0, 0x200000, RZ ;  /* 0x0020000000007824 */ /* 0x000fe200078e00ff */
[----:B------:R-:W-:-:S04]  /*92d0*/  LEA R2, R2, 0x37800000, 0x17 ;  /* 0x3780000002027811 */ /* 0x000fc800078eb8ff */
[----:B------:R-:W-:-:S05]  /*92e0*/  LOP3.LUT R0, R2, R0, R7, 0xfe, !PT ;  /* 0x0000000002007212 */ /* 0x000fca00078efe07 */
[----:B------:R-:W-:-:S04]  /*92f0*/  FMUL.FTZ R0, R0, 1 ;  /* 0x3f80000000007820 */ /* 0x000fc80000410000 */
[----:B------:R0:W1:Y:S01]  /*9300*/  F2F.F64.F32 R6, R0 ;  /* 0x0000000000067310 */ /* 0x0000620000201800 */
[----:B------:R-:W-:Y:S05]  /*9310*/  BRA `(.L_x_7920) ;  /* 0x0000000000a47947 */ /* 0x000fea0003800000 */
.L_x_7932:
        /* <DEDUP_REMOVED lines=18> */
.L_x_7919:
        /* <DEDUP_REMOVED lines=16> */
.L_x_7941:
[----:B------:R-:W-:Y:S01]  /*9540*/  CS2R R6, SRZ ;  /* 0x0000000000067805 */ /* 0x000fe2000001ff00 */
[----:B------:R-:W-:Y:S06]  /*9550*/  BRA `(.L_x_7920) ;  /* 0x0000000000147947 */ /* 0x000fec0003800000 */
.L_x_7940:
[----:B------:R-:W2:Y:S02]  /*9560*/  LDG.E.64 R6, desc[UR36][R2.64] ;  /* 0x0000002402067981 */ /* 0x000ea4000c1e1b00 */
[----:B--2---:R-:W0:Y:S01]  /*9570*/  I2F.F64.U64 R6, R6 ;  /* 0x0000000600067312 */ /* 0x004e220000301800 */
[----:B------:R-:W-:Y:S05]  /*9580*/  BRA `(.L_x_7920) ;  /* 0x0000000000087947 */ /* 0x000fea0003800000 */
.L_x_7939:
[----:B------:R-:W2:Y:S02]  /*9590*/  LDG.E R2, desc[UR36][R2.64] ;  /* 0x0000002402027981 */ /* 0x000ea4000c1e1900 */
[----:B--2---:R0:W1:Y:S02]  /*95a0*/  I2F.F64.U32 R6, R2 ;  /* 0x0000000200067312 */ /* 0x0040640000201800 */
.L_x_7920:
[----:B------:R-:W-:Y:S05]  /*95b0*/  BSYNC.RECONVERGENT B6 ;  /* 0x0000000000067941 */ /* 0x000fea0003800200 */
.L_x_7914:
        /* <DEDUP_REMOVED lines=13> */
[----:B---3--:R-:W-:-:S05]  /*9690*/  FFMA R0, RZ, R5, R3 ;  /* 0x00000005ff007223 */ /* 0x008fca0000000003 */
[----:B------:R-:W-:-:S13]  /*96a0*/  FSETP.GT.AND P0, PT, |R0|, 1.469367938527859385e-39, PT ;  /* 0x001000000000780b */ /* 0x000fda0003f04200 */
[----:B------:R-:W-:Y:S05]  /*96b0*/  @P0 BRA P1, `(.L_x_7943) ;  /* 0x0000000000080947 */ /* 0x000fea0000800000 */
[----:B------:R-:W-:-:S07]  /*96c0*/  MOV R18, 0x96e0 ;  /* 0x000096e000127802 */ /* 0x000fce0000000f00 */
[----:B------:R-:W-:Y:S05]  /*96d0*/  CALL.REL.NOINC `($__internal_7_$__cuda_sm20_div_rn_f64_full) ;  /* 0x0000004c00e07944 */ /* 0x000fea0003c00000 */
.L_x_7943:
[----:B------:R-:W-:Y:S05]  /*96e0*/  BSYNC.RECONVERGENT B0 ;  /* 0x0000000000007941 */ /* 0x000fea0003800200 */
.L_x_7942:
[----:B------:R-:W-:Y:S01]  /*96f0*/  ISETP.GT.AND P0, PT, R3, 0xfffff, PT ;  /* 0x000fffff0300780c */ /* 0x000fe20003f04270 */
[----:B------:R-:W-:Y:S01]  /*9700*/  IMAD.MOV.U32 R4, RZ, RZ, R2 ;  /* 0x000000ffff047224 */ /* 0x000fe200078e0002 */
[----:B------:R-:W-:Y:S01]  /*9710*/  MOV R5, R3 ;  /* 0x0000000300057202 */ /* 0x000fe20000000f00 */
[----:B------:R-:W-:Y:S10]  /*9720*/  BSSY.RECONVERGENT B0, `(.L_x_7944) ;  /* 0x0000050000007945 */ /* 0x000ff40003800200 */
[----:B------:R-:W-:-:S10]  /*9730*/  @!P0 DMUL R4, R4, 1.80143985094819840000e+16 ;  /* 0x4350000004048828 */ /* 0x000fd40000000000 */
[----:B------:R-:W-:Y:S01]  /*9740*/  @!P0 IMAD.MOV.U32 R3, RZ, RZ, R5 ;  /* 0x000000ffff038224 */ /* 0x000fe200078e0005 */
[----:B------:R-:W-:-:S03]  /*9750*/  @!P0 MOV R2, R4 ;  /* 0x0000000400028202 */ /* 0x000fc60000000f00 */
[----:B------:R-:W-:-:S05]  /*9760*/  VIADD R0, R3, 0xffffffff ;  /* 0xffffffff03007836 */ /* 0x000fca0000000000 */
[----:B------:R-:W-:Y:S01]  /*9770*/  ISETP.GE.U32.AND P1, PT, R0, 0x7fefffff, PT ;  /* 0x7fefffff0000780c */ /* 0x000fe20003f26070 */
[----:B------:R-:W-:Y:S02]  /*9780*/  IMAD.MOV.U32 R0, RZ, RZ, -0x3ff ;  /* 0xfffffc01ff007424 */ /* 0x000fe400078e00ff */
[----:B------:R-:W-:-:S10]  /*9790*/  @!P0 IMAD.MOV.U32 R0, RZ, RZ, -0x435 ;  /* 0xfffffbcbff008424 */ /* 0x000fd400078e00ff */
        /* <DEDUP_REMOVED lines=9> */
[----:B------:R-:W-:Y:S01]  /*9830*/  IMAD.MOV.U32 R14, RZ, RZ, -0x748574fc ;  /* 0x8b7a8b04ff0e7424 */ /* 0x000fe200078e00ff */
[----:B------:R-:W-:Y:S01]  /*9840*/  MOV R6, RZ ;  /* 0x000000ff00067202 */ /* 0x000fe20000000f00 */
        /* <DEDUP_REMOVED lines=11> */
[----:B------:R-:W-:-:S03]  /*9900*/  @P0 IADD3 R0, PT, PT, R0, 0x1, RZ ;  /* 0x0000000100000810 */ /* 0x000fc60007ffe0ff */
        /* <DEDUP_REMOVED lines=49> */
.L_x_7945:
[----:B------:R-:W-:Y:S05]  /*9c20*/  BSYNC.RECONVERGENT B0 ;  /* 0x0000000000007941 */ /* 0x000fea0003800200 */
.L_x_7944:
        /* <DEDUP_REMOVED lines=17> */
.L_x_7949:
[----:B------:R-:W0:Y:S02]  /*9d40*/  F2I.S64.F64.TRUNC R4, R4 ;  /* 0x0000000400047311 */ /* 0x000e24000030d900 */
[----:B0-----:R-:W-:-:S05]  /*9d50*/  MOV R7, R4 ;  /* 0x0000000400077202 */ /* 0x001fca0000000f00 */
[----:B------:R0:W-:Y:S01]  /*9d60*/  STG.E.U8 desc[UR36][R2.64], R7 ;  /* 0x0000000702007986 */ /* 0x0001e2000c101124 */
[----:B------:R-:W-:Y:S05]  /*9d70*/  BRA `(.L_x_7951) ;  /* 0x0000000c00e07947 */ /* 0x000fea0003800000 */
.L_x_7948:
        /* <DEDUP_REMOVED lines=9> */
.L_x_7953:
[----:B------:R-:W0:Y:S02]  /*9e10*/  F2I.F64.TRUNC R5, R4 ;  /* 0x0000000400057311 */ /* 0x000e24000030d100 */
[----:B0-----:R0:W-:Y:S01]  /*9e20*/  STG.E desc[UR36][R2.64], R5 ;  /* 0x0000000502007986 */ /* 0x0011e2000c101924 */
[----:B------:R-:W-:Y:S05]  /*9e30*/  BRA `(.L_x_7951) ;  /* 0x0000000c00b07947 */ /* 0x000fea0003800000 */
.L_x_7952:
[----:B------:R-:W0:Y:S02]  /*9e40*/  F2I.F64.TRUNC R5, R4 ;  /* 0x0000000400057311 */ /* 0x000e24000030d100 */
[----:B0-----:R0:W-:Y:S01]  /*9e50*/  STG.E.U16 desc[UR36][R2.64], R5 ;  /* 0x0000000502007986 */ /* 0x0011e2000c101524 */
[----:B------:R-:W-:Y:S05]  /*9e60*/  BRA `(.L_x_7951) ;  /* 0x0000000c00a47947 */ /* 0x000fea0003800000 */
.L_x_7947:
        /* <DEDUP_REMOVED lines=13> */
.L_x_7955:
        /* <DEDUP_REMOVED lines=8> */
.L_x_7954:
        /* <DEDUP_REMOVED lines=14> */
.L_x_7957:
        /* <DEDUP_REMOVED lines=9> */
.L_x_7956:
[----:B------:R0:W-:Y:S01]  /*a130*/  STG.E.64 desc[UR36][R2.64], R4 ;  /* 0x0000000402007986 */ /* 0x0001e2000c101b24 */
[----:B------:R-:W-:Y:S05]  /*a140*/  BRA `(.L_x_7951) ;  /* 0x0000000800ec7947 */ /* 0x000fea0003800000 */
.L_x_7946:
        /* <DEDUP_REMOVED lines=13> */
.L_x_7961:
        /* <DEDUP_REMOVED lines=22> */
.L_x_7964:
[----:B------:R-:W-:-:S04]  /*a380*/  SHF.R.U32.HI R5, RZ, 0x18, R7 ;  /* 0x00000018ff057819 */ /* 0x000fc80000011607 */
[----:B------:R-:W-:-:S07]  /*a390*/  LOP3.LUT R0, R0, 0x80, R5, 0xf8, !PT ;  /* 0x0000008000007812 */ /* 0x000fce00078ef805 */
.L_x_7963:
[----:B------:R-:W-:Y:S05]  /*a3a0*/  BSYNC.RECONVERGENT B0 ;  /* 0x0000000000007941 */ /* 0x000fea0003800200 */
.L_x_7962:
[----:B------:R0:W-:Y:S01]  /*a3b0*/  STG.E.U8 desc[UR36][R2.64], R0 ;  /* 0x0000000002007986 */ /* 0x0001e2000c101124 */
[----:B------:R-:W-:Y:S05]  /*a3c0*/  BRA `(.L_x_7951) ;  /* 0x00000008004c7947 */ /* 0x000fea0003800000 */
.L_x_7960:
        /* <DEDUP_REMOVED lines=22> */
.L_x_7967:
[----:B------:R-:W-:-:S04]  /*a530*/  SHF.R.U32.HI R5, RZ, 0x18, R7 ;  /* 0x00000018ff057819 */ /* 0x000fc80000011607 */
[----:B------:R-:W-:-:S07]  /*a540*/  LOP3.LUT R0, R0, 0x80, R5, 0xf8, !PT ;  /* 0x0000008000007812 */ /* 0x000fce00078ef805 */
.L_x_7966:
[----:B------:R-:W-:Y:S05]  /*a550*/  BSYNC.RECONVERGENT B0 ;  /* 0x0000000000007941 */ /* 0x000fea0003800200 */
.L_x_7965:
[----:B------:R0:W-:Y:S01]  /*a560*/  STG.E.U8 desc[UR36][R2.64], R0 ;  /* 0x0000000002007986 */ /* 0x0001e2000c101124 */
[----:B------:R-:W-:Y:S05]  /*a570*/  BRA `(.L_x_7951) ;  /* 0x0000000400e07947 */ /* 0x000fea0003800000 */
.L_x_7959:
        /* <DEDUP_REMOVED lines=26> */
.L_x_7969:
[----:B------:R-:W0:Y:S02]  /*a720*/  F2I.U64.F64.TRUNC R4, R4 ;  /* 0x0000000400047311 */ /* 0x000e24000030d800 */
[----:B0-----:R0:W-:Y:S01]  /*a730*/  STG.E.64 desc[UR36][R2.64], R4 ;  /* 0x0000000402007986 */ /* 0x0011e2000c101b24 */
[----:B------:R-:W-:Y:S05]  /*a740*/  BRA `(.L_x_7951) ;  /* 0x00000004006c7947 */ /* 0x000fea0003800000 */
.L_x_7968:
[----:B------:R-:W0:Y:S02]  /*a750*/  F2I.U32.F64.TRUNC R5, R4 ;  /* 0x0000000400057311 */ /* 0x000e24000030d000 */
[----:B0-----:R0:W-:Y:S01]  /*a760*/  STG.E desc[UR36][R2.64], R5 ;  /* 0x0000000502007986 */ /* 0x0011e2000c101924 */
[----:B------:R-:W-:Y:S05]  /*a770*/  BRA `(.L_x_7951) ;  /* 0x0000000400607947 */ /* 0x000fea0003800000 */
.L_x_7958:
        /* <DEDUP_REMOVED lines=10> */
.L_x_7971:
[----:B------:R-:W-:-:S05]  /*a820*/  CS2R R6, SRZ ;  /* 0x0000000000067805 */ /* 0x000fca000001ff00 */
[----:B------:R0:W-:Y:S01]  /*a830*/  STG.E.128 desc[UR36][R2.64], R4 ;  /* 0x0000000402007986 */ /* 0x0001e2000c101d24 */
[----:B------:R-:W-:Y:S05]  /*a840*/  BRA `(.L_x_7951) ;  /* 0x00000004002c7947 */ /* 0x000fea0003800000 */
.L_x_7970:
[----:B------:R-:W-:-:S09]  /*a850*/  UISETP.NE.AND UP0, UPT, UR4, 0xf, UPT ;  /* 0x0000000f0400788c */ /* 0x000fd2000bf05270 */
[----:B------:R-:W-:Y:S05]  /*a860*/  BRA.U !UP0, `(.L_x_7972) ;  /* 0x0000000508087547 */ /* 0x000fea000b800000 */
[----:B------:R-:W-:-:S09]  /*a870*/  UISETP.NE.AND UP0, UPT, UR4, 0x17, UPT ;  /* 0x000000170400788c */ /* 0x000fd2000bf05270 */
[----:B------:R-:W-:Y:S05]  /*a880*/  BRA.U !UP0, `(.L_x_7973) ;  /* 0x0000000108a07547 */ /* 0x000fea000b800000 */
[----:B------:R-:W-:-:S09]  /*a890*/  UISETP.NE.AND UP0, UPT, UR4, 0x18, UPT ;  /* 0x000000180400788c */ /* 0x000fd2000bf05270 */
[----:B------:R-:W-:Y:S05]  /*a8a0*/  BRA.U !UP0, `(.L_x_7974) ;  /* 0x0000000108447547 */ /* 0x000fea000b800000 */
.L_x_7950:
        /* <DEDUP_REMOVED lines=16> */
.L_x_7975:
[----:B------:R-:W-:Y:S05]  /*a9b0*/  BRA `(.L_x_7951) ;  /* 0x0000000000d07947 */ /* 0x000fea0003800000 */
.L_x_7974:
        /* <DEDUP_REMOVED lines=17> */
.L_x_7977:
[----:B------:R-:W-:Y:S05]  /*aad0*/  BSYNC.RECONVERGENT B0 ;  /* 0x0000000000007941 */ /* 0x000fea0003800200 */
.L_x_7976:
[----:B------:R-:W-:-:S05]  /*aae0*/  LOP3.LUT R7, R0, 0x80, R7, 0xf8, !PT ;  /* 0x0000008000077812 */ /* 0x000fca00078ef807 */
[----:B------:R3:W-:Y:S01]  /*aaf0*/  STG.E.U8 desc[UR36][R2.64], R7 ;  /* 0x0000000702007986 */ /* 0x0007e2000c101124 */
[----:B------:R-:W-:Y:S05]  /*ab00*/  BRA `(.L_x_7951) ;  /* 0x00000000007c7947 */ /* 0x000fea0003800000 */
.L_x_7973:
        /* <DEDUP_REMOVED lines=16> */
.L_x_7979:
[----:B------:R-:W-:Y:S02]  /*ac10*/  ISETP.GT.U32.AND P0, PT, R6, 0x7f800000, PT ;  /* 0x7f8000000600780c */ /* 0x000fe40003f04070 */
[----:B------:R-:W-:-:S04]  /*ac20*/  MOV R0, 0x7f ;  /* 0x0000007f00007802 */ /* 0x000fc80000000f00 */
[----:B------:R-:W-:-:S07]  /*ac30*/  SEL R0, R0, 0x7c, P0 ;  /* 0x0000007c00007807 */ /* 0x000fce0000000000 */
.L_x_7980:
[----:B------:R-:W-:Y:S05]  /*ac40*/  BSYNC.RECONVERGENT B0 ;  /* 0x0000000000007941 */ /* 0x000fea0003800200 */
.L_x_7978:
[----:B------:R-:W-:-:S04]  /*ac50*/  SHF.R.U32.HI R5, RZ, 0x18, R7 ;  /* 0x00000018ff057819 */ /* 0x000fc80000011607 */
[----:B------:R-:W-:-:S05]  /*ac60*/  LOP3.LUT R5, R0, 0x80, R5, 0xf8, !PT ;  /* 0x0000008000057812 */ /* 0x000fca00078ef805 */
[----:B------:R2:W-:Y:S01]  /*ac70*/  STG.E.U8 desc[UR36][R2.64], R5 ;  /* 0x0000000502007986 */ /* 0x0005e2000c101124 */
[----:B------:R-:W-:Y:S05]  /*ac80*/  BRA `(.L_x_7951) ;  /* 0x00000000001c7947 */ /* 0x000fea0003800000 */
.L_x_7972:
[----:B------:R-:W-:Y:S01]  /*ac90*/  UMOV UR4, 0xf0000000 ;  /* 0xf000000000047882 */ /* 0x000fe20000000000 */
[----:B------:R-:W-:Y:S01]  /*aca0*/  UMOV UR5, 0x380fffff ;  /* 0x380fffff00057882 */ /* 0x000fe20000000000 */
[----:B------:R-:W0:Y:S01]  /*acb0*/  F2F.F32.F64 R0, R4 ;  /* 0x0000000400007310 */ /* 0x000e220000301000 */
[----:B------:R-:W-:-:S14]  /*acc0*/  DSETP.GEU.AND P0, PT, |R4|, UR4, PT ;  /* 0x0000000404007e2a */ /* 0x000fdc000bf0e200 */
[----:B0-----:R-:W-:-:S05]  /*acd0*/  @!P0 FMUL R0, R0, 1.175494350822287508e-38 ;  /* 0x0080000000008820 */ /* 0x001fca0000400000 */
[----:B------:R-:W-:-:S05]  /*ace0*/  F2FP.BF16.F32.PACK_AB R0, RZ, R0 ;  /* 0x00000000ff00723e */ /* 0x000fca00000010ff */
[----:B------:R4:W-:Y:S02]  /*acf0*/  STG.E.U16 desc[UR36][R2.64], R0 ;  /* 0x0000000002007986 */ /* 0x0009e4000c101524 */
.L_x_7951:
[----:B------:R-:W-:-:S07]  /*ad00*/  VIADD R17, R17, 0x80 ;  /* 0x0000008011117836 */ /* 0x000fce0000000000 */
.L_x_7912:
[----:B------:R-:W-:Y:S05]  /*ad10*/  BSYNC.RECONVERGENT B7 ;  /* 0x0000000000077941 */ /* 0x000fea0003800200 */
.L_x_7911:
        /* <DEDUP_REMOVED lines=306> */
.L_x_7981:
        /* <DEDUP_REMOVED lines=20> */
.L_x_7986:
[----:B------:R-:W2:Y:S02]  /*c180*/  LDG.E.U8 R2, desc[UR36][R2.64] ;  /* 0x0000002402027981 */ /* 0x000ea4000c1e1100 */
[----:B--2---:R0:W1:Y:S01]  /*c190*/  I2F.F64.U16 R6, R2 ;  /* 0x0000000200067312 */ /* 0x0040620000101800 */
[----:B------:R-:W-:Y:S05]  /*c1a0*/  BRA `(.L_x_7988) ;  /* 0x0000000c00607947 */ /* 0x000fea0003800000 */
.L_x_7985:
        /* <DEDUP_REMOVED lines=9> */
.L_x_7990:
[----:B------:R-:W2:Y:S02]  /*c240*/  LDG.E R2, desc[UR36][R2.64] ;  /* 0x0000002402027981 */ /* 0x000ea4000c1e1900 */
[----:B--2---:R0:W1:Y:S01]  /*c250*/  I2F.F64 R6, R2 ;  /* 0x0000000200067312 */ /* 0x0040620000201c00 */
[----:B------:R-:W-:Y:S05]  /*c260*/  BRA `(.L_x_7988) ;  /* 0x0000000c00307947 */ /* 0x000fea0003800000 */
.L_x_7989:
[----:B------:R-:W2:Y:S02]  /*c270*/  LDG.E.U16 R2, desc[UR36][R2.64] ;  /* 0x0000002402027981 */ /* 0x000ea4000c1e1500 */
[----:B--2---:R0:W1:Y:S01]  /*c280*/  I2F.F64.S16 R6, R2 ;  /* 0x0000000200067312 */ /* 0x0040620000101c00 */
[----:B------:R-:W-:Y:S05]  /*c290*/  BRA `(.L_x_7988) ;  /* 0x0000000c00247947 */ /* 0x000fea0003800000 */
.L_x_7984:
        /* <DEDUP_REMOVED lines=8> */
[----:B------:R-:W2:Y:S01]  /*c320*/  F2F.F64.F32 R6, R6 ;  /* 0x0000000600067310 */ /* 0x000ea20000201800 */
[----:B------:R-:W-:Y:S05]  /*c330*/  BRA `(.L_x_7988) ;  /* 0x0000000800fc7947 */ /* 0x000fea0003800000 */
.L_x_7992:
[----:B------:R-:W2:Y:S02]  /*c340*/  LDG.E.U16 R0, desc[UR36][R2.64] ;  /* 0x0000002402007981 */ /* 0x000ea4000c1e1500 */
[----:B--2---:R-:W-:-:S05]  /*c350*/  HADD2.F32 R0, -RZ, R0.H0_H0 ;  /* 0x20000000ff007230 */ /* 0x004fca0000004100 */
[----:B------:R-:W-:-:S04]  /*c360*/  FMUL.FTZ R0, R0, 1 ;  /* 0x3f80000000007820 */ /* 0x000fc80000410000 */
[----:B------:R0:W1:Y:S01]  /*c370*/  F2F.F64.F32 R6, R0 ;  /* 0x0000000000067310 */ /* 0x0000620000201800 */
[----:B------:R-:W-:Y:S05]  /*c380*/  BRA `(.L_x_7988) ;  /* 0x0000000800e87947 */ /* 0x000fea0003800000 */
.L_x_7991:
        /* <DEDUP_REMOVED lines=8> */
[----:B------:R-:W3:Y:S01]  /*c410*/  F2F.F64.F32 R6, R6 ;  /* 0x0000000600067310 */ /* 0x000ee20000201800 */
[----:B------:R-:W-:Y:S05]  /*c420*/  BRA `(.L_x_7988) ;  /* 0x0000000800c07947 */ /* 0x000fea0003800000 */
.L_x_7994:
[----:B------:R-:W2:Y:S02]  /*c430*/  LDG.E.U16 R2, desc[UR36][R2.64] ;  /* 0x0000002402027981 */ /* 0x000ea4000c1e1500 */
[----:B--2---:R-:W-:-:S05]  /*c440*/  HADD2.F32 R0, -RZ, R2.H0_H0 ;  /* 0x20000002ff007230 */ /* 0x004fca0000004100 */
[----:B------:R-:W-:-:S04]  /*c450*/  FMUL.FTZ R0, R0, 1 ;  /* 0x3f80000000007820 */ /* 0x000fc80000410000 */
[----:B------:R4:W0:Y:S01]  /*c460*/  F2F.F64.F32 R6, R0 ;  /* 0x0000000000067310 */ /* 0x0008220000201800 */
[----:B------:R-:W-:Y:S05]  /*c470*/  BRA `(.L_x_7988) ;  /* 0x0000000800ac7947 */ /* 0x000fea0003800000 */
.L_x_7993:
[----:B------:R0:W5:Y:S01]  /*c480*/  LDG.E.64 R6, desc[UR36][R2.64] ;  /* 0x0000002402067981 */ /* 0x000162000c1e1b00 */
[----:B------:R-:W-:Y:S05]  /*c490*/  BRA `(.L_x_7988) ;  /* 0x0000000800a47947 */ /* 0x000fea0003800000 */
.L_x_7983:
        /* <DEDUP_REMOVED lines=13> */
.L_x_7997:
[----:B------:R0:W5:Y:S01]  /*c570*/  LDG.E.64 R6, desc[UR36][R2.64] ;  /* 0x0000002402067981 */ /* 0x000162000c1e1b00 */
[----:B------:R-:W-:Y:S05]  /*c580*/  BRA `(.L_x_7988) ;  /* 0x0000000800687947 */ /* 0x000fea0003800000 */
.L_x_7996:
        /* <DEDUP_REMOVED lines=27> */
.L_x_7999:
        /* <DEDUP_REMOVED lines=14> */
.L_x_7998:
[----:B------:R-:W2:Y:S02]  /*c820*/  LDG.E.U16 R0, desc[UR36][R2.64] ;  /* 0x0000002402007981 */ /* 0x000ea4000c1e1500 */
[----:B--2---:R-:W-:-:S05]  /*c830*/  SHF.L.U32 R0, R0, 0x10, RZ ;  /* 0x0000001000007819 */ /* 0x004fca00000006ff */
[----:B------:R-:W-:-:S04]  /*c840*/  FMUL.FTZ R0, R0, 1 ;  /* 0x3f80000000007820 */ /* 0x000fc80000410000 */
[----:B------:R0:W1:Y:S01]  /*c850*/  F2F.F64.F32 R6, R0 ;  /* 0x0000000000067310 */ /* 0x0000620000201800 */
[----:B------:R-:W-:Y:S05]  /*c860*/  BRA `(.L_x_7988) ;  /* 0x0000000400b07947 */ /* 0x000fea0003800000 */
.L_x_7995:
        /* <DEDUP_REMOVED lines=11> */
.L_x_8002:
        /* <DEDUP_REMOVED lines=21> */
.L_x_8004:
[----:B------:R-:W-:Y:S05]  /*ca70*/  BSYNC.RECONVERGENT B0 ;  /* 0x0000000000007941 */ /* 0x000fea0003800200 */
.L_x_8003:
[----:B------:R-:W-:Y:S01]  /*ca80*/  IMAD.SHL.U32 R0, R0, 0x100000, RZ ;  /* 0x0010000000007824 */ /* 0x000fe200078e00ff */
[----:B------:R-:W-:-:S04]  /*ca90*/  LEA R2, R2, 0x3b800000, 0x17 ;  /* 0x3b80000002027811 */ /* 0x000fc800078eb8ff */
[----:B------:R-:W-:-:S05]  /*caa0*/  LOP3.LUT R0, R2, R0, R7, 0xfe, !PT ;  /* 0x0000000002007212 */ /* 0x000fca00078efe07 */
[----:B------:R-:W-:-:S04]  /*cab0*/  FMUL.FTZ R0, R0, 1 ;  /* 0x3f80000000007820 */ /* 0x000fc80000410000 */
[----:B------:R0:W1:Y:S01]  /*cac0*/  F2F.F64.F32 R6, R0 ;  /* 0x0000000000067310 */ /* 0x0000620000201800 */
[----:B------:R-:W-:Y:S05]  /*cad0*/  BRA `(.L_x_7988) ;  /* 0x0000000400147947 */ /* 0x000fea0003800000 */
.L_x_8001:
        /* <DEDUP_REMOVED lines=21> */
.L_x_8006:
[----:B------:R-:W-:Y:S05]  /*cc30*/  BSYNC.RECONVERGENT B0 ;  /* 0x0000000000007941 */ /* 0x000fea0003800200 */
.L_x_8005:
[----:B------:R-:W-:Y:S02]  /*cc40*/  SHF.L.U32 R0, R0, 0x15, RZ ;  /* 0x0000001500007819 */ /* 0x000fe400000006ff */
[----:B------:R-:W-:-:S04]  /*cc50*/  LEA R2, R2, 0x37800000, 0x17 ;  /* 0x3780000002027811 */ /* 0x000fc800078eb8ff */
[----:B------:R-:W-:-:S05]  /*cc60*/  LOP3.LUT R0, R2, R0, R7, 0xfe, !PT ;  /* 0x0000000002007212 */ /* 0x000fca00078efe07 */
[----:B------:R-:W-:-:S04]  /*cc70*/  FMUL.FTZ R0, R0, 1 ;  /* 0x3f80000000007820 */ /* 0x000fc80000410000 */
[----:B------:R0:W1:Y:S01]  /*cc80*/  F2F.F64.F32 R6, R0 ;  /* 0x0000000000067310 */ /* 0x0000620000201800 */
[----:B------:R-:W-:Y:S05]  /*cc90*/  BRA `(.L_x_7988) ;  /* 0x0000000000a47947 */ /* 0x000fea0003800000 */
.L_x_8000:
        /* <DEDUP_REMOVED lines=18> */
.L_x_7987:
        /* <DEDUP_REMOVED lines=16> */
.L_x_8009:
[----:B------:R-:W-:Y:S01]  /*cec0*/  CS2R R6, SRZ ;  /* 0x0000000000067805 */ /* 0x000fe2000001ff00 */
[----:B------:R-:W-:Y:S06]  /*ced0*/  BRA `(.L_x_7988) ;  /* 0x0000000000147947 */ /* 0x000fec0003800000 */
.L_x_8008:
[----:B------:R-:W2:Y:S02]  /*cee0*/  LDG.E.64 R6, desc[UR36][R2.64] ;  /* 0x0000002402067981 */ /* 0x000ea4000c1e1b00 */
[----:B--2---:R-:W0:Y:S01]  /*cef0*/  I2F.F64.U64 R6, R6 ;  /* 0x0000000600067312 */ /* 0x004e220000301800 */
[----:B------:R-:W-:Y:S05]  /*cf00*/  BRA `(.L_x_7988) ;  /* 0x0000000000087947 */ /* 0x000fea0003800000 */
.L_x_8007:
[----:B------:R-:W2:Y:S02]  /*cf10*/  LDG.E R2, desc[UR36][R2.64] ;  /* 0x0000002402027981 */ /* 0x000ea4000c1e1900 */
[----:B--2---:R0:W1:Y:S02]  /*cf20*/  I2F.F64.U32 R6, R2 ;  /* 0x0000000200067312 */ /* 0x0040640000201800 */
.L_x_7988:
[----:B------:R-:W-:Y:S05]  /*cf30*/  BSYNC.RECONVERGENT B6 ;  /* 0x0000000000067941 */ /* 0x000fea0003800200 */
.L_x_7982:
        /* <DEDUP_REMOVED lines=16> */
[----:B------:R-:W-:-:S07]  /*d040*/  MOV R18, 0xd060 ;  /* 0x0000d06000127802 */ /* 0x000fce0000000f00 */
[----:B------:R-:W-:Y:S05]  /*d050*/  CALL.REL.NOINC `($__internal_7_$__cuda_sm20_div_rn_f64_full) ;  /* 0x0000001400807944 */ /* 0x000fea0003c00000 */
.L_x_8011:
[----:B------:R-:W-:Y:S05]  /*d060*/  BSYNC.RECONVERGENT B0 ;  /* 0x0000000000007941 */ /* 0x000fea0003800200 */
.L_x_8010:
        /* <DEDUP_REMOVED lines=83> */
.L_x_8013:
[----:B------:R-:W-:Y:S05]  /*d5a0*/  BSYNC.RECONVERGENT B0 ;  /* 0x0000000000007941 */ /* 0x000fea0003800200 */
.L_x_8012:
        /* <DEDUP_REMOVED lines=14> */
.L_x_8017:
[----:B------:R-:W0:Y:S02]  /*d690*/  F2I.S64.F64.TRUNC R4, R4 ;  /* 0x0000000400047311 */ /* 0x000e24000030d900 */
[----:B0-----:R-:W-:-:S05]  /*d6a0*/  MOV R3, R4 ;  /* 0x0000000400037202 */ /* 0x001fca0000000f00 */
[----:B------:R-:W-:Y:S01]  /*d6b0*/  STG.E.U8 desc[UR36][R16.64], R3 ;  /* 0x0000000310007986 */ /* 0x000fe2000c101124 */
[----:B------:R-:W-:Y:S05]  /*d6c0*/  EXIT ;  /* 0x000000000000794d */ /* 0x000fea0003800000 */
.L_x_8016:
        /* <DEDUP_REMOVED lines=9> */
.L_x_8020:
[----:B------:R-:W0:Y:S02]  /*d760*/  F2I.F64.TRUNC R5, R4 ;  /* 0x0000000400057311 */ /* 0x000e24000030d100 */
[----:B0-----:R-:W-:Y:S01]  /*d770*/  STG.E desc[UR36][R16.64], R5 ;  /* 0x0000000510007986 */ /* 0x001fe2000c101924 */
[----:B------:R-:W-:Y:S05]  /*d780*/  EXIT ;  /* 0x000000000000794d */ /* 0x000fea0003800000 */
.L_x_8019:
[----:B------:R-:W0:Y:S02]  /*d790*/  F2I.F64.TRUNC R5, R4 ;  /* 0x0000000400057311 */ /* 0x000e24000030d100 */
[----:B0-----:R-:W-:Y:S01]  /*d7a0*/  STG.E.U16 desc[UR36][R16.64], R5 ;  /* 0x0000000510007986 */ /* 0x001fe2000c101524 */
[----:B------:R-:W-:Y:S05]  /*d7b0*/  EXIT ;  /* 0x000000000000794d */ /* 0x000fea0003800000 */
.L_x_8015:
        /* <DEDUP_REMOVED lines=13> */
.L_x_8022:
        /* <DEDUP_REMOVED lines=8> */
.L_x_8021:
        /* <DEDUP_REMOVED lines=14> */
.L_x_8024:
        /* <DEDUP_REMOVED lines=9> */
.L_x_8023:
[----:B------:R-:W-:Y:S01]  /*da80*/  STG.E.64 desc[UR36][R16.64], R4 ;  /* 0x0000000410007986 */ /* 0x000fe2000c101b24 */
[----:B------:R-:W-:Y:S05]  /*da90*/  EXIT ;  /* 0x000000000000794d */ /* 0x000fea0003800000 */
.L_x_8014:
        /* <DEDUP_REMOVED lines=13> */
.L_x_8028:
        /* <DEDUP_REMOVED lines=21> */
.L_x_8031:
[----:B------:R-:W-:-:S04]  /*dcc0*/  SHF.R.U32.HI R3, RZ, 0x18, R3 ;  /* 0x00000018ff037819 */ /* 0x000fc80000011603 */
[----:B------:R-:W-:-:S04]  /*dcd0*/  LOP3.LUT R0, R0, 0x80, R3, 0xf8, !PT ;  /* 0x0000008000007812 */ /* 0x000fc800078ef803 */
[----:B------:R-:W-:-:S07]  /*dce0*/  PRMT R8, R0, 0x7610, R8 ;  /* 0x0000761000087816 */ /* 0x000fce0000000008 */
.L_x_8030:
[----:B------:R-:W-:Y:S05]  /*dcf0*/  BSYNC.RECONVERGENT B0 ;  /* 0x0000000000007941 */ /* 0x000fea0003800200 */
.L_x_8029:
[----:B------:R-:W-:Y:S01]  /*dd00*/  STG.E.U8 desc[UR36][R16.64], R8 ;  /* 0x0000000810007986 */ /* 0x000fe2000c101124 */
[----:B------:R-:W-:Y:S05]  /*dd10*/  EXIT ;  /* 0x000000000000794d */ /* 0x000fea0003800000 */
.L_x_8027:
        /* <DEDUP_REMOVED lines=21> */
.L_x_8034:
[----:B------:R-:W-:-:S04]  /*de70*/  SHF.R.U32.HI R3, RZ, 0x18, R3 ;  /* 0x00000018ff037819 */ /* 0x000fc80000011603 */
[----:B------:R-:W-:-:S04]  /*de80*/  LOP3.LUT R0, R0, 0x80, R3, 0xf8, !PT ;  /* 0x0000008000007812 */ /* 0x000fc800078ef803 */
[----:B------:R-:W-:-:S07]  /*de90*/  PRMT R8, R0, 0x7610, R8 ;  /* 0x0000761000087816 */ /* 0x000fce0000000008 */
.L_x_8033:
[----:B------:R-:W-:Y:S05]  /*dea0*/  BSYNC.RECONVERGENT B0 ;  /* 0x0000000000007941 */ /* 0x000fea0003800200 */
.L_x_8032:
[----:B------:R-:W-:Y:S01]  /*deb0*/  STG.E.U8 desc[UR36][R16.64], R8 ;  /* 0x0000000810007986 */ /* 0x000fe2000c101124 */
[----:B------:R-:W-:Y:S05]  /*dec0*/  EXIT ;  /* 0x000000000000794d */ /* 0x000fea0003800000 */
.L_x_8026:
        /* <DEDUP_REMOVED lines=26> */
.L_x_8036:
[----:B------:R-:W0:Y:S02]  /*e070*/  F2I.U64.F64.TRUNC R4, R4 ;  /* 0x0000000400047311 */ /* 0x000e24000030d800 */
[----:B0-----:R-:W-:Y:S01]  /*e080*/  STG.E.64 desc[UR36][R16.64], R4 ;  /* 0x0000000410007986 */ /* 0x001fe2000c101b24 */
[----:B------:R-:W-:Y:S05]  /*e090*/  EXIT ;  /* 0x000000000000794d */ /* 0x000fea0003800000 */
.L_x_8035:
[----:B------:R-:W0:Y:S02]  /*e0a0*/  F2I.U32.F64.TRUNC R5, R4 ;  /* 0x0000000400057311 */ /* 0x000e24000030d000 */
[----:B0-----:R-:W-:Y:S01]  /*e0b0*/  STG.E desc[UR36][R16.64], R5 ;  /* 0x0000000510007986 */ /* 0x001fe2000c101924 */
[----:B------:R-:W-:Y:S05]  /*e0c0*/  EXIT ;  /* 0x000000000000794d */ /* 0x000fea0003800000 */
.L_x_8025:
        /* <DEDUP_REMOVED lines=10> */
.L_x_8038:
[----:B------:R-:W-:-:S05]  /*e170*/  CS2R R6, SRZ ;  /* 0x0000000000067805 */ /* 0x000fca000001ff00 */
[----:B------:R-:W-:Y:S01]  /*e180*/  STG.E.128 desc[UR36][R16.64], R4 ;  /* 0x0000000410007986 */ /* 0x000fe2000c101d24 */
[----:B------:R-:W-:Y:S05]  /*e190*/  EXIT ;  /* 0x000000000000794d */ /* 0x000fea0003800000 */
.L_x_8037:
[----:B------:R-:W-:-:S09]  /*e1a0*/  UISETP.NE.AND UP0, UPT, UR4, 0xf, UPT ;  /* 0x0000000f0400788c */ /* 0x000fd2000bf05270 */
[----:B------:R-:W-:Y:S05]  /*e1b0*/  BRA.U !UP0, `(.L_x_8039) ;  /* 0x0000000508087547 */ /* 0x000fea000b800000 */
[----:B------:R-:W-:-:S09]  /*e1c0*/  UISETP.NE.AND UP0, UPT, UR4, 0x17, UPT ;  /* 0x000000170400788c */ /* 0x000fd2000bf05270 */
[----:B------:R-:W-:Y:S05]  /*e1d0*/  BRA.U !UP0, `(.L_x_8040) ;  /* 0x0000000108a07547 */ /* 0x000fea000b800000 */
[----:B------:R-:W-:-:S09]  /*e1e0*/  UISETP.NE.AND UP0, UPT, UR4, 0x18, UPT ;  /* 0x000000180400788c */ /* 0x000fd2000bf05270 */
[----:B------:R-:W-:Y:S05]  /*e1f0*/  BRA.U !UP0, `(.L_x_8041) ;  /* 0x0000000108447547 */ /* 0x000fea000b800000 */
.L_x_8018:
        /* <DEDUP_REMOVED lines=16> */
.L_x_8042:
[----:B------:R-:W-:Y:S05]  /*e300*/  EXIT ;  /* 0x000000000000794d */ /* 0x000fea0003800000 */
.L_x_8041:
        /* <DEDUP_REMOVED lines=17> */
.L_x_8044:
[----:B------:R-:W-:Y:S05]  /*e420*/  BSYNC.RECONVERGENT B0 ;  /* 0x0000000000007941 */ /* 0x000fea0003800200 */
.L_x_8043:
[----:B------:R-:W-:-:S05]  /*e430*/  LOP3.LUT R3, R0, 0x80, R3, 0xf8, !PT ;  /* 0x0000008000037812 */ /* 0x000fca00078ef803 */
[----:B------:R-:W-:Y:S01]  /*e440*/  STG.E.U8 desc[UR36][R16.64], R3 ;  /* 0x0000000310007986 */ /* 0x000fe2000c101124 */
[----:B------:R-:W-:Y:S05]  /*e450*/  EXIT ;  /* 0x000000000000794d */ /* 0x000fea0003800000 */
.L_x_8040:
        /* <DEDUP_REMOVED lines=16> */
.L_x_8046:
[----:B------:R-:W-:Y:S02]  /*e560*/  ISETP.GT.U32.AND P0, PT, R2, 0x7f800000, PT ;  /* 0x7f8000000200780c */ /* 0x000fe40003f04070 */
[----:B------:R-:W-:-:S04]  /*e570*/  MOV R0, 0x7f ;  /* 0x0000007f00007802 */ /* 0x000fc80000000f00 */
[----:B------:R-:W-:-:S07]  /*e580*/  SEL R0, R0, 0x7c, P0 ;  /* 0x0000007c00007807 */ /* 0x000fce0000000000 */
.L_x_8047:
[----:B------:R-:W-:Y:S05]  /*e590*/  BSYNC.RECONVERGENT B0 ;  /* 0x0000000000007941 */ /* 0x000fea0003800200 */
.L_x_8045:
[----:B------:R-:W-:-:S04]  /*e5a0*/  SHF.R.U32.HI R3, RZ, 0x18, R3 ;  /* 0x00000018ff037819 */ /* 0x000fc80000011603 */
[----:B------:R-:W-:-:S05]  /*e5b0*/  LOP3.LUT R3, R0, 0x80, R3, 0xf8, !PT ;  /* 0x0000008000037812 */ /* 0x000fca00078ef803 */
[----:B------:R-:W-:Y:S01]  /*e5c0*/  STG.E.U8 desc[UR36][R16.64], R3 ;  /* 0x0000000310007986 */ /* 0x000fe2000c101124 */
[----:B------:R-:W-:Y:S05]  /*e5d0*/  EXIT ;  /* 0x000000000000794d */ /* 0x000fea0003800000 */
.L_x_8039:
        /* <DEDUP_REMOVED lines=8> */
        .weak           $__internal_7_$__cuda_sm20_div_rn_f64_full
        .type           $__internal_7_$__cuda_sm20_div_rn_f64_full,@function
        .size           $__internal_7_$__cuda_sm20_div_rn_f64_full,(.L_x_11286 - $__internal_7_$__cuda_sm20_div_rn_f64_full)
$__internal_7_$__cuda_sm20_div_rn_f64_full:
[C---:B------:R-:W-:Y:S01]  /*e660*/  FSETP.GEU.AND P0, PT, |R5|.reuse, 1.469367938527859385e-39, PT ;  /* 0x001000000500780b */ /* 0x040fe20003f0e200 */
[----:B------:R-:W-:Y:S01]  /*e670*/  BSSY.RECONVERGENT B1, `(.L_x_8048) ;  /* 0x0000056000017945 */ /* 0x000fe20003800200 */
[----:B------:R-:W-:Y:S02]  /*e680*/  LOP3.LUT R2, R5, 0x800fffff, RZ, 0xc0, !PT ;  /* 0x800fffff05027812 */ /* 0x000fe400078ec0ff */
        /* <DEDUP_REMOVED lines=11> */
[----:B------:R-:W-:Y:S01]  /*e740*/  @!P2 ISETP.GE.U32.AND P3, PT, R19, R0, PT ;  /* 0x000000001300a20c */ /* 0x000fe20003f66070 */
[----:B------:R-:W-:Y:S01]  /*e750*/  IMAD.MOV.U32 R0, RZ, RZ, 0x1ca00000 ;  /* 0x1ca00000ff007424 */ /* 0x000fe200078e00ff */
[----:B------:R-:W-:-:S04]  /*e760*/  @!P0 LOP3.LUT R20, R3, 0x7ff00000, RZ, 0xc0, !PT ;  /* 0x7ff0000003148812 */ /* 0x000fc800078ec0ff */
[----:B------:R-:W-:Y:S02]  /*e770*/  @!P2 SEL R13, R0, 0x63400000, !P3 ;  /* 0x63400000000da807 */ /* 0x000fe40005800000 */
[----:B------:R-:W-:Y:S02]  /*e780*/  IADD3 R23, PT, PT, R20, -0x1, RZ ;  /* 0xffffffff14177810 */ /* 0x000fe40007ffe0ff */
[----:B------:R-:W-:Y:S01]  /*e790*/  @!P2 LOP3.LUT R14, R13, 0x80000000, R7, 0xf8, !PT ;  /* 0x800000000d0ea812 */ /* 0x000fe200078ef807 */
[----:B0-----:R-:W-:-:S03]  /*e7a0*/  DFMA R8, R10, -R2, 1 ;  /* 0x3ff000000a08742b */ /* 0x001fc60000000802 */
[----:B------:R-:W-:Y:S01]  /*e7b0*/  @!P2 LOP3.LUT R15, R14, 0x100000, RZ, 0xfc, !PT ;  /* 0x001000000e0fa812 */ /* 0x000fe200078efcff */
[----:B------:R-:W-:-:S04]  /*e7c0*/  @!P2 IMAD.MOV.U32 R14, RZ, RZ, RZ ;  /* 0x000000ffff0ea224 */ /* 0x000fc800078e00ff */
        /* <DEDUP_REMOVED lines=35> */
[----:B------:R-:W-:-:S05]  /*ea00*/  DMUL.RP R6, R14, R6 ;  /* 0x000000060e067228 */ /* 0x000fca0000008000 */
[----:B------:R-:W-:-:S05]  /*ea10*/  DFMA R2, R10, -R2, R14 ;  /* 0x800000020a02722b */ /* 0x000fca000000000e */
[----:B------:R-:W-:Y:S02]  /*ea20*/  LOP3.LUT R5, R7, R5, RZ, 0x3c, !PT ;  /* 0x0000000507057212 */ /* 0x000fe400078e3cff */
[----:B------:R-:W-:-:S04]  /*ea30*/  IADD3 R2, PT, PT, -R0, -0x43300000, RZ ;  /* 0xbcd0000000027810 */ /* 0x000fc80007ffe1ff */
[----:B------:R-:W-:-:S04]  /*ea40*/  FSETP.NEU.AND P0, PT, |R3|, R2, PT ;  /* 0x000000020300720b */ /* 0x000fc80003f0d200 */
[----:B------:R-:W-:Y:S02]  /*ea50*/  FSEL R10, R6, R10, !P0 ;  /* 0x0000000a060a7208 */ /* 0x000fe40004000000 */
[----:B------:R-:W-:Y:S01]  /*ea60*/  FSEL R11, R5, R11, !P0 ;  /* 0x0000000b050b7208 */ /* 0x000fe20004000000 */
[----:B------:R-:W-:Y:S06]  /*ea70*/  BRA `(.L_x_8050) ;  /* 0x0000000000547947 */ /* 0x000fec0003800000 */
.L_x_8049:
        /* <DEDUP_REMOVED lines=16> */
.L_x_8052:
[----:B------:R-:W-:Y:S02]  /*eb80*/  LOP3.LUT R11, R5, 0x80000, RZ, 0xfc, !PT ;  /* 0x00080000050b7812 */ /* 0x000fe400078efcff */
[----:B------:R-:W-:Y:S01]  /*eb90*/  MOV R10, R4 ;  /* 0x00000004000a7202 */ /* 0x000fe20000000f00 */
[----:B------:R-:W-:Y:S06]  /*eba0*/  BRA `(.L_x_8050) ;  /* 0x0000000000087947 */ /* 0x000fec0003800000 */
.L_x_8051:
[----:B------:R-:W-:Y:S01]  /*ebb0*/  LOP3.LUT R11, R7, 0x80000, RZ, 0xfc, !PT ;  /* 0x00080000070b7812 */ /* 0x000fe200078efcff */
[----:B------:R-:W-:-:S07]  /*ebc0*/  IMAD.MOV.U32 R10, RZ, RZ, R6 ;  /* 0x000000ffff0a7224 */ /* 0x000fce00078e0006 */
.L_x_8050:
[----:B------:R-:W-:Y:S05]  /*ebd0*/  BSYNC.RECONVERGENT B1 ;  /* 0x0000000000017941 */ /* 0x000fea0003800200 */
.L_x_8048:
[----:B------:R-:W-:Y:S01]  /*ebe0*/  HFMA2 R19, -RZ, RZ, 0, 0 ;  /* 0x00000000ff137431 */ /* 0x000fe200000001ff */
[----:B------:R-:W-:Y:S01]  /*ebf0*/  MOV R2, R10 ;  /* 0x0000000a00027202 */ /* 0x000fe20000000f00 */
[----:B------:R-:W-:Y:S02]  /*ec00*/  IMAD.MOV.U32 R3, RZ, RZ, R11 ;  /* 0x000000ffff037224 */ /* 0x000fe400078e000b */
[----:B------:R-:W-:Y:S05]  /*ec10*/  RET.REL.NODEC R18 `(_ZN2at6native18elementwise_kernelILi128ELi4EZNS0_15gpu_kernel_implIZZZNS0_17logit_kernel_cudaERNS_18TensorIteratorBaseERKN3c106ScalarEENKUlvE_clEvENKUlvE_clEvEUldE_EEvS4_RKT_EUliE_EEviT1_) ;  /* 0xffffff1012f87950 */ /* 0x000fea0003c3ffff */
.L_x_8053:
        /* <DEDUP_REMOVED lines=14> */
.L_x_11286:


//--------------------- .text._ZN2at6native27unrolled_elementwise_kernelIZZZNS0_17logit_kernel_cudaERNS_18TensorIteratorBaseERKN3c106ScalarEENKUlvE_clEvENKUlvE_clEvEUldE_St5arrayIPcLm2EELi4E23TrivialOffsetCalculatorILi1EjESF_NS0_6memory12LoadWithCastILi1EEENSG_13StoreWithCastILi1EEEEEviT_T0_T2_T3_T4_T5_ --------------------------
	.section	.text._ZN2at6native27unrolled_elementwise_kernelIZZZNS0_17logit_kernel_cudaERNS_18TensorIteratorBaseERKN3c106ScalarEENKUlvE_clEvENKUlvE_clEvEUldE_St5arrayIPcLm2EELi4E23TrivialOffsetCalculatorILi1EjESF_NS0_6memory12LoadWithCastILi1EEENSG_13StoreWithCastILi1EEEEEviT_T0_T2_T3_T4_T5_,"ax",@progbits
	.align	128
        .global         _ZN2at6native27unrolled_elementwise_kernelIZZZNS0_17logit_kernel_cudaERNS_18TensorIteratorBaseERKN3c106ScalarEENKUlvE_clEvENKUlvE_clEvEUldE_St5arrayIPcLm2EELi4E23TrivialOffsetCalculatorILi1EjESF_NS0_6memory12LoadWithCastILi1EEENSG_13StoreWithCastILi1EEEEEviT_T0_T2_T3_T4_T5_
        .type           _ZN2at6native27unrolled_elementwise_kernelIZZZNS0_17logit_kernel_cudaERNS_18TensorIteratorBaseERKN3c106ScalarEENKUlvE_clEvENKUlvE_clEvEUldE_St5arrayIPcLm2EELi4E23TrivialOffsetCalculatorILi1EjESF_NS0_6memory12LoadWithCastILi1EEENSG_13StoreWithCastILi1EEEEEviT_T0_T2_T3_T4_T5_,@function
        .size           _ZN2at6native27unrolled_elementwise_kernelIZZZNS0_17logit_kernel_cudaERNS_18TensorIteratorBaseERKN3c106ScalarEENKUlvE_clEvENKUlvE_clEvEUldE_St5arrayIPcLm2EELi4E23TrivialOffsetCalculatorILi1EjESF_NS0_6memory12LoadWithCastILi1EEENSG_13StoreWithCastILi1EEEEEviT_T0_T2_T3_T4_T5_,(.L_x_11287 - _ZN2at6native27unrolled_elementwise_kernelIZZZNS0_17logit_kernel_cudaERNS_18TensorIteratorBaseERKN3c106ScalarEENKUlvE_clEvENKUlvE_clEvEUldE_St5arrayIPcLm2EELi4E23TrivialOffsetCalculatorILi1EjESF_NS0_6memory12LoadWithCastILi1EEENSG_13StoreWithCastILi1EEEEEviT_T0_T2_T3_T4_T5_)
        .other          _ZN2at6native27unrolled_elementwise_kernelIZZZNS0_17logit_kernel_cudaERNS_18TensorIteratorBaseERKN3c106ScalarEENKUlvE_clEvENKUlvE_clEvEUldE_St5arrayIPcLm2EELi4E23TrivialOffsetCalculatorILi1EjESF_NS0_6memory12LoadWithCastILi1EEENSG_13StoreWithCastILi1EEEEEviT_T0_T2_T3_T4_T5_,@"STO_CUDA_ENTRY STV_DEFAULT"
_ZN2at6native27unrolled_elementwise_kernelIZZZNS0_17logit_kernel_cudaERNS_18TensorIteratorBaseERKN3c106ScalarEENKUlvE_clEvENKUlvE_clEvEUldE_St5arrayIPcLm2EELi4E23TrivialOffsetCalculatorILi1EjESF_NS0_6memory12LoadWithCastILi1EEENSG_13StoreWithCastILi1EEEEEviT_T0_T2_T3_T4_T5_:
.text._ZN2at6native27unrolled_elementwise_kernelIZZZNS0_17logit_kernel_cudaERNS_18TensorIteratorBaseERKN3c106ScalarEENKUlvE_clEvENKUlvE_clEvEUldE_St5arrayIPcLm2EELi4E23TrivialOffsetCalculatorILi1EjESF_NS0_6memory12LoadWithCastILi1EEENSG_13StoreWithCastILi1EEEEEviT_T0_T2_T3_T4_T5_:
        /* <DEDUP_REMOVED lines=33> */
.L_x_8060:
[----:B------:R-:W2:Y:S02]  /*0210*/  LDG.E.U8 R4, desc[UR36][R4.64] ;  /* 0x0000002404047981 */ /* 0x000ea4000c1e1100 */
[----:B--2---:R0:W1:Y:S01]  /*0220*/  I2F.F64.U16 R26, R4 ;  /* 0x00000004001a7312 */ /* 0x0040620000101800 */
[----:B------:R-:W-:Y:S05]  /*0230*/  BRA `(.L_x_8062) ;  /* 0x0000000c00647947 */ /* 0x000fea0003800000 */
.L_x_8059:
        /* <DEDUP_REMOVED lines=9> */
.L_x_8064:
[----:B------:R-:W2:Y:S02]  /*02d0*/  LDG.E R4, desc[UR36][R4.64] ;  /* 0x0000002404047981 */ /* 0x000ea4000c1e1900 */
[----:B--2---:R1:W2:Y:S01]  /*02e0*/  I2F.F64 R26, R4 ;  /* 0x00000004001a7312 */ /* 0x0042a20000201c00 */
[----:B------:R-:W-:Y:S05]  /*02f0*/  BRA `(.L_x_8062) ;  /* 0x0000000c00347947 */ /* 0x000fea0003800000 */
.L_x_8063:
[----:B------:R-:W2:Y:S02]  /*0300*/  LDG.E.U16 R4, desc[UR36][R4.64] ;  /* 0x0000002404047981 */ /* 0x000ea4000c1e1500 */
[----:B--2---:R3:W4:Y:S01]  /*0310*/  I2F.F64.S16 R26, R4 ;  /* 0x00000004001a7312 */ /* 0x0047220000101c00 */
[----:B------:R-:W-:Y:S05]  /*0320*/  BRA `(.L_x_8062) ;  /* 0x0000000c00287947 */ /* 0x000fea0003800000 */
.L_x_8058:
        /* <DEDUP_REMOVED lines=10> */
.L_x_8066:
[----:B------:R-:W2:Y:S02]  /*03d0*/  LDG.E.U16 R0, desc[UR36][R4.64] ;  /* 0x0000002404007981 */ /* 0x000ea4000c1e1500 */
[----:B--2---:R-:W-:-:S05]  /*03e0*/  HADD2.F32 R0, -RZ, R0.H0_H0 ;  /* 0x20000000ff007230 */ /* 0x004fca0000004100 */
[----:B------:R-:W-:-:S04]  /*03f0*/  FMUL.FTZ R0, R0, 1 ;  /* 0x3f80000000007820 */ /* 0x000fc80000410000 */
[----:B------:R0:W1:Y:S01]  /*0400*/  F2F.F64.F32 R26, R0 ;  /* 0x00000000001a7310 */ /* 0x0000620000201800 */
[----:B------:R-:W-:Y:S05]  /*0410*/  BRA `(.L_x_8062) ;  /* 0x0000000800ec7947 */ /* 0x000fea0003800000 */
.L_x_8065:
        /* <DEDUP_REMOVED lines=10> */
.L_x_8068:
[----:B------:R-:W2:Y:S02]  /*04c0*/  LDG.E.U16 R4, desc[UR36][R4.64] ;  /* 0x0000002404047981 */ /* 0x000ea4000c1e1500 */
[----:B--2---:R-:W-:-:S05]  /*04d0*/  HADD2.F32 R0, -RZ, R4.H0_H0 ;  /* 0x20000004ff007230 */ /* 0x004fca0000004100 */
[----:B------:R-:W-:-:S04]  /*04e0*/  FMUL.FTZ R0, R0, 1 ;  /* 0x3f80000000007820 */ /* 0x000fc80000410000 */
[----:B------:R0:W1:Y:S01]  /*04f0*/  F2F.F64.F32 R26, R0 ;  /* 0x00000000001a7310 */ /* 0x0000620000201800 */
[----:B------:R-:W-:Y:S05]  /*0500*/  BRA `(.L_x_8062) ;  /* 0x0000000800b07947 */ /* 0x000fea0003800000 */
.L_x_8067:
[----:B------:R0:W5:Y:S01]  /*0510*/  LDG.E.64 R26, desc[UR36][R4.64] ;  /* 0x00000024041a7981 */ /* 0x000162000c1e1b00 */
[----:B------:R-:W-:Y:S05]  /*0520*/  BRA `(.L_x_8062) ;  /* 0x0000000800a87947 */ /* 0x000fea0003800000 */
.L_x_8057:
        /* <DEDUP_REMOVED lines=13> */
.L_x_8071:
[----:B------:R0:W5:Y:S01]  /*0600*/  LDG.E.64 R26, desc[UR36][R4.64] ;  /* 0x00000024041a7981 */ /* 0x000162000c1e1b00 */
[----:B------:R-:W-:Y:S05]  /*0610*/  BRA `(.L_x_8062) ;  /* 0x00000008006c7947 */ /* 0x000fea0003800000 */
.L_x_8070:
        /* <DEDUP_REMOVED lines=27> */
.L_x_8073:
        /* <DEDUP_REMOVED lines=15> */
.L_x_8072:
[----:B------:R-:W2:Y:S02]  /*08c0*/  LDG.E.U16 R0, desc[UR36][R4.64] ;  /* 0x0000002404007981 */ /* 0x000ea4000c1e1500 */
[----:B--2---:R-:W-:-:S04]  /*08d0*/  IMAD.U32 R0, R0, 0x10000, RZ ;  /* 0x0001000000007824 */ /* 0x004fc800078e00ff */
[----:B------:R-:W-:-:S04]  /*08e0*/  FMUL.FTZ R0, R0, 1 ;  /* 0x3f80000000007820 */ /* 0x000fc80000410000 */
[----:B------:R0:W1:Y:S01]  /*08f0*/  F2F.F64.F32 R26, R0 ;  /* 0x00000000001a7310 */ /* 0x0000620000201800 */
[----:B------:R-:W-:Y:S05]  /*0900*/  BRA `(.L_x_8062) ;  /* 0x0000000400b07947 */ /* 0x000fea0003800000 */
.L_x_8069:
        /* <DEDUP_REMOVED lines=11> */
.L_x_8076:
        /* <DEDUP_REMOVED lines=21> */
.L_x_8078:
[----:B------:R-:W-:Y:S05]  /*0b10*/  BSYNC.RECONVERGENT B0 ;  /* 0x0000000000007941 */ /* 0x000fea0003800200 */
.L_x_8077:
[----:B------:R-:W-:Y:S01]  /*0b20*/  IMAD.SHL.U32 R0, R0, 0x100000, RZ ;  /* 0x0010000000007824 */ /* 0x000fe200078e00ff */
[----:B------:R-:W-:-:S04]  /*0b30*/  LEA R3, R3, 0x3b800000, 0x17 ;  /* 0x3b80000003037811 */ /* 0x000fc800078eb8ff */
[----:B------:R-:W-:-:S05]  /*0b40*/  LOP3.LUT R0, R3, R0, R7, 0xfe, !PT ;  /* 0x0000000003007212 */ /* 0x000fca00078efe07 */
[----:B------:R-:W-:-:S04]  /*0b50*/  FMUL.FTZ R0, R0, 1 ;  /* 0x3f80000000007820 */ /* 0x000fc80000410000 */
[----:B------:R0:W1:Y:S01]  /*0b60*/  F2F.F64.F32 R26, R0 ;  /* 0x00000000001a7310 */ /* 0x0000620000201800 */
[----:B------:R-:W-:Y:S05]  /*0b70*/  BRA `(.L_x_8062) ;  /* 0x0000000400147947 */ /* 0x000fea0003800000 */
.L_x_8075:
        /* <DEDUP_REMOVED lines=21> */
.L_x_8080:
[----:B------:R-:W-:Y:S05]  /*0cd0*/  BSYNC.RECONVERGENT B0 ;  /* 0x0000000000007941 */ /* 0x000fea0003800200 */
.L_x_8079:
[----:B------:R-:W-:Y:S01]  /*0ce0*/  IMAD.SHL.U32 R0, R0, 0x200000, RZ ;  /* 0x0020000000007824 */ /* 0x000fe200078e00ff */
[----:B------:R-:W-:-:S04]  /*0cf0*/  LEA R3, R3, 0x37800000, 0x17 ;  /* 0x3780000003037811 */ /* 0x000fc800078eb8ff */
[----:B------:R-:W-:-:S05]  /*0d00*/  LOP3.LUT R0, R3, R0, R7, 0xfe, !PT ;  /* 0x0000000003007212 */ /* 0x000fca00078efe07 */
[----:B------:R-:W-:-:S04]  /*0d10*/  FMUL.FTZ R0, R0, 1 ;  /* 0x3f80000000007820 */ /* 0x000fc80000410000 */
[----:B------:R0:W1:Y:S01]  /*0d20*/  F2F.F64.F32 R26, R0 ;  /* 0x00000000001a7310 */ /* 0x0000620000201800 */
[----:B------:R-:W-:Y:S05]  /*0d30*/  BRA `(.L_x_8062) ;  /* 0x0000000000a47947 */ /* 0x000fea0003800000 */
.L_x_8074:
[----:B------:R-:W-:-:S09]  /*0d40*/  UISETP.NE.AND UP0, UPT, UR4, 0x1c, UPT ;  /* 0x0000001c0400788c */ /* 0x000fd2000bf05270 */
[----:B------:R-:W-:Y:S05]  /*0d50*/  BRA.U !UP0, `(.L_x_8081) ;  /* 0x0000000108947547 */ /* 0x000fea000b800000 */
[----:B------:R-:W-:-:S09]  /*0d60*/  UISETP.NE.AND UP0, UPT, UR4, 0x1d, UPT ;  /* 0x0000001d0400788c */ /* 0x000fd2000bf05270 */
[----:B------:R-:W-:Y:S05]  /*0d70*/  BRA.U !UP0, `(.L_x_8082) ;  /* 0x0000000108807547 */ /* 0x000fea000b800000 */
[----:B------:R-:W-:-:S09]  /*0d80*/  UISETP.NE.AND UP0, UPT, UR4, 0x2c, UPT ;  /* 0x0000002c0400788c */ /* 0x000fd2000bf05270 */
[----:B------:R-:W-:Y:S05]  /*0d90*/  BRA.U !UP0, `(.L_x_8083) ;  /* 0x0000000108487547 */ /* 0x000fea000b800000 */
.L_x_8061:
        /* <DEDUP_REMOVED lines=16> */
.L_x_8084:
[----:B------:R-:W-:Y:S01]  /*0ea0*/  CS2R R26, SRZ ;  /* 0x00000000001a7805 */ /* 0x000fe2000001ff00 */
[----:B------:R-:W-:Y:S06]  /*0eb0*/  BRA `(.L_x_8062) ;  /* 0x0000000000447947 */ /* 0x000fec0003800000 */
.L_x_8083:
        /* <DEDUP_REMOVED lines=12> */
.L_x_8082:
[----:B------:R-:W2:Y:S02]  /*0f80*/  LDG.E.64 R26, desc[UR36][R4.64] ;  /* 0x00000024041a7981 */ /* 0x000ea4000c1e1b00 */
[----:B--2---:R-:W0:Y:S01]  /*0f90*/  I2F.F64.U64 R26, R26 ;  /* 0x0000001a001a7312 */ /* 0x004e220000301800 */
[----:B------:R-:W-:Y:S05]  /*0fa0*/  BRA `(.L_x_8062) ;  /* 0x0000000000087947 */ /* 0x000fea0003800000 */
.L_x_8081:
[----:B------:R-:W2:Y:S02]  /*0fb0*/  LDG.E R4, desc[UR36][R4.64] ;  /* 0x0000002404047981 */ /* 0x000ea4000c1e1900 */
[----:B--2---:R0:W1:Y:S02]  /*0fc0*/  I2F.F64.U32 R26, R4 ;  /* 0x00000004001a7312 */ /* 0x0040640000201800 */
.L_x_8062:
[----:B------:R-:W-:Y:S05]  /*0fd0*/  BSYNC.RECONVERGENT B6 ;  /* 0x0000000000067941 */ /* 0x000fea0003800200 */
.L_x_8056:
[----:B------:R-:W-:-:S07]  /*0fe0*/  VIADD R29, R23, 0x80 ;  /* 0x00000080171d7836 */ /* 0x000fce0000000000 */
.L_x_8055:
[----:B------:R-:W-:Y:S05]  /*0ff0*/  BSYNC.RECONVERGENT B7 ;  /* 0x0000000000077941 */ /* 0x000fea0003800200 */
.L_x_8054:
        /* <DEDUP_REMOVED lines=25> */
.L_x_8091:
[----:B------:R-:W3:Y:S02]  /*1190*/  LDG.E.U8 R4, desc[UR36][R4.64] ;  /* 0x0000002404047981 */ /* 0x000ee4000c1e1100 */
[----:B---3--:R0:W1:Y:S01]  /*11a0*/  I2F.F64.U16 R24, R4 ;  /* 0x0000000400187312 */ /* 0x0080620000101800 */
[----:B------:R-:W-:Y:S05]  /*11b0*/  BRA `(.L_x_8093) ;  /* 0x0000000c00647947 */ /* 0x000fea0003800000 */
.L_x_8090:
        /* <DEDUP_REMOVED lines=9> */
.L_x_8095:
[----:B------:R-:W3:Y:S02]  /*1250*/  LDG.E R4, desc[UR36][R4.64] ;  /* 0x0000002404047981 */ /* 0x000ee4000c1e1900 */
[----:B---3--:R0:W1:Y:S01]  /*1260*/  I2F.F64 R24, R4 ;  /* 0x0000000400187312 */ /* 0x0080620000201c00 */
[----:B------:R-:W-:Y:S05]  /*1270*/  BRA `(.L_x_8093) ;  /* 0x0000000c00347947 */ /* 0x000fea0003800000 */
.L_x_8094:
[----:B------:R-:W3:Y:S02]  /*1280*/  LDG.E.U16 R4, desc[UR36][R4.64] ;  /* 0x0000002404047981 */ /* 0x000ee4000c1e1500 */
[----:B---3--:R0:W1:Y:S01]  /*1290*/  I2F.F64.S16 R24, R4 ;  /* 0x0000000400187312 */ /* 0x0080620000101c00 */
[----:B------:R-:W-:Y:S05]  /*12a0*/  BRA `(.L_x_8093) ;  /* 0x0000000c00287947 */ /* 0x000fea0003800000 */
.L_x_8089:
        /* <DEDUP_REMOVED lines=10> */
.L_x_8097:
[----:B------:R-:W3:Y:S02]  /*1350*/  LDG.E.U16 R0, desc[UR36][R4.64] ;  /* 0x0000002404007981 */ /* 0x000ee4000c1e1500 */
[----:B---3--:R-:W-:-:S05]  /*1360*/  HADD2.F32 R0, -RZ, R0.H0_H0 ;  /* 0x20000000ff007230 */ /* 0x008fca0000004100 */
[----:B------:R-:W-:-:S04]  /*1370*/  FMUL.FTZ R0, R0, 1 ;  /* 0x3f80000000007820 */ /* 0x000fc80000410000 */
[----:B------:R0:W1:Y:S01]  /*1380*/  F2F.F64.F32 R24, R0 ;  /* 0x0000000000187310 */ /* 0x0000620000201800 */
[----:B------:R-:W-:Y:S05]  /*1390*/  BRA `(.L_x_8093) ;  /* 0x0000000800ec7947 */ /* 0x000fea0003800000 */
.L_x_8096:
        /* <DEDUP_REMOVED lines=10> */
.L_x_8099:
[----:B------:R-:W3:Y:S02]  /*1440*/  LDG.E.U16 R4, desc[UR36][R4.64] ;  /* 0x0000002404047981 */ /* 0x000ee4000c1e1500 */
[----:B---3--:R-:W-:-:S05]  /*1450*/  HADD2.F32 R0, -RZ, R4.H0_H0 ;  /* 0x20000004ff007230 */ /* 0x008fca0000004100 */
[----:B------:R-:W-:-:S04]  /*1460*/  FMUL.FTZ R0, R0, 1 ;  /* 0x3f80000000007820 */ /* 0x000fc80000410000 */
[----:B------:R0:W1:Y:S01]  /*1470*/  F2F.F64.F32 R24, R0 ;  /* 0x0000000000187310 */ /* 0x0000620000201800 */
[----:B------:R-:W-:Y:S05]  /*1480*/  BRA `(.L_x_8093) ;  /* 0x0000000800b07947 */ /* 0x000fea0003800000 */
.L_x_8098:
[----:B------:R0:W5:Y:S01]  /*1490*/  LDG.E.64 R24, desc[UR36][R4.64] ;  /* 0x0000002404187981 */ /* 0x000162000c1e1b00 */
[----:B------:R-:W-:Y:S05]  /*14a0*/  BRA `(.L_x_8093) ;  /* 0x0000000800a87947 */ /* 0x000fea0003800000 */
.L_x_8088:
        /* <DEDUP_REMOVED lines=13> */
.L_x_8102:
[----:B------:R0:W5:Y:S01]  /*1580*/  LDG.E.64 R24, desc[UR36][R4.64] ;  /* 0x0000002404187981 */ /* 0x000162000c1e1b00 */
[----:B------:R-:W-:Y:S05]  /*1590*/  BRA `(.L_x_8093) ;  /* 0x00000008006c7947 */ /* 0x000fea0003800000 */
.L_x_8101:
        /* <DEDUP_REMOVED lines=27> */
.L_x_8104:
        /* <DEDUP_REMOVED lines=15> */
.L_x_8103:
[----:B------:R-:W3:Y:S02]  /*1840*/  LDG.E.U16 R0, desc[UR36][R4.64] ;  /* 0x0000002404007981 */ /* 0x000ee4000c1e1500 */
[----:B---3--:R-:W-:-:S04]  /*1850*/  IMAD.U32 R0, R0, 0x10000, RZ ;  /* 0x0001000000007824 */ /* 0x008fc800078e00ff */
[----:B------:R-:W-:-:S04]  /*1860*/  FMUL.FTZ R0, R0, 1 ;  /* 0x3f80000000007820 */ /* 0x000fc80000410000 */
[----:B------:R0:W1:Y:S01]  /*1870*/  F2F.F64.F32 R24, R0 ;  /* 0x0000000000187310 */ /* 0x0000620000201800 */
[----:B------:R-:W-:Y:S05]  /*1880*/  BRA `(.L_x_8093) ;  /* 0x0000000400b07947 */ /* 0x000fea0003800000 */
.L_x_8100:
        /* <DEDUP_REMOVED lines=11> */
.L_x_8107:
        /* <DEDUP_REMOVED lines=21> */
.L_x_8109:
[----:B------:R-:W-:Y:S05]  /*1a90*/  BSYNC.RECONVERGENT B0 ;  /* 0x0000000000007941 */ /* 0x000fea0003800200 */
.L_x_8108:
[----:B------:R-:W-:Y:S01]  /*1aa0*/  IMAD.SHL.U32 R0, R0, 0x100000, RZ ;  /* 0x0010000000007824 */ /* 0x000fe200078e00ff */
[----:B------:R-:W-:-:S04]  /*1ab0*/  LEA R3, R3, 0x3b800000, 0x17 ;  /* 0x3b80000003037811 */ /* 0x000fc800078eb8ff */
[----:B------:R-:W-:-:S05]  /*1ac0*/  LOP3.LUT R0, R3, R0, R7, 0xfe, !PT ;  /* 0x0000000003007212 */ /* 0x000fca00078efe07 */
[----:B------:R-:W-:-:S04]  /*1ad0*/  FMUL.FTZ R0, R0, 1 ;  /* 0x3f80000000007820 */ /* 0x000fc80000410000 */
[----:B------:R0:W1:Y:S01]  /*1ae0*/  F2F.F64.F32 R24, R0 ;  /* 0x0000000000187310 */ /* 0x0000620000201800 */
[----:B------:R-:W-:Y:S05]  /*1af0*/  BRA `(.L_x_8093) ;  /* 0x0000000400147947 */ /* 0x000fea0003800000 */
.L_x_8106:
        /* <DEDUP_REMOVED lines=21> */
.L_x_8111:
[----:B------:R-:W-:Y:S05]  /*1c50*/  BSYNC.RECONVERGENT B0 ;  /* 0x0000000000007941 */ /* 0x000fea0003800200 */
.L_x_8110:
[----:B------:R-:W-:Y:S01]  /*1c60*/  IMAD.SHL.U32 R0, R0, 0x200000, RZ ;  /* 0x0020000000007824 */ /* 0x000fe200078e00ff */
[----:B------:R-:W-:-:S04]  /*1c70*/  LEA R3, R3, 0x37800000, 0x17 ;  /* 0x3780000003037811 */ /* 0x000fc800078eb8ff */
[----:B------:R-:W-:-:S05]  /*1c80*/  LOP3.LUT R0, R3, R0, R7, 0xfe, !PT ;  /* 0x0000000003007212 */ /* 0x000fca00078efe07 */
[----:B------:R-:W-:-:S04]  /*1c90*/  FMUL.FTZ R0, R0, 1 ;  /* 0x3f80000000007820 */ /* 0x000fc80000410000 */
[----:B------:R0:W1:Y:S01]  /*1ca0*/  F2F.F64.F32 R24, R0 ;  /* 0x0000000000187310 */ /* 0x0000620000201800 */
[----:B------:R-:W-:Y:S05]  /*1cb0*/  BRA `(.L_x_8093) ;  /* 0x0000000000a47947 */ /* 0x000fea0003800000 */
.L_x_8105:
        /* <DEDUP_REMOVED lines=18> */
.L_x_8092:
[----:B------:R-:W-:Y:S01]  /*1de0*/  MOV R0, 0x0 ;  /* 0x0000000000007802 */ /* 0x000fe20000000f00 */
[----:B------:R-:W0:Y:S01]  /*1df0*/  LDCU.64 UR4, c[0x4][0x128] ;  /* 0x01002500ff0477ac */ /* 0x000e220008000a00 */
[----:B------:R-:W-:Y:S02]  /*1e00*/  IMAD.MOV.U32 R8, RZ, RZ, 0x4e ;  /* 0x0000004eff087424 */ /* 0x000fe400078e00ff */
[----:B------:R1:W3:Y:S01]  /*1e10*/  LDC.64 R14, c[0x4][R0] ;  /* 0x01000000000e7b82 */ /* 0x0002e20000000a00 */
[----:B------:R-:W2:Y:S01]  /*1e20*/  LDCU.64 UR6, c[0x4][0x130] ;  /* 0x01002600ff0677ac */ /* 0x000ea20008000a00 */
[----:B------:R-:W-:Y:S02]  /*1e30*/  IMAD.MOV.U32 R12, RZ, RZ, 0x1 ;  /* 0x00000001ff0c7424 */ /* 0x000fe400078e00ff */
[----:B------:R-:W-:Y:S01]  /*1e40*/  IMAD.MOV.U32 R13, RZ, RZ, RZ ;  /* 0x000000ffff0d7224 */ /* 0x000fe200078e00ff */
[----:B------:R-:W4:Y:S01]  /*1e50*/  LDCU.64 UR8, c[0x4][0x8] ;  /* 0x01000100ff0877ac */ /* 0x000f220008000a00 */
[----:B0-----:R-:W-:-:S02]  /*1e60*/  IMAD.U32 R4, RZ, RZ, UR4 ;  /* 0x00000004ff047e24 */ /* 0x001fc4000f8e00ff */
[----:B------:R-:W-:Y:S02]  /*1e70*/  IMAD.U32 R5, RZ, RZ, UR5 ;  /* 0x00000005ff057e24 */ /* 0x000fe4000f8e00ff */
[----:B--2---:R-:W-:Y:S02]  /*1e80*/  IMAD.U32 R6, RZ, RZ, UR6 ;  /* 0x00000006ff067e24 */ /* 0x004fe4000f8e00ff */
[----:B------:R-:W-:Y:S02]  /*1e90*/  IMAD.U32 R7, RZ, RZ, UR7 ;  /* 0x00000007ff077e24 */ /* 0x000fe4000f8e00ff */
[----:B----4-:R-:W-:Y:S02]  /*1ea0*/  IMAD.U32 R10, RZ, RZ, UR8 ;  /* 0x00000008ff0a7e24 */ /* 0x010fe4000f8e00ff */
[----:B-1----:R-:W-:-:S07]  /*1eb0*/  IMAD.U32 R11, RZ, RZ, UR9 ;  /* 0x00000009ff0b7e24 */ /* 0x002fce000f8e00ff */
[----:B------:R-:W-:-:S07]  /*1ec0*/  LEPC R20, `(.L_x_8114) ;  /* 0x000000001014794e */ /* 0x000fce0000000000 */
[----:B---3-5:R-:W-:Y:S05]  /*1ed0*/  CALL.ABS.NOINC R14 ;  /* 0x000000000e007343 */ /* 0x028fea0003c00000 */
.L_x_8114:
[----:B------:R-:W-:Y:S01]  /*1ee0*/  CS2R R24, SRZ ;  /* 0x0000000000187805 */ /* 0x000fe2000001ff00 */
[----:B------:R-:W-:Y:S06]  /*1ef0*/  BRA `(.L_x_8093) ;  /* 0x0000000000147947 */ /* 0x000fec0003800000 */
.L_x_8113:
[----:B------:R-:W3:Y:S02]  /*1f00*/  LDG.E.64 R24, desc[UR36][R4.64] ;  /* 0x0000002404187981 */ /* 0x000ee4000c1e1b00 */
[----:B---3--:R-:W0:Y:S01]  /*1f10*/  I2F.F64.U64 R24, R24 ;  /* 0x0000001800187312 */ /* 0x008e220000301800 */
[----:B------:R-:W-:Y:S05]  /*1f20*/  BRA `(.L_x_8093) ;  /* 0x0000000000087947 */ /* 0x000fea0003800000 */
.L_x_8112:
[----:B------:R-:W3:Y:S02]  /*1f30*/  LDG.E R4, desc[UR36][R4.64] ;  /* 0x0000002404047981 */ /* 0x000ee4000c1e1900 */
[----:B---3--:R0:W1:Y:S02]  /*1f40*/  I2F.F64.U32 R24, R4 ;  /* 0x0000000400187312 */ /* 0x0080640000201800 */
.L_x_8093:
[----:B------:R-:W-:Y:S05]  /*1f50*/  BSYNC.RECONVERGENT B6 ;  /* 0x0000000000067941 */ /* 0x000fea0003800200 */
.L_x_8087:
[----:B------:R-:W-:-:S07]  /*1f60*/  VIADD R29, R29, 0x80 ;  /* 0x000000801d1d7836 */ /* 0x000fce0000000000 */
.L_x_8086:
[----:B------:R-:W-:Y:S05]  /*1f70*/  BSYNC.RECONVERGENT B7 ;  /* 0x0000000000077941 */ /* 0x000fea0003800200 */
.L_x_8085:
        /* <DEDUP_REMOVED lines=25> */
.L_x_8121:
[----:B------:R-:W3:Y:S02]  /*2110*/  LDG.E.U8 R4, desc[UR36][R4.64] ;  /* 0x0000002404047981 */ /* 0x000ee4000c1e1100 */
[----:B---3--:R0:W1:Y:S01]  /*2120*/  I2F.F64.U16 R18, R4 ;  /* 0x0000000400127312 */ /* 0x0080620000101800 */
[----:B------:R-:W-:Y:S05]  /*2130*/  BRA `(.L_x_8123) ;  /* 0x0000000c00647947 */ /* 0x000fea0003800000 */
.L_x_8120:
        /* <DEDUP_REMOVED lines=9> */
.L_x_8125:
[----:B------:R-:W3:Y:S02]  /*21d0*/  LDG.E R4, desc[UR36][R4.64] ;  /* 0x0000002404047981 */ /* 0x000ee4000c1e1900 */
[----:B---3--:R1:W3:Y:S01]  /*21e0*/  I2F.F64 R18, R4 ;  /* 0x0000000400127312 */ /* 0x0082e20000201c00 */
[----:B------:R-:W-:Y:S05]  /*21f0*/  BRA `(.L_x_8123) ;  /* 0x0000000c00347947 */ /* 0x000fea0003800000 */
.L_x_8124:
[----:B------:R-:W3:Y:S02]  /*2200*/  LDG.E.U16 R4, desc[UR36][R4.64] ;  /* 0x0000002404047981 */ /* 0x000ee4000c1e1500 */
[----:B---3--:R0:W1:Y:S01]  /*2210*/  I2F.F64.S16 R18, R4 ;  /* 0x0000000400127312 */ /* 0x0080620000101c00 */
[----:B------:R-:W-:Y:S05]  /*2220*/  BRA `(.L_x_8123) ;  /* 0x0000000c00287947 */ /* 0x000fea0003800000 */
.L_x_8119:
        /* <DEDUP_REMOVED lines=10> */
.L_x_8127:
[----:B------:R-:W3:Y:S02]  /*22d0*/  LDG.E.U16 R0, desc[UR36][R4.64] ;  /* 0x0000002404007981 */ /* 0x000ee4000c1e1500 */
[----:B---3--:R-:W-:-:S05]  /*22e0*/  HADD2.F32 R0, -RZ, R0.H0_H0 ;  /* 0x20000000ff007230 */ /* 0x008fca0000004100 */
[----:B------:R-:W-:-:S04]  /*22f0*/  FMUL.FTZ R0, R0, 1 ;  /* 0x3f80000000007820 */ /* 0x000fc80000410000 */
[----:B------:R0:W1:Y:S01]  /*2300*/  F2F.F64.F32 R18, R0 ;  /* 0x0000000000127310 */ /* 0x0000620000201800 */
[----:B------:R-:W-:Y:S05]  /*2310*/  BRA `(.L_x_8123) ;  /* 0x0000000800ec7947 */ /* 0x000fea0003800000 */
.L_x_8126:
        /* <DEDUP_REMOVED lines=10> */
.L_x_8129:
[----:B------:R-:W3:Y:S02]  /*23c0*/  LDG.E.U16 R4, desc[UR36][R4.64] ;  /* 0x0000002404047981 */ /* 0x000ee4000c1e1500 */
[----:B---3--:R-:W-:-:S05]  /*23d0*/  HADD2.F32 R0, -RZ, R4.H0_H0 ;  /* 0x20000004ff007230 */ /* 0x008fca0000004100 */
[----:B------:R-:W-:-:S04]  /*23e0*/  FMUL.FTZ R0, R0, 1 ;  /* 0x3f80000000007820 */ /* 0x000fc80000410000 */
[----:B------:R0:W1:Y:S01]  /*23f0*/  F2F.F64.F32 R18, R0 ;  /* 0x0000000000127310 */ /* 0x0000620000201800 */
[----:B------:R-:W-:Y:S05]  /*2400*/  BRA `(.L_x_8123) ;  /* 0x0000000800b07947 */ /* 0x000fea0003800000 */
.L_x_8128:
[----:B------:R0:W5:Y:S01]  /*2410*/  LDG.E.64 R18, desc[UR36][R4.64] ;  /* 0x0000002404127981 */ /* 0x000162000c1e1b00 */
[----:B------:R-:W-:Y:S05]  /*2420*/  BRA `(.L_x_8123) ;  /* 0x0000000800a87947 */ /* 0x000fea0003800000 */
.L_x_8118:
        /* <DEDUP_REMOVED lines=13> */
.L_x_8132:
[----:B------:R0:W5:Y:S01]  /*2500*/  LDG.E.64 R18, desc[UR36][R4.64] ;  /* 0x0000002404127981 */ /* 0x000162000c1e1b00 */
[----:B------:R-:W-:Y:S05]  /*2510*/  BRA `(.L_x_8123) ;  /* 0x00000008006c7947 */ /* 0x000fea0003800000 */
.L_x_8131:
        /* <DEDUP_REMOVED lines=27> */
.L_x_8134:
        /* <DEDUP_REMOVED lines=15> */
.L_x_8133:
[----:B------:R-:W3:Y:S02]  /*27c0*/  LDG.E.U16 R0, desc[UR36][R4.64] ;  /* 0x0000002404007981 */ /* 0x000ee4000c1e1500 */
[----:B---3--:R-:W-:-:S04]  /*27d0*/  IMAD.U32 R0, R0, 0x10000, RZ ;  /* 0x0001000000007824 */ /* 0x008fc800078e00ff */
[----:B------:R-:W-:-:S04]  /*27e0*/  FMUL.FTZ R0, R0, 1 ;  /* 0x3f80000000007820 */ /* 0x000fc80000410000 */
[----:B------:R0:W1:Y:S01]  /*27f0*/  F2F.F64.F32 R18, R0 ;  /* 0x0000000000127310 */ /* 0x0000620000201800 */
[----:B------:R-:W-:Y:S05]  /*2800*/  BRA `(.L_x_8123) ;  /* 0x0000000400b07947 */ /* 0x000fea0003800000 */
.L_x_8130:
        /* <DEDUP_REMOVED lines=11> */
.L_x_8137:
        /* <DEDUP_REMOVED lines=21> */
.L_x_8139:
[----:B------:R-:W-:Y:S05]  /*2a10*/  BSYNC.RECONVERGENT B0 ;  /* 0x0000000000007941 */ /* 0x000fea0003800200 */
.L_x_8138:
[----:B------:R-:W-:Y:S01]  /*2a20*/  IMAD.SHL.U32 R0, R0, 0x100000, RZ ;  /* 0x0010000000007824 */ /* 0x000fe200078e00ff */
[----:B------:R-:W-:-:S04]  /*2a30*/  LEA R3, R3, 0x3b800000, 0x17 ;  /* 0x3b80000003037811 */ /* 0x000fc800078eb8ff */
[----:B------:R-:W-:-:S05]  /*2a40*/  LOP3.LUT R0, R3, R0, R7, 0xfe, !PT ;  /* 0x0000000003007212 */ /* 0x000fca00078efe07 */
[----:B------:R-:W-:-:S04]  /*2a50*/  FMUL.FTZ R0, R0, 1 ;  /* 0x3f80000000007820 */ /* 0x000fc80000410000 */
[----:B------:R0:W1:Y:S01]  /*2a60*/  F2F.F64.F32 R18, R0 ;  /* 0x0000000000127310 */ /* 0x0000620000201800 */
[----:B------:R-:W-:Y:S05]  /*2a70*/  BRA `(.L_x_8123) ;  /* 0x0000000400147947 */ /* 0x000fea0003800000 */
.L_x_8136:
        /* <DEDUP_REMOVED lines=21> */
.L_x_8141:
[----:B------:R-:W-:Y:S05]  /*2bd0*/  BSYNC.RECONVERGENT B0 ;  /* 0x0000000000007941 */ /* 0x000fea0003800200 */
.L_x_8140:
[----:B------:R-:W-:Y:S01]  /*2be0*/  IMAD.SHL.U32 R0, R0, 0x200000, RZ ;  /* 0x0020000000007824 */ /* 0x000fe200078e00ff */
[----:B------:R-:W-:-:S04]  /*2bf0*/  LEA R3, R3, 0x37800000, 0x17 ;  /* 0x3780000003037811 */ /* 0x000fc800078eb8ff */
[----:B------:R-:W-:-:S05]  /*2c00*/  LOP3.LUT R0, R3, R0, R7, 0xfe, !PT ;  /* 0x0000000003007212 */ /* 0x000fca00078efe07 */
[----:B------:R-:W-:-:S04]  /*2c10*/  FMUL.FTZ R0, R0, 1 ;  /* 0x3f80000000007820 */ /* 0x000fc80000410000 */
[----:B------:R0:W1:Y:S01]  /*2c20*/  F2F.F64.F32 R18, R0 ;  /* 0x0000000000127310 */ /* 0x0000620000201800 */
[----:B------:R-:W-:Y:S05]  /*2c30*/  BRA `(.L_x_8123) ;  /* 0x0000000000a47947 */ /* 0x000fea0003800000 */
.L_x_8135:
        /* <DEDUP_REMOVED lines=18> */
.L_x_8122:
        /* <DEDUP_REMOVED lines=16> */
.L_x_8144:
[----:B------:R-:W-:Y:S01]  /*2e60*/  CS2R R18, SRZ ;  /* 0x0000000000127805 */ /* 0x000fe2000001ff00 */
[----:B------:R-:W-:Y:S06]  /*2e70*/  BRA `(.L_x_8123) ;  /* 0x0000000000147947 */ /* 0x000fec0003800000 */
.L_x_8143:
[----:B------:R-:W3:Y:S02]  /*2e80*/  LDG.E.64 R18, desc[UR36][R4.64] ;  /* 0x0000002404127981 */ /* 0x000ee4000c1e1b00 */
[----:B---3--:R-:W0:Y:S01]  /*2e90*/  I2F.F64.U64 R18, R18 ;  /* 0x0000001200127312 */ /* 0x008e220000301800 */
[----:B------:R-:W-:Y:S05]  /*2ea0*/  BRA `(.L_x_8123) ;  /* 0x0000000000087947 */ /* 0x000fea0003800000 */
.L_x_8142:
[----:B------:R-:W3:Y:S02]  /*2eb0*/  LDG.E R4, desc[UR36][R4.64] ;  /* 0x0000002404047981 */ /* 0x000ee4000c1e1900 */
[----:B---3--:R0:W1:Y:S02]  /*2ec0*/  I2F.F64.U32 R18, R4 ;  /* 0x0000000400127312 */ /* 0x0080640000201800 */
.L_x_8123:
[----:B------:R-:W-:Y:S05]  /*2ed0*/  BSYNC.RECONVERGENT B6 ;  /* 0x0000000000067941 */ /* 0x000fea0003800200 */
.L_x_8117:
[----:B------:R-:W-:-:S07]  /*2ee0*/  VIADD R29, R29, 0x80 ;  /* 0x000000801d1d7836 */ /* 0x000fce0000000000 */
.L_x_8116:
[----:B------:R-:W-:Y:S05]  /*2ef0*/  BSYNC.RECONVERGENT B7 ;  /* 0x0000000000077941 */ /* 0x000fea0003800200 */
.L_x_8115:
        /* <DEDUP_REMOVED lines=24> */
.L_x_8150:
[----:B------:R-:W3:Y:S02]  /*3080*/  LDG.E.U8 R4, desc[UR36][R4.64] ;  /* 0x0000002404047981 */ /* 0x000ee4000c1e1100 */
[----:B---3--:R0:W1:Y:S01]  /*3090*/  I2F.F64.U16 R16, R4 ;  /* 0x0000000400107312 */ /* 0x0080620000101800 */
[----:B------:R-:W-:Y:S05]  /*30a0*/  BRA `(.L_x_8146) ;  /* 0x0000000c00587947 */ /* 0x000fea0003800000 */
.L_x_8149:
        /* <DEDUP_REMOVED lines=9> */
.L_x_8153:
[----:B------:R-:W3:Y:S02]  /*3140*/  LDG.E R4, desc[UR36][R4.64] ;  /* 0x0000002404047981 */ /* 0x000ee4000c1e1900 */
[----:B---3--:R0:W1:Y:S01]  /*3150*/  I2F.F64 R16, R4 ;  /* 0x0000000400107312 */ /* 0x0080620000201c00 */
[----:B------:R-:W-:Y:S05]  /*3160*/  BRA `(.L_x_8146) ;  /* 0x0000000c00287947 */ /* 0x000fea0003800000 */
.L_x_8152:
[----:B------:R-:W3:Y:S02]  /*3170*/  LDG.E.U16 R4, desc[UR36][R4.64] ;  /* 0x0000002404047981 */ /* 0x000ee4000c1e1500 */
[----:B---3--:R0:W1:Y:S01]  /*3180*/  I2F.F64.S16 R16, R4 ;  /* 0x0000000400107312 */ /* 0x0080620000101c00 */
[----:B------:R-:W-:Y:S05]  /*3190*/  BRA `(.L_x_8146) ;  /* 0x0000000c001c7947 */ /* 0x000fea0003800000 */
.L_x_8148:
        /* <DEDUP_REMOVED lines=10> */
.L_x_8155:
[----:B------:R-:W3:Y:S02]  /*3240*/  LDG.E.U16 R0, desc[UR36][R4.64] ;  /* 0x0000002404007981 */ /* 0x000ee4000c1e1500 */
[----:B---3--:R-:W-:-:S05]  /*3250*/  HADD2.F32 R0, -RZ, R0.H0_H0 ;  /* 0x20000000ff007230 */ /* 0x008fca0000004100 */
[----:B------:R-:W-:-:S04]  /*3260*/  FMUL.FTZ R0, R0, 1 ;  /* 0x3f80000000007820 */ /* 0x000fc80000410000 */
[----:B------:R0:W1:Y:S01]  /*3270*/  F2F.F64.F32 R16, R0 ;  /* 0x0000000000107310 */ /* 0x0000620000201800 */
[----:B------:R-:W-:Y:S05]  /*3280*/  BRA `(.L_x_8146) ;  /* 0x0000000800e07947 */ /* 0x000fea0003800000 */
.L_x_8154:
        /* <DEDUP_REMOVED lines=10> */
.L_x_8157:
[----:B------:R-:W3:Y:S02]  /*3330*/  LDG.E.U16 R4, desc[UR36][R4.64] ;  /* 0x0000002404047981 */ /* 0x000ee4000c1e1500 */
[----:B---3--:R-:W-:-:S05]  /*3340*/  HADD2.F32 R0, -RZ, R4.H0_H0 ;  /* 0x20000004ff007230 */ /* 0x008fca0000004100 */
[----:B------:R-:W-:-:S04]  /*3350*/  FMUL.FTZ R0, R0, 1 ;  /* 0x3f80000000007820 */ /* 0x000fc80000410000 */
[----:B------:R0:W1:Y:S01]  /*3360*/  F2F.F64.F32 R16, R0 ;  /* 0x0000000000107310 */ /* 0x0000620000201800 */
[----:B------:R-:W-:Y:S05]  /*3370*/  BRA `(.L_x_8146) ;  /* 0x0000000800a47947 */ /* 0x000fea0003800000 */
.L_x_8156:
[----:B------:R0:W5:Y:S01]  /*3380*/  LDG.E.64 R16, desc[UR36][R4.64] ;  /* 0x0000002404107981 */ /* 0x000162000c1e1b00 */
[----:B------:R-:W-:Y:S05]  /*3390*/  BRA `(.L_x_8146) ;  /* 0x00000008009c7947 */ /* 0x000fea0003800000 */
.L_x_8147:
        /* <DEDUP_REMOVED lines=13> */
.L_x_8160:
[----:B------:R0:W5:Y:S01]  /*3470*/  LDG.E.64 R16, desc[UR36][R4.64] ;  /* 0x0000002404107981 */ /* 0x000162000c1e1b00 */
[----:B------:R-:W-:Y:S05]  /*3480*/  BRA `(.L_x_8146) ;  /* 0x0000000800607947 */ /* 0x000fea0003800000 */
.L_x_8159:
        /* <DEDUP_REMOVED lines=27> */
.L_x_8162:
        /* <DEDUP_REMOVED lines=15> */
.L_x_8161:
[----:B------:R-:W3:Y:S02]  /*3730*/  LDG.E.U16 R0, desc[UR36][R4.64] ;  /* 0x0000002404007981 */ /* 0x000ee4000c1e1500 */
[----:B---3--:R-:W-:-:S04]  /*3740*/  IMAD.U32 R0, R0, 0x10000, RZ ;  /* 0x0001000000007824 */ /* 0x008fc800078e00ff */
[----:B------:R-:W-:-:S04]  /*3750*/  FMUL.FTZ R0, R0, 1 ;  /* 0x3f80000000007820 */ /* 0x000fc80000410000 */
[----:B------:R0:W1:Y:S01]  /*3760*/  F2F.F64.F32 R16, R0 ;  /* 0x0000000000107310 */ /* 0x0000620000201800 */
[----:B------:R-:W-:Y:S05]  /*3770*/  BRA `(.L_x_8146) ;  /* 0x0000000400a47947 */ /* 0x000fea0003800000 */
.L_x_8158:
        /* <DEDUP_REMOVED lines=11> */
.L_x_8165:
        /* <DEDUP_REMOVED lines=20> */
.L_x_8167:
[----:B------:R-:W-:Y:S05]  /*3970*/  BSYNC.RECONVERGENT B0 ;  /* 0x0000000000007941 */ /* 0x000fea0003800200 */
.L_x_8166:
[----:B------:R-:W-:Y:S01]  /*3980*/  IMAD.SHL.U32 R0, R0, 0x100000, RZ ;  /* 0x0010000000007824 */ /* 0x000fe200078e00ff */
[----:B------:R-:W-:-:S04]  /*3990*/  LEA R3, R3, 0x3b800000, 0x17 ;  /* 0x3b80000003037811 */ /* 0x000fc800078eb8ff */
[----:B------:R-:W-:-:S05]  /*39a0*/  LOP3.LUT R0, R3, R0, R7, 0xfe, !PT ;  /* 0x0000000003007212 */ /* 0x000fca00078efe07 */
[----:B------:R-:W-:-:S04]  /*39b0*/  FMUL.FTZ R0, R0, 1 ;  /* 0x3f80000000007820 */ /* 0x000fc80000410000 */
[----:B------:R0:W1:Y:S01]  /*39c0*/  F2F.F64.F32 R16, R0 ;  /* 0x0000000000107310 */ /* 0x0000620000201800 */
[----:B------:R-:W-:Y:S05]  /*39d0*/  BRA `(.L_x_8146) ;  /* 0x00000004000c7947 */ /* 0x000fea0003800000 */
.L_x_8164:
        /* <DEDUP_REMOVED lines=20> */
.L_x_8169:
[----:B------:R-:W-:Y:S05]  /*3b20*/  BSYNC.RECONVERGENT B0 ;  /* 0x0000000000007941 */ /* 0x000fea0003800200 */
.L_x_8168:
[----:B------:R-:W-:Y:S01]  /*3b30*/  IMAD.SHL.U32 R0, R0, 0x200000, RZ ;  /* 0x0020000000007824 */ /* 0x000fe200078e00ff */
[----:B------:R-:W-:-:S04]  /*3b40*/  LEA R3, R3, 0x37800000, 0x17 ;  /* 0x3780000003037811 */ /* 0x000fc800078eb8ff */
[----:B------:R-:W-:-:S05]  /*3b50*/  LOP3.LUT R0, R3, R0, R7, 0xfe, !PT ;  /* 0x0000000003007212 */ /* 0x000fca00078efe07 */
[----:B------:R-:W-:-:S04]  /*3b60*/  FMUL.FTZ R0, R0, 1 ;  /* 0x3f80000000007820 */ /* 0x000fc80000410000 */
[----:B------:R0:W1:Y:S01]  /*3b70*/  F2F.F64.F32 R16, R0 ;  /* 0x0000000000107310 */ /* 0x0000620000201800 */
[----:B------:R-:W-:Y:S05]  /*3b80*/  BRA `(.L_x_8146) ;  /* 0x0000000000a07947 */ /* 0x000fea0003800000 */
.L_x_8163:
        /* <DEDUP_REMOVED lines=18> */
.L_x_8151:
        /* <DEDUP_REMOVED lines=16> */
.L_x_8172:
[----:B------:R-:W-:Y:S05]  /*3db0*/  BRA `(.L_x_8146) ;  /* 0x0000000000147947 */ /* 0x000fea0003800000 */
.L_x_8171:
[----:B------:R-:W3:Y:S02]  /*3dc0*/  LDG.E.64 R16, desc[UR36][R4.64] ;  /* 0x0000002404107981 */ /* 0x000ee4000c1e1b00 */
[----:B---3--:R-:W0:Y:S01]  /*3dd0*/  I2F.F64.U64 R16, R16 ;  /* 0x0000001000107312 */ /* 0x008e220000301800 */
[----:B------:R-:W-:Y:S05]  /*3de0*/  BRA `(.L_x_8146) ;  /* 0x0000000000087947 */ /* 0x000fea0003800000 */
.L_x_8170:
[----:B------:R-:W3:Y:S02]  /*3df0*/  LDG.E R4, desc[UR36][R4.64] ;  /* 0x0000002404047981 */ /* 0x000ee4000c1e1900 */
[----:B---3--:R0:W1:Y:S02]  /*3e00*/  I2F.F64.U32 R16, R4 ;  /* 0x0000000400107312 */ /* 0x0080640000201800 */
.L_x_8146:
[----:B------:R-:W-:Y:S05]  /*3e10*/  BSYNC.RECONVERGENT B6 ;  /* 0x0000000000067941 */ /* 0x000fea0003800200 */
.L_x_8145:
[----:B------:R-:W-:Y:S01]  /*3e20*/  ISETP.GE.AND P0, PT, R23, R2, PT ;  /* 0x000000021700720c */ /* 0x000fe20003f06270 */
[----:B------:R-:W-:-:S12]  /*3e30*/  BSSY.RECONVERGENT B0, `(.L_x_8173) ;  /* 0x000006c000007945 */ /* 0x000fd80003800200 */
[----:B------:R-:W-:Y:S05]  /*3e40*/  @P0 BRA `(.L_x_8174) ;  /* 0x0000000400a80947 */ /* 0x000fea0003800000 */
[----:B012-45:R-:W-:Y:S01]  /*3e50*/  DADD R6, -R26, 1 ;  /* 0x3ff000001a067429 */ /* 0x037fe20000000100 */
[----:B---3--:R-:W-:Y:S01]  /*3e60*/  IMAD.MOV.U32 R4, RZ, RZ, 0x1 ;  /* 0x00000001ff047424 */ /* 0x008fe200078e00ff */
        /* <DEDUP_REMOVED lines=16> */
[----:B------:R-:W-:Y:S02]  /*3f70*/  IMAD.MOV.U32 R8, RZ, RZ, R6 ;  /* 0x000000ffff087224 */ /* 0x000fe400078e0006 */
[----:B------:R-:W-:-:S07]  /*3f80*/  IMAD.MOV.U32 R9, RZ, RZ, R7 ;  /* 0x000000ffff097224 */ /* 0x000fce00078e0007 */
[----:B------:R-:W-:Y:S05]  /*3f90*/  CALL.REL.NOINC `($__internal_8_$__cuda_sm20_div_rn_f64_full) ;  /* 0x00000060001c7944 */ /* 0x000fea0003c00000 */
[----:B------:R-:W-:Y:S02]  /*3fa0*/  IMAD.MOV.U32 R4, RZ, RZ, R14 ;  /* 0x000000ffff047224 */ /* 0x000fe400078e000e */
[----:B------:R-:W-:-:S07]  /*3fb0*/  IMAD.MOV.U32 R5, RZ, RZ, R15 ;  /* 0x000000ffff057224 */ /* 0x000fce00078e000f */
.L_x_8176:
[----:B------:R-:W-:Y:S05]  /*3fc0*/  BSYNC.RECONVERGENT B1 ;  /* 0x0000000000017941 */ /* 0x000fea0003800200 */
.L_x_8175:
        /* <DEDUP_REMOVED lines=76> */
.L_x_8177:
[----:B------:R-:W-:Y:S01]  /*4490*/  IMAD.MOV.U32 R4, RZ, RZ, 0x0 ;  /* 0x00000000ff047424 */ /* 0x000fe200078e00ff */
[----:B------:R-:W-:Y:S01]  /*44a0*/  LOP3.LUT P0, RZ, R7, 0x7fffffff, RZ, 0xc0, !PT ;  /* 0x7fffffff07ff7812 */ /* 0x000fe2000780c0ff */
[----:B------:R-:W-:-:S06]  /*44b0*/  IMAD.MOV.U32 R5, RZ, RZ, 0x7ff00000 ;  /* 0x7ff00000ff057424 */ /* 0x000fcc00078e00ff */
[----:B------:R-:W-:-:S10]  /*44c0*/  DFMA R4, R6, R4, +INF ;  /* 0x7ff000000604742b */ /* 0x000fd40000000004 */
[----:B------:R-:W-:Y:S02]  /*44d0*/  FSEL R4, R4, RZ, P0 ;  /* 0x000000ff04047208 */ /* 0x000fe40000000000 */
[----:B------:R-:W-:-:S07]  /*44e0*/  FSEL R5, R5, -QNAN , P0 ;  /* 0xfff0000005057808 */ /* 0x000fce0000000000 */
.L_x_8174:
[----:B------:R-:W-:Y:S05]  /*44f0*/  BSYNC.RECONVERGENT B0 ;  /* 0x0000000000007941 */ /* 0x000fea0003800200 */
.L_x_8173:
[----:B012-45:R-:W-:Y:S01]  /*4500*/  VIADD R27, R23, 0x80 ;  /* 0x00000080171b7836 */ /* 0x037fe20000000000 */
[----:B------:R-:W-:Y:S04]  /*4510*/  BSSY.RECONVERGENT B0, `(.L_x_8178) ;  /* 0x000006b000007945 */ /* 0x000fe80003800200 */
[----:B------:R-:W-:-:S13]  /*4520*/  ISETP.GE.AND P0, PT, R27, R2, PT ;  /* 0x000000021b00720c */ /* 0x000fda0003f06270 */
[----:B------:R-:W-:Y:S05]  /*4530*/  @P0 BRA `(.L_x_8179) ;  /* 0x0000000400a00947 */ /* 0x000fea0003800000 */
[----:B---3--:R-:W-:Y:S01]  /*4540*/  DADD R8, -R24, 1 ;  /* 0x3ff0000018087429 */ /* 0x008fe20000000100 */
        /* <DEDUP_REMOVED lines=18> */
[----:B------:R-:W-:Y:S05]  /*4670*/  CALL.REL.NOINC `($__internal_8_$__cuda_sm20_div_rn_f64_full) ;  /* 0x0000005800647944 */ /* 0x000fea0003c00000 */
[----:B------:R-:W-:Y:S02]  /*4680*/  IMAD.MOV.U32 R6, RZ, RZ, R14 ;  /* 0x000000ffff067224 */ /* 0x000fe400078e000e */
[----:B------:R-:W-:-:S07]  /*4690*/  IMAD.MOV.U32 R7, RZ, RZ, R15 ;  /* 0x000000ffff077224 */ /* 0x000fce00078e000f */
.L_x_8181:
[----:B------:R-:W-:Y:S05]  /*46a0*/  BSYNC.RECONVERGENT B1 ;  /* 0x0000000000017941 */ /* 0x000fea0003800200 */
.L_x_8180:
        /* <DEDUP_REMOVED lines=81> */
.L_x_8179:
[----:B------:R-:W-:Y:S05]  /*4bc0*/  BSYNC.RECONVERGENT B0 ;  /* 0x0000000000007941 */ /* 0x000fea0003800200 */
.L_x_8178:
[----:B------:R-:W-:Y:S01]  /*4bd0*/  VIADD R3, R23, 0x100 ;  /* 0x0000010017037836 */ /* 0x000fe20000000000 */
        /* <DEDUP_REMOVED lines=25> */
.L_x_8185:
[----:B------:R-:W-:Y:S05]  /*4d70*/  BSYNC.RECONVERGENT B1 ;  /* 0x0000000000017941 */ /* 0x000fea0003800200 */
.L_x_8184:
        /* <DEDUP_REMOVED lines=81> */
.L_x_8183:
[----:B------:R-:W-:Y:S05]  /*5290*/  BSYNC.RECONVERGENT B0 ;  /* 0x0000000000007941 */ /* 0x000fea0003800200 */
.L_x_8182:
[----:B------:R-:W-:Y:S01]  /*52a0*/  VIADD R3, R23, 0x180 ;  /* 0x0000018017037836 */ /* 0x000fe20000000000 */
[----:B------:R-:W-:Y:S04]  /*52b0*/  BSSY.RECONVERGENT B0, `(.L_x_8186) ;  /* 0x000006b000007945 */ /* 0x000fe80003800200 */
[----:B------:R-:W-:-:S13]  /*52c0*/  ISETP.GE.AND P0, PT, R3, R2, PT ;  /* 0x000000020300720c */ /* 0x000fda0003f06270 */
[----:B------:R-:W-:Y:S05]  /*52d0*/  @P0 BRA `(.L_x_8187) ;  /* 0x0000000400a00947 */ /* 0x000fea0003800000 */
[----:B------:R-:W-:Y:S01]  /*52e0*/  DADD R8, -R16, 1 ;  /* 0x3ff0000010087429 */ /* 0x000fe20000000100 */
        /* <DEDUP_REMOVED lines=18> */
[----:B---3--:R-:W-:Y:S05]  /*5410*/  CALL.REL.NOINC `($__internal_8_$__cuda_sm20_div_rn_f64_full) ;  /* 0x0000004800fc7944 */ /* 0x008fea0003c00000 */
[----:B------:R-:W-:Y:S02]  /*5420*/  IMAD.MOV.U32 R6, RZ, RZ, R14 ;  /* 0x000000ffff067224 */ /* 0x000fe400078e000e */
[----:B------:R-:W-:-:S07]  /*5430*/  IMAD.MOV.U32 R7, RZ, RZ, R15 ;  /* 0x000000ffff077224 */ /* 0x000fce00078e000f */
.L_x_8189:
[----:B------:R-:W-:Y:S05]  /*5440*/  BSYNC.RECONVERGENT B1 ;  /* 0x0000000000017941 */ /* 0x000fea0003800200 */
.L_x_8188:
        /* <DEDUP_REMOVED lines=22> */
[----:B---3--:R-:W-:Y:S01]  /*55b0*/  IMAD.MOV.U32 R18, RZ, RZ, -0x748574fc ;  /* 0x8b7a8b04ff127424 */ /* 0x008fe200078e00ff */
        /* <DEDUP_REMOVED lines=58> */
.L_x_8187:
[----:B------:R-:W-:Y:S05]  /*5960*/  BSYNC.RECONVERGENT B0 ;  /* 0x0000000000007941 */ /* 0x000fea0003800200 */
.L_x_8186:
[----:B---3--:R-:W0:Y:S01]  /*5970*/  LDC.U8 R18, c[0x0][0x3a4] ;  /* 0x0000e900ff127b82 */ /* 0x008e220000000000 */
        /* <DEDUP_REMOVED lines=26> */
.L_x_8196:
[----:B------:R-:W0:Y:S01]  /*5b20*/  F2I.S64.F64.TRUNC R4, R4 ;  /* 0x0000000400047311 */ /* 0x000e22000030d900 */
[----:B------:R-:W-:Y:S02]  /*5b30*/  IMAD.MOV.U32 R23, RZ, RZ, R27 ;  /* 0x000000ffff177224 */ /* 0x000fe400078e001b */
[----:B0-----:R-:W-:-:S05]  /*5b40*/  IMAD.MOV.U32 R3, RZ, RZ, R4 ;  /* 0x000000ffff037224 */ /* 0x001fca00078e0004 */
[----:B------:R0:W-:Y:S01]  /*5b50*/  STG.E.U8 desc[UR36][R8.64], R3 ;  /* 0x0000000308007986 */ /* 0x0001e2000c101124 */
[----:B------:R-:W-:Y:S05]  /*5b60*/  BRA `(.L_x_8198) ;  /* 0x00000010002c7947 */ /* 0x000fea0003800000 */
.L_x_8195:
        /* <DEDUP_REMOVED lines=10> */
.L_x_8200:
[----:B------:R-:W0:Y:S01]  /*5c10*/  F2I.F64.TRUNC R5, R4 ;  /* 0x0000000400057311 */ /* 0x000e22000030d100 */
[----:B------:R-:W-:Y:S01]  /*5c20*/  IMAD.MOV.U32 R23, RZ, RZ, R27 ;  /* 0x000000ffff177224 */ /* 0x000fe200078e001b */
[----:B0-----:R0:W-:Y:S01]  /*5c30*/  STG.E desc[UR36][R8.64], R5 ;  /* 0x0000000508007986 */ /* 0x0011e2000c101924 */
[----:B------:R-:W-:Y:S05]  /*5c40*/  BRA `(.L_x_8198) ;  /* 0x0000000c00f47947 */ /* 0x000fea0003800000 */
.L_x_8199:
[----:B------:R-:W0:Y:S01]  /*5c50*/  F2I.F64.TRUNC R5, R4 ;  /* 0x0000000400057311 */ /* 0x000e22000030d100 */
[----:B------:R-:W-:Y:S01]  /*5c60*/  IMAD.MOV.U32 R23, RZ, RZ, R27 ;  /* 0x000000ffff177224 */ /* 0x000fe200078e001b */
[----:B0-----:R0:W-:Y:S01]  /*5c70*/  STG.E.U16 desc[UR36][R8.64], R5 ;  /* 0x0000000508007986 */ /* 0x0011e2000c101524 */
[----:B------:R-:W-:Y:S05]  /*5c80*/  BRA `(.L_x_8198) ;  /* 0x0000000c00e47947 */ /* 0x000fea0003800000 */
.L_x_8194:
        /* <DEDUP_REMOVED lines=14> */
.L_x_8202:
        /* <DEDUP_REMOVED lines=9> */
.L_x_8201:
        /* <DEDUP_REMOVED lines=15> */
.L_x_8204:
        /* <DEDUP_REMOVED lines=10> */
.L_x_8203:
[----:B------:R0:W-:Y:S01]  /*5f90*/  STG.E.64 desc[UR36][R8.64], R4 ;  /* 0x0000000408007986 */ /* 0x0001e2000c101b24 */
[----:B------:R-:W-:Y:S01]  /*5fa0*/  IMAD.MOV.U32 R23, RZ, RZ, R27 ;  /* 0x000000ffff177224 */ /* 0x000fe200078e001b */
[----:B------:R-:W-:Y:S06]  /*5fb0*/  BRA `(.L_x_8198) ;  /* 0x0000000c00187947 */ /* 0x000fec0003800000 */
.L_x_8193:
        /* <DEDUP_REMOVED lines=13> */
.L_x_8207:
[----:B------:R-:W-:Y:S01]  /*6090*/  CS2R R6, SRZ ;  /* 0x0000000000067805 */ /* 0x000fe2000001ff00 */
[----:B------:R-:W-:-:S04]  /*60a0*/  IMAD.MOV.U32 R23, RZ, RZ, R27 ;  /* 0x000000ffff177224 */ /* 0x000fc800078e001b */
[----:B------:R3:W-:Y:S01]  /*60b0*/  STG.E.128 desc[UR36][R8.64], R4 ;  /* 0x0000000408007986 */ /* 0x0007e2000c101d24 */
[----:B------:R-:W-:Y:S05]  /*60c0*/  BRA `(.L_x_8198) ;  /* 0x0000000800d47947 */ /* 0x000fea0003800000 */
.L_x_8206:
        /* <DEDUP_REMOVED lines=23> */
.L_x_8211:
[----:B------:R-:W-:Y:S05]  /*6240*/  BSYNC.RECONVERGENT B0 ;  /* 0x0000000000007941 */ /* 0x000fea0003800200 */
.L_x_8210:
[----:B------:R-:W-:Y:S01]  /*6250*/  LOP3.LUT R7, R0, 0x80, R7, 0xf8, !PT ;  /* 0x0000008000077812 */ /* 0x000fe200078ef807 */
[----:B------:R-:W-:-:S04]  /*6260*/  IMAD.MOV.U32 R23, RZ, RZ, R27 ;  /* 0x000000ffff177224 */ /* 0x000fc800078e001b */
[----:B------:R2:W-:Y:S01]  /*6270*/  STG.E.U8 desc[UR36][R8.64], R7 ;  /* 0x0000000708007986 */ /* 0x0005e2000c101124 */
[----:B------:R-:W-:Y:S05]  /*6280*/  BRA `(.L_x_8198) ;  /* 0x0000000800647947 */ /* 0x000fea0003800000 */
.L_x_8209:
        /* <DEDUP_REMOVED lines=19> */
.L_x_8213:
[----:B------:R-:W-:Y:S05]  /*63c0*/  BSYNC.RECONVERGENT B0 ;  /* 0x0000000000007941 */ /* 0x000fea0003800200 */
.L_x_8212:
[----:B------:R-:W-:Y:S01]  /*63d0*/  LOP3.LUT R7, R0, 0x80, R7, 0xf8, !PT ;  /* 0x0000008000077812 */ /* 0x000fe200078ef807 */
[----:B------:R-:W-:-:S04]  /*63e0*/  IMAD.MOV.U32 R23, RZ, RZ, R27 ;  /* 0x000000ffff177224 */ /* 0x000fc800078e001b */
[----:B------:R1:W-:Y:S01]  /*63f0*/  STG.E.U8 desc[UR36][R8.64], R7 ;  /* 0x0000000708007986 */ /* 0x0003e2000c101124 */
[----:B------:R-:W-:Y:S05]  /*6400*/  BRA `(.L_x_8198) ;  /* 0x0000000800047947 */ /* 0x000fea0003800000 */
.L_x_8208:
        /* <DEDUP_REMOVED lines=9> */
.L_x_8205:
        /* <DEDUP_REMOVED lines=12> */
.L_x_8216:
        /* <DEDUP_REMOVED lines=17> */
.L_x_8219:
[----:B------:R-:W-:-:S04]  /*6670*/  SHF.R.U32.HI R0, RZ, 0x14, R7 ;  /* 0x00000014ff007819 */ /* 0x000fc80000011607 */
[----:B------:R-:W-:-:S04]  /*6680*/  LOP3.LUT R0, R0, 0x1, RZ, 0xc0, !PT ;  /* 0x0000000100007812 */ /* 0x000fc800078ec0ff */
[----:B------:R-:W-:-:S04]  /*6690*/  IADD3 R0, PT, PT, R7, 0x487ffff, R0 ;  /* 0x0487ffff07007810 */ /* 0x000fc80007ffe000 */
[----:B------:R-:W-:-:S04]  /*66a0*/  SHF.R.U32.HI R0, RZ, 0x14, R0 ;  /* 0x00000014ff007819 */ /* 0x000fc80000011600 */
[----:B------:R-:W-:-:S07]  /*66b0*/  LOP3.LUT R3, R0, 0xff, RZ, 0xc0, !PT ;  /* 0x000000ff00037812 */ /* 0x000fce00078ec0ff */
.L_x_8220:
[----:B------:R-:W-:-:S04]  /*66c0*/  SHF.R.U32.HI R0, RZ, 0x18, R7 ;  /* 0x00000018ff007819 */ /* 0x000fc80000011607 */
[----:B------:R-:W-:-:S07]  /*66d0*/  LOP3.LUT R0, R3, 0x80, R0, 0xf8, !PT ;  /* 0x0000008003007812 */ /* 0x000fce00078ef800 */
.L_x_8218:
[----:B------:R-:W-:Y:S05]  /*66e0*/  BSYNC.RECONVERGENT B0 ;  /* 0x0000000000007941 */ /* 0x000fea0003800200 */
.L_x_8217:
[----:B------:R0:W-:Y:S01]  /*66f0*/  STG.E.U8 desc[UR36][R8.64], R0 ;  /* 0x0000000008007986 */ /* 0x0001e2000c101124 */
[----:B------:R-:W-:Y:S01]  /*6700*/  IMAD.MOV.U32 R23, RZ, RZ, R27 ;  /* 0x000000ffff177224 */ /* 0x000fe200078e001b */
[----:B------:R-:W-:Y:S06]  /*6710*/  BRA `(.L_x_8198) ;  /* 0x0000000400407947 */ /* 0x000fec0003800000 */
.L_x_8215:
        /* <DEDUP_REMOVED lines=17> */
.L_x_8223:
[----:B------:R-:W-:-:S04]  /*6830*/  SHF.R.U32.HI R0, RZ, 0x15, R7 ;  /* 0x00000015ff007819 */ /* 0x000fc80000011607 */
[----:B------:R-:W-:-:S04]  /*6840*/  LOP3.LUT R0, R0, 0x1, RZ, 0xc0, !PT ;  /* 0x0000000100007812 */ /* 0x000fc800078ec0ff */
[----:B------:R-:W-:-:S04]  /*6850*/  IADD3 R0, PT, PT, R7, 0x88fffff, R0 ;  /* 0x088fffff07007810 */ /* 0x000fc80007ffe000 */
[----:B------:R-:W-:-:S04]  /*6860*/  SHF.R.U32.HI R0, RZ, 0x15, R0 ;  /* 0x00000015ff007819 */ /* 0x000fc80000011600 */
[----:B------:R-:W-:-:S07]  /*6870*/  LOP3.LUT R3, R0, 0xff, RZ, 0xc0, !PT ;  /* 0x000000ff00037812 */ /* 0x000fce00078ec0ff */
.L_x_8224:
[----:B------:R-:W-:-:S04]  /*6880*/  SHF.R.U32.HI R0, RZ, 0x18, R7 ;  /* 0x00000018ff007819 */ /* 0x000fc80000011607 */
[----:B------:R-:W-:-:S07]  /*6890*/  LOP3.LUT R0, R3, 0x80, R0, 0xf8, !PT ;  /* 0x0000008003007812 */ /* 0x000fce00078ef800 */
.L_x_8222:
[----:B------:R-:W-:Y:S05]  /*68a0*/  BSYNC.RECONVERGENT B0 ;  /* 0x0000000000007941 */ /* 0x000fea0003800200 */
.L_x_8221:
[----:B------:R0:W-:Y:S01]  /*68b0*/  STG.E.U8 desc[UR36][R8.64], R0 ;  /* 0x0000000008007986 */ /* 0x0001e2000c101124 */
[----:B------:R-:W-:Y:S01]  /*68c0*/  IMAD.MOV.U32 R23, RZ, RZ, R27 ;  /* 0x000000ffff177224 */ /* 0x000fe200078e001b */
[----:B------:R-:W-:Y:S06]  /*68d0*/  BRA `(.L_x_8198) ;  /* 0x0000000000d07947 */ /* 0x000fec0003800000 */
.L_x_8214:
[----:B------:R-:W-:-:S13]  /*68e0*/  ISETP.NE.AND P0, PT, R0, 0x1c, PT ;  /* 0x0000001c0000780c */ /* 0x000fda0003f05270 */
[----:B------:R-:W-:Y:S05]  /*68f0*/  @!P0 BRA `(.L_x_8225) ;  /* 0x0000000000bc8947 */ /* 0x000fea0003800000 */
[----:B------:R-:W-:-:S13]  /*6900*/  ISETP.NE.AND P0, PT, R0, 0x1d, PT ;  /* 0x0000001d0000780c */ /* 0x000fda0003f05270 */
[----:B------:R-:W-:Y:S05]  /*6910*/  @!P0 BRA `(.L_x_8226) ;  /* 0x0000000000a48947 */ /* 0x000fea0003800000 */
[----:B------:R-:W-:-:S13]  /*6920*/  ISETP.NE.AND P0, PT, R0, 0x2c, PT ;  /* 0x0000002c0000780c */ /* 0x000fda0003f05270 */
[----:B------:R-:W-:Y:S05]  /*6930*/  @!P0 BRA `(.L_x_8227) ;  /* 0x0000000000488947 */ /* 0x000fea0003800000 */
.L_x_8197:
        /* <DEDUP_REMOVED lines=16> */
.L_x_8228:
[----:B------:R-:W-:Y:S01]  /*6a40*/  IMAD.MOV.U32 R23, RZ, RZ, R27 ;  /* 0x000000ffff177224 */ /* 0x000fe200078e001b */
[----:B------:R-:W-:Y:S06]  /*6a50*/  BRA `(.L_x_8198) ;  /* 0x0000000000707947 */ /* 0x000fec0003800000 */
.L_x_8227:
        /* <DEDUP_REMOVED lines=21> */
.L_x_8226:
[----:B------:R-:W0:Y:S01]  /*6bb0*/  F2I.U64.F64.TRUNC R4, R4 ;  /* 0x0000000400047311 */ /* 0x000e22000030d800 */
[----:B------:R-:W-:Y:S01]  /*6bc0*/  IMAD.MOV.U32 R23, RZ, RZ, R27 ;  /* 0x000000ffff177224 */ /* 0x000fe200078e001b */
[----:B0-----:R0:W-:Y:S01]  /*6bd0*/  STG.E.64 desc[UR36][R8.64], R4 ;  /* 0x0000000408007986 */ /* 0x0011e2000c101b24 */
[----:B------:R-:W-:Y:S05]  /*6be0*/  BRA `(.L_x_8198) ;  /* 0x00000000000c7947 */ /* 0x000fea0003800000 */
.L_x_8225:
[----:B------:R-:W0:Y:S01]  /*6bf0*/  F2I.U32.F64.TRUNC R5, R4 ;  /* 0x0000000400057311 */ /* 0x000e22000030d000 */
[----:B------:R-:W-:Y:S01]  /*6c00*/  IMAD.MOV.U32 R23, RZ, RZ, R27 ;  /* 0x000000ffff177224 */ /* 0x000fe200078e001b */
[----:B0-----:R0:W-:Y:S06]  /*6c10*/  STG.E desc[UR36][R8.64], R5 ;  /* 0x0000000508007986 */ /* 0x0011ec000c101924 */
.L_x_8198:
[----:B------:R-:W-:-:S13]  /*6c20*/  ISETP.GE.AND P0, PT, R23, R2, PT ;  /* 0x000000021700720c */ /* 0x000fda0003f06270 */
[----:B------:R-:W-:Y:S05]  /*6c30*/  @P0 BREAK.RELIABLE B6 ;  /* 0x0000000000060942 */ /* 0x000fea0003800100 */
[----:B------:R-:W-:Y:S05]  /*6c40*/  @P0 BRA `(.L_x_8229) ;  /* 0x0000002000a00947 */ /* 0x000fea0003800000 */
[----:B------:R-:W4:Y:S01]  /*6c50*/  LDCU UR4, c[0x0][0x3a8] ;  /* 0x00007500ff0477ac */ /* 0x000f220008000800 */
[----:B0--3--:R-:W0:Y:S01]  /*6c60*/  LDC.64 R4, c[0x0][0x388] ;  /* 0x0000e200ff047b82 */ /* 0x009e220000000a00 */
[----:B------:R-:W-:Y:S01]  /*6c70*/  IMAD R0, R22, 0x200, R23 ;  /* 0x0000020016007824 */ /* 0x000fe200078e0217 */
[----:B------:R-:W-:-:S03]  /*6c80*/  PRMT R6, R18, 0x9910, RZ ;  /* 0x0000991012067816 */ /* 0x000fc600000000ff */
[----:B----4-:R-:W-:Y:S02]  /*6c90*/  IMAD R3, R0, UR4, RZ ;  /* 0x0000000400037c24 */ /* 0x010fe4000f8e02ff */
        /* <DEDUP_REMOVED lines=16> */
.L_x_8233:
[----:B------:R-:W0:Y:S02]  /*6da0*/  F2I.S64.F64.TRUNC R28, R28 ;  /* 0x0000001c001c7311 */ /* 0x000e24000030d900 */
[----:B0-----:R-:W-:-:S05]  /*6db0*/  IMAD.MOV.U32 R3, RZ, RZ, R28 ;  /* 0x000000ffff037224 */ /* 0x001fca00078e001c */
[----:B------:R0:W-:Y:S01]  /*6dc0*/  STG.E.U8 desc[UR36][R4.64], R3 ;  /* 0x0000000304007986 */ /* 0x0001e2000c101124 */
[----:B------:R-:W-:Y:S05]  /*6dd0*/  BRA `(.L_x_8235) ;  /* 0x0000000c00e07947 */ /* 0x000fea0003800000 */
.L_x_8232:
        /* <DEDUP_REMOVED lines=9> */
.L_x_8237:
[----:B------:R-:W0:Y:S02]  /*6e70*/  F2I.F64.TRUNC R29, R28 ;  /* 0x0000001c001d7311 */ /* 0x000e24000030d100 */
[----:B0-----:R0:W-:Y:S01]  /*6e80*/  STG.E desc[UR36][R4.64], R29 ;  /* 0x0000001d04007986 */ /* 0x0011e2000c101924 */
[----:B------:R-:W-:Y:S05]  /*6e90*/  BRA `(.L_x_8235) ;  /* 0x0000000c00b07947 */ /* 0x000fea0003800000 */
.L_x_8236:
[----:B------:R-:W0:Y:S02]  /*6ea0*/  F2I.F64.TRUNC R29, R28 ;  /* 0x0000001c001d7311 */ /* 0x000e24000030d100 */
[----:B0-----:R4:W-:Y:S01]  /*6eb0*/  STG.E.U16 desc[UR36][R4.64], R29 ;  /* 0x0000001d04007986 */ /* 0x0019e2000c101524 */
[----:B------:R-:W-:Y:S05]  /*6ec0*/  BRA `(.L_x_8235) ;  /* 0x0000000c00a47947 */ /* 0x000fea0003800000 */
.L_x_8231:
        /* <DEDUP_REMOVED lines=13> */
.L_x_8239:
        /* <DEDUP_REMOVED lines=8> */
.L_x_8238:
        /* <DEDUP_REMOVED lines=10> */
[----:B-12---:R-:W-:-:S13]  /*70c0*/  IMAD.MOV.U32 R7, RZ, RZ, RZ ;  /* 0x000000ffff077224 */ /* 0x006fda00078e00ff */
[----:B0-----:R-:W-:-:S05]  /*70d0*/  @!P0 FMUL R6, R6, 1.175494350822287508e-38 ;  /* 0x0080000006068820 */ /* 0x001fca0000400000 */
[----:B------:R0:W-:Y:S01]  /*70e0*/  STG.E.64 desc[UR36][R4.64], R6 ;  /* 0x0000000604007986 */ /* 0x0001e2000c101b24 */
[----:B------:R-:W-:Y:S05]  /*70f0*/  BRA `(.L_x_8235) ;  /* 0x0000000c00187947 */ /* 0x000fea0003800000 */
.L_x_8241:
        /* <DEDUP_REMOVED lines=9> */
.L_x_8240:
[----:B------:R0:W-:Y:S01]  /*7190*/  STG.E.64 desc[UR36][R4.64], R28 ;  /* 0x0000001c04007986 */ /* 0x0001e2000c101b24 */
[----:B------:R-:W-:Y:S05]  /*71a0*/  BRA `(.L_x_8235) ;  /* 0x0000000800ec7947 */ /* 0x000fea0003800000 */
.L_x_8230:
        /* <DEDUP_REMOVED lines=13> */
.L_x_8245:
[----:B------:R-:W-:Y:S01]  /*7280*/  UMOV UR4, 0xf0000000 ;  /* 0xf000000000047882 */ /* 0x000fe20000000000 */
[----:B------:R-:W-:Y:S01]  /*7290*/  UMOV UR5, 0x380fffff ;  /* 0x380fffff00057882 */ /* 0x000fe20000000000 */
[----:B-12---:R-:W0:Y:S01]  /*72a0*/  F2F.F32.F64 R7, R28 ;  /* 0x0000001c00077310 */ /* 0x006e220000301000 */
        /* <DEDUP_REMOVED lines=19> */
.L_x_8248:
[----:B------:R-:W-:-:S04]  /*73e0*/  SHF.R.U32.HI R3, RZ, 0x18, R7 ;  /* 0x00000018ff037819 */ /* 0x000fc80000011607 */
[----:B------:R-:W-:-:S07]  /*73f0*/  LOP3.LUT R0, R0, 0x80, R3, 0xf8, !PT ;  /* 0x0000008000007812 */ /* 0x000fce00078ef803 */
.L_x_8247:
[----:B------:R-:W-:Y:S05]  /*7400*/  BSYNC.RECONVERGENT B0 ;  /* 0x0000000000007941 */ /* 0x000fea0003800200 */
.L_x_8246:
[----:B------:R0:W-:Y:S01]  /*7410*/  STG.E.U8 desc[UR36][R4.64], R0 ;  /* 0x0000000004007986 */ /* 0x0001e2000c101124 */
[----:B------:R-:W-:Y:S05]  /*7420*/  BRA `(.L_x_8235) ;  /* 0x00000008004c7947 */ /* 0x000fea0003800000 */
.L_x_8244:
        /* <DEDUP_REMOVED lines=22> */
.L_x_8251:
[----:B------:R-:W-:-:S04]  /*7590*/  SHF.R.U32.HI R3, RZ, 0x18, R7 ;  /* 0x00000018ff037819 */ /* 0x000fc80000011607 */
[----:B------:R-:W-:-:S07]  /*75a0*/  LOP3.LUT R0, R0, 0x80, R3, 0xf8, !PT ;  /* 0x0000008000007812 */ /* 0x000fce00078ef803 */
.L_x_8250:
[----:B------:R-:W-:Y:S05]  /*75b0*/  BSYNC.RECONVERGENT B0 ;  /* 0x0000000000007941 */ /* 0x000fea0003800200 */
.L_x_8249:
[----:B------:R0:W-:Y:S01]  /*75c0*/  STG.E.U8 desc[UR36][R4.64], R0 ;  /* 0x0000000004007986 */ /* 0x0001e2000c101124 */
[----:B------:R-:W-:Y:S05]  /*75d0*/  BRA `(.L_x_8235) ;  /* 0x0000000400e07947 */ /* 0x000fea0003800000 */
.L_x_8243:
        /* <DEDUP_REMOVED lines=8> */
[----:B-12---:R-:W0:Y:S01]  /*7660*/  F2F.F32.F64 R8, R28 ;  /* 0x0000001c00087310 */ /* 0x006e220000301000 */
        /* <DEDUP_REMOVED lines=17> */
.L_x_8253:
[----:B------:R-:W0:Y:S02]  /*7780*/  F2I.U64.F64.TRUNC R28, R28 ;  /* 0x0000001c001c7311 */ /* 0x000e24000030d800 */
[----:B0-----:R0:W-:Y:S01]  /*7790*/  STG.E.64 desc[UR36][R4.64], R28 ;  /* 0x0000001c04007986 */ /* 0x0011e2000c101b24 */
[----:B------:R-:W-:Y:S05]  /*77a0*/  BRA `(.L_x_8235) ;  /* 0x00000004006c7947 */ /* 0x000fea0003800000 */
.L_x_8252:
[----:B------:R-:W0:Y:S02]  /*77b0*/  F2I.U32.F64.TRUNC R29, R28 ;  /* 0x0000001c001d7311 */ /* 0x000e24000030d000 */
[----:B0-----:R0:W-:Y:S01]  /*77c0*/  STG.E desc[UR36][R4.64], R29 ;  /* 0x0000001d04007986 */ /* 0x0011e2000c101924 */
[----:B------:R-:W-:Y:S05]  /*77d0*/  BRA `(.L_x_8235) ;  /* 0x0000000400607947 */ /* 0x000fea0003800000 */
.L_x_8242:
        /* <DEDUP_REMOVED lines=10> */
.L_x_8255:
[----:B------:R-:W-:-:S05]  /*7880*/  CS2R R30, SRZ ;  /* 0x00000000001e7805 */ /* 0x000fca000001ff00 */
[----:B------:R0:W-:Y:S01]  /*7890*/  STG.E.128 desc[UR36][R4.64], R28 ;  /* 0x0000001c04007986 */ /* 0x0001e2000c101d24 */
[----:B------:R-:W-:Y:S05]  /*78a0*/  BRA `(.L_x_8235) ;  /* 0x00000004002c7947 */ /* 0x000fea0003800000 */
.L_x_8254:
[----:B------:R-:W-:-:S13]  /*78b0*/  ISETP.NE.AND P0, PT, R0, 0xf, PT ;  /* 0x0000000f0000780c */ /* 0x000fda0003f05270 */
[----:B------:R-:W-:Y:S05]  /*78c0*/  @!P0 BRA `(.L_x_8256) ;  /* 0x0000000400088947 */ /* 0x000fea0003800000 */
[----:B------:R-:W-:-:S13]  /*78d0*/  ISETP.NE.AND P0, PT, R0, 0x17, PT ;  /* 0x000000170000780c */ /* 0x000fda0003f05270 */
[----:B------:R-:W-:Y:S05]  /*78e0*/  @!P0 BRA `(.L_x_8257) ;  /* 0x0000000000a08947 */ /* 0x000fea0003800000 */
[----:B------:R-:W-:-:S13]  /*78f0*/  ISETP.NE.AND P0, PT, R0, 0x18, PT ;  /* 0x000000180000780c */ /* 0x000fda0003f05270 */
[----:B------:R-:W-:Y:S05]  /*7900*/  @!P0 BRA `(.L_x_8258) ;  /* 0x0000000000448947 */ /* 0x000fea0003800000 */
.L_x_8234:
[----:B------:R-:W-:Y:S01]  /*7910*/  MOV R14, 0x0 ;  /* 0x00000000000e7802 */ /* 0x000fe20000000f00 */
[----:B------:R-:W0:Y:S01]  /*7920*/  LDCU.64 UR4, c[0x4][0x128] ;  /* 0x01002500ff0477ac */ /* 0x000e220008000a00 */
[----:B-12---:R-:W-:Y:S02]  /*7930*/  IMAD.MOV.U32 R8, RZ, RZ, 0x65 ;  /* 0x00000065ff087424 */ /* 0x006fe400078e00ff */
        /* <DEDUP_REMOVED lines=13> */
.L_x_8259:
[----:B------:R-:W-:Y:S05]  /*7a10*/  BRA `(.L_x_8235) ;  /* 0x0000000000d07947 */ /* 0x000fea0003800000 */
.L_x_8258:
[----:B------:R-:W-:Y:S01]  /*7a20*/  UMOV UR4, 0xf0000000 ;  /* 0xf000000000047882 */ /* 0x000fe20000000000 */
[----:B------:R-:W-:Y:S01]  /*7a30*/  UMOV UR5, 0x380fffff ;  /* 0x380fffff00057882 */ /* 0x000fe20000000000 */
[----:B-12---:R-:W0:Y:S01]  /*7a40*/  F2F.F32.F64 R7, R28 ;  /* 0x0000001c00077310 */ /* 0x006e220000301000 */
        /* <DEDUP_REMOVED lines=14> */
.L_x_8261:
[----:B------:R-:W-:Y:S05]  /*7b30*/  BSYNC.RECONVERGENT B0 ;  /* 0x0000000000007941 */ /* 0x000fea0003800200 */
.L_x_8260:
[----:B------:R-:W-:-:S05]  /*7b40*/  LOP3.LUT R3, R0, 0x80, R3, 0xf8, !PT ;  /* 0x0000008000037812 */ /* 0x000fca00078ef803 */
[----:B------:R0:W-:Y:S01]  /*7b50*/  STG.E.U8 desc[UR36][R4.64], R3 ;  /* 0x0000000304007986 */ /* 0x0001e2000c101124 */
[----:B------:R-:W-:Y:S05]  /*7b60*/  BRA `(.L_x_8235) ;  /* 0x00000000007c7947 */ /* 0x000fea0003800000 */
.L_x_8257:
[----:B------:R-:W-:Y:S01]  /*7b70*/  UMOV UR4, 0xf0000000 ;  /* 0xf000000000047882 */ /* 0x000fe20000000000 */
[----:B------:R-:W-:Y:S01]  /*7b80*/  UMOV UR5, 0x380fffff ;  /* 0x380fffff00057882 */ /* 0x000fe20000000000 */
[----:B-12---:R-:W0:Y:S01]  /*7b90*/  F2F.F32.F64 R7, R28 ;  /* 0x0000001c00077310 */ /* 0x006e220000301000 */
        /* <DEDUP_REMOVED lines=13> */
.L_x_8263:
[----:B------:R-:W-:Y:S01]  /*7c70*/  IMAD.MOV.U32 R0, RZ, RZ, 0x7f ;  /* 0x0000007fff007424 */ /* 0x000fe200078e00ff */
[----:B------:R-:W-:-:S04]  /*7c80*/  ISETP.GT.U32.AND P0, PT, R3, 0x7f800000, PT ;  /* 0x7f8000000300780c */ /* 0x000fc80003f04070 */
[----:B------:R-:W-:-:S09]  /*7c90*/  SEL R0, R0, 0x7c, P0 ;  /* 0x0000007c00007807 */ /* 0x000fd20000000000 */
.L_x_8264:
[----:B------:R-:W-:Y:S05]  /*7ca0*/  BSYNC.RECONVERGENT B0 ;  /* 0x0000000000007941 */ /* 0x000fea0003800200 */
.L_x_8262:
[----:B------:R-:W-:-:S04]  /*7cb0*/  SHF.R.U32.HI R3, RZ, 0x18, R7 ;  /* 0x00000018ff037819 */ /* 0x000fc80000011607 */
[----:B------:R-:W-:-:S05]  /*7cc0*/  LOP3.LUT R3, R0, 0x80, R3, 0xf8, !PT ;  /* 0x0000008000037812 */ /* 0x000fca00078ef803 */
[----:B------:R0:W-:Y:S01]  /*7cd0*/  STG.E.U8 desc[UR36][R4.64], R3 ;  /* 0x0000000304007986 */ /* 0x0001e2000c101124 */
[----:B------:R-:W-:Y:S05]  /*7ce0*/  BRA `(.L_x_8235) ;  /* 0x00000000001c7947 */ /* 0x000fea0003800000 */
.L_x_8256:
[----:B------:R-:W-:Y:S01]  /*7cf0*/  UMOV UR4, 0xf0000000 ;  /* 0xf000000000047882 */ /* 0x000fe20000000000 */
[----:B------:R-:W-:Y:S01]  /*7d00*/  UMOV UR5, 0x380fffff ;  /* 0x380fffff00057882 */ /* 0x000fe20000000000 */
[----:B------:R-:W0:Y:S01]  /*7d10*/  F2F.F32.F64 R0, R28 ;  /* 0x0000001c00007310 */ /* 0x000e220000301000 */
[----:B------:R-:W-:-:S14]  /*7d20*/  DSETP.GEU.AND P0, PT, |R28|, UR4, PT ;  /* 0x000000041c007e2a */ /* 0x000fdc000bf0e200 */
[----:B0-----:R-:W-:-:S05]  /*7d30*/  @!P0 FMUL R0, R0, 1.175494350822287508e-38 ;  /* 0x0080000000008820 */ /* 0x001fca0000400000 */
[----:B------:R-:W-:-:S05]  /*7d40*/  F2FP.BF16.F32.PACK_AB R0, RZ, R0 ;  /* 0x00000000ff00723e */ /* 0x000fca00000010ff */
[----:B------:R0:W-:Y:S02]  /*7d50*/  STG.E.U16 desc[UR36][R4.64], R0 ;  /* 0x0000000004007986 */ /* 0x0001e4000c101524 */
.L_x_8235:
[----:B------:R-:W-:-:S07]  /*7d60*/  VIADD R23, R23, 0x80 ;  /* 0x0000008017177836 */ /* 0x000fce0000000000 */
.L_x_8192:
[----:B------:R-:W-:-:S13]  /*7d70*/  ISETP.GE.AND P0, PT, R23, R2, PT ;  /* 0x000000021700720c */ /* 0x000fda0003f06270 */
[----:B------:R-:W-:Y:S05]  /*7d80*/  @P0 BREAK.RELIABLE B6 ;  /* 0x0000000000060942 */ /* 0x000fea0003800100 */
[----:B------:R-:W-:Y:S05]  /*7d90*/  @P0 BRA `(.L_x_8229) ;  /* 0x00000010004c0947 */ /* 0x000fea0003800000 */
[----:B------:R-:W-:Y:S05]  /*7da0*/  BSYNC.RELIABLE B6 ;  /* 0x0000000000067941 */ /* 0x000fea0003800100 */
.L_x_8191:
[----:B------:R-:W5:Y:S01]  /*7db0*/  LDCU UR4, c[0x0][0x3a8] ;  /* 0x00007500ff0477ac */ /* 0x000f620008000800 */
[----:B0--34-:R-:W0:Y:S01]  /*7dc0*/  LDC.64 R4, c[0x0][0x388] ;  /* 0x0000e200ff047b82 */ /* 0x019e220000000a00 */
        /* <DEDUP_REMOVED lines=19> */
.L_x_8268:
[----:B------:R-:W0:Y:S02]  /*7f00*/  F2I.S64.F64.TRUNC R24, R24 ;  /* 0x0000001800187311 */ /* 0x000e24000030d900 */
[----:B0-----:R-:W-:-:S05]  /*7f10*/  IMAD.MOV.U32 R3, RZ, RZ, R24 ;  /* 0x000000ffff037224 */ /* 0x001fca00078e0018 */
[----:B------:R0:W-:Y:S01]  /*7f20*/  STG.E.U8 desc[UR36][R4.64], R3 ;  /* 0x0000000304007986 */ /* 0x0001e2000c101124 */
[----:B------:R-:W-:Y:S05]  /*7f30*/  BRA `(.L_x_8270) ;  /* 0x0000000c00e07947 */ /* 0x000fea0003800000 */
.L_x_8267:
        /* <DEDUP_REMOVED lines=9> */
.L_x_8272:
[----:B------:R-:W0:Y:S02]  /*7fd0*/  F2I.F64.TRUNC R25, R24 ;  /* 0x0000001800197311 */ /* 0x000e24000030d100 */
[----:B0-----:R0:W-:Y:S01]  /*7fe0*/  STG.E desc[UR36][R4.64], R25 ;  /* 0x0000001904007986 */ /* 0x0011e2000c101924 */
[----:B------:R-:W-:Y:S05]  /*7ff0*/  BRA `(.L_x_8270) ;  /* 0x0000000c00b07947 */ /* 0x000fea0003800000 */
.L_x_8271:
[----:B------:R-:W0:Y:S02]  /*8000*/  F2I.F64.TRUNC R25, R24 ;  /* 0x0000001800197311 */ /* 0x000e24000030d100 */
[----:B0-----:R0:W-:Y:S01]  /*8010*/  STG.E.U16 desc[UR36][R4.64], R25 ;  /* 0x0000001904007986 */ /* 0x0011e2000c101524 */
[----:B------:R-:W-:Y:S05]  /*8020*/  BRA `(.L_x_8270) ;  /* 0x0000000c00a47947 */ /* 0x000fea0003800000 */
.L_x_8266:
        /* <DEDUP_REMOVED lines=13> */
.L_x_8274:
        /* <DEDUP_REMOVED lines=8> */
.L_x_8273:
        /* <DEDUP_REMOVED lines=14> */
.L_x_8276:
        /* <DEDUP_REMOVED lines=9> */
.L_x_8275:
[----:B------:R0:W-:Y:S01]  /*82f0*/  STG.E.64 desc[UR36][R4.64], R24 ;  /* 0x0000001804007986 */ /* 0x0001e2000c101b24 */
[----:B------:R-:W-:Y:S05]  /*8300*/  BRA `(.L_x_8270) ;  /* 0x0000000800ec7947 */ /* 0x000fea0003800000 */
.L_x_8265:
        /* <DEDUP_REMOVED lines=13> */
.L_x_8280:
        /* <DEDUP_REMOVED lines=22> */
.L_x_8283:
[----:B------:R-:W-:-:S04]  /*8540*/  SHF.R.U32.HI R3, RZ, 0x18, R7 ;  /* 0x00000018ff037819 */ /* 0x000fc80000011607 */
[----:B------:R-:W-:-:S07]  /*8550*/  LOP3.LUT R0, R0, 0x80, R3, 0xf8, !PT ;  /* 0x0000008000007812 */ /* 0x000fce00078ef803 */
.L_x_8282:
[----:B------:R-:W-:Y:S05]  /*8560*/  BSYNC.RECONVERGENT B0 ;  /* 0x0000000000007941 */ /* 0x000fea0003800200 */
.L_x_8281:
[----:B------:R0:W-:Y:S01]  /*8570*/  STG.E.U8 desc[UR36][R4.64], R0 ;  /* 0x0000000004007986 */ /* 0x0001e2000c101124 */
[----:B------:R-:W-:Y:S05]  /*8580*/  BRA `(.L_x_8270) ;  /* 0x00000008004c7947 */ /* 0x000fea0003800000 */
.L_x_8279:
        /* <DEDUP_REMOVED lines=22> */
.L_x_8286:
[----:B------:R-:W-:-:S04]  /*86f0*/  SHF.R.U32.HI R3, RZ, 0x18, R7 ;  /* 0x00000018ff037819 */ /* 0x000fc80000011607 */
[----:B------:R-:W-:-:S07]  /*8700*/  LOP3.LUT R0, R0, 0x80, R3, 0xf8, !PT ;  /* 0x0000008000007812 */ /* 0x000fce00078ef803 */
.L_x_8285:
[----:B------:R-:W-:Y:S05]  /*8710*/  BSYNC.RECONVERGENT B0 ;  /* 0x0000000000007941 */ /* 0x000fea0003800200 */
.L_x_8284:
[----:B------:R0:W-:Y:S01]  /*8720*/  STG.E.U8 desc[UR36][R4.64], R0 ;  /* 0x0000000004007986 */ /* 0x0001e2000c101124 */
[----:B------:R-:W-:Y:S05]  /*8730*/  BRA `(.L_x_8270) ;  /* 0x0000000400e07947 */ /* 0x000fea0003800000 */
.L_x_8278:
        /* <DEDUP_REMOVED lines=26> */
.L_x_8288:
[----:B------:R-:W0:Y:S02]  /*88e0*/  F2I.U64.F64.TRUNC R24, R24 ;  /* 0x0000001800187311 */ /* 0x000e24000030d800 */
[----:B0-----:R3:W-:Y:S01]  /*88f0*/  STG.E.64 desc[UR36][R4.64], R24 ;  /* 0x0000001804007986 */ /* 0x0017e2000c101b24 */
[----:B------:R-:W-:Y:S05]  /*8900*/  BRA `(.L_x_8270) ;  /* 0x00000004006c7947 */ /* 0x000fea0003800000 */
.L_x_8287:
[----:B------:R-:W0:Y:S02]  /*8910*/  F2I.U32.F64.TRUNC R25, R24 ;  /* 0x0000001800197311 */ /* 0x000e24000030d000 */
[----:B0-----:R0:W-:Y:S01]  /*8920*/  STG.E desc[UR36][R4.64], R25 ;  /* 0x0000001904007986 */ /* 0x0011e2000c101924 */
[----:B------:R-:W-:Y:S05]  /*8930*/  BRA `(.L_x_8270) ;  /* 0x0000000400607947 */ /* 0x000fea0003800000 */
.L_x_8277:
        /* <DEDUP_REMOVED lines=10> */
.L_x_8290:
[----:B------:R-:W-:-:S05]  /*89e0*/  CS2R R26, SRZ ;  /* 0x00000000001a7805 */ /* 0x000fca000001ff00 */
[----:B------:R0:W-:Y:S01]  /*89f0*/  STG.E.128 desc[UR36][R4.64], R24 ;  /* 0x0000001804007986 */ /* 0x0001e2000c101d24 */
[----:B------:R-:W-:Y:S05]  /*8a00*/  BRA `(.L_x_8270) ;  /* 0x00000004002c7947 */ /* 0x000fea0003800000 */
.L_x_8289:
[----:B------:R-:W-:-:S13]  /*8a10*/  ISETP.NE.AND P0, PT, R0, 0xf, PT ;  /* 0x0000000f0000780c */ /* 0x000fda0003f05270 */
[----:B------:R-:W-:Y:S05]  /*8a20*/  @!P0 BRA `(.L_x_8291) ;  /* 0x0000000400088947 */ /* 0x000fea0003800000 */
[----:B------:R-:W-:-:S13]  /*8a30*/  ISETP.NE.AND P0, PT, R0, 0x17, PT ;  /* 0x000000170000780c */ /* 0x000fda0003f05270 */
[----:B------:R-:W-:Y:S05]  /*8a40*/  @!P0 BRA `(.L_x_8292) ;  /* 0x0000000000a08947 */ /* 0x000fea0003800000 */
[----:B------:R-:W-:-:S13]  /*8a50*/  ISETP.NE.AND P0, PT, R0, 0x18, PT ;  /* 0x000000180000780c */ /* 0x000fda0003f05270 */
[----:B------:R-:W-:Y:S05]  /*8a60*/  @!P0 BRA `(.L_x_8293) ;  /* 0x0000000000448947 */ /* 0x000fea0003800000 */
.L_x_8269:
[----:B------:R-:W-:Y:S01]  /*8a70*/  MOV R0, 0x0 ;  /* 0x0000000000007802 */ /* 0x000fe20000000f00 */
[----:B------:R-:W0:Y:S01]  /*8a80*/  LDCU.64 UR4, c[0x4][0x128] ;  /* 0x01002500ff0477ac */ /* 0x000e220008000a00 */
[----:B-12---:R-:W-:Y:S02]  /*8a90*/  IMAD.MOV.U32 R8, RZ, RZ, 0x65 ;  /* 0x00000065ff087424 */ /* 0x006fe400078e00ff */
        /* <DEDUP_REMOVED lines=13> */
.L_x_8294:
[----:B------:R-:W-:Y:S05]  /*8b70*/  BRA `(.L_x_8270) ;  /* 0x0000000000d07947 */ /* 0x000fea0003800000 */
.L_x_8293:
        /* <DEDUP_REMOVED lines=17> */
.L_x_8296:
[----:B------:R-:W-:Y:S05]  /*8c90*/  BSYNC.RECONVERGENT B0 ;  /* 0x0000000000007941 */ /* 0x000fea0003800200 */
.L_x_8295:
[----:B------:R-:W-:-:S05]  /*8ca0*/  LOP3.LUT R3, R0, 0x80, R3, 0xf8, !PT ;  /* 0x0000008000037812 */ /* 0x000fca00078ef803 */
[----:B------:R0:W-:Y:S01]  /*8cb0*/  STG.E.U8 desc[UR36][R4.64], R3 ;  /* 0x0000000304007986 */ /* 0x0001e2000c101124 */
[----:B------:R-:W-:Y:S05]  /*8cc0*/  BRA `(.L_x_8270) ;  /* 0x00000000007c7947 */ /* 0x000fea0003800000 */
.L_x_8292:
        /* <DEDUP_REMOVED lines=16> */
.L_x_8298:
[----:B------:R-:W-:Y:S01]  /*8dd0*/  IMAD.MOV.U32 R0, RZ, RZ, 0x7f ;  /* 0x0000007fff007424 */ /* 0x000fe200078e00ff */
[----:B------:R-:W-:-:S04]  /*8de0*/  ISETP.GT.U32.AND P0, PT, R3, 0x7f800000, PT ;  /* 0x7f8000000300780c */ /* 0x000fc80003f04070 */
[----:B------:R-:W-:-:S09]  /*8df0*/  SEL R0, R0, 0x7c, P0 ;  /* 0x0000007c00007807 */ /* 0x000fd20000000000 */
.L_x_8299:
[----:B------:R-:W-:Y:S05]  /*8e00*/  BSYNC.RECONVERGENT B0 ;  /* 0x0000000000007941 */ /* 0x000fea0003800200 */
.L_x_8297:
[----:B------:R-:W-:-:S04]  /*8e10*/  SHF.R.U32.HI R3, RZ, 0x18, R7 ;  /* 0x00000018ff037819 */ /* 0x000fc80000011607 */
[----:B------:R-:W-:-:S05]  /*8e20*/  LOP3.LUT R3, R0, 0x80, R3, 0xf8, !PT ;  /* 0x0000008000037812 */ /* 0x000fca00078ef803 */
[----:B------:R0:W-:Y:S01]  /*8e30*/  STG.E.U8 desc[UR36][R4.64], R3 ;  /* 0x0000000304007986 */ /* 0x0001e2000c101124 */
[----:B------:R-:W-:Y:S05]  /*8e40*/  BRA `(.L_x_8270) ;  /* 0x00000000001c7947 */ /* 0x000fea0003800000 */
.L_x_8291:
[----:B------:R-:W-:Y:S01]  /*8e50*/  UMOV UR4, 0xf0000000 ;  /* 0xf000000000047882 */ /* 0x000fe20000000000 */
[----:B------:R-:W-:Y:S01]  /*8e60*/  UMOV UR5, 0x380fffff ;  /* 0x380fffff00057882 */ /* 0x000fe20000000000 */
[----:B------:R-:W0:Y:S01]  /*8e70*/  F2F.F32.F64 R0, R24 ;  /* 0x0000001800007310 */ /* 0x000e220000301000 */
[----:B------:R-:W-:-:S14]  /*8e80*/  DSETP.GEU.AND P0, PT, |R24|, UR4, PT ;  /* 0x0000000418007e2a */ /* 0x000fdc000bf0e200 */
[----:B0-----:R-:W-:-:S05]  /*8e90*/  @!P0 FMUL R0, R0, 1.175494350822287508e-38 ;  /* 0x0080000000008820 */ /* 0x001fca0000400000 */
[----:B------:R-:W-:-:S05]  /*8ea0*/  F2FP.BF16.F32.PACK_AB R0, RZ, R0 ;  /* 0x00000000ff00723e */ /* 0x000fca00000010ff */
[----:B------:R0:W-:Y:S02]  /*8eb0*/  STG.E.U16 desc[UR36][R4.64], R0 ;  /* 0x0000000004007986 */ /* 0x0001e4000c101524 */
.L_x_8270:
[----:B------:R-:W-:-:S07]  /*8ec0*/  VIADD R23, R23, 0x80 ;  /* 0x0000008017177836 */ /* 0x000fce0000000000 */
.L_x_8229:
[----:B------:R-:W-:Y:S05]  /*8ed0*/  BSYNC.RECONVERGENT B7 ;  /* 0x0000000000077941 */ /* 0x000fea0003800200 */
.L_x_8190:
[----:B------:R-:W-:-:S13]  /*8ee0*/  ISETP.GE.AND P0, PT, R23, R2, PT ;  /* 0x000000021700720c */ /* 0x000fda0003f06270 */
[----:B------:R-:W-:Y:S05]  /*8ef0*/  @P0 EXIT ;  /* 0x000000000000094d */ /* 0x000fea0003800000 */
[----:B0---4-:R-:W0:Y:S01]  /*8f00*/  LDC.64 R2, c[0x0][0x388] ;  /* 0x0000e200ff027b82 */ /* 0x011e220000000a00 */
        /* <DEDUP_REMOVED lines=19> */
.L_x_8303:
[----:B------:R-:W0:Y:S02]  /*9040*/  F2I.S64.F64.TRUNC R16, R16 ;  /* 0x0000001000107311 */ /* 0x000e24000030d900 */
[----:B0-----:R-:W-:-:S05]  /*9050*/  IMAD.MOV.U32 R5, RZ, RZ, R16 ;  /* 0x000000ffff057224 */ /* 0x001fca00078e0010 */
[----:B------:R-:W-:Y:S01]  /*9060*/  STG.E.U8 desc[UR36][R2.64], R5 ;  /* 0x0000000502007986 */ /* 0x000fe2000c101124 */
[----:B------:R-:W-:Y:S05]  /*9070*/  EXIT ;  /* 0x000000000000794d */ /* 0x000fea0003800000 */
.L_x_8302:
        /* <DEDUP_REMOVED lines=9> */
.L_x_8306:
[----:B------:R-:W0:Y:S02]  /*9110*/  F2I.F64.TRUNC R17, R16 ;  /* 0x0000001000117311 */ /* 0x000e24000030d100 */
[----:B0-----:R-:W-:Y:S01]  /*9120*/  STG.E desc[UR36][R2.64], R17 ;  /* 0x0000001102007986 */ /* 0x001fe2000c101924 */
[----:B------:R-:W-:Y:S05]  /*9130*/  EXIT ;  /* 0x000000000000794d */ /* 0x000fea0003800000 */
.L_x_8305:
[----:B------:R-:W0:Y:S02]  /*9140*/  F2I.F64.TRUNC R17, R16 ;  /* 0x0000001000117311 */ /* 0x000e24000030d100 */
[----:B0-----:R-:W-:Y:S01]  /*9150*/  STG.E.U16 desc[UR36][R2.64], R17 ;  /* 0x0000001102007986 */ /* 0x001fe2000c101524 */
[----:B------:R-:W-:Y:S05]  /*9160*/  EXIT ;  /* 0x000000000000794d */ /* 0x000fea0003800000 */
.L_x_8301:
        /* <DEDUP_REMOVED lines=13> */
.L_x_8308:
        /* <DEDUP_REMOVED lines=8> */
.L_x_8307:
        /* <DEDUP_REMOVED lines=14> */
.L_x_8310:
        /* <DEDUP_REMOVED lines=9> */
.L_x_8309:
[----:B------:R-:W-:Y:S01]  /*9430*/  STG.E.64 desc[UR36][R2.64], R16 ;  /* 0x0000001002007986 */ /* 0x000fe2000c101b24 */
[----:B------:R-:W-:Y:S05]  /*9440*/  EXIT ;  /* 0x000000000000794d */ /* 0x000fea0003800000 */
.L_x_8300:
        /* <DEDUP_REMOVED lines=13> */
.L_x_8314:
        /* <DEDUP_REMOVED lines=22> */
.L_x_8317:
[----:B------:R-:W-:-:S04]  /*9680*/  SHF.R.U32.HI R5, RZ, 0x18, R5 ;  /* 0x00000018ff057819 */ /* 0x000fc80000011605 */
[----:B------:R-:W-:-:S07]  /*9690*/  LOP3.LUT R0, R0, 0x80, R5, 0xf8, !PT ;  /* 0x0000008000007812 */ /* 0x000fce00078ef805 */
.L_x_8316:
[----:B------:R-:W-:Y:S05]  /*96a0*/  BSYNC.RECONVERGENT B0 ;  /* 0x0000000000007941 */ /* 0x000fea0003800200 */
.L_x_8315:
[----:B------:R-:W-:Y:S01]  /*96b0*/  STG.E.U8 desc[UR36][R2.64], R0 ;  /* 0x0000000002007986 */ /* 0x000fe2000c101124 */
[----:B------:R-:W-:Y:S05]  /*96c0*/  EXIT ;  /* 0x000000000000794d */ /* 0x000fea0003800000 */
.L_x_8313:
        /* <DEDUP_REMOVED lines=22> */
.L_x_8320:
[----:B------:R-:W-:-:S04]  /*9830*/  SHF.R.U32.HI R5, RZ, 0x18, R5 ;  /* 0x00000018ff057819 */ /* 0x000fc80000011605 */
[----:B------:R-:W-:-:S07]  /*9840*/  LOP3.LUT R0, R0, 0x80, R5, 0xf8, !PT ;  /* 0x0000008000007812 */ /* 0x000fce00078ef805 */
.L_x_8319:
[----:B------:R-:W-:Y:S05]  /*9850*/  BSYNC.RECONVERGENT B0 ;  /* 0x0000000000007941 */ /* 0x000fea0003800200 */
.L_x_8318:
[----:B------:R-:W-:Y:S01]  /*9860*/  STG.E.U8 desc[UR36][R2.64], R0 ;  /* 0x0000000002007986 */ /* 0x000fe2000c101124 */
[----:B------:R-:W-:Y:S05]  /*9870*/  EXIT ;  /* 0x000000000000794d */ /* 0x000fea0003800000 */
.L_x_8312:
        /* <DEDUP_REMOVED lines=26> */
.L_x_8322:
[----:B------:R-:W0:Y:S02]  /*9a20*/  F2I.U64.F64.TRUNC R16, R16 ;  /* 0x0000001000107311 */ /* 0x000e24000030d800 */
[----:B0-----:R-:W-:Y:S01]  /*9a30*/  STG.E.64 desc[UR36][R2.64], R16 ;  /* 0x0000001002007986 */ /* 0x001fe2000c101b24 */
[----:B------:R-:W-:Y:S05]  /*9a40*/  EXIT ;  /* 0x000000000000794d */ /* 0x000fea0003800000 */
.L_x_8321:
[----:B------:R-:W0:Y:S02]  /*9a50*/  F2I.U32.F64.TRUNC R17, R16 ;  /* 0x0000001000117311 */ /* 0x000e24000030d000 */
[----:B0-----:R-:W-:Y:S01]  /*9a60*/  STG.E desc[UR36][R2.64], R17 ;  /* 0x0000001102007986 */ /* 0x001fe2000c101924 */
[----:B------:R-:W-:Y:S05]  /*9a70*/  EXIT ;  /* 0x000000000000794d */ /* 0x000fea0003800000 */
.L_x_8311:
        /* <DEDUP_REMOVED lines=10> */
.L_x_8324:
[----:B------:R-:W-:-:S05]  /*9b20*/  CS2R R18, SRZ ;  /* 0x0000000000127805 */ /* 0x000fca000001ff00 */
[----:B------:R-:W-:Y:S01]  /*9b30*/  STG.E.128 desc[UR36][R2.64], R16 ;  /* 0x0000001002007986 */ /* 0x000fe2000c101d24 */
[----:B------:R-:W-:Y:S05]  /*9b40*/  EXIT ;  /* 0x000000000000794d */ /* 0x000fea0003800000 */
.L_x_8323:
[----:B------:R-:W-:-:S13]  /*9b50*/  ISETP.NE.AND P0, PT, R0, 0xf, PT ;  /* 0x0000000f0000780c */ /* 0x000fda0003f05270 */
[----:B------:R-:W-:Y:S05]  /*9b60*/  @!P0 BRA `(.L_x_8325) ;  /* 0x0000000400088947 */ /* 0x000fea0003800000 */
[----:B------:R-:W-:-:S13]  /*9b70*/  ISETP.NE.AND P0, PT, R0, 0x17, PT ;  /* 0x000000170000780c */ /* 0x000fda0003f05270 */
[----:B------:R-:W-:Y:S05]  /*9b80*/  @!P0 BRA `(.L_x_8326) ;  /* 0x0000000000a08947 */ /* 0x000fea0003800000 */
[----:B------:R-:W-:-:S13]  /*9b90*/  ISETP.NE.AND P0, PT, R0, 0x18, PT ;  /* 0x000000180000780c */ /* 0x000fda0003f05270 */
[----:B------:R-:W-:Y:S05]  /*9ba0*/  @!P0 BRA `(.L_x_8327) ;  /* 0x0000000000448947 */ /* 0x000fea0003800000 */
.L_x_8304:
        /* <DEDUP_REMOVED lines=16> */
.L_x_8328:
[----:B------:R-:W-:Y:S05]  /*9cb0*/  EXIT ;  /* 0x000000000000794d */ /* 0x000fea0003800000 */
.L_x_8327:
        /* <DEDUP_REMOVED lines=17> */
.L_x_8330:
[----:B------:R-:W-:Y:S05]  /*9dd0*/  BSYNC.RECONVERGENT B0 ;  /* 0x0000000000007941 */ /* 0x000fea0003800200 */
.L_x_8329:
[----:B------:R-:W-:-:S05]  /*9de0*/  LOP3.LUT R5, R0, 0x80, R5, 0xf8, !PT ;  /* 0x0000008000057812 */ /* 0x000fca00078ef805 */
[----:B------:R-:W-:Y:S01]  /*9df0*/  STG.E.U8 desc[UR36][R2.64], R5 ;  /* 0x0000000502007986 */ /* 0x000fe2000c101124 */
[----:B------:R-:W-:Y:S05]  /*9e00*/  EXIT ;  /* 0x000000000000794d */ /* 0x000fea0003800000 */
.L_x_8326:
        /* <DEDUP_REMOVED lines=16> */
.L_x_8332:
[----:B------:R-:W-:Y:S01]  /*9f10*/  IMAD.MOV.U32 R0, RZ, RZ, 0x7f ;  /* 0x0000007fff007424 */ /* 0x000fe200078e00ff */
[----:B------:R-:W-:-:S04]  /*9f20*/  ISETP.GT.U32.AND P0, PT, R4, 0x7f800000, PT ;  /* 0x7f8000000400780c */ /* 0x000fc80003f04070 */
[----:B------:R-:W-:-:S09]  /*9f30*/  SEL R0, R0, 0x7c, P0 ;  /* 0x0000007c00007807 */ /* 0x000fd20000000000 */
.L_x_8333:
[----:B------:R-:W-:Y:S05]  /*9f40*/  BSYNC.RECONVERGENT B0 ;  /* 0x0000000000007941 */ /* 0x000fea0003800200 */
.L_x_8331:
[----:B------:R-:W-:-:S04]  /*9f50*/  SHF.R.U32.HI R5, RZ, 0x18, R5 ;  /* 0x00000018ff057819 */ /* 0x000fc80000011605 */
[----:B------:R-:W-:-:S05]  /*9f60*/  LOP3.LUT R5, R0, 0x80, R5, 0xf8, !PT ;  /* 0x0000008000057812 */ /* 0x000fca00078ef805 */
[----:B------:R-:W-:Y:S01]  /*9f70*/  STG.E.U8 desc[UR36][R2.64], R5 ;  /* 0x0000000502007986 */ /* 0x000fe2000c101124 */
[----:B------:R-:W-:Y:S05]  /*9f80*/  EXIT ;  /* 0x000000000000794d */ /* 0x000fea0003800000 */
.L_x_8325:
        /* <DEDUP_REMOVED lines=8> */
        .weak           $__internal_8_$__cuda_sm20_div_rn_f64_full
        .type           $__internal_8_$__cuda_sm20_div_rn_f64_full,@function
        .size           $__internal_8_$__cuda_sm20_div_rn_f64_full,(.L_x_11287 - $__internal_8_$__cuda_sm20_div_rn_f64_full)
$__internal_8_$__cuda_sm20_div_rn_f64_full:
[C---:B------:R-:W-:Y:S01]  /*a010*/  FSETP.GEU.AND P0, PT, |R9|.reuse, 1.469367938527859385e-39, PT ;  /* 0x001000000900780b */ /* 0x040fe20003f0e200 */
[----:B------:R-:W-:Y:S01]  /*a020*/  IMAD.MOV.U32 R7, RZ, RZ, R3 ;  /* 0x000000ffff077224 */ /* 0x000fe200078e0003 */
[C---:B------:R-:W-:Y:S01]  /*a030*/  LOP3.LUT R10, R9.reuse, 0x800fffff, RZ, 0xc0, !PT ;  /* 0x800fffff090a7812 */ /* 0x040fe200078ec0ff */
[----:B------:R-:W-:Y:S01]  /*a040*/  IMAD.MOV.U32 R12, RZ, RZ, 0x1 ;  /* 0x00000001ff0c7424 */ /* 0x000fe200078e00ff */
[----:B------:R-:W-:Y:S01]  /*a050*/  LOP3.LUT R32, R9, 0x7ff00000, RZ, 0xc0, !PT ;  /* 0x7ff0000009207812 */ /* 0x000fe200078ec0ff */
[----:B------:R-:W-:Y:S01]  /*a060*/  IMAD.MOV.U32 R6, RZ, RZ, R26 ;  /* 0x000000ffff067224 */ /* 0x000fe200078e001a */
[----:B------:R-:W-:Y:S01]  /*a070*/  LOP3.LUT R11, R10, 0x3ff00000, RZ, 0xfc, !PT ;  /* 0x3ff000000a0b7812 */ /* 0x000fe200078efcff */
[----:B------:R-:W-:Y:S01]  /*a080*/  IMAD.MOV.U32 R10, RZ, RZ, R8 ;  /* 0x000000ffff0a7224 */ /* 0x000fe200078e0008 */
[C---:B------:R-:W-:Y:S01]  /*a090*/  FSETP.GEU.AND P2, PT, |R7|.reuse, 1.469367938527859385e-39, PT ;  /* 0x001000000700780b */ /* 0x040fe20003f4e200 */
[----:B------:R-:W-:Y:S01]  /*a0a0*/  IMAD.MOV.U32 R26, RZ, RZ, 0x1ca00000 ;  /* 0x1ca00000ff1a7424 */ /* 0x000fe200078e00ff */
[----:B------:R-:W-:Y:S01]  /*a0b0*/  LOP3.LUT R3, R7, 0x7ff00000, RZ, 0xc0, !PT ;  /* 0x7ff0000007037812 */ /* 0x000fe200078ec0ff */
[----:B------:R-:W-:Y:S02]  /*a0c0*/  BSSY.RECONVERGENT B2, `(.L_x_8334) ;  /* 0x000004e000027945 */ /* 0x000fe40003800200 */
[----:B------:R-:W-:Y:S01]  /*a0d0*/  @!P0 DMUL R10, R8, 8.98846567431157953865e+307 ;  /* 0x7fe00000080a8828 */ /* 0x000fe20000000000 */
[----:B------:R-:W-:Y:S01]  /*a0e0*/  ISETP.GE.U32.AND P1, PT, R3, R32, PT ;  /* 0x000000200300720c */ /* 0x000fe20003f26070 */
[----:B------:R-:W-:-:S04]  /*a0f0*/  IMAD.MOV.U32 R33, RZ, RZ, R3 ;  /* 0x000000ffff217224 */ /* 0x000fc800078e0003 */
[----:B------:R-:W0:Y:S02]  /*a100*/  MUFU.RCP64H R13, R11 ;  /* 0x0000000b000d7308 */ /* 0x000e240000001800 */
[----:B------:R-:W-:Y:S02]  /*a110*/  @!P2 LOP3.LUT R20, R9, 0x7ff00000, RZ, 0xc0, !PT ;  /* 0x7ff000000914a812 */ /* 0x000fe400078ec0ff */
[----:B------:R-:W-:Y:S02]  /*a120*/  @!P0 LOP3.LUT R32, R11, 0x7ff00000, RZ, 0xc0, !PT ;  /* 0x7ff000000b208812 */ /* 0x000fe400078ec0ff */
[----:B------:R-:W-:-:S04]  /*a130*/  @!P2 ISETP.GE.U32.AND P3, PT, R3, R20, PT ;  /* 0x000000140300a20c */ /* 0x000fc80003f66070 */
[----:B------:R-:W-:-:S04]  /*a140*/  @!P2 SEL R21, R26, 0x63400000, !P3 ;  /* 0x634000001a15a807 */ /* 0x000fc80005800000 */
[----:B------:R-:W-:Y:S01]  /*a150*/  @!P2 LOP3.LUT R30, R21, 0x80000000, R7, 0xf8, !PT ;  /* 0x80000000151ea812 */ /* 0x000fe200078ef807 */
[----:B0-----:R-:W-:-:S03]  /*a160*/  DFMA R14, R12, -R10, 1 ;  /* 0x3ff000000c0e742b */ /* 0x001fc6000000080a */
[----:B------:R-:W-:Y:S01]  /*a170*/  @!P2 LOP3.LUT R31, R30, 0x100000, RZ, 0xfc, !PT ;  /* 0x001000001e1fa812 */ /* 0x000fe200078efcff */
[----:B------:R-:W-:-:S04]  /*a180*/  @!P2 IMAD.MOV.U32 R30, RZ, RZ, RZ ;  /* 0x000000ffff1ea224 */ /* 0x000fc800078e00ff */
        /* <DEDUP_REMOVED lines=12> */
[----:B------:R-:W-:Y:S01]  /*a250*/  VIADD R34, R32, 0xffffffff ;  /* 0xffffffff20227836 */ /* 0x000fe20000000000 */
[----:B------:R-:W-:-:S04]  /*a260*/  DFMA R30, R14, -R10, R12 ;  /* 0x8000000a0e1e722b */ /* 0x000fc8000000000c */
[----:B------:R-:W-:-:S04]  /*a270*/  ISETP.GT.U32.OR P0, PT, R34, 0x7feffffe, P0 ;  /* 0x7feffffe2200780c */ /* 0x000fc80000704470 */
[----:B------:R-:W-:-:S09]  /*a280*/  DFMA R30, R20, R30, R14 ;  /* 0x0000001e141e722b */ /* 0x000fd2000000000e */
        /* <DEDUP_REMOVED lines=28> */
.L_x_8335:
        /* <DEDUP_REMOVED lines=16> */
.L_x_8338:
[----:B------:R-:W-:Y:S01]  /*a550*/  LOP3.LUT R15, R9, 0x80000, RZ, 0xfc, !PT ;  /* 0x00080000090f7812 */ /* 0x000fe200078efcff */
[----:B------:R-:W-:Y:S01]  /*a560*/  IMAD.MOV.U32 R14, RZ, RZ, R8 ;  /* 0x000000ffff0e7224 */ /* 0x000fe200078e0008 */
[----:B------:R-:W-:Y:S06]  /*a570*/  BRA `(.L_x_8336) ;  /* 0x0000000000087947 */ /* 0x000fec0003800000 */
.L_x_8337:
[----:B------:R-:W-:Y:S01]  /*a580*/  LOP3.LUT R15, R7, 0x80000, RZ, 0xfc, !PT ;  /* 0x00080000070f7812 */ /* 0x000fe200078efcff */
[----:B------:R-:W-:-:S07]  /*a590*/  IMAD.MOV.U32 R14, RZ, RZ, R6 ;  /* 0x000000ffff0e7224 */ /* 0x000fce00078e0006 */
.L_x_8336:
[----:B------:R-:W-:Y:S05]  /*a5a0*/  BSYNC.RECONVERGENT B2 ;  /* 0x0000000000027941 */ /* 0x000fea0003800200 */
.L_x_8334:
[----:B------:R-:W-:Y:S02]  /*a5b0*/  IMAD.MOV.U32 R6, RZ, RZ, R0 ;  /* 0x000000ffff067224 */ /* 0x000fe400078e0000 */
[----:B------:R-:W-:-:S04]  /*a5c0*/  IMAD.MOV.U32 R7, RZ, RZ, 0x0 ;  /* 0x00000000ff077424 */ /* 0x000fc800078e00ff */
[----:B------:R-:W-:Y:S05]  /*a5d0*/  RET.REL.NODEC R6 `(_ZN2at6native27unrolled_elementwise_kernelIZZZNS0_17logit_kernel_cudaERNS_18TensorIteratorBaseERKN3c106ScalarEENKUlvE_clEvENKUlvE_clEvEUldE_St5arrayIPcLm2EELi4E23TrivialOffsetCalculatorILi1EjESF_NS0_6memory12LoadWithCastILi1EEENSG_13StoreWithCastILi1EEEEEviT_T0_T2_T3_T4_T5_) ;  /* 0xffffff5806887950 */ /* 0x000fea0003c3ffff */
.L_x_8339:
        /* <DEDUP_REMOVED lines=10> */
.L_x_11287:


//--------------------- .text._ZN2at6native18elementwise_kernelILi128ELi2EZNS0_22gpu_kernel_impl_nocastIZZZNS0_17logit_kernel_cudaERNS_18TensorIteratorBaseERKN3c106ScalarEENKUlvE_clEvENKUlvE_clEvEUldE_EEvS4_RKT_EUliE_EEviT1_ --------------------------
	.section	.text._ZN2at6native18elementwise_kernelILi128ELi2EZNS0_22gpu_kernel_impl_nocastIZZZNS0_17logit_kernel_cudaERNS_18TensorIteratorBaseERKN3c106ScalarEENKUlvE_clEvENKUlvE_clEvEUldE_EEvS4_RKT_EUliE_EEviT1_,"ax",@progbits
	.align	128
        .global         _ZN2at6native18elementwise_kernelILi128ELi2EZNS0_22gpu_kernel_impl_nocastIZZZNS0_17logit_kernel_cudaERNS_18TensorIteratorBaseERKN3c106ScalarEENKUlvE_clEvENKUlvE_clEvEUldE_EEvS4_RKT_EUliE_EEviT1_
        .type           _ZN2at6native18elementwise_kernelILi128ELi2EZNS0_22gpu_kernel_impl_nocastIZZZNS0_17logit_kernel_cudaERNS_18TensorIteratorBaseERKN3c106ScalarEENKUlvE_clEvENKUlvE_clEvEUldE_EEvS4_RKT_EUliE_EEviT1_,@function
        .size           _ZN2at6native18elementwise_kernelILi128ELi2EZNS0_22gpu_kernel_impl_nocastIZZZNS0_17logit_kernel_cudaERNS_18TensorIteratorBaseERKN3c106ScalarEENKUlvE_clEvENKUlvE_clEvEUldE_EEvS4_RKT_EUliE_EEviT1_,(.L_x_11288 - _ZN2at6native18elementwise_kernelILi128ELi2EZNS0_22gpu_kernel_impl_nocastIZZZNS0_17logit_kernel_cudaERNS_18TensorIteratorBaseERKN3c106ScalarEENKUlvE_clEvENKUlvE_clEvEUldE_EEvS4_RKT_EUliE_EEviT1_)
        .other          _ZN2at6native18elementwise_kernelILi128ELi2EZNS0_22gpu_kernel_impl_nocastIZZZNS0_17logit_kernel_cudaERNS_18TensorIteratorBaseERKN3c106ScalarEENKUlvE_clEvENKUlvE_clEvEUldE_EEvS4_RKT_EUliE_EEviT1_,@"STO_CUDA_ENTRY STV_DEFAULT"
_ZN2at6native18elementwise_kernelILi128ELi2EZNS0_22gpu_kernel_impl_nocastIZZZNS0_17logit_kernel_cudaERNS_18TensorIteratorBaseERKN3c106ScalarEENKUlvE_clEvENKUlvE_clEvEUldE_EEvS4_RKT_EUliE_EEviT1_:
.text._ZN2at6native18elementwise_kernelILi128ELi2EZNS0_22gpu_kernel_impl_nocastIZZZNS0_17logit_kernel_cudaERNS_18TensorIteratorBaseERKN3c106ScalarEENKUlvE_clEvENKUlvE_clEvEUldE_EEvS4_RKT_EUliE_EEviT1_:
        /* <DEDUP_REMOVED lines=15> */
[----:B------:R-:W-:Y:S01]  /*00f0*/  MOV R8, 0x1 ;  /* 0x0000000100087802 */ /* 0x000fe20000000f00 */
[----:B--2---:R-:W-:Y:S01]  /*0100*/  DADD R4, -R6, 1 ;  /* 0x3ff0000006047429 */ /* 0x004fe20000000100 */
[----:B------:R-:W-:-:S05]  /*0110*/  FSETP.GEU.AND P1, PT, |R7|, 6.5827683646048100446e-37, PT ;  /* 0x036000000700780b */ /* 0x000fca0003f2e200 */
        /* <DEDUP_REMOVED lines=13> */
[----:B------:R-:W-:Y:S05]  /*01f0*/  CALL.REL.NOINC `($__internal_9_$__cuda_sm20_div_rn_f64_full) ;  /* 0x0000004000247944 */ /* 0x000fea0003c00000 */
[----:B------:R-:W-:Y:S01]  /*0200*/  IMAD.MOV.U32 R2, RZ, RZ, R12 ;  /* 0x000000ffff027224 */ /* 0x000fe200078e000c */
[----:B------:R-:W-:-:S07]  /*0210*/  MOV R3, R13 ;  /* 0x0000000d00037202 */ /* 0x000fce0000000f00 */
.L_x_8343:
        /* <DEDUP_REMOVED lines=83> */
.L_x_8345:
[----:B------:R-:W-:Y:S05]  /*0750*/  BSYNC.RECONVERGENT B1 ;  /* 0x0000000000017941 */ /* 0x000fea0003800200 */
.L_x_8344:
[----:B------:R0:W-:Y:S01]  /*0760*/  STG.E.64 desc[UR6][R4.64], R8 ;  /* 0x0000000804007986 */ /* 0x0001e2000c101b06 */
[----:B------:R-:W-:-:S07]  /*0770*/  IADD3 R11, PT, PT, R11, 0x80, RZ ;  /* 0x000000800b0b7810 */ /* 0x000fce0007ffe0ff */
.L_x_8342:
[----:B------:R-:W-:Y:S05]  /*0780*/  BSYNC.RECONVERGENT B0 ;  /* 0x0000000000007941 */ /* 0x000fea0003800200 */
.L_x_8341:
[----:B------:R-:W1:Y:S02]  /*0790*/  LDCU UR4, c[0x0][0x380] ;  /* 0x00007000ff0477ac */ /* 0x000e640008000800 */
[----:B-1----:R-:W-:-:S13]  /*07a0*/  ISETP.GE.AND P0, PT, R11, UR4, PT ;  /* 0x000000040b007c0c */ /* 0x002fda000bf06270 */
[----:B------:R-:W-:Y:S05]  /*07b0*/  @P0 EXIT ;  /* 0x000000000000094d */ /* 0x000fea0003800000 */
[----:B------:R-:W1:Y:S02]  /*07c0*/  LDC.64 R6, c[0x0][0x588] ;  /* 0x00016200ff067b82 */ /* 0x000e640000000a00 */
[----:B-1----:R-:W0:Y:S01]  /*07d0*/  LDG.E.64 R6, desc[UR6][R6.64] ;  /* 0x0000000606067981 */ /* 0x002e22000c1e1b00 */
[----:B------:R-:W-:Y:S01]  /*07e0*/  IMAD.MOV.U32 R2, RZ, RZ, 0x1 ;  /* 0x00000001ff027424 */ /* 0x000fe200078e00ff */
[----:B0-----:R-:W-:Y:S01]  /*07f0*/  DADD R4, -R6, 1 ;  /* 0x3ff0000006047429 */ /* 0x001fe20000000100 */
        /* <DEDUP_REMOVED lines=15> */
[----:B------:R-:W-:Y:S01]  /*08f0*/  MOV R2, R12 ;  /* 0x0000000c00027202 */ /* 0x000fe20000000f00 */
[----:B------:R-:W-:-:S07]  /*0900*/  IMAD.MOV.U32 R3, RZ, RZ, R13 ;  /* 0x000000ffff037224 */ /* 0x000fce00078e000d */
.L_x_8346:
        /* <DEDUP_REMOVED lines=18> */
.L_x_8347:
        /* <DEDUP_REMOVED lines=69> */
.L_x_8340:
        /* <DEDUP_REMOVED lines=300> */
[----:B-1----:R-:W-:Y:S02]  /*2140*/  IMAD R21, R2, UR4, R21 ;  /* 0x0000000402157c24 */ /* 0x002fe4000f8e0215 */
[----:B0-----:R-:W-:Y:S02]  /*2150*/  @P0 IMAD R6, R6, R15, R7 ;  /* 0x0000000f06060224 */ /* 0x001fe400078e0207 */
[----:B------:R-:W-:Y:S02]  /*2160*/  IMAD R0, R2, UR5, R0 ;  /* 0x0000000502007c24 */ /* 0x000fe4000f8e0200 */
[C---:B---3--:R-:W-:Y:S02]  /*2170*/  @P0 IMAD R21, R6.reuse, R4, R21 ;  /* 0x0000000406150224 */ /* 0x048fe400078e0215 */
[----:B------:R-:W-:-:S07]  /*2180*/  @P0 IMAD R0, R6, R5, R0 ;  /* 0x0000000506000224 */ /* 0x000fce00078e0200 */
.L_x_8350:
[----:B------:R-:W0:Y:S02]  /*2190*/  LDCU.64 UR4, c[0x0][0x588] ;  /* 0x0000b100ff0477ac */ /* 0x000e240008000a00 */
[----:B0-----:R-:W-:-:S04]  /*21a0*/  IADD3 R6, P0, PT, R0, UR4, RZ ;  /* 0x0000000400067c10 */ /* 0x001fc8000ff1e0ff */
[----:B------:R-:W-:-:S06]  /*21b0*/  IADD3.X R7, PT, PT, RZ, UR5, RZ, P0, !PT ;  /* 0x00000005ff077c10 */ /* 0x000fcc00087fe4ff */
[----:B------:R-:W2:Y:S01]  /*21c0*/  LDG.E.64 R6, desc[UR6][R6.64] ;  /* 0x0000000606067981 */ /* 0x000ea2000c1e1b00 */
[----:B------:R-:W-:Y:S01]  /*21d0*/  IMAD.MOV.U32 R2, RZ, RZ, 0x1 ;  /* 0x00000001ff027424 */ /* 0x000fe200078e00ff */
[----:B------:R-:W-:Y:S01]  /*21e0*/  BSSY.RECONVERGENT B1, `(.L_x_8351) ;  /* 0x0000013000017945 */ /* 0x000fe20003800200 */
        /* <DEDUP_REMOVED lines=18> */
.L_x_8352:
[----:B------:R-:W-:Y:S05]  /*2310*/  BSYNC.RECONVERGENT B1 ;  /* 0x0000000000017941 */ /* 0x000fea0003800200 */
.L_x_8351:
        /* <DEDUP_REMOVED lines=13> */
[----:B------:R-:W-:Y:S01]  /*23f0*/  IMAD.MOV.U32 R16, RZ, RZ, -0x748574fc ;  /* 0x8b7a8b04ff107424 */ /* 0x000fe200078e00ff */
[----:B------:R-:W-:Y:S01]  /*2400*/  MOV R6, RZ ;  /* 0x000000ff00067202 */ /* 0x000fe20000000f00 */
[----:B------:R-:W-:Y:S01]  /*2410*/  UMOV UR4, 0x3ae80f1e ;  /* 0x3ae80f1e00047882 */ /* 0x000fe20000000000 */
[----:B------:R-:W-:Y:S01]  /*2420*/  LOP3.LUT R5, R4, 0x3ff00000, RZ, 0xfc, !PT ;  /* 0x3ff0000004057812 */ /* 0x000fe200078efcff */
[----:B------:R-:W-:Y:S01]  /*2430*/  IMAD.MOV.U32 R4, RZ, RZ, R2 ;  /* 0x000000ffff047224 */ /* 0x000fe200078e0002 */
        /* <DEDUP_REMOVED lines=59> */
.L_x_8354:
[----:B------:R-:W-:Y:S01]  /*27f0*/  IMAD.MOV.U32 R2, RZ, RZ, 0x0 ;  /* 0x00000000ff027424 */ /* 0x000fe200078e00ff */
[----:B------:R-:W-:Y:S02]  /*2800*/  MOV R3, 0x7ff00000 ;  /* 0x7ff0000000037802 */ /* 0x000fe40000000f00 */
[----:B------:R-:W-:-:S04]  /*2810*/  LOP3.LUT P0, RZ, R5, 0x7fffffff, RZ, 0xc0, !PT ;  /* 0x7fffffff05ff7812 */ /* 0x000fc8000780c0ff */
[----:B------:R-:W-:-:S10]  /*2820*/  DFMA R2, R4, R2, +INF ;  /* 0x7ff000000402742b */ /* 0x000fd40000000002 */
[----:B------:R-:W-:Y:S02]  /*2830*/  FSEL R4, R2, RZ, P0 ;  /* 0x000000ff02047208 */ /* 0x000fe40000000000 */
[----:B------:R-:W-:-:S07]  /*2840*/  FSEL R5, R3, -QNAN , P0 ;  /* 0xfff0000003057808 */ /* 0x000fce0000000000 */
.L_x_8355:
[----:B------:R-:W-:Y:S05]  /*2850*/  BSYNC.RECONVERGENT B1 ;  /* 0x0000000000017941 */ /* 0x000fea0003800200 */
.L_x_8353:
[----:B------:R-:W0:Y:S01]  /*2860*/  LDCU.64 UR4, c[0x0][0x580] ;  /* 0x0000b000ff0477ac */ /* 0x000e220008000a00 */
[----:B------:R-:W-:Y:S02]  /*2870*/  IADD3 R11, PT, PT, R11, 0x80, RZ ;  /* 0x000000800b0b7810 */ /* 0x000fe40007ffe0ff */
[----:B0-----:R-:W-:-:S05]  /*2880*/  IADD3 R2, P0, PT, R21, UR4, RZ ;  /* 0x0000000415027c10 */ /* 0x001fca000ff1e0ff */
[----:B------:R-:W-:-:S05]  /*2890*/  IMAD.X R3, RZ, RZ, UR5, P0 ;  /* 0x00000005ff037e24 */ /* 0x000fca00080e06ff */
[----:B------:R0:W-:Y:S03]  /*28a0*/  STG.E.64 desc[UR6][R2.64], R4 ;  /* 0x0000000402007986 */ /* 0x0001e6000c101b06 */
.L_x_8349:
[----:B------:R-:W-:Y:S05]  /*28b0*/  BSYNC.RECONVERGENT B0 ;  /* 0x0000000000007941 */ /* 0x000fea0003800200 */
.L_x_8348:
        /* <DEDUP_REMOVED lines=301> */
.L_x_8356:
[----:B------:R-:W0:Y:S02]  /*3b90*/  LDCU.128 UR8, c[0x0][0x580] ;  /* 0x0000b000ff0877ac */ /* 0x000e240008000c00 */
[----:B0-----:R-:W-:-:S04]  /*3ba0*/  IADD3 R6, P0, PT, R0, UR10, RZ ;  /* 0x0000000a00067c10 */ /* 0x001fc8000ff1e0ff */
[----:B------:R-:W-:-:S06]  /*3bb0*/  IADD3.X R7, PT, PT, RZ, UR11, RZ, P0, !PT ;  /* 0x0000000bff077c10 */ /* 0x000fcc00087fe4ff */
[----:B------:R-:W2:Y:S01]  /*3bc0*/  LDG.E.64 R6, desc[UR6][R6.64] ;  /* 0x0000000606067981 */ /* 0x000ea2000c1e1b00 */
[----:B------:R-:W-:Y:S01]  /*3bd0*/  IMAD.MOV.U32 R2, RZ, RZ, 0x1 ;  /* 0x00000001ff027424 */ /* 0x000fe200078e00ff */
[----:B------:R-:W-:Y:S01]  /*3be0*/  IADD3 R10, P1, PT, R11, UR8, RZ ;  /* 0x000000080b0a7c10 */ /* 0x000fe2000ff3e0ff */
[----:B------:R-:W-:Y:S03]  /*3bf0*/  BSSY.RECONVERGENT B0, `(.L_x_8357) ;  /* 0x0000014000007945 */ /* 0x000fe60003800200 */
[----:B------:R-:W-:Y:S01]  /*3c00*/  IADD3.X R11, PT, PT, RZ, UR9, RZ, P1, !PT ;  /* 0x00000009ff0b7c10 */ /* 0x000fe20008ffe4ff */
        /* <DEDUP_REMOVED lines=18> */
.L_x_8358:
[----:B------:R-:W-:Y:S05]  /*3d30*/  BSYNC.RECONVERGENT B0 ;  /* 0x0000000000007941 */ /* 0x000fea0003800200 */
.L_x_8357:
        /* <DEDUP_REMOVED lines=82> */
.L_x_8360:
[----:B------:R-:W-:Y:S05]  /*4260*/  BSYNC.RECONVERGENT B0 ;  /* 0x0000000000007941 */ /* 0x000fea0003800200 */
.L_x_8359:
[----:B------:R-:W-:Y:S01]  /*4270*/  STG.E.64 desc[UR6][R10.64], R6 ;  /* 0x000000060a007986 */ /* 0x000fe2000c101b06 */
[----:B------:R-:W-:Y:S05]  /*4280*/  EXIT ;  /* 0x000000000000794d */ /* 0x000fea0003800000 */
        .weak           $__internal_9_$__cuda_sm20_div_rn_f64_full
        .type           $__internal_9_$__cuda_sm20_div_rn_f64_full,@function
        .size           $__internal_9_$__cuda_sm20_div_rn_f64_full,(.L_x_11288 - $__internal_9_$__cuda_sm20_div_rn_f64_full)
$__internal_9_$__cuda_sm20_div_rn_f64_full:
        /* <DEDUP_REMOVED lines=8> */
[----:B------:R-:W-:Y:S01]  /*4310*/  MOV R0, 0x1ca00000 ;  /* 0x1ca0000000007802 */ /* 0x000fe20000000f00 */
[----:B------:R-:W-:Y:S01]  /*4320*/  @!P0 DMUL R2, R4, 8.98846567431157953865e+307 ;  /* 0x7fe0000004028828 */ /* 0x000fe20000000000 */
[C---:B------:R-:W-:Y:S01]  /*4330*/  LOP3.LUT R23, R5.reuse, 0x7ff00000, RZ, 0xc0, !PT ;  /* 0x7ff0000005177812 */ /* 0x040fe200078ec0ff */
[----:B------:R-:W-:Y:S02]  /*4340*/  IMAD.MOV.U32 R22, RZ, RZ, R20 ;  /* 0x000000ffff167224 */ /* 0x000fe400078e0014 */
[----:B------:R-:W-:Y:S02]  /*4350*/  @!P2 LOP3.LUT R15, R5, 0x7ff00000, RZ, 0xc0, !PT ;  /* 0x7ff00000050fa812 */ /* 0x000fe400078ec0ff */
[----:B------:R-:W0:Y:S01]  /*4360*/  MUFU.RCP64H R13, R3 ;  /* 0x00000003000d7308 */ /* 0x000e220000001800 */
[C---:B------:R-:W-:Y:S02]  /*4370*/  ISETP.GE.U32.AND P1, PT, R20.reuse, R23, PT ;  /* 0x000000171400720c */ /* 0x040fe40003f26070 */
[----:B------:R-:W-:-:S02]  /*4380*/  @!P2 ISETP.GE.U32.AND P3, PT, R20, R15, PT ;  /* 0x0000000f1400a20c */ /* 0x000fc40003f66070 */
[----:B------:R-:W-:Y:S02]  /*4390*/  @!P0 LOP3.LUT R23, R3, 0x7ff00000, RZ, 0xc0, !PT ;  /* 0x7ff0000003178812 */ /* 0x000fe400078ec0ff */
[----:B------:R-:W-:-:S03]  /*43a0*/  @!P2 SEL R15, R0, 0x63400000, !P3 ;  /* 0x63400000000fa807 */ /* 0x000fc60005800000 */
[----:B------:R-:W-:Y:S01]  /*43b0*/  VIADD R25, R23, 0xffffffff ;  /* 0xffffffff17197836 */ /* 0x000fe20000000000 */
[----:B------:R-:W-:-:S04]  /*43c0*/  @!P2 LOP3.LUT R16, R15, 0x80000000, R7, 0xf8, !PT ;  /* 0x800000000f10a812 */ /* 0x000fc800078ef807 */
[----:B------:R-:W-:Y:S01]  /*43d0*/  @!P2 LOP3.LUT R17, R16, 0x100000, RZ, 0xfc, !PT ;  /* 0x001000001011a812 */ /* 0x000fe200078efcff */
[----:B0-----:R-:W-:Y:S01]  /*43e0*/  DFMA R8, R12, -R2, 1 ;  /* 0x3ff000000c08742b */ /* 0x001fe20000000802 */
[----:B------:R-:W-:-:S07]  /*43f0*/  @!P2 MOV R16, RZ ;  /* 0x000000ff0010a202 */ /* 0x000fce0000000f00 */
        /* <DEDUP_REMOVED lines=16> */
[----:B------:R-:W-:-:S04]  /*4500*/  LOP3.LUT R7, R5, 0x7ff00000, RZ, 0xc0, !PT ;  /* 0x7ff0000005077812 */ /* 0x000fc800078ec0ff */
[CC--:B------:R-:W-:Y:S02]  /*4510*/  VIADDMNMX R6, R20.reuse, -R7.reuse, 0xb9600000, !PT ;  /* 0xb960000014067446 */ /* 0x0c0fe40007800907 */
[----:B------:R-:W-:Y:S02]  /*4520*/  ISETP.GE.U32.AND P0, PT, R20, R7, PT ;  /* 0x000000071400720c */ /* 0x000fe40003f06070 */
[----:B------:R-:W-:Y:S02]  /*4530*/  VIMNMX R6, PT, PT, R6, 0x46a00000, PT ;  /* 0x46a0000006067848 */ /* 0x000fe40003fe0100 */
[----:B------:R-:W-:-:S04]  /*4540*/  SEL R7, R0, 0x63400000, !P0 ;  /* 0x6340000000077807 */ /* 0x000fc80004000000 */
[----:B------:R-:W-:Y:S02]  /*4550*/  IADD3 R0, PT, PT, -R7, R6, RZ ;  /* 0x0000000607007210 */ /* 0x000fe40007ffe1ff */
[----:B------:R-:W-:-:S03]  /*4560*/  MOV R6, RZ ;  /* 0x000000ff00067202 */ /* 0x000fc60000000f00 */
        /* <DEDUP_REMOVED lines=10> */
[----:B------:R-:W-:Y:S01]  /*4610*/  IADD3 R3, PT, PT, -R0, RZ, RZ ;  /* 0x000000ff00037210 */ /* 0x000fe20007ffe1ff */
[----:B------:R-:W-:Y:S01]  /*4620*/  DMUL.RP R6, R16, R6 ;  /* 0x0000000610067228 */ /* 0x000fe20000008000 */
[----:B------:R-:W-:-:S06]  /*4630*/  MOV R2, RZ ;  /* 0x000000ff00027202 */ /* 0x000fcc0000000f00 */
[----:B------:R-:W-:-:S03]  /*4640*/  DFMA R2, R12, -R2, R16 ;  /* 0x800000020c02722b */ /* 0x000fc60000000010 */
[----:B------:R-:W-:-:S03]  /*4650*/  LOP3.LUT R5, R7, R5, RZ, 0x3c, !PT ;  /* 0x0000000507057212 */ /* 0x000fc600078e3cff */
[----:B------:R-:W-:-:S04]  /*4660*/  IADD3 R2, PT, PT, -R0, -0x43300000, RZ ;  /* 0xbcd0000000027810 */ /* 0x000fc80007ffe1ff */
[----:B------:R-:W-:-:S04]  /*4670*/  FSETP.NEU.AND P0, PT, |R3|, R2, PT ;  /* 0x000000020300720b */ /* 0x000fc80003f0d200 */
[----:B------:R-:W-:Y:S02]  /*4680*/  FSEL R12, R6, R12, !P0 ;  /* 0x0000000c060c7208 */ /* 0x000fe40004000000 */
[----:B------:R-:W-:Y:S01]  /*4690*/  FSEL R13, R5, R13, !P0 ;  /* 0x0000000d050d7208 */ /* 0x000fe20004000000 */
[----:B------:R-:W-:Y:S06]  /*46a0*/  BRA `(.L_x_8363) ;  /* 0x0000000000547947 */ /* 0x000fec0003800000 */
.L_x_8362:
        /* <DEDUP_REMOVED lines=11> */
[----:B------:R-:W-:Y:S02]  /*4760*/  @P0 LOP3.LUT R0, R13, 0x7ff00000, RZ, 0xfc, !PT ;  /* 0x7ff000000d000812 */ /* 0x000fe400078efcff */
[----:B------:R-:W-:Y:S01]  /*4770*/  @!P0 MOV R12, RZ ;  /* 0x000000ff000c8202 */ /* 0x000fe20000000f00 */
[----:B------:R-:W-:Y:S01]  /*4780*/  @P0 IMAD.MOV.U32 R12, RZ, RZ, RZ ;  /* 0x000000ffff0c0224 */ /* 0x000fe200078e00ff */
[----:B------:R-:W-:Y:S01]  /*4790*/  @P0 MOV R13, R0 ;  /* 0x00000000000d0202 */ /* 0x000fe20000000f00 */
[----:B------:R-:W-:Y:S06]  /*47a0*/  BRA `(.L_x_8363) ;  /* 0x0000000000147947 */ /* 0x000fec0003800000 */
.L_x_8365:
[----:B------:R-:W-:Y:S02]  /*47b0*/  LOP3.LUT R13, R5, 0x80000, RZ, 0xfc, !PT ;  /* 0x00080000050d7812 */ /* 0x000fe400078efcff */
[----:B------:R-:W-:Y:S01]  /*47c0*/  MOV R12, R4 ;  /* 0x00000004000c7202 */ /* 0x000fe20000000f00 */
[----:B------:R-:W-:Y:S06]  /*47d0*/  BRA `(.L_x_8363) ;  /* 0x0000000000087947 */ /* 0x000fec0003800000 */
.L_x_8364:
[----:B------:R-:W-:Y:S01]  /*47e0*/  LOP3.LUT R13, R7, 0x80000, RZ, 0xfc, !PT ;  /* 0x00080000070d7812 */ /* 0x000fe200078efcff */
[----:B------:R-:W-:-:S07]  /*47f0*/  IMAD.MOV.U32 R12, RZ, RZ, R6 ;  /* 0x000000ffff0c7224 */ /* 0x000fce00078e0006 */
.L_x_8363:
[----:B------:R-:W-:Y:S05]  /*4800*/  BSYNC.RECONVERGENT B2 ;  /* 0x0000000000027941 */ /* 0x000fea0003800200 */
.L_x_8361:
[----:B------:R-:W-:Y:S01]  /*4810*/  HFMA2 R3, -RZ, RZ, 0, 0 ;  /* 0x00000000ff037431 */ /* 0x000fe200000001ff */
[----:B------:R-:W-:-:S04]  /*4820*/  MOV R2, R18 ;  /* 0x0000001200027202 */ /* 0x000fc80000000f00 */
[----:B------:R-:W-:Y:S05]  /*4830*/  RET.REL.NODEC R2 `(_ZN2at6native18elementwise_kernelILi128ELi2EZNS0_22gpu_kernel_impl_nocastIZZZNS0_17logit_kernel_cudaERNS_18TensorIteratorBaseERKN3c106ScalarEENKUlvE_clEvENKUlvE_clEvEUldE_EEvS4_RKT_EUliE_EEviT1_) ;  /* 0xffffffb402f07950 */ /* 0x000fea0003c3ffff */
.L_x_8366:
        /* <DEDUP_REMOVED lines=12> */
.L_x_11288:


//--------------------- .text._ZN2at6native27unrolled_elementwise_kernelIZZZNS0_17logit_kernel_cudaERNS_18TensorIteratorBaseERKN3c106ScalarEENKUlvE_clEvENKUlvE_clEvEUldE_St5arrayIPcLm2EELi4E23TrivialOffsetCalculatorILi1EjESF_NS0_6memory15LoadWithoutCastENSG_16StoreWithoutCastEEEviT_T0_T2_T3_T4_T5_ --------------------------
	.section	.text._ZN2at6native27unrolled_elementwise_kernelIZZZNS0_17logit_kernel_cudaERNS_18TensorIteratorBaseERKN3c106ScalarEENKUlvE_clEvENKUlvE_clEvEUldE_St5arrayIPcLm2EELi4E23TrivialOffsetCalculatorILi1EjESF_NS0_6memory15LoadWithoutCastENSG_16StoreWithoutCastEEEviT_T0_T2_T3_T4_T5_,"ax",@progbits
	.align	128
        .global         _ZN2at6native27unrolled_elementwise_kernelIZZZNS0_17logit_kernel_cudaERNS_18TensorIteratorBaseERKN3c106ScalarEENKUlvE_clEvENKUlvE_clEvEUldE_St5arrayIPcLm2EELi4E23TrivialOffsetCalculatorILi1EjESF_NS0_6memory15LoadWithoutCastENSG_16StoreWithoutCastEEEviT_T0_T2_T3_T4_T5_
        .type           _ZN2at6native27unrolled_elementwise_kernelIZZZNS0_17logit_kernel_cudaERNS_18TensorIteratorBaseERKN3c106ScalarEENKUlvE_clEvENKUlvE_clEvEUldE_St5arrayIPcLm2EELi4E23TrivialOffsetCalculatorILi1EjESF_NS0_6memory15LoadWithoutCastENSG_16StoreWithoutCastEEEviT_T0_T2_T3_T4_T5_,@function
        .size           _ZN2at6native27unrolled_elementwise_kernelIZZZNS0_17logit_kernel_cudaERNS_18TensorIteratorBaseERKN3c106ScalarEENKUlvE_clEvENKUlvE_clEvEUldE_St5arrayIPcLm2EELi4E23TrivialOffsetCalculatorILi1EjESF_NS0_6memory15LoadWithoutCastENSG_16StoreWithoutCastEEEviT_T0_T2_T3_T4_T5_,(.L_x_11289 - _ZN2at6native27unrolled_elementwise_kernelIZZZNS0_17logit_kernel_cudaERNS_18TensorIteratorBaseERKN3c106ScalarEENKUlvE_clEvENKUlvE_clEvEUldE_St5arrayIPcLm2EELi4E23TrivialOffsetCalculatorILi1EjESF_NS0_6memory15LoadWithoutCastENSG_16StoreWithoutCastEEEviT_T0_T2_T3_T4_T5_)
        .other          _ZN2at6native27unrolled_elementwise_kernelIZZZNS0_17logit_kernel_cudaERNS_18TensorIteratorBaseERKN3c106ScalarEENKUlvE_clEvENKUlvE_clEvEUldE_St5arrayIPcLm2EELi4E23TrivialOffsetCalculatorILi1EjESF_NS0_6memory15LoadWithoutCastENSG_16StoreWithoutCastEEEviT_T0_T2_T3_T4_T5_,@"STO_CUDA_ENTRY STV_DEFAULT"
_ZN2at6native27unrolled_elementwise_kernelIZZZNS0_17logit_kernel_cudaERNS_18TensorIteratorBaseERKN3c106ScalarEENKUlvE_clEvENKUlvE_clEvEUldE_St5arrayIPcLm2EELi4E23TrivialOffsetCalculatorILi1EjESF_NS0_6memory15LoadWithoutCastENSG_16StoreWithoutCastEEEviT_T0_T2_T3_T4_T5_:
.text._ZN2at6native27unrolled_elementwise_kernelIZZZNS0_17logit_kernel_cudaERNS_18TensorIteratorBaseERKN3c106ScalarEENKUlvE_clEvENKUlvE_clEvEUldE_St5arrayIPcLm2EELi4E23TrivialOffsetCalculatorILi1EjESF_NS0_6memory15LoadWithoutCastENSG_16StoreWithoutCastEEEviT_T0_T2_T3_T4_T5_:
        /* <DEDUP_REMOVED lines=11> */
[----:B------:R-:W-:-:S03]  /*00b0*/  @!P0 LEA R5, R2, R4, 0x9 ;  /* 0x0000000402058211 */ /* 0x000fc600078e48ff */
[----:B------:R-:W-:-:S13]  /*00c0*/  ISETP.GE.AND P1, PT, R0, R3, PT ;  /* 0x000000030000720c */ /* 0x000fda0003f26270 */
[----:B------:R-:W-:Y:S01]  /*00d0*/  @!P1 IMAD R11, R2, 0x200, R0 ;  /* 0x00000200020b9824 */ /* 0x000fe200078e0200 */
[----:B------:R-:W2:Y:S01]  /*00e0*/  @!P1 LDC.64 R14, c[0x0][0x390] ;  /* 0x0000e400ff0e9b82 */ /* 0x000ea20000000a00 */
[----:B------:R-:W-:-:S05]  /*00f0*/  @!P1 VIADD R0, R0, 0x80 ;  /* 0x0000008000009836 */ /* 0x000fca0000000000 */
[----:B------:R-:W-:Y:S01]  /*0100*/  ISETP.GE.AND P3, PT, R0, R3, PT ;  /* 0x000000030000720c */ /* 0x000fe20003f66270 */
[----:B0-----:R-:W-:-:S12]  /*0110*/  @!P0 IMAD.WIDE.U32 R6, R5, 0x8, R6 ;  /* 0x0000000805068825 */ /* 0x001fd800078e0006 */
[----:B------:R-:W-:Y:S01]  /*0120*/  @!P3 IMAD R19, R2, 0x200, R0 ;  /* 0x000002000213b824 */ /* 0x000fe200078e0200 */
[----:B------:R-:W0:Y:S01]  /*0130*/  @!P3 LDC.64 R8, c[0x0][0x390] ;  /* 0x0000e400ff08bb82 */ /* 0x000e220000000a00 */
[----:B------:R-:W-:Y:S02]  /*0140*/  @!P3 VIADD R0, R0, 0x80 ;  /* 0x000000800000b836 */ /* 0x000fe40000000000 */
[----:B--2---:R-:W-:Y:S01]  /*0150*/  @!P1 IMAD.WIDE.U32 R14, R11, 0x8, R14 ;  /* 0x000000080b0e9825 */ /* 0x004fe200078e000e */
[----:B------:R-:W-:Y:S02]  /*0160*/  CS2R R10, SRZ ;  /* 0x00000000000a7805 */ /* 0x000fe4000001ff00 */
[----:B------:R-:W-:Y:S02]  /*0170*/  ISETP.GE.AND P2, PT, R0, R3, PT ;  /* 0x000000030000720c */ /* 0x000fe40003f46270 */
[----:B-1----:R1:W5:Y:S11]  /*0180*/  @!P1 LDG.E.64 R28, desc[UR4][R14.64] ;  /* 0x000000040e1c9981 */ /* 0x002376000c1e1b00 */
[----:B------:R-:W2:Y:S01]  /*0190*/  @!P2 LDC.64 R16, c[0x0][0x390] ;  /* 0x0000e400ff10ab82 */ /* 0x000ea20000000a00 */
[----:B------:R-:W-:-:S02]  /*01a0*/  @!P2 IMAD R13, R2, 0x200, R0 ;  /* 0x00000200020da824 */ /* 0x000fc400078e0200 */
[----:B0-----:R-:W-:Y:S01]  /*01b0*/  @!P3 IMAD.WIDE.U32 R18, R19, 0x8, R8 ;  /* 0x000000081312b825 */ /* 0x001fe200078e0008 */
[----:B------:R-:W-:-:S06]  /*01c0*/  CS2R R8, SRZ ;  /* 0x0000000000087805 */ /* 0x000fcc000001ff00 */
[----:B------:R1:W5:Y:S01]  /*01d0*/  @!P3 LDG.E.64 R8, desc[UR4][R18.64] ;  /* 0x000000041208b981 */ /* 0x000362000c1e1b00 */
[----:B--2---:R-:W-:Y:S01]  /*01e0*/  @!P2 IMAD.WIDE.U32 R16, R13, 0x8, R16 ;  /* 0x000000080d10a825 */ /* 0x004fe200078e0010 */
[----:B------:R-:W-:-:S04]  /*01f0*/  CS2R R12, SRZ ;  /* 0x00000000000c7805 */ /* 0x000fc8000001ff00 */
[----:B------:R1:W5:Y:S04]  /*0200*/  @!P2 LDG.E.64 R10, desc[UR4][R16.64] ;  /* 0x00000004100aa981 */ /* 0x000368000c1e1b00 */
[----:B------:R1:W5:Y:S01]  /*0210*/  @!P0 LDG.E.64 R12, desc[UR4][R6.64] ;  /* 0x00000004060c8981 */ /* 0x000362000c1e1b00 */
[----:B------:R-:W-:Y:S01]  /*0220*/  ISETP.GE.AND P0, PT, R4, R3, PT ;  /* 0x000000030400720c */ /* 0x000fe20003f06270 */
[----:B------:R-:W-:-:S12]  /*0230*/  BSSY.RECONVERGENT B0, `(.L_x_8367) ;  /* 0x000006d000007945 */ /* 0x000fd80003800200 */
[----:B-1----:R-:W-:Y:S05]  /*0240*/  @P0 BRA `(.L_x_8368) ;  /* 0x0000000400ac0947 */ /* 0x002fea0003800000 */
[----:B-----5:R-:W-:Y:S01]  /*0250*/  DADD R14, -R12, 1 ;  /* 0x3ff000000c0e7429 */ /* 0x020fe20000000100 */
        /* <DEDUP_REMOVED lines=18> */
[----:B------:R-:W-:Y:S02]  /*0380*/  IMAD.MOV.U32 R16, RZ, RZ, R14 ;  /* 0x000000ffff107224 */ /* 0x000fe400078e000e */
[----:B------:R-:W-:-:S07]  /*0390*/  IMAD.MOV.U32 R17, RZ, RZ, R15 ;  /* 0x000000ffff117224 */ /* 0x000fce00078e000f */
[----:B------:R-:W-:Y:S05]  /*03a0*/  CALL.REL.NOINC `($__internal_10_$__cuda_sm20_div_rn_f64_full) ;  /* 0x0000001800f87944 */ /* 0x000fea0003c00000 */
[----:B------:R-:W-:Y:S01]  /*03b0*/  MOV R6, R22 ;  /* 0x0000001600067202 */ /* 0x000fe20000000f00 */
[----:B------:R-:W-:-:S07]  /*03c0*/  IMAD.MOV.U32 R7, RZ, RZ, R23 ;  /* 0x000000ffff077224 */ /* 0x000fce00078e0017 */
.L_x_8370:
[----:B------:R-:W-:Y:S05]  /*03d0*/  BSYNC.RECONVERGENT B1 ;  /* 0x0000000000017941 */ /* 0x000fea0003800200 */
.L_x_8369:
        /* <DEDUP_REMOVED lines=76> */
.L_x_8371:
[----:B------:R-:W-:Y:S01]  /*08a0*/  IMAD.MOV.U32 R6, RZ, RZ, 0x0 ;  /* 0x00000000ff067424 */ /* 0x000fe200078e00ff */
[----:B------:R-:W-:Y:S01]  /*08b0*/  LOP3.LUT P0, RZ, R13, 0x7fffffff, RZ, 0xc0, !PT ;  /* 0x7fffffff0dff7812 */ /* 0x000fe2000780c0ff */
[----:B------:R-:W-:-:S06]  /*08c0*/  IMAD.MOV.U32 R7, RZ, RZ, 0x7ff00000 ;  /* 0x7ff00000ff077424 */ /* 0x000fcc00078e00ff */
[----:B------:R-:W-:-:S10]  /*08d0*/  DFMA R6, R12, R6, +INF ;  /* 0x7ff000000c06742b */ /* 0x000fd40000000006 */
[----:B------:R-:W-:Y:S02]  /*08e0*/  FSEL R12, R6, RZ, P0 ;  /* 0x000000ff060c7208 */ /* 0x000fe40000000000 */
[----:B------:R-:W-:-:S07]  /*08f0*/  FSEL R13, R7, -QNAN , P0 ;  /* 0xfff00000070d7808 */ /* 0x000fce0000000000 */
.L_x_8368:
[----:B------:R-:W-:Y:S05]  /*0900*/  BSYNC.RECONVERGENT B0 ;  /* 0x0000000000007941 */ /* 0x000fea0003800200 */
.L_x_8367:
[----:B------:R-:W-:Y:S01]  /*0910*/  VIADD R6, R4, 0x80 ;  /* 0x0000008004067836 */ /* 0x000fe20000000000 */
[----:B------:R-:W-:Y:S04]  /*0920*/  BSSY.RECONVERGENT B0, `(.L_x_8372) ;  /* 0x000006b000007945 */ /* 0x000fe80003800200 */
[----:B------:R-:W-:-:S13]  /*0930*/  ISETP.GE.AND P0, PT, R6, R3, PT ;  /* 0x000000030600720c */ /* 0x000fda0003f06270 */
[----:B------:R-:W-:Y:S05]  /*0940*/  @P0 BRA `(.L_x_8373) ;  /* 0x0000000400a00947 */ /* 0x000fea0003800000 */
        /* <DEDUP_REMOVED lines=19> */
[----:B------:R-:W-:Y:S05]  /*0a80*/  CALL.REL.NOINC `($__internal_10_$__cuda_sm20_div_rn_f64_full) ;  /* 0x0000001400407944 */ /* 0x000fea0003c00000 */
[----:B------:R-:W-:Y:S02]  /*0a90*/  IMAD.MOV.U32 R14, RZ, RZ, R22 ;  /* 0x000000ffff0e7224 */ /* 0x000fe400078e0016 */
[----:B------:R-:W-:-:S07]  /*0aa0*/  IMAD.MOV.U32 R15, RZ, RZ, R23 ;  /* 0x000000ffff0f7224 */ /* 0x000fce00078e0017 */
.L_x_8375:
[----:B------:R-:W-:Y:S05]  /*0ab0*/  BSYNC.RECONVERGENT B1 ;  /* 0x0000000000017941 */ /* 0x000fea0003800200 */
.L_x_8374:
        /* <DEDUP_REMOVED lines=81> */
.L_x_8373:
[----:B------:R-:W-:Y:S05]  /*0fd0*/  BSYNC.RECONVERGENT B0 ;  /* 0x0000000000007941 */ /* 0x000fea0003800200 */
.L_x_8372:
        /* <DEDUP_REMOVED lines=23> */
[----:B------:R-:W-:Y:S05]  /*1150*/  CALL.REL.NOINC `($__internal_10_$__cuda_sm20_div_rn_f64_full) ;  /* 0x0000000c008c7944 */ /* 0x000fea0003c00000 */
[----:B------:R-:W-:Y:S01]  /*1160*/  IMAD.MOV.U32 R14, RZ, RZ, R22 ;  /* 0x000000ffff0e7224 */ /* 0x000fe200078e0016 */
[----:B------:R-:W-:-:S07]  /*1170*/  MOV R15, R23 ;  /* 0x00000017000f7202 */ /* 0x000fce0000000f00 */
.L_x_8379:
[----:B------:R-:W-:Y:S05]  /*1180*/  BSYNC.RECONVERGENT B1 ;  /* 0x0000000000017941 */ /* 0x000fea0003800200 */
.L_x_8378:
        /* <DEDUP_REMOVED lines=81> */
.L_x_8377:
[----:B------:R-:W-:Y:S05]  /*16a0*/  BSYNC.RECONVERGENT B0 ;  /* 0x0000000000007941 */ /* 0x000fea0003800200 */
.L_x_8376:
[----:B------:R-:W-:Y:S01]  /*16b0*/  IADD3 R0, PT, PT, R4, 0x180, RZ ;  /* 0x0000018004007810 */ /* 0x000fe20007ffe0ff */
[----:B------:R-:W-:Y:S03]  /*16c0*/  BSSY.RECONVERGENT B0, `(.L_x_8380) ;  /* 0x000006b000007945 */ /* 0x000fe60003800200 */
        /* <DEDUP_REMOVED lines=22> */
[----:B------:R-:W-:Y:S02]  /*1830*/  IMAD.MOV.U32 R14, RZ, RZ, R22 ;  /* 0x000000ffff0e7224 */ /* 0x000fe400078e0016 */
[----:B------:R-:W-:-:S07]  /*1840*/  IMAD.MOV.U32 R15, RZ, RZ, R23 ;  /* 0x000000ffff0f7224 */ /* 0x000fce00078e0017 */
.L_x_8383:
[----:B------:R-:W-:Y:S05]  /*1850*/  BSYNC.RECONVERGENT B1 ;  /* 0x0000000000017941 */ /* 0x000fea0003800200 */
.L_x_8382:
[----:B------:R-:W-:Y:S01]  /*1860*/  ISETP.GT.AND P0, PT, R15, 0xfffff, PT ;  /* 0x000fffff0f00780c */ /* 0x000fe20003f04270 */
[----:B------:R-:W-:Y:S01]  /*1870*/  IMAD.MOV.U32 R17, RZ, RZ, R15 ;  /* 0x000000ffff117224 */ /* 0x000fe200078e000f */
[----:B------:R-:W-:-:S11]  /*1880*/  MOV R16, R14 ;  /* 0x0000000e00107202 */ /* 0x000fd60000000f00 */
[----:B------:R-:W-:-:S10]  /*1890*/  @!P0 DMUL R16, R16, 1.80143985094819840000e+16 ;  /* 0x4350000010108828 */ /* 0x000fd40000000000 */
[----:B------:R-:W-:Y:S02]  /*18a0*/  @!P0 IMAD.MOV.U32 R15, RZ, RZ, R17 ;  /* 0x000000ffff0f8224 */ /* 0x000fe400078e0011 */
[----:B------:R-:W-:Y:S02]  /*18b0*/  @!P0 IMAD.MOV.U32 R14, RZ, RZ, R16 ;  /* 0x000000ffff0e8224 */ /* 0x000fe400078e0010 */
[----:B------:R-:W-:-:S05]  /*18c0*/  VIADD R0, R15, 0xffffffff ;  /* 0xffffffff0f007836 */ /* 0x000fca0000000000 */
[----:B------:R-:W-:Y:S02]  /*18d0*/  ISETP.GE.U32.AND P1, PT, R0, 0x7fefffff, PT ;  /* 0x7fefffff0000780c */ /* 0x000fe40003f26070 */
[----:B------:R-:W-:Y:S01]  /*18e0*/  MOV R0, 0xfffffc01 ;  /* 0xfffffc0100007802 */ /* 0x000fe20000000f00 */
        /* <DEDUP_REMOVED lines=72> */
.L_x_8381:
[----:B------:R-:W-:Y:S05]  /*1d70*/  BSYNC.RECONVERGENT B0 ;  /* 0x0000000000007941 */ /* 0x000fea0003800200 */
.L_x_8380:
[----:B------:R-:W-:Y:S01]  /*1d80*/  ISETP.GE.AND P0, PT, R4, R3, PT ;  /* 0x000000030400720c */ /* 0x000fe20003f06270 */
[----:B------:R-:W-:Y:S04]  /*1d90*/  BSSY.RECONVERGENT B0, `(.L_x_8384) ;  /* 0x0000017000007945 */ /* 0x000fe80003800200 */
[----:B------:R-:W-:Y:S08]  /*1da0*/  BSSY.RELIABLE B1, `(.L_x_8385) ;  /* 0x000000f000017945 */ /* 0x000ff00003800100 */
[----:B------:R-:W-:Y:S05]  /*1db0*/  @P0 BRA `(.L_x_8386) ;  /* 0x0000000000340947 */ /* 0x000fea0003800000 */
[----:B------:R-:W0:Y:S01]  /*1dc0*/  LDC.64 R14, c[0x0][0x388] ;  /* 0x0000e200ff0e7b82 */ /* 0x000e220000000a00 */
[----:B------:R-:W-:Y:S01]  /*1dd0*/  IMAD R5, R2, 0x200, R4 ;  /* 0x0000020002057824 */ /* 0x000fe200078e0204 */
[----:B------:R-:W-:-:S04]  /*1de0*/  MOV R4, R6 ;  /* 0x0000000600047202 */ /* 0x000fc80000000f00 */
[----:B------:R-:W-:-:S13]  /*1df0*/  ISETP.GE.AND P0, PT, R4, R3, PT ;  /* 0x000000030400720c */ /* 0x000fda0003f06270 */
[----:B------:R-:W-:Y:S05]  /*1e00*/  @P0 BREAK.RELIABLE B1 ;  /* 0x0000000000010942 */ /* 0x000fea0003800100 */
[----:B0-----:R-:W-:-:S05]  /*1e10*/  IMAD.WIDE.U32 R14, R5, 0x8, R14 ;  /* 0x00000008050e7825 */ /* 0x001fca00078e000e */
[----:B-----5:R0:W-:Y:S01]  /*1e20*/  STG.E.64 desc[UR4][R14.64], R12 ;  /* 0x0000000c0e007986 */ /* 0x0201e2000c101b04 */
[----:B------:R-:W-:Y:S05]  /*1e30*/  @P0 BRA `(.L_x_8387) ;  /* 0x0000000000300947 */ /* 0x000fea0003800000 */
[----:B------:R-:W1:Y:S01]  /*1e40*/  LDC.64 R6, c[0x0][0x388] ;  /* 0x0000e200ff067b82 */ /* 0x000e620000000a00 */
[----:B------:R-:W-:Y:S02]  /*1e50*/  IMAD R5, R2, 0x200, R4 ;  /* 0x0000020002057824 */ /* 0x000fe400078e0204 */
[----:B------:R-:W-:Y:S02]  /*1e60*/  VIADD R4, R4, 0x80 ;  /* 0x0000008004047836 */ /* 0x000fe40000000000 */
[----:B-1----:R-:W-:-:S05]  /*1e70*/  IMAD.WIDE.U32 R6, R5, 0x8, R6 ;  /* 0x0000000805067825 */ /* 0x002fca00078e0006 */
[----:B------:R1:W-:Y:S02]  /*1e80*/  STG.E.64 desc[UR4][R6.64], R28 ;  /* 0x0000001c06007986 */ /* 0x0003e4000c101b04 */
.L_x_8386:
[----:B------:R-:W-:Y:S05]  /*1e90*/  BSYNC.RELIABLE B1 ;  /* 0x0000000000017941 */ /* 0x000fea0003800100 */
.L_x_8385:
[----:B------:R-:W-:-:S13]  /*1ea0*/  ISETP.GE.AND P0, PT, R4, R3, PT ;  /* 0x000000030400720c */ /* 0x000fda0003f06270 */
[----:B-1----:R-:W1:Y:S01]  /*1eb0*/  @!P0 LDC.64 R6, c[0x0][0x388] ;  /* 0x0000e200ff068b82 */ /* 0x002e620000000a00 */
[----:B------:R-:W-:Y:S02]  /*1ec0*/  @!P0 IMAD R5, R2, 0x200, R4 ;  /* 0x0000020002058824 */ /* 0x000fe400078e0204 */
[----:B------:R-:W-:Y:S02]  /*1ed0*/  @!P0 VIADD R4, R4, 0x80 ;  /* 0x0000008004048836 */ /* 0x000fe40000000000 */
[----:B-1----:R-:W-:-:S05]  /*1ee0*/  @!P0 IMAD.WIDE.U32 R6, R5, 0x8, R6 ;  /* 0x0000000805068825 */ /* 0x002fca00078e0006 */
[----:B-----5:R1:W-:Y:S02]  /*1ef0*/  @!P0 STG.E.64 desc[UR4][R6.64], R8 ;  /* 0x0000000806008986 */ /* 0x0203e4000c101b04 */
.L_x_8387:
[----:B------:R-:W-:Y:S05]  /*1f00*/  BSYNC.RECONVERGENT B0 ;  /* 0x0000000000007941 */ /* 0x000fea0003800200 */
.L_x_8384:
        /* <DEDUP_REMOVED lines=8> */
        .weak           $__internal_10_$__cuda_sm20_div_rn_f64_full
        .type           $__internal_10_$__cuda_sm20_div_rn_f64_full,@function
        .size           $__internal_10_$__cuda_sm20_div_rn_f64_full,(.L_x_11289 - $__internal_10_$__cuda_sm20_div_rn_f64_full)
$__internal_10_$__cuda_sm20_div_rn_f64_full:
[C---:B------:R-:W-:Y:S01]  /*1f90*/  FSETP.GEU.AND P0, PT, |R17|.reuse, 1.469367938527859385e-39, PT ;  /* 0x001000001100780b */ /* 0x040fe20003f0e200 */
[----:B------:R-:W-:Y:S01]  /*1fa0*/  IMAD.MOV.U32 R20, RZ, RZ, 0x1 ;  /* 0x00000001ff147424 */ /* 0x000fe200078e00ff */
[----:B------:R-:W-:Y:S01]  /*1fb0*/  LOP3.LUT R14, R17, 0x800fffff, RZ, 0xc0, !PT ;  /* 0x800fffff110e7812 */ /* 0x000fe200078ec0ff */
[----:B------:R-:W-:Y:S01]  /*1fc0*/  IMAD.MOV.U32 R7, RZ, RZ, 0x1ca00000 ;  /* 0x1ca00000ff077424 */ /* 0x000fe200078e00ff */
[C---:B------:R-:W-:Y:S01]  /*1fd0*/  FSETP.GEU.AND P2, PT, |R19|.reuse, 1.469367938527859385e-39, PT ;  /* 0x001000001300780b */ /* 0x040fe20003f4e200 */
[----:B------:R-:W-:Y:S01]  /*1fe0*/  BSSY.RECONVERGENT B2, `(.L_x_8388) ;  /* 0x0000052000027945 */ /* 0x000fe20003800200 */
[----:B------:R-:W-:Y:S02]  /*1ff0*/  LOP3.LUT R15, R14, 0x3ff00000, RZ, 0xfc, !PT ;  /* 0x3ff000000e0f7812 */ /* 0x000fe400078efcff */
[----:B------:R-:W-:Y:S02]  /*2000*/  MOV R14, R16 ;  /* 0x00000010000e7202 */ /* 0x000fe40000000f00 */
[----:B------:R-:W-:-:S02]  /*2010*/  LOP3.LUT R5, R19, 0x7ff00000, RZ, 0xc0, !PT ;  /* 0x7ff0000013057812 */ /* 0x000fc400078ec0ff */
[----:B------:R-:W-:Y:S01]  /*2020*/  LOP3.LUT R30, R17, 0x7ff00000, RZ, 0xc0, !PT ;  /* 0x7ff00000111e7812 */ /* 0x000fe200078ec0ff */
[----:B------:R-:W-:Y:S02]  /*2030*/  @!P0 DMUL R14, R16, 8.98846567431157953865e+307 ;  /* 0x7fe00000100e8828 */ /* 0x000fe40000000000 */
[----:B------:R-:W-:Y:S01]  /*2040*/  IMAD.MOV.U32 R31, RZ, RZ, R5 ;  /* 0x000000ffff1f7224 */ /* 0x000fe200078e0005 */
[----:B------:R-:W-:Y:S02]  /*2050*/  ISETP.GE.U32.AND P1, PT, R5, R30, PT ;  /* 0x0000001e0500720c */ /* 0x000fe40003f26070 */
[----:B------:R-:W-:Y:S01]  /*2060*/  @!P2 LOP3.LUT R24, R17, 0x7ff00000, RZ, 0xc0, !PT ;  /* 0x7ff000001118a812 */ /* 0x000fe200078ec0ff */
[----:B------:R-:W0:Y:S03]  /*2070*/  MUFU.RCP64H R21, R15 ;  /* 0x0000000f00157308 */ /* 0x000e260000001800 */
[----:B------:R-:W-:-:S02]  /*2080*/  @!P2 ISETP.GE.U32.AND P3, PT, R5, R24, PT ;  /* 0x000000180500a20c */ /* 0x000fc40003f66070 */
        /* <DEDUP_REMOVED lines=17> */
[----:B------:R-:W-:Y:S01]  /*21a0*/  ISETP.GT.U32.AND P0, PT, R32, 0x7feffffe, PT ;  /* 0x7feffffe2000780c */ /* 0x000fe20003f04070 */
[----:B------:R-:W-:Y:S02]  /*21b0*/  VIADD R32, R30, 0xffffffff ;  /* 0xffffffff1e207836 */ /* 0x000fe40000000000 */
        /* <DEDUP_REMOVED lines=10> */
[----:B------:R-:W-:Y:S02]  /*2260*/  IMAD.MOV.U32 R18, RZ, RZ, RZ ;  /* 0x000000ffff127224 */ /* 0x000fe400078e00ff */
        /* <DEDUP_REMOVED lines=20> */
.L_x_8389:
        /* <DEDUP_REMOVED lines=13> */
[----:B------:R-:W-:Y:S01]  /*2480*/  @P0 IMAD.MOV.U32 R22, RZ, RZ, RZ ;  /* 0x000000ffff160224 */ /* 0x000fe200078e00ff */
[----:B------:R-:W-:Y:S01]  /*2490*/  @P0 MOV R23, R5 ;  /* 0x0000000500170202 */ /* 0x000fe20000000f00 */
[----:B------:R-:W-:Y:S06]  /*24a0*/  BRA `(.L_x_8390) ;  /* 0x0000000000147947 */ /* 0x000fec0003800000 */
.L_x_8392:
[----:B------:R-:W-:Y:S01]  /*24b0*/  LOP3.LUT R23, R17, 0x80000, RZ, 0xfc, !PT ;  /* 0x0008000011177812 */ /* 0x000fe200078efcff */
[----:B------:R-:W-:Y:S01]  /*24c0*/  IMAD.MOV.U32 R22, RZ, RZ, R16 ;  /* 0x000000ffff167224 */ /* 0x000fe200078e0010 */
[----:B------:R-:W-:Y:S06]  /*24d0*/  BRA `(.L_x_8390) ;  /* 0x0000000000087947 */ /* 0x000fec0003800000 */
.L_x_8391:
[----:B------:R-:W-:Y:S01]  /*24e0*/  LOP3.LUT R23, R19, 0x80000, RZ, 0xfc, !PT ;  /* 0x0008000013177812 */ /* 0x000fe200078efcff */
[----:B------:R-:W-:-:S07]  /*24f0*/  IMAD.MOV.U32 R22, RZ, RZ, R18 ;  /* 0x000000ffff167224 */ /* 0x000fce00078e0012 */
.L_x_8390:
[----:B------:R-:W-:Y:S05]  /*2500*/  BSYNC.RECONVERGENT B2 ;  /* 0x0000000000027941 */ /* 0x000fea0003800200 */
.L_x_8388:
[----:B------:R-:W-:Y:S02]  /*2510*/  IMAD.MOV.U32 R14, RZ, RZ, R0 ;  /* 0x000000ffff0e7224 */ /* 0x000fe400078e0000 */
[----:B------:R-:W-:-:S04]  /*2520*/  IMAD.MOV.U32 R15, RZ, RZ, 0x0 ;  /* 0x00000000ff0f7424 */ /* 0x000fc800078e00ff */
[----:B------:R-:W-:Y:S05]  /*2530*/  RET.REL.NODEC R14 `(_ZN2at6native27unrolled_elementwise_kernelIZZZNS0_17logit_kernel_cudaERNS_18TensorIteratorBaseERKN3c106ScalarEENKUlvE_clEvENKUlvE_clEvEUldE_St5arrayIPcLm2EELi4E23TrivialOffsetCalculatorILi1EjESF_NS0_6memory15LoadWithoutCastENSG_16StoreWithoutCastEEEviT_T0_T2_T3_T4_T5_) ;  /* 0xffffffd80eb07950 */ /* 0x000fea0003c3ffff */
.L_x_8393:
        /* <DEDUP_REMOVED lines=12> */
.L_x_11289:


//--------------------- .text._ZN2at6native29vectorized_elementwise_kernelILi2EZZZNS0_17logit_kernel_cudaERNS_18TensorIteratorBaseERKN3c106ScalarEENKUlvE_clEvENKUlvE_clEvEUldE_St5arrayIPcLm2EEEEviT0_T1_ --------------------------
	.section	.text._ZN2at6native29vectorized_elementwise_kernelILi2EZZZNS0_17logit_kernel_cudaERNS_18TensorIteratorBaseERKN3c106ScalarEENKUlvE_clEvENKUlvE_clEvEUldE_St5arrayIPcLm2EEEEviT0_T1_,"ax",@progbits
	.align	128
        .global         _ZN2at6native29vectorized_elementwise_kernelILi2EZZZNS0_17logit_kernel_cudaERNS_18TensorIteratorBaseERKN3c106ScalarEENKUlvE_clEvENKUlvE_clEvEUldE_St5arrayIPcLm2EEEEviT0_T1_
        .type           _ZN2at6native29vectorized_elementwise_kernelILi2EZZZNS0_17logit_kernel_cudaERNS_18TensorIteratorBaseERKN3c106ScalarEENKUlvE_clEvENKUlvE_clEvEUldE_St5arrayIPcLm2EEEEviT0_T1_,@function
        .size           _ZN2at6native29vectorized_elementwise_kernelILi2EZZZNS0_17logit_kernel_cudaERNS_18TensorIteratorBaseERKN3c106ScalarEENKUlvE_clEvENKUlvE_clEvEUldE_St5arrayIPcLm2EEEEviT0_T1_,(.L_x_11290 - _ZN2at6native29vectorized_elementwise_kernelILi2EZZZNS0_17logit_kernel_cudaERNS_18TensorIteratorBaseERKN3c106ScalarEENKUlvE_clEvENKUlvE_clEvEUldE_St5arrayIPcLm2EEEEviT0_T1_)
        .other          _ZN2at6native29vectorized_elementwise_kernelILi2EZZZNS0_17logit_kernel_cudaERNS_18TensorIteratorBaseERKN3c106ScalarEENKUlvE_clEvENKUlvE_clEvEUldE_St5arrayIPcLm2EEEEviT0_T1_,@"STO_CUDA_ENTRY STV_DEFAULT"
_ZN2at6native29vectorized_elementwise_kernelILi2EZZZNS0_17logit_kernel_cudaERNS_18TensorIteratorBaseERKN3c106ScalarEENKUlvE_clEvENKUlvE_clEvEUldE_St5arrayIPcLm2EEEEviT0_T1_:
.text._ZN2at6native29vectorized_elementwise_kernelILi2EZZZNS0_17logit_kernel_cudaERNS_18TensorIteratorBaseERKN3c106ScalarEENKUlvE_clEvENKUlvE_clEvEUldE_St5arrayIPcLm2EEEEviT0_T1_:
        /* <DEDUP_REMOVED lines=9> */
[----:B------:R-:W-:Y:S02]  /*0090*/  CS2R R2, SRZ ;  /* 0x0000000000027805 */ /* 0x000fe4000001ff00 */
[----:B0-----:R-:W-:Y:S01]  /*00a0*/  ISETP.GE.U32.AND P6, PT, R25, R26, PT ;  /* 0x0000001a1900720c */ /* 0x001fe20003fc6070 */
[----:B------:R-:W-:-:S12]  /*00b0*/  IMAD.MOV.U32 R27, RZ, RZ, R25 ;  /* 0x000000ffff1b7224 */ /* 0x000fd800078e0019 */
[----:B------:R-:W-:Y:S01]  /*00c0*/  @!P6 VIADD R25, R27, 0x80 ;  /* 0x000000801b19e836 */ /* 0x000fe20000000000 */
[----:B------:R-:W0:Y:S01]  /*00d0*/  @!P6 LDC.64 R6, c[0x0][0x390] ;  /* 0x0000e400ff06eb82 */ /* 0x000e220000000a00 */
[----:B------:R-:W-:-:S03]  /*00e0*/  @!P6 IMAD.IADD R5, R0, 0x1, R27 ;  /* 0x000000010005e824 */ /* 0x000fc600078e021b */
[----:B------:R-:W-:-:S13]  /*00f0*/  ISETP.GE.U32.AND P5, PT, R25, R26, PT ;  /* 0x0000001a1900720c */ /* 0x000fda0003fa6070 */
[----:B------:R-:W-:Y:S01]  /*0100*/  @!P5 IMAD.IADD R13, R0, 0x1, R25 ;  /* 0x00000001000dd824 */ /* 0x000fe200078e0219 */
[----:B------:R-:W-:Y:S01]  /*0110*/  @!P5 IADD3 R25, PT, PT, R25, 0x80, RZ ;  /* 0x000000801919d810 */ /* 0x000fe20007ffe0ff */
[----:B------:R-:W1:Y:S03]  /*0120*/  @!P5 LDC.64 R8, c[0x0][0x390] ;  /* 0x0000e400ff08db82 */ /* 0x000e660000000a00 */
[----:B------:R-:W-:Y:S01]  /*0130*/  ISETP.GE.U32.AND P4, PT, R25, R26, PT ;  /* 0x0000001a1900720c */ /* 0x000fe20003f86070 */
[----:B0-----:R-:W-:-:S05]  /*0140*/  @!P6 IMAD.WIDE.U32 R6, R5, 0x8, R6 ;  /* 0x000000080506e825 */ /* 0x001fca00078e0006 */
[----:B------:R0:W5:Y:S07]  /*0150*/  @!P6 LDG.E.64 R2, desc[UR4][R6.64] ;  /* 0x000000040602e981 */ /* 0x00016e000c1e1b00 */
[----:B------:R-:W-:Y:S01]  /*0160*/  @!P4 IMAD.IADD R15, R0, 0x1, R25 ;  /* 0x00000001000fc824 */ /* 0x000fe200078e0219 */
[----:B------:R-:W2:Y:S01]  /*0170*/  @!P4 LDC.64 R10, c[0x0][0x390] ;  /* 0x0000e400ff0acb82 */ /* 0x000ea20000000a00 */
[----:B------:R-:W-:-:S05]  /*0180*/  @!P4 VIADD R25, R25, 0x80 ;  /* 0x000000801919c836 */ /* 0x000fca0000000000 */
[----:B------:R-:W-:-:S13]  /*0190*/  ISETP.GE.U32.AND P3, PT, R25, R26, PT ;  /* 0x0000001a1900720c */ /* 0x000fda0003f66070 */
[----:B------:R-:W-:Y:S01]  /*01a0*/  @!P3 IMAD.IADD R29, R0, 0x1, R25 ;  /* 0x00000001001db824 */ /* 0x000fe200078e0219 */
[----:B------:R-:W0:Y:S01]  /*01b0*/  @!P3 LDC.64 R16, c[0x0][0x390] ;  /* 0x0000e400ff10bb82 */ /* 0x000e220000000a00 */
        /* <DEDUP_REMOVED lines=10> */
[----:B------:R-:W-:Y:S01]  /*0260*/  @!P0 IADD3 R35, PT, PT, R0, R25, RZ ;  /* 0x0000001900238210 */ /* 0x000fe20007ffe0ff */
[----:B------:R-:W-:Y:S01]  /*0270*/  @!P0 VIADD R25, R25, 0x80 ;  /* 0x0000008019198836 */ /* 0x000fe20000000000 */
[----:B------:R-:W4:Y:S04]  /*0280*/  @!P0 LDC.64 R22, c[0x0][0x390] ;  /* 0x0000e400ff168b82 */ /* 0x000f280000000a00 */
[----:B------:R-:W-:-:S13]  /*0290*/  ISETP.GE.U32.AND P6, PT, R25, R26, PT ;  /* 0x0000001a1900720c */ /* 0x000fda0003fc6070 */
[----:B------:R-:W4:Y:S01]  /*02a0*/  @!P6 LDC.64 R4, c[0x0][0x390] ;  /* 0x0000e400ff04eb82 */ /* 0x000f220000000a00 */
[----:B------:R-:W-:Y:S02]  /*02b0*/  @!P6 IMAD.IADD R25, R0, 0x1, R25 ;  /* 0x000000010019e824 */ /* 0x000fe400078e0219 */
[----:B0-----:R-:W-:Y:S01]  /*02c0*/  @!P3 IMAD.WIDE.U32 R6, R29, 0x8, R16 ;  /* 0x000000081d06b825 */ /* 0x001fe200078e0010 */
[----:B------:R-:W-:-:S03]  /*02d0*/  CS2R R16, SRZ ;  /* 0x0000000000107805 */ /* 0x000fc6000001ff00 */
[----:B---3--:R-:W-:Y:S01]  /*02e0*/  @!P2 IMAD.WIDE.U32 R28, R31, 0x8, R18 ;  /* 0x000000081f1ca825 */ /* 0x008fe200078e0012 */
[----:B------:R-:W-:Y:S02]  /*02f0*/  CS2R R18, SRZ ;  /* 0x0000000000127805 */ /* 0x000fe4000001ff00 */
[----:B------:R0:W5:Y:S01]  /*0300*/  @!P3 LDG.E.64 R16, desc[UR4][R6.64] ;  /* 0x000000040610b981 */ /* 0x000162000c1e1b00 */
[----:B-1----:R-:W-:Y:S01]  /*0310*/  @!P5 IMAD.WIDE.U32 R8, R13, 0x8, R8 ;  /* 0x000000080d08d825 */ /* 0x002fe200078e0008 */
[----:B------:R-:W-:Y:S02]  /*0320*/  CS2R R12, SRZ ;  /* 0x00000000000c7805 */ /* 0x000fe4000001ff00 */
[----:B------:R0:W5:Y:S01]  /*0330*/  @!P2 LDG.E.64 R18, desc[UR4][R28.64] ;  /* 0x000000041c12a981 */ /* 0x000162000c1e1b00 */
[----:B--2---:R-:W-:Y:S01]  /*0340*/  @!P4 IMAD.WIDE.U32 R10, R15, 0x8, R10 ;  /* 0x000000080f0ac825 */ /* 0x004fe200078e000a */
[----:B------:R-:W-:Y:S02]  /*0350*/  CS2R R14, SRZ ;  /* 0x00000000000e7805 */ /* 0x000fe4000001ff00 */
[----:B------:R0:W5:Y:S01]  /*0360*/  @!P5 LDG.E.64 R12, desc[UR4][R8.64] ;  /* 0x00000004080cd981 */ /* 0x000162000c1e1b00 */
[----:B----4-:R-:W-:Y:S01]  /*0370*/  @!P1 IMAD.WIDE.U32 R30, R33, 0x8, R20 ;  /* 0x00000008211e9825 */ /* 0x010fe200078e0014 */
[----:B------:R-:W-:-:S02]  /*0380*/  CS2R R20, SRZ ;  /* 0x0000000000147805 */ /* 0x000fc4000001ff00 */
[----:B------:R0:W5:Y:S01]  /*0390*/  @!P4 LDG.E.64 R14, desc[UR4][R10.64] ;  /* 0x000000040a0ec981 */ /* 0x000162000c1e1b00 */
[----:B------:R-:W-:Y:S01]  /*03a0*/  @!P6 IMAD.WIDE.U32 R4, R25, 0x8, R4 ;  /* 0x000000081904e825 */ /* 0x000fe200078e0004 */
[----:B------:R-:W-:Y:S02]  /*03b0*/  CS2R R24, SRZ ;  /* 0x0000000000187805 */ /* 0x000fe4000001ff00 */
[----:B------:R0:W5:Y:S04]  /*03c0*/  @!P1 LDG.E.64 R20, desc[UR4][R30.64] ;  /* 0x000000041e149981 */ /* 0x000168000c1e1b00 */
[----:B------:R0:W5:Y:S01]  /*03d0*/  @!P6 LDG.E.64 R24, desc[UR4][R4.64] ;  /* 0x000000040418e981 */ /* 0x000162000c1e1b00 */
[----:B------:R-:W-:Y:S01]  /*03e0*/  @!P0 IMAD.WIDE.U32 R32, R35, 0x8, R22 ;  /* 0x0000000823208825 */ /* 0x000fe200078e0016 */
[----:B------:R-:W-:-:S06]  /*03f0*/  CS2R R22, SRZ ;  /* 0x0000000000167805 */ /* 0x000fcc000001ff00 */
[----:B------:R0:W5:Y:S01]  /*0400*/  @!P0 LDG.E.64 R22, desc[UR4][R32.64] ;  /* 0x0000000420168981 */ /* 0x000162000c1e1b00 */
[----:B------:R-:W-:Y:S01]  /*0410*/  ISETP.GE.U32.AND P0, PT, R27, R26, PT ;  /* 0x0000001a1b00720c */ /* 0x000fe20003f06070 */
[----:B------:R-:W-:-:S12]  /*0420*/  BSSY.RECONVERGENT B1, `(.L_x_8395) ;  /* 0x000006a000017945 */ /* 0x000fd80003800200 */
[----:B0-----:R-:W-:Y:S05]  /*0430*/  @P0 BRA `(.L_x_8396) ;  /* 0x0000000400a00947 */ /* 0x001fea0003800000 */
        /* <DEDUP_REMOVED lines=19> */
[----:B------:R-:W-:Y:S05]  /*0570*/  CALL.REL.NOINC `($__internal_11_$__cuda_sm20_div_rn_f64_full) ;  /* 0x0000006c00987944 */ /* 0x000fea0003c00000 */
.L_x_8398:
[----:B------:R-:W-:Y:S05]  /*0580*/  BSYNC.RECONVERGENT B2 ;  /* 0x0000000000027941 */ /* 0x000fea0003800200 */
.L_x_8397:
[----:B------:R-:W-:Y:S01]  /*0590*/  ISETP.GT.AND P0, PT, R5, 0xfffff, PT ;  /* 0x000fffff0500780c */ /* 0x000fe20003f04270 */
[----:B------:R-:W-:Y:S02]  /*05a0*/  IMAD.MOV.U32 R2, RZ, RZ, R4 ;  /* 0x000000ffff027224 */ /* 0x000fe400078e0004 */
[--C-:B------:R-:W-:Y:S02]  /*05b0*/  IMAD.MOV.U32 R3, RZ, RZ, R5.reuse ;  /* 0x000000ffff037224 */ /* 0x100fe400078e0005 */
[----:B------:R-:W-:Y:S02]  /*05c0*/  IMAD.MOV.U32 R10, RZ, RZ, R5 ;  /* 0x000000ffff0a7224 */ /* 0x000fe400078e0005 */
[----:B------:R-:W-:-:S06]  /*05d0*/  IMAD.MOV.U32 R11, RZ, RZ, -0x3ff ;  /* 0xfffffc01ff0b7424 */ /* 0x000fcc00078e00ff */
[----:B------:R-:W-:Y:S01]  /*05e0*/  @!P0 DMUL R2, R2, 1.80143985094819840000e+16 ;  /* 0x4350000002028828 */ /* 0x000fe20000000000 */
[----:B------:R-:W-:-:S09]  /*05f0*/  @!P0 IMAD.MOV.U32 R11, RZ, RZ, -0x435 ;  /* 0xfffffbcbff0b8424 */ /* 0x000fd200078e00ff */
[----:B------:R-:W-:Y:S02]  /*0600*/  @!P0 IMAD.MOV.U32 R10, RZ, RZ, R3 ;  /* 0x000000ffff0a8224 */ /* 0x000fe400078e0003 */
[----:B------:R-:W-:-:S03]  /*0610*/  @!P0 IMAD.MOV.U32 R4, RZ, RZ, R2 ;  /* 0x000000ffff048224 */ /* 0x000fc600078e0002 */
[----:B------:R-:W-:-:S04]  /*0620*/  IADD3 R5, PT, PT, R10, -0x1, RZ ;  /* 0xffffffff0a057810 */ /* 0x000fc80007ffe0ff */
        /* <DEDUP_REMOVED lines=15> */
[----:B------:R-:W-:Y:S02]  /*0720*/  @P0 IADD3 R5, PT, PT, R3, -0x100000, RZ ;  /* 0xfff0000003050810 */ /* 0x000fe40007ffe0ff */
        /* <DEDUP_REMOVED lines=51> */
.L_x_8399:
[----:B------:R-:W-:Y:S01]  /*0a60*/  IMAD.MOV.U32 R4, RZ, RZ, 0x0 ;  /* 0x00000000ff047424 */ /* 0x000fe200078e00ff */
[----:B------:R-:W-:Y:S01]  /*0a70*/  LOP3.LUT P0, RZ, R3, 0x7fffffff, RZ, 0xc0, !PT ;  /* 0x7fffffff03ff7812 */ /* 0x000fe2000780c0ff */
[----:B------:R-:W-:-:S06]  /*0a80*/  IMAD.MOV.U32 R5, RZ, RZ, 0x7ff00000 ;  /* 0x7ff00000ff057424 */ /* 0x000fcc00078e00ff */
[----:B------:R-:W-:-:S10]  /*0a90*/  DFMA R4, R2, R4, +INF ;  /* 0x7ff000000204742b */ /* 0x000fd40000000004 */
[----:B------:R-:W-:Y:S02]  /*0aa0*/  FSEL R8, R4, RZ, P0 ;  /* 0x000000ff04087208 */ /* 0x000fe40000000000 */
[----:B------:R-:W-:-:S07]  /*0ab0*/  FSEL R9, R5, -QNAN , P0 ;  /* 0xfff0000005097808 */ /* 0x000fce0000000000 */
.L_x_8396:
[----:B------:R-:W-:Y:S05]  /*0ac0*/  BSYNC.RECONVERGENT B1 ;  /* 0x0000000000017941 */ /* 0x000fea0003800200 */
.L_x_8395:
[----:B------:R-:W-:Y:S01]  /*0ad0*/  VIADD R31, R27, 0x80 ;  /* 0x000000801b1f7836 */ /* 0x000fe20000000000 */
[----:B------:R-:W-:Y:S04]  /*0ae0*/  BSSY.RECONVERGENT B1, `(.L_x_8400) ;  /* 0x000006a000017945 */ /* 0x000fe80003800200 */
[----:B------:R-:W-:-:S13]  /*0af0*/  ISETP.GE.U32.AND P0, PT, R31, R26, PT ;  /* 0x0000001a1f00720c */ /* 0x000fda0003f06070 */
[----:B------:R-:W-:Y:S05]  /*0b00*/  @P0 BRA `(.L_x_8401) ;  /* 0x00000004009c0947 */ /* 0x000fea0003800000 */
[----:B-----5:R-:W-:Y:S01]  /*0b10*/  DADD R10, -R12, 1 ;  /* 0x3ff000000c0a7429 */ /* 0x020fe20000000100 */
        /* <DEDUP_REMOVED lines=18> */
[----:B------:R-:W-:Y:S05]  /*0c40*/  CALL.REL.NOINC `($__internal_11_$__cuda_sm20_div_rn_f64_full) ;  /* 0x0000006400e47944 */ /* 0x000fea0003c00000 */
.L_x_8403:
[----:B------:R-:W-:Y:S05]  /*0c50*/  BSYNC.RECONVERGENT B2 ;  /* 0x0000000000027941 */ /* 0x000fea0003800200 */
.L_x_8402:
[----:B------:R-:W-:Y:S01]  /*0c60*/  ISETP.GT.AND P0, PT, R5, 0xfffff, PT ;  /* 0x000fffff0500780c */ /* 0x000fe20003f04270 */
[--C-:B------:R-:W-:Y:S02]  /*0c70*/  IMAD.MOV.U32 R2, RZ, RZ, R4.reuse ;  /* 0x000000ffff027224 */ /* 0x100fe400078e0004 */
[----:B------:R-:W-:Y:S02]  /*0c80*/  IMAD.MOV.U32 R3, RZ, RZ, R5 ;  /* 0x000000ffff037224 */ /* 0x000fe400078e0005 */
[----:B------:R-:W-:Y:S01]  /*0c90*/  IMAD.MOV.U32 R10, RZ, RZ, R4 ;  /* 0x000000ffff0a7224 */ /* 0x000fe200078e0004 */
[----:B------:R-:W-:-:S07]  /*0ca0*/  MOV R4, 0xfffffc01 ;  /* 0xfffffc0100047802 */ /* 0x000fce0000000f00 */
        /* <DEDUP_REMOVED lines=22> */
[----:B------:R-:W-:Y:S01]  /*0e10*/  UMOV UR8, 0x80000000 ;  /* 0x8000000000087882 */ /* 0x000fe20000000000 */
[----:B------:R-:W-:Y:S01]  /*0e20*/  LEA.HI R34, R5, R4, RZ, 0xc ;  /* 0x0000000405227211 */ /* 0x000fe200078f60ff */
[----:B------:R-:W-:Y:S01]  /*0e30*/  UMOV UR9, 0x43300000 ;  /* 0x4330000000097882 */ /* 0x000fe20000000000 */
[----:B------:R-:W-:-:S09]  /*0e40*/  MOV R35, 0x43300000 ;  /* 0x4330000000237802 */ /* 0x000fd20000000f00 */
        /* <DEDUP_REMOVED lines=51> */
.L_x_8401:
[----:B------:R-:W-:Y:S05]  /*1180*/  BSYNC.RECONVERGENT B1 ;  /* 0x0000000000017941 */ /* 0x000fea0003800200 */
.L_x_8400:
[----:B-----5:R-:W-:Y:S01]  /*1190*/  VIADD R3, R27, 0x100 ;  /* 0x000001001b037836 */ /* 0x020fe20000000000 */
[----:B------:R-:W-:Y:S04]  /*11a0*/  BSSY.RECONVERGENT B1, `(.L_x_8404) ;  /* 0x000006a000017945 */ /* 0x000fe80003800200 */
[----:B------:R-:W-:-:S13]  /*11b0*/  ISETP.GE.U32.AND P0, PT, R3, R26, PT ;  /* 0x0000001a0300720c */ /* 0x000fda0003f06070 */
        /* <DEDUP_REMOVED lines=21> */
.L_x_8407:
[----:B------:R-:W-:Y:S05]  /*1310*/  BSYNC.RECONVERGENT B2 ;  /* 0x0000000000027941 */ /* 0x000fea0003800200 */
.L_x_8406:
[----:B------:R-:W-:Y:S01]  /*1320*/  ISETP.GT.AND P0, PT, R5, 0xfffff, PT ;  /* 0x000fffff0500780c */ /* 0x000fe20003f04270 */
[----:B------:R-:W-:Y:S01]  /*1330*/  IMAD.MOV.U32 R3, RZ, RZ, R5 ;  /* 0x000000ffff037224 */ /* 0x000fe200078e0005 */
[----:B------:R-:W-:Y:S01]  /*1340*/  MOV R2, R4 ;  /* 0x0000000400027202 */ /* 0x000fe20000000f00 */
[----:B------:R-:W-:Y:S02]  /*1350*/  IMAD.MOV.U32 R10, RZ, RZ, R4 ;  /* 0x000000ffff0a7224 */ /* 0x000fe400078e0004 */
[----:B------:R-:W-:-:S08]  /*1360*/  IMAD.MOV.U32 R4, RZ, RZ, -0x3ff ;  /* 0xfffffc01ff047424 */ /* 0x000fd000078e00ff */
        /* <DEDUP_REMOVED lines=77> */
.L_x_8405:
[----:B------:R-:W-:Y:S05]  /*1840*/  BSYNC.RECONVERGENT B1 ;  /* 0x0000000000017941 */ /* 0x000fea0003800200 */
.L_x_8404:
[----:B------:R-:W-:Y:S01]  /*1850*/  VIADD R3, R27, 0x180 ;  /* 0x000001801b037836 */ /* 0x000fe20000000000 */
        /* <DEDUP_REMOVED lines=22> */
[----:B------:R-:W-:Y:S05]  /*19c0*/  CALL.REL.NOINC `($__internal_11_$__cuda_sm20_div_rn_f64_full) ;  /* 0x0000005800847944 */ /* 0x000fea0003c00000 */
.L_x_8411:
[----:B------:R-:W-:Y:S05]  /*19d0*/  BSYNC.RECONVERGENT B2 ;  /* 0x0000000000027941 */ /* 0x000fea0003800200 */
.L_x_8410:
[----:B------:R-:W-:Y:S01]  /*19e0*/  ISETP.GT.AND P0, PT, R5, 0xfffff, PT ;  /* 0x000fffff0500780c */ /* 0x000fe20003f04270 */
[--C-:B------:R-:W-:Y:S02]  /*19f0*/  IMAD.MOV.U32 R2, RZ, RZ, R4.reuse ;  /* 0x000000ffff027224 */ /* 0x100fe400078e0004 */
[----:B------:R-:W-:Y:S02]  /*1a00*/  IMAD.MOV.U32 R3, RZ, RZ, R5 ;  /* 0x000000ffff037224 */ /* 0x000fe400078e0005 */
[----:B------:R-:W-:Y:S02]  /*1a10*/  IMAD.MOV.U32 R10, RZ, RZ, R4 ;  /* 0x000000ffff0a7224 */ /* 0x000fe400078e0004 */
[----:B------:R-:W-:-:S06]  /*1a20*/  IMAD.MOV.U32 R4, RZ, RZ, -0x3ff ;  /* 0xfffffc01ff047424 */ /* 0x000fcc00078e00ff */
        /* <DEDUP_REMOVED lines=77> */
.L_x_8409:
[----:B------:R-:W-:Y:S05]  /*1f00*/  BSYNC.RECONVERGENT B1 ;  /* 0x0000000000017941 */ /* 0x000fea0003800200 */
.L_x_8408:
[----:B------:R-:W-:Y:S01]  /*1f10*/  IADD3 R3, PT, PT, R27, 0x200, RZ ;  /* 0x000002001b037810 */ /* 0x000fe20007ffe0ff */
[----:B------:R-:W-:Y:S03]  /*1f20*/  BSSY.RECONVERGENT B1, `(.L_x_8412) ;  /* 0x000006a000017945 */ /* 0x000fe60003800200 */
        /* <DEDUP_REMOVED lines=22> */
.L_x_8415:
[----:B------:R-:W-:Y:S05]  /*2090*/  BSYNC.RECONVERGENT B2 ;  /* 0x0000000000027941 */ /* 0x000fea0003800200 */
.L_x_8414:
[----:B------:R-:W-:Y:S01]  /*20a0*/  ISETP.GT.AND P0, PT, R5, 0xfffff, PT ;  /* 0x000fffff0500780c */ /* 0x000fe20003f04270 */
[----:B------:R-:W-:Y:S01]  /*20b0*/  IMAD.MOV.U32 R2, RZ, RZ, R4 ;  /* 0x000000ffff027224 */ /* 0x000fe200078e0004 */
[----:B------:R-:W-:Y:S02]  /*20c0*/  MOV R3, R5 ;  /* 0x0000000500037202 */ /* 0x000fe40000000f00 */
[----:B------:R-:W-:Y:S01]  /*20d0*/  MOV R10, R4 ;  /* 0x00000004000a7202 */ /* 0x000fe20000000f00 */
        /* <DEDUP_REMOVED lines=78> */
.L_x_8413:
[----:B------:R-:W-:Y:S05]  /*25c0*/  BSYNC.RECONVERGENT B1 ;  /* 0x0000000000017941 */ /* 0x000fea0003800200 */
.L_x_8412:
        /* <DEDUP_REMOVED lines=24> */
.L_x_8419:
[----:B------:R-:W-:Y:S05]  /*2750*/  BSYNC.RECONVERGENT B2 ;  /* 0x0000000000027941 */ /* 0x000fea0003800200 */
.L_x_8418:
[----:B------:R-:W-:Y:S01]  /*2760*/  ISETP.GT.AND P0, PT, R5, 0xfffff, PT ;  /* 0x000fffff0500780c */ /* 0x000fe20003f04270 */
[--C-:B------:R-:W-:Y:S02]  /*2770*/  IMAD.MOV.U32 R2, RZ, RZ, R4.reuse ;  /* 0x000000ffff027224 */ /* 0x100fe400078e0004 */
[----:B------:R-:W-:Y:S02]  /*2780*/  IMAD.MOV.U32 R3, RZ, RZ, R5 ;  /* 0x000000ffff037224 */ /* 0x000fe400078e0005 */
[----:B------:R-:W-:Y:S02]  /*2790*/  IMAD.MOV.U32 R10, RZ, RZ, R4 ;  /* 0x000000ffff0a7224 */ /* 0x000fe400078e0004 */
[----:B------:R-:W-:-:S06]  /*27a0*/  IMAD.MOV.U32 R4, RZ, RZ, -0x3ff ;  /* 0xfffffc01ff047424 */ /* 0x000fcc00078e00ff */
[----:B------:R-:W-:Y:S01]  /*27b0*/  @!P0 DMUL R2, R2, 1.80143985094819840000e+16 ;  /* 0x4350000002028828 */ /* 0x000fe20000000000 */
[----:B------:R-:W-:-:S09]  /*27c0*/  @!P0 MOV R4, 0xfffffbcb ;  /* 0xfffffbcb00048802 */ /* 0x000fd20000000f00 */
[----:B------:R-:W-:Y:S02]  /*27d0*/  @!P0 IMAD.MOV.U32 R5, RZ, RZ, R3 ;  /* 0x000000ffff058224 */ /* 0x000fe400078e0003 */
[----:B------:R-:W-:Y:S02]  /*27e0*/  @!P0 IMAD.MOV.U32 R10, RZ, RZ, R2 ;  /* 0x000000ffff0a8224 */ /* 0x000fe400078e0002 */
[----:B------:R-:W-:-:S05]  /*27f0*/  VIADD R6, R5, 0xffffffff ;  /* 0xffffffff05067836 */ /* 0x000fca0000000000 */
[----:B------:R-:W-:-:S13]  /*2800*/  ISETP.GE.U32.AND P1, PT, R6, 0x7fefffff, PT ;  /* 0x7fefffff0600780c */ /* 0x000fda0003f26070 */
        /* <DEDUP_REMOVED lines=71> */
.L_x_8417:
[----:B------:R-:W-:Y:S05]  /*2c80*/  BSYNC.RECONVERGENT B1 ;  /* 0x0000000000017941 */ /* 0x000fea0003800200 */
.L_x_8416:
[----:B------:R-:W-:Y:S01]  /*2c90*/  VIADD R3, R27, 0x300 ;  /* 0x000003001b037836 */ /* 0x000fe20000000000 */
[----:B------:R-:W-:Y:S04]  /*2ca0*/  BSSY.RECONVERGENT B1, `(.L_x_8420) ;  /* 0x000006a000017945 */ /* 0x000fe80003800200 */
[----:B------:R-:W-:-:S13]  /*2cb0*/  ISETP.GE.U32.AND P0, PT, R3, R26, PT ;  /* 0x0000001a0300720c */ /* 0x000fda0003f06070 */
[----:B------:R-:W-:Y:S05]  /*2cc0*/  @P0 BRA `(.L_x_8421) ;  /* 0x00000004009c0947 */ /* 0x000fea0003800000 */
[----:B------:R-:W-:Y:S01]  /*2cd0*/  DADD R10, -R22, 1 ;  /* 0x3ff00000160a7429 */ /* 0x000fe20000000100 */
        /* <DEDUP_REMOVED lines=19> */
.L_x_8423:
[----:B------:R-:W-:Y:S05]  /*2e10*/  BSYNC.RECONVERGENT B2 ;  /* 0x0000000000027941 */ /* 0x000fea0003800200 */
.L_x_8422:
        /* <DEDUP_REMOVED lines=82> */
.L_x_8421:
[----:B------:R-:W-:Y:S05]  /*3340*/  BSYNC.RECONVERGENT B1 ;  /* 0x0000000000017941 */ /* 0x000fea0003800200 */
.L_x_8420:
        /* <DEDUP_REMOVED lines=24> */
.L_x_8427:
[----:B------:R-:W-:Y:S05]  /*34d0*/  BSYNC.RECONVERGENT B2 ;  /* 0x0000000000027941 */ /* 0x000fea0003800200 */
.L_x_8426:
[----:B------:R-:W-:Y:S01]  /*34e0*/  ISETP.GT.AND P0, PT, R5, 0xfffff, PT ;  /* 0x000fffff0500780c */ /* 0x000fe20003f04270 */
[----:B------:R-:W-:Y:S01]  /*34f0*/  IMAD.MOV.U32 R7, RZ, RZ, R5 ;  /* 0x000000ffff077224 */ /* 0x000fe200078e0005 */
[----:B------:R-:W-:-:S11]  /*3500*/  MOV R6, R4 ;  /* 0x0000000400067202 */ /* 0x000fd60000000f00 */
[----:B------:R-:W-:-:S10]  /*3510*/  @!P0 DMUL R6, R6, 1.80143985094819840000e+16 ;  /* 0x4350000006068828 */ /* 0x000fd40000000000 */
[----:B------:R-:W-:-:S04]  /*3520*/  @!P0 IMAD.MOV.U32 R5, RZ, RZ, R7 ;  /* 0x000000ffff058224 */ /* 0x000fc800078e0007 */
[----:B------:R-:W-:-:S05]  /*3530*/  VIADD R2, R5, 0xffffffff ;  /* 0xffffffff05027836 */ /* 0x000fca0000000000 */
[----:B------:R-:W-:-:S13]  /*3540*/  ISETP.GE.U32.AND P1, PT, R2, 0x7fefffff, PT ;  /* 0x7fefffff0200780c */ /* 0x000fda0003f26070 */
[----:B------:R-:W-:Y:S01]  /*3550*/  @P1 IMAD.MOV.U32 R2, RZ, RZ, 0x0 ;  /* 0x00000000ff021424 */ /* 0x000fe200078e00ff */
[----:B------:R-:W-:Y:S02]  /*3560*/  @P1 MOV R3, 0x7ff00000 ;  /* 0x7ff0000000031802 */ /* 0x000fe40000000f00 */
[----:B------:R-:W-:-:S04]  /*3570*/  @P1 LOP3.LUT P2, RZ, R7, 0x7fffffff, RZ, 0xc0, !PT ;  /* 0x7fffffff07ff1812 */ /* 0x000fc8000784c0ff */
[----:B------:R-:W-:Y:S01]  /*3580*/  @P1 DFMA R2, R6, R2, +INF ;  /* 0x7ff000000602142b */ /* 0x000fe20000000002 */
[----:B------:R-:W-:Y:S02]  /*3590*/  IMAD.MOV.U32 R7, RZ, RZ, R4 ;  /* 0x000000ffff077224 */ /* 0x000fe400078e0004 */
[----:B------:R-:W-:Y:S02]  /*35a0*/  IMAD.MOV.U32 R4, RZ, RZ, -0x3ff ;  /* 0xfffffc01ff047424 */ /* 0x000fe400078e00ff */
[----:B------:R-:W-:Y:S02]  /*35b0*/  @!P0 IMAD.MOV.U32 R7, RZ, RZ, R6 ;  /* 0x000000ffff078224 */ /* 0x000fe400078e0006 */
[----:B------:R-:W-:-:S03]  /*35c0*/  @!P0 IMAD.MOV.U32 R4, RZ, RZ, -0x435 ;  /* 0xfffffbcbff048424 */ /* 0x000fc600078e00ff */
        /* <DEDUP_REMOVED lines=67> */
.L_x_8425:
[----:B------:R-:W-:Y:S05]  /*3a00*/  BSYNC.RECONVERGENT B1 ;  /* 0x0000000000017941 */ /* 0x000fea0003800200 */
.L_x_8424:
[----:B------:R-:W-:Y:S01]  /*3a10*/  ISETP.GE.U32.AND P0, PT, R27, R26, PT ;  /* 0x0000001a1b00720c */ /* 0x000fe20003f06070 */
[----:B------:R-:W-:Y:S04]  /*3a20*/  BSSY.RECONVERGENT B0, `(.L_x_8428) ;  /* 0x0000033000007945 */ /* 0x000fe80003800200 */
[----:B------:R-:W-:Y:S08]  /*3a30*/  BSSY.RELIABLE B1, `(.L_x_8429) ;  /* 0x000002b000017945 */ /* 0x000ff00003800100 */
[----:B------:R-:W-:Y:S05]  /*3a40*/  @P0 BRA `(.L_x_8430) ;  /* 0x0000000000300947 */ /* 0x000fea0003800000 */
[----:B------:R-:W0:Y:S01]  /*3a50*/  LDC.64 R4, c[0x0][0x388] ;  /* 0x0000e200ff047b82 */ /* 0x000e220000000a00 */
[----:B------:R-:W-:Y:S02]  /*3a60*/  IMAD.IADD R7, R0, 0x1, R27 ;  /* 0x0000000100077824 */ /* 0x000fe400078e021b */
[----:B------:R-:W-:-:S05]  /*3a70*/  IMAD.MOV.U32 R27, RZ, RZ, R31 ;  /* 0x000000ffff1b7224 */ /* 0x000fca00078e001f */
[----:B------:R-:W-:Y:S01]  /*3a80*/  ISETP.GE.U32.AND P0, PT, R27, R26, PT ;  /* 0x0000001a1b00720c */ /* 0x000fe20003f06070 */
[----:B0-----:R-:W-:-:S05]  /*3a90*/  IMAD.WIDE.U32 R4, R7, 0x8, R4 ;  /* 0x0000000807047825 */ /* 0x001fca00078e0004 */
[----:B------:R0:W-:Y:S07]  /*3aa0*/  STG.E.64 desc[UR4][R4.64], R8 ;  /* 0x0000000804007986 */ /* 0x0001ee000c101b04 */
[----:B------:R-:W-:Y:S05]  /*3ab0*/  @P0 BRA `(.L_x_8431) ;  /* 0x0000000000300947 */ /* 0x000fea0003800000 */
[----:B0-----:R-:W0:Y:S01]  /*3ac0*/  LDC.64 R4, c[0x0][0x388] ;  /* 0x0000e200ff047b82 */ /* 0x001e220000000a00 */
[----:B------:R-:W-:Y:S01]  /*3ad0*/  IADD3 R7, PT, PT, R0, R27, RZ ;  /* 0x0000001b00077210 */ /* 0x000fe20007ffe0ff */
[----:B------:R-:W-:-:S04]  /*3ae0*/  VIADD R27, R27, 0x80 ;  /* 0x000000801b1b7836 */ /* 0x000fc80000000000 */
[----:B0-----:R-:W-:-:S05]  /*3af0*/  IMAD.WIDE.U32 R4, R7, 0x8, R4 ;  /* 0x0000000807047825 */ /* 0x001fca00078e0004 */
[----:B------:R0:W-:Y:S02]  /*3b00*/  STG.E.64 desc[UR4][R4.64], R12 ;  /* 0x0000000c04007986 */ /* 0x0001e4000c101b04 */
.L_x_8430:
[----:B------:R-:W-:-:S13]  /*3b10*/  ISETP.GE.U32.AND P0, PT, R27, R26, PT ;  /* 0x0000001a1b00720c */ /* 0x000fda0003f06070 */
[----:B------:R-:W-:Y:S05]  /*3b20*/  @P0 BRA `(.L_x_8432) ;  /* 0x0000000000300947 */ /* 0x000fea0003800000 */
[----:B0-----:R-:W0:Y:S01]  /*3b30*/  LDC.64 R4, c[0x0][0x388] ;  /* 0x0000e200ff047b82 */ /* 0x001e220000000a00 */
[----:B------:R-:W-:Y:S02]  /*3b40*/  IMAD.IADD R7, R0, 0x1, R27 ;  /* 0x0000000100077824 */ /* 0x000fe400078e021b */
[----:B------:R-:W-:Y:S02]  /*3b50*/  VIADD R27, R27, 0x80 ;  /* 0x000000801b1b7836 */ /* 0x000fe40000000000 */
[----:B0-----:R-:W-:-:S05]  /*3b60*/  IMAD.WIDE.U32 R4, R7, 0x8, R4 ;  /* 0x0000000807047825 */ /* 0x001fca00078e0004 */
[----:B------:R1:W-:Y:S02]  /*3b70*/  STG.E.64 desc[UR4][R4.64], R14 ;  /* 0x0000000e04007986 */ /* 0x0003e4000c101b04 */
.L_x_8431:
[----:B------:R-:W-:-:S13]  /*3b80*/  ISETP.GE.U32.AND P0, PT, R27, R26, PT ;  /* 0x0000001a1b00720c */ /* 0x000fda0003f06070 */
[----:B------:R-:W-:Y:S05]  /*3b90*/  @P0 BRA `(.L_x_8433) ;  /* 0x0000000000300947 */ /* 0x000fea0003800000 */
[----:B01----:R-:W0:Y:S01]  /*3ba0*/  LDC.64 R4, c[0x0][0x388] ;  /* 0x0000e200ff047b82 */ /* 0x003e220000000a00 */
[----:B------:R-:W-:Y:S01]  /*3bb0*/  IMAD.IADD R7, R0, 0x1, R27 ;  /* 0x0000000100077824 */ /* 0x000fe200078e021b */
[----:B------:R-:W-:-:S03]  /*3bc0*/  IADD3 R27, PT, PT, R27, 0x80, RZ ;  /* 0x000000801b1b7810 */ /* 0x000fc60007ffe0ff */
[----:B0-----:R-:W-:-:S05]  /*3bd0*/  IMAD.WIDE.U32 R4, R7, 0x8, R4 ;  /* 0x0000000807047825 */ /* 0x001fca00078e0004 */
[----:B------:R1:W-:Y:S02]  /*3be0*/  STG.E.64 desc[UR4][R4.64], R16 ;  /* 0x0000001004007986 */ /* 0x0003e4000c101b04 */
.L_x_8432:
[----:B------:R-:W-:-:S13]  /*3bf0*/  ISETP.GE.U32.AND P0, PT, R27, R26, PT ;  /* 0x0000001a1b00720c */ /* 0x000fda0003f06070 */
[----:B------:R-:W-:Y:S05]  /*3c00*/  @P0 BRA `(.L_x_8434) ;  /* 0x0000000000340947 */ /* 0x000fea0003800000 */
[----:B01----:R-:W0:Y:S01]  /*3c10*/  LDC.64 R4, c[0x0][0x388] ;  /* 0x0000e200ff047b82 */ /* 0x003e220000000a00 */
[----:B------:R-:W-:Y:S02]  /*3c20*/  IMAD.IADD R7, R0, 0x1, R27 ;  /* 0x0000000100077824 */ /* 0x000fe400078e021b */
[----:B------:R-:W-:Y:S02]  /*3c30*/  VIADD R27, R27, 0x80 ;  /* 0x000000801b1b7836 */ /* 0x000fe40000000000 */
[----:B0-----:R-:W-:-:S05]  /*3c40*/  IMAD.WIDE.U32 R4, R7, 0x8, R4 ;  /* 0x0000000807047825 */ /* 0x001fca00078e0004 */
[----:B------:R2:W-:Y:S02]  /*3c50*/  STG.E.64 desc[UR4][R4.64], R18 ;  /* 0x0000001204007986 */ /* 0x0005e4000c101b04 */
.L_x_8433:
[----:B------:R-:W-:-:S13]  /*3c60*/  ISETP.GE.U32.AND P0, PT, R27, R26, PT ;  /* 0x0000001a1b00720c */ /* 0x000fda0003f06070 */
[----:B------:R-:W-:Y:S05]  /*3c70*/  @P0 BREAK.RELIABLE B1 ;  /* 0x0000000000010942 */ /* 0x000fea0003800100 */
[----:B------:R-:W-:Y:S05]  /*3c80*/  @P0 BRA `(.L_x_8435) ;  /* 0x0000000000300947 */ /* 0x000fea0003800000 */
[----:B012---:R-:W0:Y:S01]  /*3c90*/  LDC.64 R4, c[0x0][0x388] ;  /* 0x0000e200ff047b82 */ /* 0x007e220000000a00 */
[----:B------:R-:W-:Y:S02]  /*3ca0*/  IMAD.IADD R7, R0, 0x1, R27 ;  /* 0x0000000100077824 */ /* 0x000fe400078e021b */
[----:B------:R-:W-:Y:S02]  /*3cb0*/  VIADD R27, R27, 0x80 ;  /* 0x000000801b1b7836 */ /* 0x000fe40000000000 */
[----:B0-----:R-:W-:-:S05]  /*3cc0*/  IMAD.WIDE.U32 R4, R7, 0x8, R4 ;  /* 0x0000000807047825 */ /* 0x001fca00078e0004 */
[----:B------:R2:W-:Y:S02]  /*3cd0*/  STG.E.64 desc[UR4][R4.64], R20 ;  /* 0x0000001404007986 */ /* 0x0005e4000c101b04 */
.L_x_8434:
[----:B------:R-:W-:Y:S05]  /*3ce0*/  BSYNC.RELIABLE B1 ;  /* 0x0000000000017941 */ /* 0x000fea0003800100 */
.L_x_8429:
[----:B------:R-:W-:-:S13]  /*3cf0*/  ISETP.GE.U32.AND P0, PT, R27, R26, PT ;  /* 0x0000001a1b00720c */ /* 0x000fda0003f06070 */
[----:B012---:R-:W0:Y:S01]  /*3d00*/  @!P0 LDC.64 R4, c[0x0][0x388] ;  /* 0x0000e200ff048b82 */ /* 0x007e220000000a00 */
[----:B------:R-:W-:Y:S01]  /*3d10*/  @!P0 IADD3 R7, PT, PT, R0, R27, RZ ;  /* 0x0000001b00078210 */ /* 0x000fe20007ffe0ff */
[----:B------:R-:W-:-:S04]  /*3d20*/  @!P0 VIADD R27, R27, 0x80 ;  /* 0x000000801b1b8836 */ /* 0x000fc80000000000 */
[----:B0-----:R-:W-:-:S05]  /*3d30*/  @!P0 IMAD.WIDE.U32 R4, R7, 0x8, R4 ;  /* 0x0000000807048825 */ /* 0x001fca00078e0004 */
[----:B------:R3:W-:Y:S02]  /*3d40*/  @!P0 STG.E.64 desc[UR4][R4.64], R22 ;  /* 0x0000001604008986 */ /* 0x0007e4000c101b04 */
.L_x_8435:
[----:B------:R-:W-:Y:S05]  /*3d50*/  BSYNC.RECONVERGENT B0 ;  /* 0x0000000000007941 */ /* 0x000fea0003800200 */
.L_x_8428:
[----:B------:R-:W-:Y:S05]  /*3d60*/  WARPSYNC.ALL ;  /* 0x0000000000007948 */ /* 0x000fea0003800000 */
[----:B------:R-:W-:-:S13]  /*3d70*/  ISETP.GE.U32.AND P0, PT, R27, R26, PT ;  /* 0x0000001a1b00720c */ /* 0x000fda0003f06070 */
[----:B------:R-:W-:Y:S05]  /*3d80*/  @P0 EXIT ;  /* 0x000000000000094d */ /* 0x000fea0003800000 */
[----:B0123--:R-:W0:Y:S01]  /*3d90*/  LDC.64 R4, c[0x0][0x388] ;  /* 0x0000e200ff047b82 */ /* 0x00fe220000000a00 */
[----:B------:R-:W-:-:S04]  /*3da0*/  IMAD.IADD R27, R0, 0x1, R27 ;  /* 0x00000001001b7824 */ /* 0x000fc800078e021b */
[----:B0-----:R-:W-:-:S05]  /*3db0*/  IMAD.WIDE.U32 R4, R27, 0x8, R4 ;  /* 0x000000081b047825 */ /* 0x001fca00078e0004 */
[----:B------:R-:W-:Y:S01]  /*3dc0*/  STG.E.64 desc[UR4][R4.64], R2 ;  /* 0x0000000204007986 */ /* 0x000fe2000c101b04 */
[----:B------:R-:W-:Y:S05]  /*3dd0*/  EXIT ;  /* 0x000000000000794d */ /* 0x000fea0003800000 */
.L_x_8394:
[----:B------:R-:W0:Y:S01]  /*3de0*/  S2R R8, SR_TID.X ;  /* 0x0000000000087919 */ /* 0x000e220000002100 */
[----:B------:R-:W1:Y:S02]  /*3df0*/  LDC.64 R2, c[0x0][0x390] ;  /* 0x0000e400ff027b82 */ /* 0x000e640000000a00 */
[----:B-1----:R-:W-:-:S04]  /*3e00*/  IMAD.WIDE.U32 R2, R0, 0x8, R2 ;  /* 0x0000000800027825 */ /* 0x002fc800078e0002 */
[----:B0-----:R-:W-:-:S05]  /*3e10*/  IMAD.WIDE.U32 R2, R8, 0x10, R2 ;  /* 0x0000001008027825 */ /* 0x001fca00078e0002 */
[----:B------:R-:W2:Y:S01]  /*3e20*/  LDG.E.128 R20, desc[UR4][R2.64] ;  /* 0x0000000402147981 */ /* 0x000ea2000c1e1d00 */
[----:B------:R-:W-:-:S03]  /*3e30*/  IMAD.MOV.U32 R4, RZ, RZ, 0x1 ;  /* 0x00000001ff047424 */ /* 0x000fc600078e00ff */
[----:B------:R-:W5:Y:S04]  /*3e40*/  LDG.E.128 R24, desc[UR4][R2.64+0x800] ;  /* 0x0008000402187981 */ /* 0x000f68000c1e1d00 */
[----:B------:R-:W5:Y:S04]  /*3e50*/  LDG.E.128 R12, desc[UR4][R2.64+0x1000] ;  /* 0x00100004020c7981 */ /* 0x000f68000c1e1d00 */
[----:B------:R0:W5:Y:S01]  /*3e60*/  LDG.E.128 R16, desc[UR4][R2.64+0x1800] ;  /* 0x0018000402107981 */ /* 0x000162000c1e1d00 */
[----:B------:R-:W-:Y:S01]  /*3e70*/  BSSY.RECONVERGENT B1, `(.L_x_8436) ;  /* 0x0000013000017945 */ /* 0x000fe20003800200 */
[----:B--2---:R-:W-:Y:S01]  /*3e80*/  DADD R10, -R20, 1 ;  /* 0x3ff00000140a7429 */ /* 0x004fe20000000100 */
[----:B------:R-:W-:-:S05]  /*3e90*/  FSETP.GEU.AND P1, PT, |R21|, 6.5827683646048100446e-37, PT ;  /* 0x036000001500780b */ /* 0x000fca0003f2e200 */
[----:B------:R-:W1:Y:S02]  /*3ea0*/  MUFU.RCP64H R5, R11 ;  /* 0x0000000b00057308 */ /* 0x000e640000001800 */
[----:B-1----:R-:W-:-:S08]  /*3eb0*/  DFMA R6, -R10, R4, 1 ;  /* 0x3ff000000a06742b */ /* 0x002fd00000000104 */
[----:B------:R-:W-:-:S08]  /*3ec0*/  DFMA R6, R6, R6, R6 ;  /* 0x000000060606722b */ /* 0x000fd00000000006 */
[----:B------:R-:W-:-:S08]  /*3ed0*/  DFMA R6, R4, R6, R4 ;  /* 0x000000060406722b */ /* 0x000fd00000000004 */
[----:B------:R-:W-:-:S08]  /*3ee0*/  DFMA R4, -R10, R6, 1 ;  /* 0x3ff000000a04742b */ /* 0x000fd00000000106 */
[----:B------:R-:W-:-:S08]  /*3ef0*/  DFMA R4, R6, R4, R6 ;  /* 0x000000040604722b */ /* 0x000fd00000000006 */
[----:B------:R-:W-:-:S08]  /*3f00*/  DMUL R6, R20, R4 ;  /* 0x0000000414067228 */ /* 0x000fd00000000000 */
[----:B------:R-:W-:-:S08]  /*3f10*/  DFMA R28, -R10, R6, R20 ;  /* 0x000000060a1c722b */ /* 0x000fd00000000114 */
[----:B------:R-:W-:-:S10]  /*3f20*/  DFMA R4, R4, R28, R6 ;  /* 0x0000001c0404722b */ /* 0x000fd40000000006 */
[----:B0-----:R-:W-:-:S05]  /*3f30*/  FFMA R2, RZ, R11, R5 ;  /* 0x0000000bff027223 */ /* 0x001fca0000000005 */
[----:B------:R-:W-:-:S13]  /*3f40*/  FSETP.GT.AND P0, PT, |R2|, 1.469367938527859385e-39, PT ;  /* 0x001000000200780b */ /* 0x000fda0003f04200 */
[----:B------:R-:W-:Y:S05]  /*3f50*/  @P0 BRA P1, `(.L_x_8437) ;  /* 0x0000000000100947 */ /* 0x000fea0000800000 */
[----:B------:R-:W-:Y:S01]  /*3f60*/  IMAD.MOV.U32 R4, RZ, RZ, R20 ;  /* 0x000000ffff047224 */ /* 0x000fe200078e0014 */
[----:B------:R-:W-:Y:S02]  /*3f70*/  MOV R5, R21 ;  /* 0x0000001500057202 */ /* 0x000fe40000000f00 */
[----:B------:R-:W-:-:S07]  /*3f80*/  MOV R2, 0x3fa0 ;  /* 0x00003fa000027802 */ /* 0x000fce0000000f00 */
[----:B-----5:R-:W-:Y:S05]  /*3f90*/  CALL.REL.NOINC `($__internal_11_$__cuda_sm20_div_rn_f64_full) ;  /* 0x0000003400107944 */ /* 0x020fea0003c00000 */
.L_x_8437:
[----:B------:R-:W-:Y:S05]  /*3fa0*/  BSYNC.RECONVERGENT B1 ;  /* 0x0000000000017941 */ /* 0x000fea0003800200 */
.L_x_8436:
[----:B------:R-:W-:Y:S01]  /*3fb0*/  ISETP.GT.AND P0, PT, R5, 0xfffff, PT ;  /* 0x000fffff0500780c */ /* 0x000fe20003f04270 */
[--C-:B------:R-:W-:Y:S01]  /*3fc0*/  IMAD.MOV.U32 R2, RZ, RZ, R4.reuse ;  /* 0x000000ffff027224 */ /* 0x100fe200078e0004 */
[----:B------:R-:W-:Y:S01]  /*3fd0*/  BSSY.RECONVERGENT B0, `(.L_x_8438) ;  /* 0x0000052000007945 */ /* 0x000fe20003800200 */
[--C-:B------:R-:W-:Y:S02]  /*3fe0*/  IMAD.MOV.U32 R3, RZ, RZ, R5.reuse ;  /* 0x000000ffff037224 */ /* 0x100fe400078e0005 */
[----:B------:R-:W-:Y:S02]  /*3ff0*/  IMAD.MOV.U32 R20, RZ, RZ, R5 ;  /* 0x000000ffff147224 */ /* 0x000fe400078e0005 */
[----:B------:R-:W-:Y:S02]  /*4000*/  IMAD.MOV.U32 R9, RZ, RZ, -0x3ff ;  /* 0xfffffc01ff097424 */ /* 0x000fe400078e00ff */
[----:B------:R-:W-:-:S04]  /*4010*/  IMAD.MOV.U32 R10, RZ, RZ, R4 ;  /* 0x000000ffff0a7224 */ /* 0x000fc800078e0004 */
        /* <DEDUP_REMOVED lines=8> */
[----:B------:R-:W-:Y:S01]  /*40a0*/  IMAD.MOV.U32 R4, RZ, RZ, RZ ;  /* 0x000000ffff047224 */ /* 0x000fe200078e00ff */
[----:B------:R-:W-:Y:S01]  /*40b0*/  UMOV UR6, 0x3ae80f1e ;  /* 0x3ae80f1e00067882 */ /* 0x000fe20000000000 */
[----:B------:R-:W-:Y:S01]  /*40c0*/  IMAD.MOV.U32 R30, RZ, RZ, -0x748574fc ;  /* 0x8b7a8b04ff1e7424 */ /* 0x000fe200078e00ff */
[----:B------:R-:W-:Y:S01]  /*40d0*/  LOP3.LUT R11, R2, 0x3ff00000, RZ, 0xfc, !PT ;  /* 0x3ff00000020b7812 */ /* 0x000fe200078efcff */
[----:B------:R-:W-:Y:S01]  /*40e0*/  IMAD.MOV.U32 R31, RZ, RZ, 0x3ed0ee25 ;  /* 0x3ed0ee25ff1f7424 */ /* 0x000fe200078e00ff */
[----:B------:R-:W-:Y:S01]  /*40f0*/  UMOV UR7, 0x3eb1380b ;  /* 0x3eb1380b00077882 */ /* 0x000fe20000000000 */
[----:B------:R-:W-:Y:S01]  /*4100*/  LEA.HI R9, R20, R9, RZ, 0xc ;  /* 0x0000000914097211 */ /* 0x000fe200078f60ff */
[----:B------:R-:W-:Y:S01]  /*4110*/  UMOV UR8, 0x80000000 ;  /* 0x8000000000087882 */ /* 0x000fe20000000000 */
[----:B------:R-:W-:Y:S01]  /*4120*/  ISETP.GE.U32.AND P0, PT, R11, 0x3ff6a09f, PT ;  /* 0x3ff6a09f0b00780c */ /* 0x000fe20003f06070 */
[----:B------:R-:W-:-:S12]  /*4130*/  UMOV UR9, 0x43300000 ;  /* 0x4330000000097882 */ /* 0x000fd80000000000 */
[----:B------:R-:W-:Y:S02]  /*4140*/  @P0 IADD3 R3, PT, PT, R11, -0x100000, RZ ;  /* 0xfff000000b030810 */ /* 0x000fe40007ffe0ff */
[----:B------:R-:W-:-:S03]  /*4150*/  @P0 IADD3 R9, PT, PT, R9, 0x1, RZ ;  /* 0x0000000109090810 */ /* 0x000fc60007ffe0ff */
        /* <DEDUP_REMOVED lines=51> */
.L_x_8439:
[----:B------:R-:W-:Y:S01]  /*4490*/  IMAD.MOV.U32 R4, RZ, RZ, 0x0 ;  /* 0x00000000ff047424 */ /* 0x000fe200078e00ff */
[----:B------:R-:W-:Y:S01]  /*44a0*/  LOP3.LUT P0, RZ, R3, 0x7fffffff, RZ, 0xc0, !PT ;  /* 0x7fffffff03ff7812 */ /* 0x000fe2000780c0ff */
[----:B------:R-:W-:-:S06]  /*44b0*/  IMAD.MOV.U32 R5, RZ, RZ, 0x7ff00000 ;  /* 0x7ff00000ff057424 */ /* 0x000fcc00078e00ff */
[----:B------:R-:W-:-:S10]  /*44c0*/  DFMA R4, R2, R4, +INF ;  /* 0x7ff000000204742b */ /* 0x000fd40000000004 */
[----:B------:R-:W-:Y:S02]  /*44d0*/  FSEL R20, R4, RZ, P0 ;  /* 0x000000ff04147208 */ /* 0x000fe40000000000 */
[----:B------:R-:W-:-:S07]  /*44e0*/  FSEL R21, R5, -QNAN , P0 ;  /* 0xfff0000005157808 */ /* 0x000fce0000000000 */
.L_x_8440:
[----:B------:R-:W-:Y:S05]  /*44f0*/  BSYNC.RECONVERGENT B0 ;  /* 0x0000000000007941 */ /* 0x000fea0003800200 */
.L_x_8438:
        /* <DEDUP_REMOVED lines=19> */
[----:B-----5:R-:W-:Y:S05]  /*4630*/  CALL.REL.NOINC `($__internal_11_$__cuda_sm20_div_rn_f64_full) ;  /* 0x0000002c00687944 */ /* 0x020fea0003c00000 */
[----:B------:R-:W-:Y:S02]  /*4640*/  IMAD.MOV.U32 R2, RZ, RZ, R4 ;  /* 0x000000ffff027224 */ /* 0x000fe400078e0004 */
[----:B------:R-:W-:-:S07]  /*4650*/  IMAD.MOV.U32 R3, RZ, RZ, R5 ;  /* 0x000000ffff037224 */ /* 0x000fce00078e0005 */
.L_x_8442:
[----:B------:R-:W-:Y:S05]  /*4660*/  BSYNC.RECONVERGENT B1 ;  /* 0x0000000000017941 */ /* 0x000fea0003800200 */
.L_x_8441:
[----:B-----5:R-:W-:Y:S01]  /*4670*/  DADD R10, -R24, 1 ;  /* 0x3ff00000180a7429 */ /* 0x020fe20000000100 */
[----:B------:R-:W-:Y:S01]  /*4680*/  IMAD.MOV.U32 R4, RZ, RZ, 0x1 ;  /* 0x00000001ff047424 */ /* 0x000fe200078e00ff */
[----:B------:R-:W-:Y:S01]  /*4690*/  ISETP.GT.AND P0, PT, R3, 0xfffff, PT ;  /* 0x000fffff0300780c */ /* 0x000fe20003f04270 */
[----:B------:R-:W-:Y:S01]  /*46a0*/  BSSY.RECONVERGENT B0, `(.L_x_8443) ;  /* 0x000005e000007945 */ /* 0x000fe20003800200 */
[----:B------:R-:W-:Y:S02]  /*46b0*/  FSETP.GEU.AND P4, PT, |R25|, 6.5827683646048100446e-37, PT ;  /* 0x036000001900780b */ /* 0x000fe40003f8e200 */
[----:B------:R-:W0:Y:S02]  /*46c0*/  MUFU.RCP64H R5, R11 ;  /* 0x0000000b00057308 */ /* 0x000e240000001800 */
[----:B0-----:R-:W-:-:S08]  /*46d0*/  DFMA R6, -R10, R4, 1 ;  /* 0x3ff000000a06742b */ /* 0x001fd00000000104 */
[----:B------:R-:W-:-:S08]  /*46e0*/  DFMA R6, R6, R6, R6 ;  /* 0x000000060606722b */ /* 0x000fd00000000006 */
[----:B------:R-:W-:Y:S01]  /*46f0*/  DFMA R4, R4, R6, R4 ;  /* 0x000000060404722b */ /* 0x000fe20000000004 */
[----:B------:R-:W-:Y:S01]  /*4700*/  MOV R6, R2 ;  /* 0x0000000200067202 */ /* 0x000fe20000000f00 */
[----:B------:R-:W-:-:S06]  /*4710*/  IMAD.MOV.U32 R7, RZ, RZ, R3 ;  /* 0x000000ffff077224 */ /* 0x000fcc00078e0003 */
[----:B------:R-:W-:Y:S02]  /*4720*/  DFMA R22, -R10, R4, 1 ;  /* 0x3ff000000a16742b */ /* 0x000fe40000000104 */
[----:B------:R-:W-:-:S06]  /*4730*/  @!P0 DMUL R6, R6, 1.80143985094819840000e+16 ;  /* 0x4350000006068828 */ /* 0x000fcc0000000000 */
[----:B------:R-:W-:-:S04]  /*4740*/  DFMA R4, R4, R22, R4 ;  /* 0x000000160404722b */ /* 0x000fc80000000004 */
[----:B------:R-:W-:-:S04]  /*4750*/  @!P0 IMAD.MOV.U32 R3, RZ, RZ, R7 ;  /* 0x000000ffff038224 */ /* 0x000fc800078e0007 */
[----:B------:R-:W-:Y:S01]  /*4760*/  VIADD R9, R3, 0xffffffff ;  /* 0xffffffff03097836 */ /* 0x000fe20000000000 */
[----:B------:R-:W-:-:S04]  /*4770*/  DMUL R22, R24, R4 ;  /* 0x0000000418167228 */ /* 0x000fc80000000000 */
[----:B------:R-:W-:Y:S01]  /*4780*/  ISETP.GE.U32.AND P1, PT, R9, 0x7fefffff, PT ;  /* 0x7fefffff0900780c */ /* 0x000fe20003f26070 */
[----:B------:R-:W-:Y:S02]  /*4790*/  IMAD.MOV.U32 R9, RZ, RZ, R2 ;  /* 0x000000ffff097224 */ /* 0x000fe400078e0002 */
[----:B------:R-:W-:Y:S01]  /*47a0*/  IMAD.MOV.U32 R2, RZ, RZ, -0x3ff ;  /* 0xfffffc01ff027424 */ /* 0x000fe200078e00ff */
[----:B------:R-:W-:Y:S01]  /*47b0*/  DFMA R28, -R10, R22, R24 ;  /* 0x000000160a1c722b */ /* 0x000fe20000000118 */
[----:B------:R-:W-:Y:S02]  /*47c0*/  @!P0 IMAD.MOV.U32 R9, RZ, RZ, R6 ;  /* 0x000000ffff098224 */ /* 0x000fe400078e0006 */
[----:B------:R-:W-:-:S05]  /*47d0*/  @!P0 IMAD.MOV.U32 R2, RZ, RZ, -0x435 ;  /* 0xfffffbcbff028424 */ /* 0x000fca00078e00ff */
[----:B------:R-:W-:Y:S01]  /*47e0*/  DFMA R4, R4, R28, R22 ;  /* 0x0000001c0404722b */ /* 0x000fe20000000016 */
[----:B------:R-:W-:Y:S01]  /*47f0*/  @P1 LOP3.LUT P2, RZ, R7, 0x7fffffff, RZ, 0xc0, !PT ;  /* 0x7fffffff07ff1812 */ /* 0x000fe2000784c0ff */
[----:B------:R-:W-:Y:S01]  /*4800*/  @P1 IMAD.MOV.U32 R22, RZ, RZ, 0x0 ;  /* 0x00000000ff161424 */ /* 0x000fe200078e00ff */
[----:B------:R-:W-:-:S06]  /*4810*/  @P1 MOV R23, 0x7ff00000 ;  /* 0x7ff0000000171802 */ /* 0x000fcc0000000f00 */
[----:B------:R-:W-:Y:S01]  /*4820*/  @P1 DFMA R22, R6, R22, +INF ;  /* 0x7ff000000616142b */ /* 0x000fe20000000016 */
[----:B------:R-:W-:-:S05]  /*4830*/  FFMA R28, RZ, R11, R5 ;  /* 0x0000000bff1c7223 */ /* 0x000fca0000000005 */
[----:B------:R-:W-:-:S04]  /*4840*/  FSETP.GT.AND P3, PT, |R28|, 1.469367938527859385e-39, PT ;  /* 0x001000001c00780b */ /* 0x000fc80003f64200 */
        /* <DEDUP_REMOVED lines=67> */
.L_x_8444:
[----:B------:R-:W-:Y:S05]  /*4c80*/  BSYNC.RECONVERGENT B0 ;  /* 0x0000000000007941 */ /* 0x000fea0003800200 */
.L_x_8443:
[----:B------:R-:W-:Y:S04]  /*4c90*/  BSSY.RECONVERGENT B1, `(.L_x_8445) ;  /* 0x0000006000017945 */ /* 0x000fe80003800200 */
[----:B------:R-:W-:Y:S05]  /*4ca0*/  @P3 BRA P4, `(.L_x_8446) ;  /* 0x0000000000103947 */ /* 0x000fea0002000000 */
[----:B------:R-:W-:Y:S01]  /*4cb0*/  IMAD.MOV.U32 R4, RZ, RZ, R24 ;  /* 0x000000ffff047224 */ /* 0x000fe200078e0018 */
[----:B------:R-:W-:Y:S01]  /*4cc0*/  MOV R2, 0x4cf0 ;  /* 0x00004cf000027802 */ /* 0x000fe20000000f00 */
[----:B------:R-:W-:-:S07]  /*4cd0*/  IMAD.MOV.U32 R5, RZ, RZ, R25 ;  /* 0x000000ffff057224 */ /* 0x000fce00078e0019 */
[----:B------:R-:W-:Y:S05]  /*4ce0*/  CALL.REL.NOINC `($__internal_11_$__cuda_sm20_div_rn_f64_full) ;  /* 0x0000002400bc7944 */ /* 0x000fea0003c00000 */
.L_x_8446:
[----:B------:R-:W-:Y:S05]  /*4cf0*/  BSYNC.RECONVERGENT B1 ;  /* 0x0000000000017941 */ /* 0x000fea0003800200 */
.L_x_8445:
[----:B------:R-:W-:Y:S01]  /*4d00*/  DADD R10, -R26, 1 ;  /* 0x3ff000001a0a7429 */ /* 0x000fe20000000100 */
[----:B------:R-:W-:Y:S01]  /*4d10*/  MOV R2, 0x1 ;  /* 0x0000000100027802 */ /* 0x000fe20000000f00 */
[----:B------:R-:W-:Y:S01]  /*4d20*/  BSSY.RECONVERGENT B0, `(.L_x_8447) ;  /* 0x000005f000007945 */ /* 0x000fe20003800200 */
[----:B------:R-:W-:Y:S02]  /*4d30*/  ISETP.GT.AND P0, PT, R5, 0xfffff, PT ;  /* 0x000fffff0500780c */ /* 0x000fe40003f04270 */
[----:B------:R-:W-:Y:S01]  /*4d40*/  FSETP.GEU.AND P4, PT, |R27|, 6.5827683646048100446e-37, PT ;  /* 0x036000001b00780b */ /* 0x000fe20003f8e200 */
[----:B------:R-:W0:Y:S02]  /*4d50*/  MUFU.RCP64H R3, R11 ;  /* 0x0000000b00037308 */ /* 0x000e240000001800 */
[----:B0-----:R-:W-:-:S08]  /*4d60*/  DFMA R6, -R10, R2, 1 ;  /* 0x3ff000000a06742b */ /* 0x001fd00000000102 */
[----:B------:R-:W-:-:S08]  /*4d70*/  DFMA R6, R6, R6, R6 ;  /* 0x000000060606722b */ /* 0x000fd00000000006 */
[----:B------:R-:W-:Y:S01]  /*4d80*/  DFMA R2, R2, R6, R2 ;  /* 0x000000060202722b */ /* 0x000fe20000000002 */
[----:B------:R-:W-:Y:S02]  /*4d90*/  IMAD.MOV.U32 R6, RZ, RZ, R4 ;  /* 0x000000ffff067224 */ /* 0x000fe400078e0004 */
[----:B------:R-:W-:-:S05]  /*4da0*/  IMAD.MOV.U32 R7, RZ, RZ, R5 ;  /* 0x000000ffff077224 */ /* 0x000fca00078e0005 */
        /* <DEDUP_REMOVED lines=10> */
[----:B------:R-:W-:Y:S01]  /*4e50*/  @!P0 IMAD.MOV.U32 R9, RZ, RZ, R6 ;  /* 0x000000ffff098224 */ /* 0x000fe200078e0006 */
[----:B------:R-:W-:-:S06]  /*4e60*/  @!P0 MOV R4, 0xfffffbcb ;  /* 0xfffffbcb00048802 */ /* 0x000fcc0000000f00 */
        /* <DEDUP_REMOVED lines=74> */
.L_x_8448:
[----:B------:R-:W-:Y:S05]  /*5310*/  BSYNC.RECONVERGENT B0 ;  /* 0x0000000000007941 */ /* 0x000fea0003800200 */
.L_x_8447:
[----:B------:R-:W-:Y:S04]  /*5320*/  BSSY.RECONVERGENT B1, `(.L_x_8449) ;  /* 0x0000008000017945 */ /* 0x000fe80003800200 */
[----:B------:R-:W-:Y:S05]  /*5330*/  @P3 BRA P4, `(.L_x_8450) ;  /* 0x0000000000183947 */ /* 0x000fea0002000000 */
[----:B------:R-:W-:Y:S01]  /*5340*/  IMAD.MOV.U32 R4, RZ, RZ, R26 ;  /* 0x000000ffff047224 */ /* 0x000fe200078e001a */
[----:B------:R-:W-:Y:S02]  /*5350*/  MOV R5, R27 ;  /* 0x0000001b00057202 */ /* 0x000fe40000000f00 */
[----:B------:R-:W-:-:S07]  /*5360*/  MOV R2, 0x5380 ;  /* 0x0000538000027802 */ /* 0x000fce0000000f00 */
[----:B------:R-:W-:Y:S05]  /*5370*/  CALL.REL.NOINC `($__internal_11_$__cuda_sm20_div_rn_f64_full) ;  /* 0x0000002000187944 */ /* 0x000fea0003c00000 */
[----:B------:R-:W-:Y:S02]  /*5380*/  IMAD.MOV.U32 R2, RZ, RZ, R4 ;  /* 0x000000ffff027224 */ /* 0x000fe400078e0004 */
[----:B------:R-:W-:-:S07]  /*5390*/  IMAD.MOV.U32 R3, RZ, RZ, R5 ;  /* 0x000000ffff037224 */ /* 0x000fce00078e0005 */
.L_x_8450:
[----:B------:R-:W-:Y:S05]  /*53a0*/  BSYNC.RECONVERGENT B1 ;  /* 0x0000000000017941 */ /* 0x000fea0003800200 */
.L_x_8449:
[----:B------:R-:W-:Y:S01]  /*53b0*/  DADD R10, -R12, 1 ;  /* 0x3ff000000c0a7429 */ /* 0x000fe20000000100 */
        /* <DEDUP_REMOVED lines=8> */
[----:B------:R-:W-:Y:S01]  /*5440*/  IMAD.MOV.U32 R6, RZ, RZ, R2 ;  /* 0x000000ffff067224 */ /* 0x000fe200078e0002 */
[----:B------:R-:W-:-:S06]  /*5450*/  MOV R7, R3 ;  /* 0x0000000300077202 */ /* 0x000fcc0000000f00 */
[----:B------:R-:W-:Y:S02]  /*5460*/  DFMA R26, -R10, R4, 1 ;  /* 0x3ff000000a1a742b */ /* 0x000fe40000000104 */
[----:B------:R-:W-:-:S06]  /*5470*/  @!P0 DMUL R6, R6, 1.80143985094819840000e+16 ;  /* 0x4350000006068828 */ /* 0x000fcc0000000000 */
[----:B------:R-:W-:-:S04]  /*5480*/  DFMA R4, R4, R26, R4 ;  /* 0x0000001a0404722b */ /* 0x000fc80000000004 */
[----:B------:R-:W-:-:S04]  /*5490*/  @!P0 IMAD.MOV.U32 R3, RZ, RZ, R7 ;  /* 0x000000ffff038224 */ /* 0x000fc800078e0007 */
[----:B------:R-:W-:Y:S01]  /*54a0*/  VIADD R9, R3, 0xffffffff ;  /* 0xffffffff03097836 */ /* 0x000fe20000000000 */
[----:B------:R-:W-:-:S04]  /*54b0*/  DMUL R26, R12, R4 ;  /* 0x000000040c1a7228 */ /* 0x000fc80000000000 */
[----:B------:R-:W-:Y:S02]  /*54c0*/  ISETP.GE.U32.AND P1, PT, R9, 0x7fefffff, PT ;  /* 0x7fefffff0900780c */ /* 0x000fe40003f26070 */
[----:B------:R-:W-:Y:S01]  /*54d0*/  MOV R9, R2 ;  /* 0x0000000200097202 */ /* 0x000fe20000000f00 */
[----:B------:R-:W-:Y:S01]  /*54e0*/  IMAD.MOV.U32 R2, RZ, RZ, -0x3ff ;  /* 0xfffffc01ff027424 */ /* 0x000fe200078e00ff */
[----:B------:R-:W-:Y:S01]  /*54f0*/  DFMA R28, -R10, R26, R12 ;  /* 0x0000001a0a1c722b */ /* 0x000fe2000000010c */
[----:B------:R-:W-:Y:S02]  /*5500*/  @!P0 IMAD.MOV.U32 R9, RZ, RZ, R6 ;  /* 0x000000ffff098224 */ /* 0x000fe400078e0006 */
[----:B------:R-:W-:-:S05]  /*5510*/  @!P0 IMAD.MOV.U32 R2, RZ, RZ, -0x435 ;  /* 0xfffffbcbff028424 */ /* 0x000fca00078e00ff */
[----:B------:R-:W-:Y:S01]  /*5520*/  DFMA R4, R4, R28, R26 ;  /* 0x0000001c0404722b */ /* 0x000fe2000000001a */
[----:B------:R-:W-:Y:S01]  /*5530*/  @P1 LOP3.LUT P2, RZ, R7, 0x7fffffff, RZ, 0xc0, !PT ;  /* 0x7fffffff07ff1812 */ /* 0x000fe2000784c0ff */
[----:B------:R-:W-:Y:S02]  /*5540*/  @P1 IMAD.MOV.U32 R26, RZ, RZ, 0x0 ;  /* 0x00000000ff1a1424 */ /* 0x000fe400078e00ff */
[----:B------:R-:W-:-:S06]  /*5550*/  @P1 IMAD.MOV.U32 R27, RZ, RZ, 0x7ff00000 ;  /* 0x7ff00000ff1b1424 */ /* 0x000fcc00078e00ff */
        /* <DEDUP_REMOVED lines=70> */
.L_x_8452:
[----:B------:R-:W-:Y:S05]  /*59c0*/  BSYNC.RECONVERGENT B0 ;  /* 0x0000000000007941 */ /* 0x000fea0003800200 */
.L_x_8451:
[----:B------:R-:W-:Y:S04]  /*59d0*/  BSSY.RECONVERGENT B1, `(.L_x_8453) ;  /* 0x0000006000017945 */ /* 0x000fe80003800200 */
[----:B------:R-:W-:Y:S05]  /*59e0*/  @P3 BRA P4, `(.L_x_8454) ;  /* 0x0000000000103947 */ /* 0x000fea0002000000 */
[----:B------:R-:W-:Y:S01]  /*59f0*/  IMAD.MOV.U32 R4, RZ, RZ, R12 ;  /* 0x000000ffff047224 */ /* 0x000fe200078e000c */
[----:B------:R-:W-:Y:S01]  /*5a00*/  MOV R2, 0x5a30 ;  /* 0x00005a3000027802 */ /* 0x000fe20000000f00 */
[----:B------:R-:W-:-:S07]  /*5a10*/  IMAD.MOV.U32 R5, RZ, RZ, R13 ;  /* 0x000000ffff057224 */ /* 0x000fce00078e000d */
[----:B------:R-:W-:Y:S05]  /*5a20*/  CALL.REL.NOINC `($__internal_11_$__cuda_sm20_div_rn_f64_full) ;  /* 0x00000018006c7944 */ /* 0x000fea0003c00000 */
.L_x_8454:
[----:B------:R-:W-:Y:S05]  /*5a30*/  BSYNC.RECONVERGENT B1 ;  /* 0x0000000000017941 */ /* 0x000fea0003800200 */
.L_x_8453:
        /* <DEDUP_REMOVED lines=97> */
.L_x_8456:
[----:B------:R-:W-:Y:S05]  /*6050*/  BSYNC.RECONVERGENT B0 ;  /* 0x0000000000007941 */ /* 0x000fea0003800200 */
.L_x_8455:
[----:B------:R-:W-:Y:S04]  /*6060*/  BSSY.RECONVERGENT B1, `(.L_x_8457) ;  /* 0x0000008000017945 */ /* 0x000fe80003800200 */
[----:B------:R-:W-:Y:S05]  /*6070*/  @P3 BRA P4, `(.L_x_8458) ;  /* 0x0000000000183947 */ /* 0x000fea0002000000 */
[----:B------:R-:W-:Y:S01]  /*6080*/  IMAD.MOV.U32 R4, RZ, RZ, R14 ;  /* 0x000000ffff047224 */ /* 0x000fe200078e000e */
[----:B------:R-:W-:Y:S01]  /*6090*/  MOV R2, 0x60c0 ;  /* 0x000060c000027802 */ /* 0x000fe20000000f00 */
[----:B------:R-:W-:-:S07]  /*60a0*/  IMAD.MOV.U32 R5, RZ, RZ, R15 ;  /* 0x000000ffff057224 */ /* 0x000fce00078e000f */
[----:B------:R-:W-:Y:S05]  /*60b0*/  CALL.REL.NOINC `($__internal_11_$__cuda_sm20_div_rn_f64_full) ;  /* 0x0000001000c87944 */ /* 0x000fea0003c00000 */
[----:B------:R-:W-:Y:S01]  /*60c0*/  MOV R2, R4 ;  /* 0x0000000400027202 */ /* 0x000fe20000000f00 */
[----:B------:R-:W-:-:S07]  /*60d0*/  IMAD.MOV.U32 R3, RZ, RZ, R5 ;  /* 0x000000ffff037224 */ /* 0x000fce00078e0005 */
.L_x_8458:
[----:B------:R-:W-:Y:S05]  /*60e0*/  BSYNC.RECONVERGENT B1 ;  /* 0x0000000000017941 */ /* 0x000fea0003800200 */
.L_x_8457:
        /* <DEDUP_REMOVED lines=14> */
[----:B------:R-:W-:-:S04]  /*61d0*/  @!P0 MOV R3, R7 ;  /* 0x0000000700038202 */ /* 0x000fc80000000f00 */
[----:B------:R-:W-:Y:S01]  /*61e0*/  DMUL R14, R16, R4 ;  /* 0x00000004100e7228 */ /* 0x000fe20000000000 */
[----:B------:R-:W-:-:S05]  /*61f0*/  VIADD R9, R3, 0xffffffff ;  /* 0xffffffff03097836 */ /* 0x000fca0000000000 */
[----:B------:R-:W-:Y:S01]  /*6200*/  ISETP.GE.U32.AND P1, PT, R9, 0x7fefffff, PT ;  /* 0x7fefffff0900780c */ /* 0x000fe20003f26070 */
[----:B------:R-:W-:Y:S01]  /*6210*/  IMAD.MOV.U32 R9, RZ, RZ, R2 ;  /* 0x000000ffff097224 */ /* 0x000fe200078e0002 */
[----:B------:R-:W-:Y:S01]  /*6220*/  DFMA R28, -R10, R14, R16 ;  /* 0x0000000e0a1c722b */ /* 0x000fe20000000110 */
[----:B------:R-:W-:Y:S01]  /*6230*/  MOV R2, 0xfffffc01 ;  /* 0xfffffc0100027802 */ /* 0x000fe20000000f00 */
[----:B------:R-:W-:Y:S02]  /*6240*/  @!P0 IMAD.MOV.U32 R9, RZ, RZ, R6 ;  /* 0x000000ffff098224 */ /* 0x000fe400078e0006 */
[----:B------:R-:W-:-:S04]  /*6250*/  @!P0 IMAD.MOV.U32 R2, RZ, RZ, -0x435 ;  /* 0xfffffbcbff028424 */ /* 0x000fc800078e00ff */
[----:B------:R-:W-:-:S03]  /*6260*/  DFMA R4, R4, R28, R14 ;  /* 0x0000001c0404722b */ /* 0x000fc6000000000e */
[----:B------:R-:W-:Y:S01]  /*6270*/  @P1 IMAD.MOV.U32 R14, RZ, RZ, 0x0 ;  /* 0x00000000ff0e1424 */ /* 0x000fe200078e00ff */
[----:B------:R-:W-:Y:S01]  /*6280*/  @P1 LOP3.LUT P2, RZ, R7, 0x7fffffff, RZ, 0xc0, !PT ;  /* 0x7fffffff07ff1812 */ /* 0x000fe2000784c0ff */
[----:B------:R-:W-:-:S05]  /*6290*/  @P1 IMAD.MOV.U32 R15, RZ, RZ, 0x7ff00000 ;  /* 0x7ff00000ff0f1424 */ /* 0x000fca00078e00ff */
[----:B------:R-:W-:Y:S01]  /*62a0*/  FFMA R28, RZ, R11, R5 ;  /* 0x0000000bff1c7223 */ /* 0x000fe20000000005 */
[----:B------:R-:W-:-:S04]  /*62b0*/  @P1 DFMA R14, R6, R14, +INF ;  /* 0x7ff00000060e142b */ /* 0x000fc8000000000e */
[----:B------:R-:W-:-:S06]  /*62c0*/  FSETP.GT.AND P3, PT, |R28|, 1.469367938527859385e-39, PT ;  /* 0x001000001c00780b */ /* 0x000fcc0003f64200 */
        /* <DEDUP_REMOVED lines=67> */
.L_x_8460:
[----:B------:R-:W-:Y:S05]  /*6700*/  BSYNC.RECONVERGENT B0 ;  /* 0x0000000000007941 */ /* 0x000fea0003800200 */
.L_x_8459:
[----:B------:R-:W-:Y:S04]  /*6710*/  BSSY.RECONVERGENT B1, `(.L_x_8461) ;  /* 0x0000006000017945 */ /* 0x000fe80003800200 */
[----:B------:R-:W-:Y:S05]  /*6720*/  @P3 BRA P4, `(.L_x_8462) ;  /* 0x0000000000103947 */ /* 0x000fea0002000000 */
[----:B------:R-:W-:Y:S01]  /*6730*/  IMAD.MOV.U32 R4, RZ, RZ, R16 ;  /* 0x000000ffff047224 */ /* 0x000fe200078e0010 */
[----:B------:R-:W-:Y:S01]  /*6740*/  MOV R2, 0x6770 ;  /* 0x0000677000027802 */ /* 0x000fe20000000f00 */
[----:B------:R-:W-:-:S07]  /*6750*/  IMAD.MOV.U32 R5, RZ, RZ, R17 ;  /* 0x000000ffff057224 */ /* 0x000fce00078e0011 */
[----:B------:R-:W-:Y:S05]  /*6760*/  CALL.REL.NOINC `($__internal_11_$__cuda_sm20_div_rn_f64_full) ;  /* 0x0000000c001c7944 */ /* 0x000fea0003c00000 */
.L_x_8462:
[----:B------:R-:W-:Y:S05]  /*6770*/  BSYNC.RECONVERGENT B1 ;  /* 0x0000000000017941 */ /* 0x000fea0003800200 */
.L_x_8461:
        /* <DEDUP_REMOVED lines=97> */
.L_x_8464:
[----:B------:R-:W-:Y:S05]  /*6d90*/  BSYNC.RECONVERGENT B0 ;  /* 0x0000000000007941 */ /* 0x000fea0003800200 */
.L_x_8463:
        /* <DEDUP_REMOVED lines=8> */
.L_x_8466:
[----:B------:R-:W-:Y:S05]  /*6e20*/  BSYNC.RECONVERGENT B1 ;  /* 0x0000000000017941 */ /* 0x000fea0003800200 */
.L_x_8465:
        /* <DEDUP_REMOVED lines=87> */
.L_x_8468:
[----:B------:R-:W-:Y:S05]  /*73a0*/  BSYNC.RECONVERGENT B0 ;  /* 0x0000000000007941 */ /* 0x000fea0003800200 */
.L_x_8467:
[----:B------:R-:W-:Y:S04]  /*73b0*/  STG.E.128 desc[UR4][R8.64+0x1000], R12 ;  /* 0x0010000c08007986 */ /* 0x000fe8000c101d04 */
[----:B------:R-:W-:Y:S01]  /*73c0*/  STG.E.128 desc[UR4][R8.64+0x1800], R16 ;  /* 0x0018001008007986 */ /* 0x000fe2000c101d04 */
[----:B------:R-:W-:Y:S05]  /*73d0*/  EXIT ;  /* 0x000000000000794d */ /* 0x000fea0003800000 */
        .weak           $__internal_11_$__cuda_sm20_div_rn_f64_full
        .type           $__internal_11_$__cuda_sm20_div_rn_f64_full,@function
        .size           $__internal_11_$__cuda_sm20_div_rn_f64_full,(.L_x_11290 - $__internal_11_$__cuda_sm20_div_rn_f64_full)
$__internal_11_$__cuda_sm20_div_rn_f64_full:
[C---:B------:R-:W-:Y:S01]  /*73e0*/  FSETP.GEU.AND P0, PT, |R11|.reuse, 1.469367938527859385e-39, PT ;  /* 0x001000000b00780b */ /* 0x040fe20003f0e200 */
[----:B------:R-:W-:Y:S01]  /*73f0*/  IMAD.MOV.U32 R33, RZ, RZ, R5 ;  /* 0x000000ffff217224 */ /* 0x000fe200078e0005 */
[C---:B------:R-:W-:Y:S01]  /*7400*/  LOP3.LUT R28, R11.reuse, 0x800fffff, RZ, 0xc0, !PT ;  /* 0x800fffff0b1c7812 */ /* 0x040fe200078ec0ff */
[----:B------:R-:W-:Y:S01]  /*7410*/  IMAD.MOV.U32 R34, RZ, RZ, 0x1 ;  /* 0x00000001ff227424 */ /* 0x000fe200078e00ff */
[----:B------:R-:W-:Y:S01]  /*7420*/  LOP3.LUT R6, R11, 0x7ff00000, RZ, 0xc0, !PT ;  /* 0x7ff000000b067812 */ /* 0x000fe200078ec0ff */
[----:B------:R-:W-:Y:S01]  /*7430*/  IMAD.MOV.U32 R32, RZ, RZ, R4 ;  /* 0x000000ffff207224 */ /* 0x000fe200078e0004 */
[----:B------:R-:W-:Y:S01]  /*7440*/  LOP3.LUT R29, R28, 0x3ff00000, RZ, 0xfc, !PT ;  /* 0x3ff000001c1d7812 */ /* 0x000fe200078efcff */
[----:B------:R-:W-:Y:S01]  /*7450*/  BSSY.RECONVERGENT B0, `(.L_x_8469) ;  /* 0x0000057000007945 */ /* 0x000fe20003800200 */
[----:B------:R-:W-:Y:S02]  /*7460*/  MOV R28, R10 ;  /* 0x0000000a001c7202 */ /* 0x000fe40000000f00 */
[----:B------:R-:W-:-:S02]  /*7470*/  FSETP.GEU.AND P2, PT, |R33|, 1.469367938527859385e-39, PT ;  /* 0x001000002100780b */ /* 0x000fc40003f4e200 */
[----:B------:R-:W-:Y:S01]  /*7480*/  LOP3.LUT R3, R33, 0x7ff00000, RZ, 0xc0, !PT ;  /* 0x7ff0000021037812 */ /* 0x000fe200078ec0ff */
[----:B------:R-:W-:-:S03]  /*7490*/  @!P0 DMUL R28, R10, 8.98846567431157953865e+307 ;  /* 0x7fe000000a1c8828 */ /* 0x000fc60000000000 */
[----:B------:R-:W-:-:S03]  /*74a0*/  ISETP.GE.U32.AND P1, PT, R3, R6, PT ;  /* 0x000000060300720c */ /* 0x000fc60003f26070 */
[----:B------:R-:W0:Y:S04]  /*74b0*/  MUFU.RCP64H R35, R29 ;  /* 0x0000001d00237308 */ /* 0x000e280000001800 */
[----:B------:R-:W-:Y:S01]  /*74c0*/  @!P2 LOP3.LUT R4, R11, 0x7ff00000, RZ, 0xc0, !PT ;  /* 0x7ff000000b04a812 */ /* 0x000fe200078ec0ff */
[----:B------:R-:W-:Y:S01]  /*74d0*/  @!P2 IMAD.MOV.U32 R40, RZ, RZ, RZ ;  /* 0x000000ffff28a224 */ /* 0x000fe200078e00ff */
[----:B------:R-:W-:Y:S02]  /*74e0*/  @!P0 LOP3.LUT R6, R29, 0x7ff00000, RZ, 0xc0, !PT ;  /* 0x7ff000001d068812 */ /* 0x000fe400078ec0ff */
[----:B------:R-:W-:Y:S02]  /*74f0*/  @!P2 ISETP.GE.U32.AND P3, PT, R3, R4, PT ;  /* 0x000000040300a20c */ /* 0x000fe40003f66070 */
[----:B------:R-:W-:-:S04]  /*7500*/  MOV R4, 0x1ca00000 ;  /* 0x1ca0000000047802 */ /* 0x000fc80000000f00 */
[C---:B------:R-:W-:Y:S02]  /*7510*/  @!P2 SEL R5, R4.reuse, 0x63400000, !P3 ;  /* 0x634000000405a807 */ /* 0x040fe40005800000 */
[----:B------:R-:W-:Y:S01]  /*7520*/  SEL R7, R4, 0x63400000, !P1 ;  /* 0x6340000004077807 */ /* 0x000fe20004800000 */
[----:B0-----:R-:W-:Y:S01]  /*7530*/  DFMA R38, R34, -R28, 1 ;  /* 0x3ff000002226742b */ /* 0x001fe2000000081c */
[----:B------:R-:W-:-:S04]  /*7540*/  @!P2 LOP3.LUT R5, R5, 0x80000000, R33, 0xf8, !PT ;  /* 0x800000000505a812 */ /* 0x000fc800078ef821 */
[----:B------:R-:W-:Y:S01]  /*7550*/  @!P2 LOP3.LUT R41, R5, 0x100000, RZ, 0xfc, !PT ;  /* 0x001000000529a812 */ /* 0x000fe200078efcff */
[----:B------:R-:W-:Y:S02]  /*7560*/  IMAD.MOV.U32 R5, RZ, RZ, R3 ;  /* 0x000000ffff057224 */ /* 0x000fe400078e0003 */
        /* <DEDUP_REMOVED lines=20> */
[----:B------:R-:W-:Y:S02]  /*76b0*/  SEL R4, R4, 0x63400000, !P0 ;  /* 0x6340000004047807 */ /* 0x000fe40004000000 */
[----:B------:R-:W-:-:S03]  /*76c0*/  MOV R6, RZ ;  /* 0x000000ff00067202 */ /* 0x000fc60000000f00 */
[----:B------:R-:W-:-:S04]  /*76d0*/  IMAD.IADD R4, R5, 0x1, -R4 ;  /* 0x0000000105047824 */ /* 0x000fc800078e0a04 */
[----:B------:R-:W-:-:S06]  /*76e0*/  VIADD R7, R4, 0x7fe00000 ;  /* 0x7fe0000004077836 */ /* 0x000fcc0000000000 */
[----:B------:R-:W-:-:S10]  /*76f0*/  DMUL R38, R36, R6 ;  /* 0x0000000624267228 */ /* 0x000fd40000000000 */
[----:B------:R-:W-:-:S13]  /*7700*/  FSETP.GTU.AND P0, PT, |R39|, 1.469367938527859385e-39, PT ;  /* 0x001000002700780b */ /* 0x000fda0003f0c200 */
[----:B------:R-:W-:Y:S05]  /*7710*/  @P0 BRA `(.L_x_8471) ;  /* 0x0000000000a80947 */ /* 0x000fea0003800000 */
[----:B------:R-:W-:-:S06]  /*7720*/  DFMA R28, R36, -R28, R34 ;  /* 0x8000001c241c722b */ /* 0x000fcc0000000022 */
[----:B------:R-:W-:-:S04]  /*7730*/  IMAD.MOV.U32 R28, RZ, RZ, RZ ;  /* 0x000000ffff1c7224 */ /* 0x000fc800078e00ff */
        /* <DEDUP_REMOVED lines=16> */
.L_x_8470:
        /* <DEDUP_REMOVED lines=17> */
.L_x_8473:
[----:B------:R-:W-:Y:S02]  /*7950*/  LOP3.LUT R3, R11, 0x80000, RZ, 0xfc, !PT ;  /* 0x000800000b037812 */ /* 0x000fe400078efcff */
[----:B------:R-:W-:-:S03]  /*7960*/  MOV R38, R10 ;  /* 0x0000000a00267202 */ /* 0x000fc60000000f00 */
[----:B------:R-:W-:Y:S01]  /*7970*/  IMAD.MOV.U32 R39, RZ, RZ, R3 ;  /* 0x000000ffff277224 */ /* 0x000fe200078e0003 */
[----:B------:R-:W-:Y:S06]  /*7980*/  BRA `(.L_x_8471) ;  /* 0x00000000000c7947 */ /* 0x000fec0003800000 */
.L_x_8472:
[----:B------:R-:W-:Y:S01]  /*7990*/  LOP3.LUT R3, R33, 0x80000, RZ, 0xfc, !PT ;  /* 0x0008000021037812 */ /* 0x000fe200078efcff */
[----:B------:R-:W-:-:S04]  /*79a0*/  IMAD.MOV.U32 R38, RZ, RZ, R32 ;  /* 0x000000ffff267224 */ /* 0x000fc800078e0020 */
[----:B------:R-:W-:-:S07]  /*79b0*/  IMAD.MOV.U32 R39, RZ, RZ, R3 ;  /* 0x000000ffff277224 */ /* 0x000fce00078e0003 */
.L_x_8471:
[----:B------:R-:W-:Y:S05]  /*79c0*/  BSYNC.RECONVERGENT B0 ;  /* 0x0000000000007941 */ /* 0x000fea0003800200 */
.L_x_8469:
[----:B------:R-:W-:Y:S01]  /*79d0*/  IMAD.MOV.U32 R3, RZ, RZ, 0x0 ;  /* 0x00000000ff037424 */ /* 0x000fe200078e00ff */
[----:B------:R-:W-:Y:S01]  /*79e0*/  MOV R4, R38 ;  /* 0x0000002600047202 */ /* 0x000fe20000000f00 */
[----:B------:R-:W-:Y:S02]  /*79f0*/  IMAD.MOV.U32 R5, RZ, RZ, R39 ;  /* 0x000000ffff057224 */ /* 0x000fe400078e0027 */
[----:B------:R-:W-:Y:S05]  /*7a00*/  RET.REL.NODEC R2 `(_ZN2at6native29vectorized_elementwise_kernelILi2EZZZNS0_17logit_kernel_cudaERNS_18TensorIteratorBaseERKN3c106ScalarEENKUlvE_clEvENKUlvE_clEvEUldE_St5arrayIPcLm2EEEEviT0_T1_) ;  /* 0xffffff84027c7950 */ /* 0x000fea0003c3ffff */
.L_x_8474:
        /* <DEDUP_REMOVED lines=15> */
.L_x_11290:


//--------------------- .text._ZN2at6native29vectorized_elementwise_kernelILi4EZZZNS0_17logit_kernel_cudaERNS_18TensorIteratorBaseERKN3c106ScalarEENKUlvE_clEvENKUlvE_clEvEUldE_St5arrayIPcLm2EEEEviT0_T1_ --------------------------
	.section	.text._ZN2at6native29vectorized_elementwise_kernelILi4EZZZNS0_17logit_kernel_cudaERNS_18TensorIteratorBaseERKN3c106ScalarEENKUlvE_clEvENKUlvE_clEvEUldE_St5arrayIPcLm2EEEEviT0_T1_,"ax",@progbits
	.align	128
        .global         _ZN2at6native29vectorized_elementwise_kernelILi4EZZZNS0_17logit_kernel_cudaERNS_18TensorIteratorBaseERKN3c106ScalarEENKUlvE_clEvENKUlvE_clEvEUldE_St5arrayIPcLm2EEEEviT0_T1_
        .type           _ZN2at6native29vectorized_elementwise_kernelILi4EZZZNS0_17logit_kernel_cudaERNS_18TensorIteratorBaseERKN3c106ScalarEENKUlvE_clEvENKUlvE_clEvEUldE_St5arrayIPcLm2EEEEviT0_T1_,@function
        .size           _ZN2at6native29vectorized_elementwise_kernelILi4EZZZNS0_17logit_kernel_cudaERNS_18TensorIteratorBaseERKN3c106ScalarEENKUlvE_clEvENKUlvE_clEvEUldE_St5arrayIPcLm2EEEEviT0_T1_,(.L_x_11291 - _ZN2at6native29vectorized_elementwise_kernelILi4EZZZNS0_17logit_kernel_cudaERNS_18TensorIteratorBaseERKN3c106ScalarEENKUlvE_clEvENKUlvE_clEvEUldE_St5arrayIPcLm2EEEEviT0_T1_)
        .other          _ZN2at6native29vectorized_elementwise_kernelILi4EZZZNS0_17logit_kernel_cudaERNS_18TensorIteratorBaseERKN3c106ScalarEENKUlvE_clEvENKUlvE_clEvEUldE_St5arrayIPcLm2EEEEviT0_T1_,@"STO_CUDA_ENTRY STV_DEFAULT"
_ZN2at6native29vectorized_elementwise_kernelILi4EZZZNS0_17logit_kernel_cudaERNS_18TensorIteratorBaseERKN3c106ScalarEENKUlvE_clEvENKUlvE_clEvEUldE_St5arrayIPcLm2EEEEviT0_T1_:
.text._ZN2at6native29vectorized_elementwise_kernelILi4EZZZNS0_17logit_kernel_cudaERNS_18TensorIteratorBaseERKN3c106ScalarEENKUlvE_clEvENKUlvE_clEvEUldE_St5arrayIPcLm2EEEEviT0_T1_:
        /* <DEDUP_REMOVED lines=87> */
[----:B------:R-:W-:Y:S05]  /*0570*/  CALL.REL.NOINC `($__internal_12_$__cuda_sm20_div_rn_f64_full) ;  /* 0x0000006c00887944 */ /* 0x000fea0003c00000 */
.L_x_8479:
[----:B------:R-:W-:Y:S05]  /*0580*/  BSYNC.RECONVERGENT B2 ;  /* 0x0000000000027941 */ /* 0x000fea0003800200 */
.L_x_8478:
        /* <DEDUP_REMOVED lines=77> */
.L_x_8480:
[----:B------:R-:W-:Y:S01]  /*0a60*/  IMAD.MOV.U32 R4, RZ, RZ, 0x0 ;  /* 0x00000000ff047424 */ /* 0x000fe200078e00ff */
[----:B------:R-:W-:Y:S01]  /*0a70*/  LOP3.LUT P0, RZ, R3, 0x7fffffff, RZ, 0xc0, !PT ;  /* 0x7fffffff03ff7812 */ /* 0x000fe2000780c0ff */
[----:B------:R-:W-:-:S06]  /*0a80*/  IMAD.MOV.U32 R5, RZ, RZ, 0x7ff00000 ;  /* 0x7ff00000ff057424 */ /* 0x000fcc00078e00ff */
[----:B------:R-:W-:-:S10]  /*0a90*/  DFMA R4, R2, R4, +INF ;  /* 0x7ff000000204742b */ /* 0x000fd40000000004 */
[----:B------:R-:W-:Y:S02]  /*0aa0*/  FSEL R8, R4, RZ, P0 ;  /* 0x000000ff04087208 */ /* 0x000fe40000000000 */
[----:B------:R-:W-:-:S07]  /*0ab0*/  FSEL R9, R5, -QNAN , P0 ;  /* 0xfff0000005097808 */ /* 0x000fce0000000000 */
.L_x_8477:
[----:B------:R-:W-:Y:S05]  /*0ac0*/  BSYNC.RECONVERGENT B1 ;  /* 0x0000000000017941 */ /* 0x000fea0003800200 */
.L_x_8476:
        /* <DEDUP_REMOVED lines=23> */
[----:B------:R-:W-:Y:S05]  /*0c40*/  CALL.REL.NOINC `($__internal_12_$__cuda_sm20_div_rn_f64_full) ;  /* 0x0000006400d47944 */ /* 0x000fea0003c00000 */
.L_x_8484:
[----:B------:R-:W-:Y:S05]  /*0c50*/  BSYNC.RECONVERGENT B2 ;  /* 0x0000000000027941 */ /* 0x000fea0003800200 */
.L_x_8483:
        /* <DEDUP_REMOVED lines=82> */
.L_x_8482:
[----:B------:R-:W-:Y:S05]  /*1180*/  BSYNC.RECONVERGENT B1 ;  /* 0x0000000000017941 */ /* 0x000fea0003800200 */
.L_x_8481:
        /* <DEDUP_REMOVED lines=24> */
.L_x_8488:
[----:B------:R-:W-:Y:S05]  /*1310*/  BSYNC.RECONVERGENT B2 ;  /* 0x0000000000027941 */ /* 0x000fea0003800200 */
.L_x_8487:
        /* <DEDUP_REMOVED lines=82> */
.L_x_8486:
[----:B------:R-:W-:Y:S05]  /*1840*/  BSYNC.RECONVERGENT B1 ;  /* 0x0000000000017941 */ /* 0x000fea0003800200 */
.L_x_8485:
        /* <DEDUP_REMOVED lines=23> */
[----:B------:R-:W-:Y:S05]  /*19c0*/  CALL.REL.NOINC `($__internal_12_$__cuda_sm20_div_rn_f64_full) ;  /* 0x0000005800747944 */ /* 0x000fea0003c00000 */
.L_x_8492:
[----:B------:R-:W-:Y:S05]  /*19d0*/  BSYNC.RECONVERGENT B2 ;  /* 0x0000000000027941 */ /* 0x000fea0003800200 */
.L_x_8491:
        /* <DEDUP_REMOVED lines=82> */
.L_x_8490:
[----:B------:R-:W-:Y:S05]  /*1f00*/  BSYNC.RECONVERGENT B1 ;  /* 0x0000000000017941 */ /* 0x000fea0003800200 */
.L_x_8489:
        /* <DEDUP_REMOVED lines=24> */
.L_x_8496:
[----:B------:R-:W-:Y:S05]  /*2090*/  BSYNC.RECONVERGENT B2 ;  /* 0x0000000000027941 */ /* 0x000fea0003800200 */
.L_x_8495:
        /* <DEDUP_REMOVED lines=82> */
.L_x_8494:
[----:B------:R-:W-:Y:S05]  /*25c0*/  BSYNC.RECONVERGENT B1 ;  /* 0x0000000000017941 */ /* 0x000fea0003800200 */
.L_x_8493:
        /* <DEDUP_REMOVED lines=24> */
.L_x_8500:
[----:B------:R-:W-:Y:S05]  /*2750*/  BSYNC.RECONVERGENT B2 ;  /* 0x0000000000027941 */ /* 0x000fea0003800200 */
.L_x_8499:
        /* <DEDUP_REMOVED lines=82> */
.L_x_8498:
[----:B------:R-:W-:Y:S05]  /*2c80*/  BSYNC.RECONVERGENT B1 ;  /* 0x0000000000017941 */ /* 0x000fea0003800200 */
.L_x_8497:
        /* <DEDUP_REMOVED lines=24> */
.L_x_8504:
[----:B------:R-:W-:Y:S05]  /*2e10*/  BSYNC.RECONVERGENT B2 ;  /* 0x0000000000027941 */ /* 0x000fea0003800200 */
.L_x_8503:
        /* <DEDUP_REMOVED lines=82> */
.L_x_8502:
[----:B------:R-:W-:Y:S05]  /*3340*/  BSYNC.RECONVERGENT B1 ;  /* 0x0000000000017941 */ /* 0x000fea0003800200 */
.L_x_8501:
        /* <DEDUP_REMOVED lines=24> */
.L_x_8508:
[----:B------:R-:W-:Y:S05]  /*34d0*/  BSYNC.RECONVERGENT B2 ;  /* 0x0000000000027941 */ /* 0x000fea0003800200 */
.L_x_8507:
        /* <DEDUP_REMOVED lines=82> */
.L_x_8506:
[----:B------:R-:W-:Y:S05]  /*3a00*/  BSYNC.RECONVERGENT B1 ;  /* 0x0000000000017941 */ /* 0x000fea0003800200 */
.L_x_8505:
        /* <DEDUP_REMOVED lines=16> */
.L_x_8511:
[----:B------:R-:W-:-:S13]  /*3b10*/  ISETP.GE.U32.AND P0, PT, R27, R26, PT ;  /* 0x0000001a1b00720c */ /* 0x000fda0003f06070 */
[----:B------:R-:W-:Y:S05]  /*3b20*/  @P0 BRA `(.L_x_8513) ;  /* 0x0000000000300947 */ /* 0x000fea0003800000 */
[----:B0-----:R-:W0:Y:S01]  /*3b30*/  LDC.64 R4, c[0x0][0x388] ;  /* 0x0000e200ff047b82 */ /* 0x001e220000000a00 */
[----:B------:R-:W-:Y:S02]  /*3b40*/  IMAD.IADD R7, R0, 0x1, R27 ;  /* 0x0000000100077824 */ /* 0x000fe400078e021b */
[----:B------:R-:W-:Y:S02]  /*3b50*/  VIADD R27, R27, 0x80 ;  /* 0x000000801b1b7836 */ /* 0x000fe40000000000 */
[----:B0-----:R-:W-:-:S05]  /*3b60*/  IMAD.WIDE.U32 R4, R7, 0x8, R4 ;  /* 0x0000000807047825 */ /* 0x001fca00078e0004 */
[----:B------:R1:W-:Y:S02]  /*3b70*/  STG.E.64 desc[UR4][R4.64], R14 ;  /* 0x0000000e04007986 */ /* 0x0003e4000c101b04 */
.L_x_8512:
[----:B------:R-:W-:-:S13]  /*3b80*/  ISETP.GE.U32.AND P0, PT, R27, R26, PT ;  /* 0x0000001a1b00720c */ /* 0x000fda0003f06070 */
[----:B------:R-:W-:Y:S05]  /*3b90*/  @P0 BRA `(.L_x_8514) ;  /* 0x0000000000300947 */ /* 0x000fea0003800000 */
[----:B01----:R-:W0:Y:S01]  /*3ba0*/  LDC.64 R4, c[0x0][0x388] ;  /* 0x0000e200ff047b82 */ /* 0x003e220000000a00 */
[----:B------:R-:W-:Y:S01]  /*3bb0*/  IMAD.IADD R7, R0, 0x1, R27 ;  /* 0x0000000100077824 */ /* 0x000fe200078e021b */
[----:B------:R-:W-:-:S03]  /*3bc0*/  IADD3 R27, PT, PT, R27, 0x80, RZ ;  /* 0x000000801b1b7810 */ /* 0x000fc60007ffe0ff */
[----:B0-----:R-:W-:-:S05]  /*3bd0*/  IMAD.WIDE.U32 R4, R7, 0x8, R4 ;  /* 0x0000000807047825 */ /* 0x001fca00078e0004 */
[----:B------:R1:W-:Y:S02]  /*3be0*/  STG.E.64 desc[UR4][R4.64], R16 ;  /* 0x0000001004007986 */ /* 0x0003e4000c101b04 */
.L_x_8513:
[----:B------:R-:W-:-:S13]  /*3bf0*/  ISETP.GE.U32.AND P0, PT, R27, R26, PT ;  /* 0x0000001a1b00720c */ /* 0x000fda0003f06070 */
[----:B------:R-:W-:Y:S05]  /*3c00*/  @P0 BRA `(.L_x_8515) ;  /* 0x0000000000340947 */ /* 0x000fea0003800000 */
[----:B01----:R-:W0:Y:S01]  /*3c10*/  LDC.64 R4, c[0x0][0x388] ;  /* 0x0000e200ff047b82 */ /* 0x003e220000000a00 */
[----:B------:R-:W-:Y:S02]  /*3c20*/  IMAD.IADD R7, R0, 0x1, R27 ;  /* 0x0000000100077824 */ /* 0x000fe400078e021b */
[----:B------:R-:W-:Y:S02]  /*3c30*/  VIADD R27, R27, 0x80 ;  /* 0x000000801b1b7836 */ /* 0x000fe40000000000 */
[----:B0-----:R-:W-:-:S05]  /*3c40*/  IMAD.WIDE.U32 R4, R7, 0x8, R4 ;  /* 0x0000000807047825 */ /* 0x001fca00078e0004 */
[----:B------:R2:W-:Y:S02]  /*3c50*/  STG.E.64 desc[UR4][R4.64], R18 ;  /* 0x0000001204007986 */ /* 0x0005e4000c101b04 */
.L_x_8514:
        /* <DEDUP_REMOVED lines=8> */
.L_x_8515:
[----:B------:R-:W-:Y:S05]  /*3ce0*/  BSYNC.RELIABLE B1 ;  /* 0x0000000000017941 */ /* 0x000fea0003800100 */
.L_x_8510:
[----:B------:R-:W-:-:S13]  /*3cf0*/  ISETP.GE.U32.AND P0, PT, R27, R26, PT ;  /* 0x0000001a1b00720c */ /* 0x000fda0003f06070 */
[----:B012---:R-:W0:Y:S01]  /*3d00*/  @!P0 LDC.64 R4, c[0x0][0x388] ;  /* 0x0000e200ff048b82 */ /* 0x007e220000000a00 */
[----:B------:R-:W-:Y:S01]  /*3d10*/  @!P0 IADD3 R7, PT, PT, R0, R27, RZ ;  /* 0x0000001b00078210 */ /* 0x000fe20007ffe0ff */
[----:B------:R-:W-:-:S04]  /*3d20*/  @!P0 VIADD R27, R27, 0x80 ;  /* 0x000000801b1b8836 */ /* 0x000fc80000000000 */
[----:B0-----:R-:W-:-:S05]  /*3d30*/  @!P0 IMAD.WIDE.U32 R4, R7, 0x8, R4 ;  /* 0x0000000807048825 */ /* 0x001fca00078e0004 */
[----:B------:R3:W-:Y:S02]  /*3d40*/  @!P0 STG.E.64 desc[UR4][R4.64], R22 ;  /* 0x0000001604008986 */ /* 0x0007e4000c101b04 */
.L_x_8516:
[----:B------:R-:W-:Y:S05]  /*3d50*/  BSYNC.RECONVERGENT B0 ;  /* 0x0000000000007941 */ /* 0x000fea0003800200 */
.L_x_8509:
        /* <DEDUP_REMOVED lines=8> */
.L_x_8475:
[----:B------:R-:W0:Y:S01]  /*3de0*/  S2R R8, SR_TID.X ;  /* 0x0000000000087919 */ /* 0x000e220000002100 */
[----:B------:R-:W1:Y:S02]  /*3df0*/  LDC.64 R2, c[0x0][0x390] ;  /* 0x0000e400ff027b82 */ /* 0x000e640000000a00 */
[----:B-1----:R-:W-:-:S04]  /*3e00*/  IMAD.WIDE.U32 R2, R0, 0x8, R2 ;  /* 0x0000000800027825 */ /* 0x002fc800078e0002 */
[----:B0-----:R-:W-:-:S05]  /*3e10*/  IMAD.WIDE.U32 R2, R8, 0x20, R2 ;  /* 0x0000002008027825 */ /* 0x001fca00078e0002 */
[----:B------:R-:W2:Y:S01]  /*3e20*/  LDG.E.ENL2.256 R24, R20, desc[UR4][R2.64] ;  /* 0xfe0000040214797e */ /* 0x000ea20008121918 */
[----:B------:R-:W-:-:S03]  /*3e30*/  IMAD.MOV.U32 R4, RZ, RZ, 0x1 ;  /* 0x00000001ff047424 */ /* 0x000fc600078e00ff */
[----:B------:R0:W5:Y:S01]  /*3e40*/  LDG.E.ENL2.256 R16, R12, desc[UR4][R2.64+0x1000] ;  /* 0xfe008004020c797e */ /* 0x0001620008121910 */
        /* <DEDUP_REMOVED lines=18> */
[----:B-----5:R-:W-:Y:S05]  /*3f70*/  CALL.REL.NOINC `($__internal_12_$__cuda_sm20_div_rn_f64_full) ;  /* 0x0000003400087944 */ /* 0x020fea0003c00000 */
.L_x_8518:
[----:B------:R-:W-:Y:S05]  /*3f80*/  BSYNC.RECONVERGENT B1 ;  /* 0x0000000000017941 */ /* 0x000fea0003800200 */
.L_x_8517:
        /* <DEDUP_REMOVED lines=78> */
.L_x_8520:
[----:B------:R-:W-:Y:S01]  /*4470*/  IMAD.MOV.U32 R4, RZ, RZ, 0x0 ;  /* 0x00000000ff047424 */ /* 0x000fe200078e00ff */
[----:B------:R-:W-:Y:S01]  /*4480*/  LOP3.LUT P0, RZ, R3, 0x7fffffff, RZ, 0xc0, !PT ;  /* 0x7fffffff03ff7812 */ /* 0x000fe2000780c0ff */
[----:B------:R-:W-:-:S06]  /*4490*/  IMAD.MOV.U32 R5, RZ, RZ, 0x7ff00000 ;  /* 0x7ff00000ff057424 */ /* 0x000fcc00078e00ff */
[----:B------:R-:W-:-:S10]  /*44a0*/  DFMA R4, R2, R4, +INF ;  /* 0x7ff000000204742b */ /* 0x000fd40000000004 */
[----:B------:R-:W-:Y:S02]  /*44b0*/  FSEL R20, R4, RZ, P0 ;  /* 0x000000ff04147208 */ /* 0x000fe40000000000 */
[----:B------:R-:W-:-:S07]  /*44c0*/  FSEL R21, R5, -QNAN , P0 ;  /* 0xfff0000005157808 */ /* 0x000fce0000000000 */
.L_x_8521:
[----:B------:R-:W-:Y:S05]  /*44d0*/  BSYNC.RECONVERGENT B0 ;  /* 0x0000000000007941 */ /* 0x000fea0003800200 */
.L_x_8519:
        /* <DEDUP_REMOVED lines=19> */
[----:B-----5:R-:W-:Y:S05]  /*4610*/  CALL.REL.NOINC `($__internal_12_$__cuda_sm20_div_rn_f64_full) ;  /* 0x0000002c00607944 */ /* 0x020fea0003c00000 */
[----:B------:R-:W-:Y:S02]  /*4620*/  IMAD.MOV.U32 R2, RZ, RZ, R4 ;  /* 0x000000ffff027224 */ /* 0x000fe400078e0004 */
[----:B------:R-:W-:-:S07]  /*4630*/  IMAD.MOV.U32 R3, RZ, RZ, R5 ;  /* 0x000000ffff037224 */ /* 0x000fce00078e0005 */
.L_x_8523:
[----:B------:R-:W-:Y:S05]  /*4640*/  BSYNC.RECONVERGENT B1 ;  /* 0x0000000000017941 */ /* 0x000fea0003800200 */
.L_x_8522:
        /* <DEDUP_REMOVED lines=97> */
.L_x_8525:
[----:B------:R-:W-:Y:S05]  /*4c60*/  BSYNC.RECONVERGENT B0 ;  /* 0x0000000000007941 */ /* 0x000fea0003800200 */
.L_x_8524:
[----:B------:R-:W-:Y:S04]  /*4c70*/  BSSY.RECONVERGENT B1, `(.L_x_8526) ;  /* 0x0000006000017945 */ /* 0x000fe80003800200 */
[----:B------:R-:W-:Y:S05]  /*4c80*/  @P3 BRA P4, `(.L_x_8527) ;  /* 0x0000000000103947 */ /* 0x000fea0002000000 */
[----:B------:R-:W-:Y:S01]  /*4c90*/  IMAD.MOV.U32 R4, RZ, RZ, R24 ;  /* 0x000000ffff047224 */ /* 0x000fe200078e0018 */
[----:B------:R-:W-:Y:S01]  /*4ca0*/  MOV R2, 0x4cd0 ;  /* 0x00004cd000027802 */ /* 0x000fe20000000f00 */
[----:B------:R-:W-:-:S07]  /*4cb0*/  IMAD.MOV.U32 R5, RZ, RZ, R25 ;  /* 0x000000ffff057224 */ /* 0x000fce00078e0019 */
[----:B-----5:R-:W-:Y:S05]  /*4cc0*/  CALL.REL.NOINC `($__internal_12_$__cuda_sm20_div_rn_f64_full) ;  /* 0x0000002400b47944 */ /* 0x020fea0003c00000 */
.L_x_8527:
[----:B------:R-:W-:Y:S05]  /*4cd0*/  BSYNC.RECONVERGENT B1 ;  /* 0x0000000000017941 */ /* 0x000fea0003800200 */
.L_x_8526:
        /* <DEDUP_REMOVED lines=97> */
.L_x_8529:
[----:B------:R-:W-:Y:S05]  /*52f0*/  BSYNC.RECONVERGENT B0 ;  /* 0x0000000000007941 */ /* 0x000fea0003800200 */
.L_x_8528:
[----:B------:R-:W-:Y:S04]  /*5300*/  BSSY.RECONVERGENT B1, `(.L_x_8530) ;  /* 0x0000008000017945 */ /* 0x000fe80003800200 */
[----:B------:R-:W-:Y:S05]  /*5310*/  @P3 BRA P4, `(.L_x_8531) ;  /* 0x0000000000183947 */ /* 0x000fea0002000000 */
[----:B------:R-:W-:Y:S01]  /*5320*/  IMAD.MOV.U32 R4, RZ, RZ, R26 ;  /* 0x000000ffff047224 */ /* 0x000fe200078e001a */
[----:B------:R-:W-:Y:S02]  /*5330*/  MOV R5, R27 ;  /* 0x0000001b00057202 */ /* 0x000fe40000000f00 */
[----:B------:R-:W-:-:S07]  /*5340*/  MOV R2, 0x5360 ;  /* 0x0000536000027802 */ /* 0x000fce0000000f00 */
[----:B-----5:R-:W-:Y:S05]  /*5350*/  CALL.REL.NOINC `($__internal_12_$__cuda_sm20_div_rn_f64_full) ;  /* 0x0000002000107944 */ /* 0x020fea0003c00000 */
[----:B------:R-:W-:Y:S02]  /*5360*/  IMAD.MOV.U32 R2, RZ, RZ, R4 ;  /* 0x000000ffff027224 */ /* 0x000fe400078e0004 */
[----:B------:R-:W-:-:S07]  /*5370*/  IMAD.MOV.U32 R3, RZ, RZ, R5 ;  /* 0x000000ffff037224 */ /* 0x000fce00078e0005 */
.L_x_8531:
[----:B------:R-:W-:Y:S05]  /*5380*/  BSYNC.RECONVERGENT B1 ;  /* 0x0000000000017941 */ /* 0x000fea0003800200 */
.L_x_8530:
        /* <DEDUP_REMOVED lines=97> */
.L_x_8533:
[----:B------:R-:W-:Y:S05]  /*59a0*/  BSYNC.RECONVERGENT B0 ;  /* 0x0000000000007941 */ /* 0x000fea0003800200 */
.L_x_8532:
[----:B------:R-:W-:Y:S04]  /*59b0*/  BSSY.RECONVERGENT B1, `(.L_x_8534) ;  /* 0x0000006000017945 */ /* 0x000fe80003800200 */
[----:B------:R-:W-:Y:S05]  /*59c0*/  @P3 BRA P4, `(.L_x_8535) ;  /* 0x0000000000103947 */ /* 0x000fea0002000000 */
[----:B------:R-:W-:Y:S01]  /*59d0*/  IMAD.MOV.U32 R4, RZ, RZ, R12 ;  /* 0x000000ffff047224 */ /* 0x000fe200078e000c */
[----:B------:R-:W-:Y:S01]  /*59e0*/  MOV R2, 0x5a10 ;  /* 0x00005a1000027802 */ /* 0x000fe20000000f00 */
[----:B------:R-:W-:-:S07]  /*59f0*/  IMAD.MOV.U32 R5, RZ, RZ, R13 ;  /* 0x000000ffff057224 */ /* 0x000fce00078e000d */
[----:B------:R-:W-:Y:S05]  /*5a00*/  CALL.REL.NOINC `($__internal_12_$__cuda_sm20_div_rn_f64_full) ;  /* 0x0000001800647944 */ /* 0x000fea0003c00000 */
.L_x_8535:
[----:B------:R-:W-:Y:S05]  /*5a10*/  BSYNC.RECONVERGENT B1 ;  /* 0x0000000000017941 */ /* 0x000fea0003800200 */
.L_x_8534:
        /* <DEDUP_REMOVED lines=97> */
.L_x_8537:
[----:B------:R-:W-:Y:S05]  /*6030*/  BSYNC.RECONVERGENT B0 ;  /* 0x0000000000007941 */ /* 0x000fea0003800200 */
.L_x_8536:
[----:B------:R-:W-:Y:S04]  /*6040*/  BSSY.RECONVERGENT B1, `(.L_x_8538) ;  /* 0x0000008000017945 */ /* 0x000fe80003800200 */
[----:B------:R-:W-:Y:S05]  /*6050*/  @P3 BRA P4, `(.L_x_8539) ;  /* 0x0000000000183947 */ /* 0x000fea0002000000 */
[----:B------:R-:W-:Y:S01]  /*6060*/  IMAD.MOV.U32 R4, RZ, RZ, R14 ;  /* 0x000000ffff047224 */ /* 0x000fe200078e000e */
[----:B------:R-:W-:Y:S01]  /*6070*/  MOV R2, 0x60a0 ;  /* 0x000060a000027802 */ /* 0x000fe20000000f00 */
[----:B------:R-:W-:-:S07]  /*6080*/  IMAD.MOV.U32 R5, RZ, RZ, R15 ;  /* 0x000000ffff057224 */ /* 0x000fce00078e000f */
[----:B------:R-:W-:Y:S05]  /*6090*/  CALL.REL.NOINC `($__internal_12_$__cuda_sm20_div_rn_f64_full) ;  /* 0x0000001000c07944 */ /* 0x000fea0003c00000 */
[----:B------:R-:W-:Y:S01]  /*60a0*/  MOV R2, R4 ;  /* 0x0000000400027202 */ /* 0x000fe20000000f00 */
[----:B------:R-:W-:-:S07]  /*60b0*/  IMAD.MOV.U32 R3, RZ, RZ, R5 ;  /* 0x000000ffff037224 */ /* 0x000fce00078e0005 */
.L_x_8539:
[----:B------:R-:W-:Y:S05]  /*60c0*/  BSYNC.RECONVERGENT B1 ;  /* 0x0000000000017941 */ /* 0x000fea0003800200 */
.L_x_8538:
        /* <DEDUP_REMOVED lines=97> */
.L_x_8541:
[----:B------:R-:W-:Y:S05]  /*66e0*/  BSYNC.RECONVERGENT B0 ;  /* 0x0000000000007941 */ /* 0x000fea0003800200 */
.L_x_8540:
[----:B------:R-:W-:Y:S04]  /*66f0*/  BSSY.RECONVERGENT B1, `(.L_x_8542) ;  /* 0x0000006000017945 */ /* 0x000fe80003800200 */
[----:B------:R-:W-:Y:S05]  /*6700*/  @P3 BRA P4, `(.L_x_8543) ;  /* 0x0000000000103947 */ /* 0x000fea0002000000 */
[----:B------:R-:W-:Y:S01]  /*6710*/  IMAD.MOV.U32 R4, RZ, RZ, R16 ;  /* 0x000000ffff047224 */ /* 0x000fe200078e0010 */
[----:B------:R-:W-:Y:S01]  /*6720*/  MOV R2, 0x6750 ;  /* 0x0000675000027802 */ /* 0x000fe20000000f00 */
[----:B------:R-:W-:-:S07]  /*6730*/  IMAD.MOV.U32 R5, RZ, RZ, R17 ;  /* 0x000000ffff057224 */ /* 0x000fce00078e0011 */
[----:B------:R-:W-:Y:S05]  /*6740*/  CALL.REL.NOINC `($__internal_12_$__cuda_sm20_div_rn_f64_full) ;  /* 0x0000000c00147944 */ /* 0x000fea0003c00000 */
.L_x_8543:
[----:B------:R-:W-:Y:S05]  /*6750*/  BSYNC.RECONVERGENT B1 ;  /* 0x0000000000017941 */ /* 0x000fea0003800200 */
.L_x_8542:
        /* <DEDUP_REMOVED lines=97> */
.L_x_8545:
[----:B------:R-:W-:Y:S05]  /*6d70*/  BSYNC.RECONVERGENT B0 ;  /* 0x0000000000007941 */ /* 0x000fea0003800200 */
.L_x_8544:
[----:B------:R-:W-:Y:S04]  /*6d80*/  BSSY.RECONVERGENT B1, `(.L_x_8546) ;  /* 0x0000008000017945 */ /* 0x000fe80003800200 */
[----:B------:R-:W-:Y:S05]  /*6d90*/  @P3 BRA P4, `(.L_x_8547) ;  /* 0x0000000000183947 */ /* 0x000fea0002000000 */
[----:B------:R-:W-:Y:S01]  /*6da0*/  IMAD.MOV.U32 R4, RZ, RZ, R18 ;  /* 0x000000ffff047224 */ /* 0x000fe200078e0012 */
[----:B------:R-:W-:Y:S02]  /*6db0*/  MOV R5, R19 ;  /* 0x0000001300057202 */ /* 0x000fe40000000f00 */
[----:B------:R-:W-:-:S07]  /*6dc0*/  MOV R2, 0x6de0 ;  /* 0x00006de000027802 */ /* 0x000fce0000000f00 */
[----:B------:R-:W-:Y:S05]  /*6dd0*/  CALL.REL.NOINC `($__internal_12_$__cuda_sm20_div_rn_f64_full) ;  /* 0x0000000400707944 */ /* 0x000fea0003c00000 */
[----:B------:R-:W-:Y:S02]  /*6de0*/  IMAD.MOV.U32 R2, RZ, RZ, R4 ;  /* 0x000000ffff027224 */ /* 0x000fe400078e0004 */
[----:B------:R-:W-:-:S07]  /*6df0*/  IMAD.MOV.U32 R3, RZ, RZ, R5 ;  /* 0x000000ffff037224 */ /* 0x000fce00078e0005 */
.L_x_8547:
[----:B------:R-:W-:Y:S05]  /*6e00*/  BSYNC.RECONVERGENT B1 ;  /* 0x0000000000017941 */ /* 0x000fea0003800200 */
.L_x_8546:
        /* <DEDUP_REMOVED lines=86> */
.L_x_8549:
[----:B------:R-:W-:Y:S05]  /*7370*/  BSYNC.RECONVERGENT B0 ;  /* 0x0000000000007941 */ /* 0x000fea0003800200 */
.L_x_8548:
[----:B------:R-:W-:Y:S01]  /*7380*/  STG.E.ENL2.256 desc[UR4][R8.64+0x1000], R12, R16 ;  /* 0xf800800c0810797f */ /* 0x000fe2000f121804 */
[----:B------:R-:W-:Y:S05]  /*7390*/  EXIT ;  /* 0x000000000000794d */ /* 0x000fea0003800000 */
        .weak           $__internal_12_$__cuda_sm20_div_rn_f64_full
        .type           $__internal_12_$__cuda_sm20_div_rn_f64_full,@function
        .size           $__internal_12_$__cuda_sm20_div_rn_f64_full,(.L_x_11291 - $__internal_12_$__cuda_sm20_div_rn_f64_full)
$__internal_12_$__cuda_sm20_div_rn_f64_full:
        /* <DEDUP_REMOVED lines=70> */
.L_x_8551:
        /* <DEDUP_REMOVED lines=17> */
.L_x_8554:
[----:B------:R-:W-:Y:S02]  /*7910*/  LOP3.LUT R3, R11, 0x80000, RZ, 0xfc, !PT ;  /* 0x000800000b037812 */ /* 0x000fe400078efcff */
[----:B------:R-:W-:-:S03]  /*7920*/  MOV R38, R10 ;  /* 0x0000000a00267202 */ /* 0x000fc60000000f00 */
[----:B------:R-:W-:Y:S01]  /*7930*/  IMAD.MOV.U32 R39, RZ, RZ, R3 ;  /* 0x000000ffff277224 */ /* 0x000fe200078e0003 */
[----:B------:R-:W-:Y:S06]  /*7940*/  BRA `(.L_x_8552) ;  /* 0x00000000000c7947 */ /* 0x000fec0003800000 */
.L_x_8553:
[----:B------:R-:W-:Y:S01]  /*7950*/  LOP3.LUT R3, R33, 0x80000, RZ, 0xfc, !PT ;  /* 0x0008000021037812 */ /* 0x000fe200078efcff */
[----:B------:R-:W-:-:S04]  /*7960*/  IMAD.MOV.U32 R38, RZ, RZ, R32 ;  /* 0x000000ffff267224 */ /* 0x000fc800078e0020 */
[----:B------:R-:W-:-:S07]  /*7970*/  IMAD.MOV.U32 R39, RZ, RZ, R3 ;  /* 0x000000ffff277224 */ /* 0x000fce00078e0003 */
.L_x_8552:
[----:B------:R-:W-:Y:S05]  /*7980*/  BSYNC.RECONVERGENT B0 ;  /* 0x0000000000007941 */ /* 0x000fea0003800200 */
.L_x_8550:
[----:B------:R-:W-:Y:S01]  /*7990*/  IMAD.MOV.U32 R3, RZ, RZ, 0x0 ;  /* 0x00000000ff037424 */ /* 0x000fe200078e00ff */
[----:B------:R-:W-:Y:S01]  /*79a0*/  MOV R4, R38 ;  /* 0x0000002600047202 */ /* 0x000fe20000000f00 */
[----:B------:R-:W-:Y:S02]  /*79b0*/  IMAD.MOV.U32 R5, RZ, RZ, R39 ;  /* 0x000000ffff057224 */ /* 0x000fe400078e0027 */
[----:B------:R-:W-:Y:S05]  /*79c0*/  RET.REL.NODEC R2 `(_ZN2at6native29vectorized_elementwise_kernelILi4EZZZNS0_17logit_kernel_cudaERNS_18TensorIteratorBaseERKN3c106ScalarEENKUlvE_clEvENKUlvE_clEvEUldE_St5arrayIPcLm2EEEEviT0_T1_) ;  /* 0xffffff84028c7950 */ /* 0x000fea0003c3ffff */
.L_x_8555:
        /* <DEDUP_REMOVED lines=11> */
.L_x_11291:


//--------------------- .text._ZN2at6native29vectorized_elementwise_kernelILi8EZZZNS0_17logit_kernel_cudaERNS_18TensorIteratorBaseERKN3c106ScalarEENKUlvE_clEvENKUlvE_clEvEUldE_St5arrayIPcLm2EEEEviT0_T1_ --------------------------
	.section	.text._ZN2at6native29vectorized_elementwise_kernelILi8EZZZNS0_17logit_kernel_cudaERNS_18TensorIteratorBaseERKN3c106ScalarEENKUlvE_clEvENKUlvE_clEvEUldE_St5arrayIPcLm2EEEEviT0_T1_,"ax",@progbits
	.align	128
        .global         _ZN2at6native29vectorized_elementwise_kernelILi8EZZZNS0_17logit_kernel_cudaERNS_18TensorIteratorBaseERKN3c106ScalarEENKUlvE_clEvENKUlvE_clEvEUldE_St5arrayIPcLm2EEEEviT0_T1_
        .type           _ZN2at6native29vectorized_elementwise_kernelILi8EZZZNS0_17logit_kernel_cudaERNS_18TensorIteratorBaseERKN3c106ScalarEENKUlvE_clEvENKUlvE_clEvEUldE_St5arrayIPcLm2EEEEviT0_T1_,@function
        .size           _ZN2at6native29vectorized_elementwise_kernelILi8EZZZNS0_17logit_kernel_cudaERNS_18TensorIteratorBaseERKN3c106ScalarEENKUlvE_clEvENKUlvE_clEvEUldE_St5arrayIPcLm2EEEEviT0_T1_,(.L_x_11292 - _ZN2at6native29vectorized_elementwise_kernelILi8EZZZNS0_17logit_kernel_cudaERNS_18TensorIteratorBaseERKN3c106ScalarEENKUlvE_clEvENKUlvE_clEvEUldE_St5arrayIPcLm2EEEEviT0_T1_)
        .other          _ZN2at6native29vectorized_elementwise_kernelILi8EZZZNS0_17logit_kernel_cudaERNS_18TensorIteratorBaseERKN3c106ScalarEENKUlvE_clEvENKUlvE_clEvEUldE_St5arrayIPcLm2EEEEviT0_T1_,@"STO_CUDA_ENTRY STV_DEFAULT"
_ZN2at6native29vectorized_elementwise_kernelILi8EZZZNS0_17logit_kernel_cudaERNS_18TensorIteratorBaseERKN3c106ScalarEENKUlvE_clEvENKUlvE_clEvEUldE_St5arrayIPcLm2EEEEviT0_T1_:
.text._ZN2at6native29vectorized_elementwise_kernelILi8EZZZNS0_17logit_kernel_cudaERNS_18TensorIteratorBaseERKN3c106ScalarEENKUlvE_clEvENKUlvE_clEvEUldE_St5arrayIPcLm2EEEEviT0_T1_:
        /* <DEDUP_REMOVED lines=87> */
[----:B------:R-:W-:Y:S05]  /*0570*/  CALL.REL.NOINC `($__internal_13_$__cuda_sm20_div_rn_f64_full) ;  /* 0x0000006c00887944 */ /* 0x000fea0003c00000 */
.L_x_8560:
[----:B------:R-:W-:Y:S05]  /*0580*/  BSYNC.RECONVERGENT B2 ;  /* 0x0000000000027941 */ /* 0x000fea0003800200 */
.L_x_8559:
        /* <DEDUP_REMOVED lines=77> */
.L_x_8561:
[----:B------:R-:W-:Y:S01]  /*0a60*/  IMAD.MOV.U32 R4, RZ, RZ, 0x0 ;  /* 0x00000000ff047424 */ /* 0x000fe200078e00ff */
[----:B------:R-:W-:Y:S01]  /*0a70*/  LOP3.LUT P0, RZ, R3, 0x7fffffff, RZ, 0xc0, !PT ;  /* 0x7fffffff03ff7812 */ /* 0x000fe2000780c0ff */
[----:B------:R-:W-:-:S06]  /*0a80*/  IMAD.MOV.U32 R5, RZ, RZ, 0x7ff00000 ;  /* 0x7ff00000ff057424 */ /* 0x000fcc00078e00ff */
[----:B------:R-:W-:-:S10]  /*0a90*/  DFMA R4, R2, R4, +INF ;  /* 0x7ff000000204742b */ /* 0x000fd40000000004 */
[----:B------:R-:W-:Y:S02]  /*0aa0*/  FSEL R8, R4, RZ, P0 ;  /* 0x000000ff04087208 */ /* 0x000fe40000000000 */
[----:B------:R-:W-:-:S07]  /*0ab0*/  FSEL R9, R5, -QNAN , P0 ;  /* 0xfff0000005097808 */ /* 0x000fce0000000000 */
.L_x_8558:
[----:B------:R-:W-:Y:S05]  /*0ac0*/  BSYNC.RECONVERGENT B1 ;  /* 0x0000000000017941 */ /* 0x000fea0003800200 */
.L_x_8557:
        /* <DEDUP_REMOVED lines=23> */
[----:B------:R-:W-:Y:S05]  /*0c40*/  CALL.REL.NOINC `($__internal_13_$__cuda_sm20_div_rn_f64_full) ;  /* 0x0000006400d47944 */ /* 0x000fea0003c00000 */
.L_x_8565:
[----:B------:R-:W-:Y:S05]  /*0c50*/  BSYNC.RECONVERGENT B2 ;  /* 0x0000000000027941 */ /* 0x000fea0003800200 */
.L_x_8564:
        /* <DEDUP_REMOVED lines=82> */
.L_x_8563:
[----:B------:R-:W-:Y:S05]  /*1180*/  BSYNC.RECONVERGENT B1 ;  /* 0x0000000000017941 */ /* 0x000fea0003800200 */
.L_x_8562:
        /* <DEDUP_REMOVED lines=24> */
.L_x_8569:
[----:B------:R-:W-:Y:S05]  /*1310*/  BSYNC.RECONVERGENT B2 ;  /* 0x0000000000027941 */ /* 0x000fea0003800200 */
.L_x_8568:
        /* <DEDUP_REMOVED lines=82> */
.L_x_8567:
[----:B------:R-:W-:Y:S05]  /*1840*/  BSYNC.RECONVERGENT B1 ;  /* 0x0000000000017941 */ /* 0x000fea0003800200 */
.L_x_8566:
        /* <DEDUP_REMOVED lines=23> */
[----:B------:R-:W-:Y:S05]  /*19c0*/  CALL.REL.NOINC `($__internal_13_$__cuda_sm20_div_rn_f64_full) ;  /* 0x0000005800747944 */ /* 0x000fea0003c00000 */
.L_x_8573:
[----:B------:R-:W-:Y:S05]  /*19d0*/  BSYNC.RECONVERGENT B2 ;  /* 0x0000000000027941 */ /* 0x000fea0003800200 */
.L_x_8572:
        /* <DEDUP_REMOVED lines=82> */
.L_x_8571:
[----:B------:R-:W-:Y:S05]  /*1f00*/  BSYNC.RECONVERGENT B1 ;  /* 0x0000000000017941 */ /* 0x000fea0003800200 */
.L_x_8570:
        /* <DEDUP_REMOVED lines=24> */
.L_x_8577:
[----:B------:R-:W-:Y:S05]  /*2090*/  BSYNC.RECONVERGENT B2 ;  /* 0x0000000000027941 */ /* 0x000fea0003800200 */
.L_x_8576:
        /* <DEDUP_REMOVED lines=82> */
.L_x_8575:
[----:B------:R-:W-:Y:S05]  /*25c0*/  BSYNC.RECONVERGENT B1 ;  /* 0x0000000000017941 */ /* 0x000fea0003800200 */
.L_x_8574:
        /* <DEDUP_REMOVED lines=24> */
.L_x_8581:
[----:B------:R-:W-:Y:S05]  /*2750*/  BSYNC.RECONVERGENT B2 ;  /* 0x0000000000027941 */ /* 0x000fea0003800200 */
.L_x_8580:
        /* <DEDUP_REMOVED lines=82> */
.L_x_8579:
[----:B------:R-:W-:Y:S05]  /*2c80*/  BSYNC.RECONVERGENT B1 ;  /* 0x0000000000017941 */ /* 0x000fea0003800200 */
.L_x_8578:
        /* <DEDUP_REMOVED lines=24> */
.L_x_8585:
[----:B------:R-:W-:Y:S05]  /*2e10*/  BSYNC.RECONVERGENT B2 ;  /* 0x0000000000027941 */ /* 0x000fea0003800200 */
.L_x_8584:
        /* <DEDUP_REMOVED lines=82> */
.L_x_8583:
[----:B------:R-:W-:Y:S05]  /*3340*/  BSYNC.RECONVERGENT B1 ;  /* 0x0000000000017941 */ /* 0x000fea0003800200 */
.L_x_8582:
        /* <DEDUP_REMOVED lines=24> */
.L_x_8589:
[----:B------:R-:W-:Y:S05]  /*34d0*/  BSYNC.RECONVERGENT B2 ;  /* 0x0000000000027941 */ /* 0x000fea0003800200 */
.L_x_8588:
        /* <DEDUP_REMOVED lines=82> */
.L_x_8587:
[----:B------:R-:W-:Y:S05]  /*3a00*/  BSYNC.RECONVERGENT B1 ;  /* 0x0000000000017941 */ /* 0x000fea0003800200 */
.L_x_8586:
        /* <DEDUP_REMOVED lines=16> */
.L_x_8592:
[----:B------:R-:W-:-:S13]  /*3b10*/  ISETP.GE.U32.AND P0, PT, R27, R26, PT ;  /* 0x0000001a1b00720c */ /* 0x000fda0003f06070 */
[----:B------:R-:W-:Y:S05]  /*3b20*/  @P0 BRA `(.L_x_8594) ;  /* 0x0000000000300947 */ /* 0x000fea0003800000 */
[----:B0-----:R-:W0:Y:S01]  /*3b30*/  LDC.64 R4, c[0x0][0x388] ;  /* 0x0000e200ff047b82 */ /* 0x001e220000000a00 */
[----:B------:R-:W-:Y:S02]  /*3b40*/  IMAD.IADD R7, R0, 0x1, R27 ;  /* 0x0000000100077824 */ /* 0x000fe400078e021b */
[----:B------:R-:W-:Y:S02]  /*3b50*/  VIADD R27, R27, 0x80 ;  /* 0x000000801b1b7836 */ /* 0x000fe40000000000 */
[----:B0-----:R-:W-:-:S05]  /*3b60*/  IMAD.WIDE.U32 R4, R7, 0x8, R4 ;  /* 0x0000000807047825 */ /* 0x001fca00078e0004 */
[----:B------:R1:W-:Y:S02]  /*3b70*/  STG.E.64 desc[UR4][R4.64], R14 ;  /* 0x0000000e04007986 */ /* 0x0003e4000c101b04 */
.L_x_8593:
[----:B------:R-:W-:-:S13]  /*3b80*/  ISETP.GE.U32.AND P0, PT, R27, R26, PT ;  /* 0x0000001a1b00720c */ /* 0x000fda0003f06070 */
[----:B------:R-:W-:Y:S05]  /*3b90*/  @P0 BRA `(.L_x_8595) ;  /* 0x0000000000300947 */ /* 0x000fea0003800000 */
[----:B01----:R-:W0:Y:S01]  /*3ba0*/  LDC.64 R4, c[0x0][0x388] ;  /* 0x0000e200ff047b82 */ /* 0x003e220000000a00 */
[----:B------:R-:W-:Y:S01]  /*3bb0*/  IMAD.IADD R7, R0, 0x1, R27 ;  /* 0x0000000100077824 */ /* 0x000fe200078e021b */
[----:B------:R-:W-:-:S03]  /*3bc0*/  IADD3 R27, PT, PT, R27, 0x80, RZ ;  /* 0x000000801b1b7810 */ /* 0x000fc60007ffe0ff */
[----:B0-----:R-:W-:-:S05]  /*3bd0*/  IMAD.WIDE.U32 R4, R7, 0x8, R4 ;  /* 0x0000000807047825 */ /* 0x001fca00078e0004 */
[----:B------:R1:W-:Y:S02]  /*3be0*/  STG.E.64 desc[UR4][R4.64], R16 ;  /* 0x0000001004007986 */ /* 0x0003e4000c101b04 */
.L_x_8594:
[----:B------:R-:W-:-:S13]  /*3bf0*/  ISETP.GE.U32.AND P0, PT, R27, R26, PT ;  /* 0x0000001a1b00720c */ /* 0x000fda0003f06070 */
[----:B------:R-:W-:Y:S05]  /*3c00*/  @P0 BRA `(.L_x_8596) ;  /* 0x0000000000340947 */ /* 0x000fea0003800000 */
[----:B01----:R-:W0:Y:S01]  /*3c10*/  LDC.64 R4, c[0x0][0x388] ;  /* 0x0000e200ff047b82 */ /* 0x003e220000000a00 */
[----:B------:R-:W-:Y:S02]  /*3c20*/  IMAD.IADD R7, R0, 0x1, R27 ;  /* 0x0000000100077824 */ /* 0x000fe400078e021b */
[----:B------:R-:W-:Y:S02]  /*3c30*/  VIADD R27, R27, 0x80 ;  /* 0x000000801b1b7836 */ /* 0x000fe40000000000 */
[----:B0-----:R-:W-:-:S05]  /*3c40*/  IMAD.WIDE.U32 R4, R7, 0x8, R4 ;  /* 0x0000000807047825 */ /* 0x001fca00078e0004 */
[----:B------:R2:W-:Y:S02]  /*3c50*/  STG.E.64 desc[UR4][R4.64], R18 ;  /* 0x0000001204007986 */ /* 0x0005e4000c101b04 */
.L_x_8595:
        /* <DEDUP_REMOVED lines=8> */
.L_x_8596:
[----:B------:R-:W-:Y:S05]  /*3ce0*/  BSYNC.RELIABLE B1 ;  /* 0x0000000000017941 */ /* 0x000fea0003800100 */
.L_x_8591:
[----:B------:R-:W-:-:S13]  /*3cf0*/  ISETP.GE.U32.AND P0, PT, R27, R26, PT ;  /* 0x0000001a1b00720c */ /* 0x000fda0003f06070 */
[----:B012---:R-:W0:Y:S01]  /*3d00*/  @!P0 LDC.64 R4, c[0x0][0x388] ;  /* 0x0000e200ff048b82 */ /* 0x007e220000000a00 */
[----:B------:R-:W-:Y:S01]  /*3d10*/  @!P0 IADD3 R7, PT, PT, R0, R27, RZ ;  /* 0x0000001b00078210 */ /* 0x000fe20007ffe0ff */
[----:B------:R-:W-:-:S04]  /*3d20*/  @!P0 VIADD R27, R27, 0x80 ;  /* 0x000000801b1b8836 */ /* 0x000fc80000000000 */
[----:B0-----:R-:W-:-:S05]  /*3d30*/  @!P0 IMAD.WIDE.U32 R4, R7, 0x8, R4 ;  /* 0x0000000807048825 */ /* 0x001fca00078e0004 */
[----:B------:R3:W-:Y:S02]  /*3d40*/  @!P0 STG.E.64 desc[UR4][R4.64], R22 ;  /* 0x0000001604008986 */ /* 0x0007e4000c101b04 */
.L_x_8597:
[----:B------:R-:W-:Y:S05]  /*3d50*/  BSYNC.RECONVERGENT B0 ;  /* 0x0000000000007941 */ /* 0x000fea0003800200 */
.L_x_8590:
        /* <DEDUP_REMOVED lines=8> */
.L_x_8556:
        /* <DEDUP_REMOVED lines=25> */
[----:B-----5:R-:W-:Y:S05]  /*3f70*/  CALL.REL.NOINC `($__internal_13_$__cuda_sm20_div_rn_f64_full) ;  /* 0x0000003400087944 */ /* 0x020fea0003c00000 */
.L_x_8599:
[----:B------:R-:W-:Y:S05]  /*3f80*/  BSYNC.RECONVERGENT B1 ;  /* 0x0000000000017941 */ /* 0x000fea0003800200 */
.L_x_8598:
        /* <DEDUP_REMOVED lines=78> */
.L_x_8601:
[----:B------:R-:W-:Y:S01]  /*4470*/  IMAD.MOV.U32 R4, RZ, RZ, 0x0 ;  /* 0x00000000ff047424 */ /* 0x000fe200078e00ff */
[----:B------:R-:W-:Y:S01]  /*4480*/  LOP3.LUT P0, RZ, R3, 0x7fffffff, RZ, 0xc0, !PT ;  /* 0x7fffffff03ff7812 */ /* 0x000fe2000780c0ff */
[----:B------:R-:W-:-:S06]  /*4490*/  IMAD.MOV.U32 R5, RZ, RZ, 0x7ff00000 ;  /* 0x7ff00000ff057424 */ /* 0x000fcc00078e00ff */
[----:B------:R-:W-:-:S10]  /*44a0*/  DFMA R4, R2, R4, +INF ;  /* 0x7ff000000204742b */ /* 0x000fd40000000004 */
[----:B------:R-:W-:Y:S02]  /*44b0*/  FSEL R20, R4, RZ, P0 ;  /* 0x000000ff04147208 */ /* 0x000fe40000000000 */
[----:B------:R-:W-:-:S07]  /*44c0*/  FSEL R21, R5, -QNAN , P0 ;  /* 0xfff0000005157808 */ /* 0x000fce0000000000 */
.L_x_8602:
[----:B------:R-:W-:Y:S05]  /*44d0*/  BSYNC.RECONVERGENT B0 ;  /* 0x0000000000007941 */ /* 0x000fea0003800200 */
.L_x_8600:
        /* <DEDUP_REMOVED lines=19> */
[----:B-----5:R-:W-:Y:S05]  /*4610*/  CALL.REL.NOINC `($__internal_13_$__cuda_sm20_div_rn_f64_full) ;  /* 0x0000002c00607944 */ /* 0x020fea0003c00000 */
[----:B------:R-:W-:Y:S02]  /*4620*/  IMAD.MOV.U32 R2, RZ, RZ, R4 ;  /* 0x000000ffff027224 */ /* 0x000fe400078e0004 */
[----:B------:R-:W-:-:S07]  /*4630*/  IMAD.MOV.U32 R3, RZ, RZ, R5 ;  /* 0x000000ffff037224 */ /* 0x000fce00078e0005 */
.L_x_8604:
[----:B------:R-:W-:Y:S05]  /*4640*/  BSYNC.RECONVERGENT B1 ;  /* 0x0000000000017941 */ /* 0x000fea0003800200 */
.L_x_8603:
        /* <DEDUP_REMOVED lines=97> */
.L_x_8606:
[----:B------:R-:W-:Y:S05]  /*4c60*/  BSYNC.RECONVERGENT B0 ;  /* 0x0000000000007941 */ /* 0x000fea0003800200 */
.L_x_8605:
[----:B------:R-:W-:Y:S04]  /*4c70*/  BSSY.RECONVERGENT B1, `(.L_x_8607) ;  /* 0x0000006000017945 */ /* 0x000fe80003800200 */
[----:B------:R-:W-:Y:S05]  /*4c80*/  @P3 BRA P4, `(.L_x_8608) ;  /* 0x0000000000103947 */ /* 0x000fea0002000000 */
[----:B------:R-:W-:Y:S01]  /*4c90*/  IMAD.MOV.U32 R4, RZ, RZ, R24 ;  /* 0x000000ffff047224 */ /* 0x000fe200078e0018 */
[----:B------:R-:W-:Y:S01]  /*4ca0*/  MOV R2, 0x4cd0 ;  /* 0x00004cd000027802 */ /* 0x000fe20000000f00 */
[----:B------:R-:W-:-:S07]  /*4cb0*/  IMAD.MOV.U32 R5, RZ, RZ, R25 ;  /* 0x000000ffff057224 */ /* 0x000fce00078e0019 */
[----:B-----5:R-:W-:Y:S05]  /*4cc0*/  CALL.REL.NOINC `($__internal_13_$__cuda_sm20_div_rn_f64_full) ;  /* 0x0000002400b47944 */ /* 0x020fea0003c00000 */
.L_x_8608:
[----:B------:R-:W-:Y:S05]  /*4cd0*/  BSYNC.RECONVERGENT B1 ;  /* 0x0000000000017941 */ /* 0x000fea0003800200 */
.L_x_8607:
        /* <DEDUP_REMOVED lines=97> */
.L_x_8610:
[----:B------:R-:W-:Y:S05]  /*52f0*/  BSYNC.RECONVERGENT B0 ;  /* 0x0000000000007941 */ /* 0x000fea0003800200 */
.L_x_8609:
[----:B------:R-:W-:Y:S04]  /*5300*/  BSSY.RECONVERGENT B1, `(.L_x_8611) ;  /* 0x0000008000017945 */ /* 0x000fe80003800200 */
[----:B------:R-:W-:Y:S05]  /*5310*/  @P3 BRA P4, `(.L_x_8612) ;  /* 0x0000000000183947 */ /* 0x000fea0002000000 */
[----:B------:R-:W-:Y:S01]  /*5320*/  IMAD.MOV.U32 R4, RZ, RZ, R26 ;  /* 0x000000ffff047224 */ /* 0x000fe200078e001a */
[----:B------:R-:W-:Y:S02]  /*5330*/  MOV R5, R27 ;  /* 0x0000001b00057202 */ /* 0x000fe40000000f00 */
[----:B------:R-:W-:-:S07]  /*5340*/  MOV R2, 0x5360 ;  /* 0x0000536000027802 */ /* 0x000fce0000000f00 */
[----:B-----5:R-:W-:Y:S05]  /*5350*/  CALL.REL.NOINC `($__internal_13_$__cuda_sm20_div_rn_f64_full) ;  /* 0x0000002000107944 */ /* 0x020fea0003c00000 */
[----:B------:R-:W-:Y:S02]  /*5360*/  IMAD.MOV.U32 R2, RZ, RZ, R4 ;  /* 0x000000ffff027224 */ /* 0x000fe400078e0004 */
[----:B------:R-:W-:-:S07]  /*5370*/  IMAD.MOV.U32 R3, RZ, RZ, R5 ;  /* 0x000000ffff037224 */ /* 0x000fce00078e0005 */
.L_x_8612:
[----:B------:R-:W-:Y:S05]  /*5380*/  BSYNC.RECONVERGENT B1 ;  /* 0x0000000000017941 */ /* 0x000fea0003800200 */
.L_x_8611:
        /* <DEDUP_REMOVED lines=97> */
.L_x_8614:
[----:B------:R-:W-:Y:S05]  /*59a0*/  BSYNC.RECONVERGENT B0 ;  /* 0x0000000000007941 */ /* 0x000fea0003800200 */
.L_x_8613:
[----:B------:R-:W-:Y:S04]  /*59b0*/  BSSY.RECONVERGENT B1, `(.L_x_8615) ;  /* 0x0000006000017945 */ /* 0x000fe80003800200 */
[----:B------:R-:W-:Y:S05]  /*59c0*/  @P3 BRA P4, `(.L_x_8616) ;  /* 0x0000000000103947 */ /* 0x000fea0002000000 */
[----:B------:R-:W-:Y:S01]  /*59d0*/  IMAD.MOV.U32 R4, RZ, RZ, R12 ;  /* 0x000000ffff047224 */ /* 0x000fe200078e000c */
[----:B------:R-:W-:Y:S01]  /*59e0*/  MOV R2, 0x5a10 ;  /* 0x00005a1000027802 */ /* 0x000fe20000000f00 */
[----:B------:R-:W-:-:S07]  /*59f0*/  IMAD.MOV.U32 R5, RZ, RZ, R13 ;  /* 0x000000ffff057224 */ /* 0x000fce00078e000d */
[----:B------:R-:W-:Y:S05]  /*5a00*/  CALL.REL.NOINC `($__internal_13_$__cuda_sm20_div_rn_f64_full) ;  /* 0x0000001800647944 */ /* 0x000fea0003c00000 */
.L_x_8616:
[----:B------:R-:W-:Y:S05]  /*5a10*/  BSYNC.RECONVERGENT B1 ;  /* 0x0000000000017941 */ /* 0x000fea0003800200 */
.L_x_8615:
        /* <DEDUP_REMOVED lines=97> */
.L_x_8618:
[----:B------:R-:W-:Y:S05]  /*6030*/  BSYNC.RECONVERGENT B0 ;  /* 0x0000000000007941 */ /* 0x000fea0003800200 */
.L_x_8617:
[----:B------:R-:W-:Y:S04]  /*6040*/  BSSY.RECONVERGENT B1, `(.L_x_8619) ;  /* 0x0000008000017945 */ /* 0x000fe80003800200 */
[----:B------:R-:W-:Y:S05]  /*6050*/  @P3 BRA P4, `(.L_x_8620) ;  /* 0x0000000000183947 */ /* 0x000fea0002000000 */
[----:B------:R-:W-:Y:S01]  /*6060*/  IMAD.MOV.U32 R4, RZ, RZ, R14 ;  /* 0x000000ffff047224 */ /* 0x000fe200078e000e */
[----:B------:R-:W-:Y:S01]  /*6070*/  MOV R2, 0x60a0 ;  /* 0x000060a000027802 */ /* 0x000fe20000000f00 */
[----:B------:R-:W-:-:S07]  /*6080*/  IMAD.MOV.U32 R5, RZ, RZ, R15 ;  /* 0x000000ffff057224 */ /* 0x000fce00078e000f */
[----:B------:R-:W-:Y:S05]  /*6090*/  CALL.REL.NOINC `($__internal_13_$__cuda_sm20_div_rn_f64_full) ;  /* 0x0000001000c07944 */ /* 0x000fea0003c00000 */
[----:B------:R-:W-:Y:S01]  /*60a0*/  MOV R2, R4 ;  /* 0x0000000400027202 */ /* 0x000fe20000000f00 */
[----:B------:R-:W-:-:S07]  /*60b0*/  IMAD.MOV.U32 R3, RZ, RZ, R5 ;  /* 0x000000ffff037224 */ /* 0x000fce00078e0005 */
.L_x_8620:
[----:B------:R-:W-:Y:S05]  /*60c0*/  BSYNC.RECONVERGENT B1 ;  /* 0x0000000000017941 */ /* 0x000fea0003800200 */
.L_x_8619:
        /* <DEDUP_REMOVED lines=97> */
.L_x_8622:
[----:B------:R-:W-:Y:S05]  /*66e0*/  BSYNC.RECONVERGENT B0 ;  /* 0x0000000000007941 */ /* 0x000fea0003800200 */
.L_x_8621:
[----:B------:R-:W-:Y:S04]  /*66f0*/  BSSY.RECONVERGENT B1, `(.L_x_8623) ;  /* 0x0000006000017945 */ /* 0x000fe80003800200 */
[----:B------:R-:W-:Y:S05]  /*6700*/  @P3 BRA P4, `(.L_x_8624) ;  /* 0x0000000000103947 */ /* 0x000fea0002000000 */
[----:B------:R-:W-:Y:S01]  /*6710*/  IMAD.MOV.U32 R4, RZ, RZ, R16 ;  /* 0x000000ffff047224 */ /* 0x000fe200078e0010 */
[----:B------:R-:W-:Y:S01]  /*6720*/  MOV R2, 0x6750 ;  /* 0x0000675000027802 */ /* 0x000fe20000000f00 */
[----:B------:R-:W-:-:S07]  /*6730*/  IMAD.MOV.U32 R5, RZ, RZ, R17 ;  /* 0x000000ffff057224 */ /* 0x000fce00078e0011 */
[----:B------:R-:W-:Y:S05]  /*6740*/  CALL.REL.NOINC `($__internal_13_$__cuda_sm20_div_rn_f64_full) ;  /* 0x0000000c00147944 */ /* 0x000fea0003c00000 */
.L_x_8624:
[----:B------:R-:W-:Y:S05]  /*6750*/  BSYNC.RECONVERGENT B1 ;  /* 0x0000000000017941 */ /* 0x000fea0003800200 */
.L_x_8623:
        /* <DEDUP_REMOVED lines=97> */
.L_x_8626:
[----:B------:R-:W-:Y:S05]  /*6d70*/  BSYNC.RECONVERGENT B0 ;  /* 0x0000000000007941 */ /* 0x000fea0003800200 */
.L_x_8625:
[----:B------:R-:W-:Y:S04]  /*6d80*/  BSSY.RECONVERGENT B1, `(.L_x_8627) ;  /* 0x0000008000017945 */ /* 0x000fe80003800200 */
[----:B------:R-:W-:Y:S05]  /*6d90*/  @P3 BRA P4, `(.L_x_8628) ;  /* 0x0000000000183947 */ /* 0x000fea0002000000 */
[----:B------:R-:W-:Y:S01]  /*6da0*/  IMAD.MOV.U32 R4, RZ, RZ, R18 ;  /* 0x000000ffff047224 */ /* 0x000fe200078e0012 */
[----:B------:R-:W-:Y:S02]  /*6db0*/  MOV R5, R19 ;  /* 0x0000001300057202 */ /* 0x000fe40000000f00 */
[----:B------:R-:W-:-:S07]  /*6dc0*/  MOV R2, 0x6de0 ;  /* 0x00006de000027802 */ /* 0x000fce0000000f00 */
[----:B------:R-:W-:Y:S05]  /*6dd0*/  CALL.REL.NOINC `($__internal_13_$__cuda_sm20_div_rn_f64_full) ;  /* 0x0000000400707944 */ /* 0x000fea0003c00000 */
[----:B------:R-:W-:Y:S02]  /*6de0*/  IMAD.MOV.U32 R2, RZ, RZ, R4 ;  /* 0x000000ffff027224 */ /* 0x000fe400078e0004 */
[----:B------:R-:W-:-:S07]  /*6df0*/  IMAD.MOV.U32 R3, RZ, RZ, R5 ;  /* 0x000000ffff037224 */ /* 0x000fce00078e0005 */
.L_x_8628:
[----:B------:R-:W-:Y:S05]  /*6e00*/  BSYNC.RECONVERGENT B1 ;  /* 0x0000000000017941 */ /* 0x000fea0003800200 */
.L_x_8627:
        /* <DEDUP_REMOVED lines=86> */
.L_x_8630:
[----:B------:R-:W-:Y:S05]  /*7370*/  BSYNC.RECONVERGENT B0 ;  /* 0x0000000000007941 */ /* 0x000fea0003800200 */
.L_x_8629:
[----:B------:R-:W-:Y:S01]  /*7380*/  STG.E.ENL2.256 desc[UR4][R8.64+0x20], R12, R16 ;  /* 0xf800010c0810797f */ /* 0x000fe2000f121804 */
[----:B------:R-:W-:Y:S05]  /*7390*/  EXIT ;  /* 0x000000000000794d */ /* 0x000fea0003800000 */
        .weak           $__internal_13_$__cuda_sm20_div_rn_f64_full
        .type           $__internal_13_$__cuda_sm20_div_rn_f64_full,@function
        .size           $__internal_13_$__cuda_sm20_div_rn_f64_full,(.L_x_11292 - $__internal_13_$__cuda_sm20_div_rn_f64_full)
$__internal_13_$__cuda_sm20_div_rn_f64_full:
        /* <DEDUP_REMOVED lines=70> */
.L_x_8632:
        /* <DEDUP_REMOVED lines=17> */
.L_x_8635:
[----:B------:R-:W-:Y:S02]  /*7910*/  LOP3.LUT R3, R11, 0x80000, RZ, 0xfc, !PT ;  /* 0x000800000b037812 */ /* 0x000fe400078efcff */
[----:B------:R-:W-:-:S03]  /*7920*/  MOV R38, R10 ;  /* 0x0000000a00267202 */ /* 0x000fc60000000f00 */
[----:B------:R-:W-:Y:S01]  /*7930*/  IMAD.MOV.U32 R39, RZ, RZ, R3 ;  /* 0x000000ffff277224 */ /* 0x000fe200078e0003 */
[----:B------:R-:W-:Y:S06]  /*7940*/  BRA `(.L_x_8633) ;  /* 0x00000000000c7947 */ /* 0x000fec0003800000 */
.L_x_8634:
[----:B------:R-:W-:Y:S01]  /*7950*/  LOP3.LUT R3, R33, 0x80000, RZ, 0xfc, !PT ;  /* 0x0008000021037812 */ /* 0x000fe200078efcff */
[----:B------:R-:W-:-:S04]  /*7960*/  IMAD.MOV.U32 R38, RZ, RZ, R32 ;  /* 0x000000ffff267224 */ /* 0x000fc800078e0020 */
[----:B------:R-:W-:-:S07]  /*7970*/  IMAD.MOV.U32 R39, RZ, RZ, R3 ;  /* 0x000000ffff277224 */ /* 0x000fce00078e0003 */
.L_x_8633:
[----:B------:R-:W-:Y:S05]  /*7980*/  BSYNC.RECONVERGENT B0 ;  /* 0x0000000000007941 */ /* 0x000fea0003800200 */
.L_x_8631:
[----:B------:R-:W-:Y:S01]  /*7990*/  IMAD.MOV.U32 R3, RZ, RZ, 0x0 ;  /* 0x00000000ff037424 */ /* 0x000fe200078e00ff */
[----:B------:R-:W-:Y:S01]  /*79a0*/  MOV R4, R38 ;  /* 0x0000002600047202 */ /* 0x000fe20000000f00 */
[----:B------:R-:W-:Y:S02]  /*79b0*/  IMAD.MOV.U32 R5, RZ, RZ, R39 ;  /* 0x000000ffff057224 */ /* 0x000fe400078e0027 */
[----:B------:R-:W-:Y:S05]  /*79c0*/  RET.REL.NODEC R2 `(_ZN2at6native29vectorized_elementwise_kernelILi8EZZZNS0_17logit_kernel_cudaERNS_18TensorIteratorBaseERKN3c106ScalarEENKUlvE_clEvENKUlvE_clEvEUldE_St5arrayIPcLm2EEEEviT0_T1_) ;  /* 0xffffff84028c7950 */ /* 0x000fea0003c3ffff */
.L_x_8636:
        /* <DEDUP_REMOVED lines=11> */
.L_x_11292:


//--------------------- .text._ZN2at6native18elementwise_kernelILi128ELi4EZNS0_15gpu_kernel_implIZZZNS0_19sigmoid_kernel_cudaERNS_18TensorIteratorBaseEENKUlvE0_clEvENKUlvE2_clEvEUlN3c108BFloat16EE_EEvS4_RKT_EUliE_EEviT1_ --------------------------
	.section	.text._ZN2at6native18elementwise_kernelILi128ELi4EZNS0_15gpu_kernel_implIZZZNS0_19sigmoid_kernel_cudaERNS_18TensorIteratorBaseEENKUlvE0_clEvENKUlvE2_clEvEUlN3c108BFloat16EE_EEvS4_RKT_EUliE_EEviT1_,"ax",@progbits
	.align	128
        .global         _ZN2at6native18elementwise_kernelILi128ELi4EZNS0_15gpu_kernel_implIZZZNS0_19sigmoid_kernel_cudaERNS_18TensorIteratorBaseEENKUlvE0_clEvENKUlvE2_clEvEUlN3c108BFloat16EE_EEvS4_RKT_EUliE_EEviT1_
        .type           _ZN2at6native18elementwise_kernelILi128ELi4EZNS0_15gpu_kernel_implIZZZNS0_19sigmoid_kernel_cudaERNS_18TensorIteratorBaseEENKUlvE0_clEvENKUlvE2_clEvEUlN3c108BFloat16EE_EEvS4_RKT_EUliE_EEviT1_,@function
        .size           _ZN2at6native18elementwise_kernelILi128ELi4EZNS0_15gpu_kernel_implIZZZNS0_19sigmoid_kernel_cudaERNS_18TensorIteratorBaseEENKUlvE0_clEvENKUlvE2_clEvEUlN3c108BFloat16EE_EEvS4_RKT_EUliE_EEviT1_,(.L_x_11384 - _ZN2at6native18elementwise_kernelILi128ELi4EZNS0_15gpu_kernel_implIZZZNS0_19sigmoid_kernel_cudaERNS_18TensorIteratorBaseEENKUlvE0_clEvENKUlvE2_clEvEUlN3c108BFloat16EE_EEvS4_RKT_EUliE_EEviT1_)
        .other          _ZN2at6native18elementwise_kernelILi128ELi4EZNS0_15gpu_kernel_implIZZZNS0_19sigmoid_kernel_cudaERNS_18TensorIteratorBaseEENKUlvE0_clEvENKUlvE2_clEvEUlN3c108BFloat16EE_EEvS4_RKT_EUliE_EEviT1_,@"STO_CUDA_ENTRY STV_DEFAULT"
_ZN2at6native18elementwise_kernelILi128ELi4EZNS0_15gpu_kernel_implIZZZNS0_19sigmoid_kernel_cudaERNS_18TensorIteratorBaseEENKUlvE0_clEvENKUlvE2_clEvEUlN3c108BFloat16EE_EEvS4_RKT_EUliE_EEviT1_:
.text._ZN2at6native18elementwise_kernelILi128ELi4EZNS0_15gpu_kernel_implIZZZNS0_19sigmoid_kernel_cudaERNS_18TensorIteratorBaseEENKUlvE0_clEvENKUlvE2_clEvEUlN3c108BFloat16EE_EEvS4_RKT_EUliE_EEviT1_:
        /* <DEDUP_REMOVED lines=319> */
.L_x_8639:
        /* <DEDUP_REMOVED lines=18> */
.L_x_8643:
[----:B------:R-:W2:Y:S02]  /*1510*/  LDG.E.U8 R2, desc[UR36][R2.64] ;  /* 0x0000002402027981 */ /* 0x000ea4000c1e1100 */
[----:B--2---:R-:W-:-:S04]  /*1520*/  I2FP.F32.U32 R0, R2 ;  /* 0x0000000200007245 */ /* 0x004fc80000201000 */
[----:B------:R-:W-:Y:S01]  /*1530*/  F2FP.BF16.F32.PACK_AB R0, RZ, R0 ;  /* 0x00000000ff00723e */ /* 0x000fe200000010ff */
[----:B------:R-:W-:Y:S06]  /*1540*/  BRA `(.L_x_8645) ;  /* 0x0000000c00847947 */ /* 0x000fec0003800000 */
.L_x_8642:
        /* <DEDUP_REMOVED lines=10> */
.L_x_8647:
[----:B------:R-:W2:Y:S02]  /*15f0*/  LDG.E R2, desc[UR36][R2.64] ;  /* 0x0000002402027981 */ /* 0x000ea4000c1e1900 */
[----:B--2---:R-:W-:-:S04]  /*1600*/  I2FP.F32.S32 R0, R2 ;  /* 0x0000000200007245 */ /* 0x004fc80000201400 */
[----:B------:R-:W-:Y:S01]  /*1610*/  F2FP.BF16.F32.PACK_AB R0, RZ, R0 ;  /* 0x00000000ff00723e */ /* 0x000fe200000010ff */
[----:B------:R-:W-:Y:S06]  /*1620*/  BRA `(.L_x_8645) ;  /* 0x0000000c004c7947 */ /* 0x000fec0003800000 */
.L_x_8646:
[----:B------:R-:W2:Y:S02]  /*1630*/  LDG.E.U16 R2, desc[UR36][R2.64] ;  /* 0x0000002402027981 */ /* 0x000ea4000c1e1500 */
[----:B--2---:R-:W0:Y:S02]  /*1640*/  I2F.S16 R0, R2 ;  /* 0x0000000200007306 */ /* 0x004e240000101400 */
[----:B0-----:R-:W-:Y:S01]  /*1650*/  F2FP.BF16.F32.PACK_AB R0, RZ, R0 ;  /* 0x00000000ff00723e */ /* 0x001fe200000010ff */
[----:B------:R-:W-:Y:S06]  /*1660*/  BRA `(.L_x_8645) ;  /* 0x0000000c003c7947 */ /* 0x000fec0003800000 */
.L_x_8641:
        /* <DEDUP_REMOVED lines=9> */
.L_x_8649:
[----:B------:R-:W2:Y:S02]  /*1700*/  LDG.E.U16 R0, desc[UR36][R2.64] ;  /* 0x0000002402007981 */ /* 0x000ea4000c1e1500 */
[----:B--2---:R-:W-:-:S05]  /*1710*/  HADD2.F32 R0, -RZ, R0.H0_H0 ;  /* 0x20000000ff007230 */ /* 0x004fca0000004100 */
[----:B------:R-:W-:Y:S01]  /*1720*/  F2FP.BF16.F32.PACK_AB R0, RZ, R0 ;  /* 0x00000000ff00723e */ /* 0x000fe200000010ff */
[----:B------:R-:W-:Y:S06]  /*1730*/  BRA `(.L_x_8645) ;  /* 0x0000000c00087947 */ /* 0x000fec0003800000 */
.L_x_8648:
        /* <DEDUP_REMOVED lines=9> */
.L_x_8651:
[----:B------:R-:W2:Y:S02]  /*17d0*/  LDG.E.U16 R2, desc[UR36][R2.64] ;  /* 0x0000002402027981 */ /* 0x000ea4000c1e1500 */
[----:B--2---:R-:W-:-:S05]  /*17e0*/  HADD2.F32 R0, -RZ, R2.H0_H0 ;  /* 0x20000002ff007230 */ /* 0x004fca0000004100 */
[----:B------:R-:W-:Y:S01]  /*17f0*/  F2FP.BF16.F32.PACK_AB R0, RZ, R0 ;  /* 0x00000000ff00723e */ /* 0x000fe200000010ff */
[----:B------:R-:W-:Y:S06]  /*1800*/  BRA `(.L_x_8645) ;  /* 0x0000000800d47947 */ /* 0x000fec0003800000 */
.L_x_8650:
        /* <DEDUP_REMOVED lines=8> */
.L_x_8640:
        /* <DEDUP_REMOVED lines=13> */
.L_x_8654:
        /* <DEDUP_REMOVED lines=8> */
.L_x_8653:
        /* <DEDUP_REMOVED lines=27> */
.L_x_8656:
        /* <DEDUP_REMOVED lines=13> */
.L_x_8655:
[----:B------:R0:W5:Y:S01]  /*1c60*/  LDG.E.U16 R0, desc[UR36][R2.64] ;  /* 0x0000002402007981 */ /* 0x000162000c1e1500 */
[----:B------:R-:W-:Y:S05]  /*1c70*/  BRA `(.L_x_8645) ;  /* 0x0000000400b87947 */ /* 0x000fea0003800000 */
.L_x_8652:
        /* <DEDUP_REMOVED lines=12> */
.L_x_8659:
        /* <DEDUP_REMOVED lines=21> */
.L_x_8663:
[----:B------:R-:W-:Y:S05]  /*1e90*/  BSYNC.RECONVERGENT B1 ;  /* 0x0000000000017941 */ /* 0x000fea0003800200 */
.L_x_8662:
[----:B------:R-:W-:Y:S01]  /*1ea0*/  IMAD.SHL.U32 R0, R0, 0x100000, RZ ;  /* 0x0010000000007824 */ /* 0x000fe200078e00ff */
[----:B------:R-:W-:-:S04]  /*1eb0*/  LEA R2, R2, 0x3b800000, 0x17 ;  /* 0x3b80000002027811 */ /* 0x000fc800078eb8ff */
[----:B------:R-:W-:-:S07]  /*1ec0*/  LOP3.LUT R0, R2, R0, R7, 0xfe, !PT ;  /* 0x0000000002007212 */ /* 0x000fce00078efe07 */
.L_x_8661:
[----:B------:R-:W-:Y:S05]  /*1ed0*/  BSYNC.RECONVERGENT B0 ;  /* 0x0000000000007941 */ /* 0x000fea0003800200 */
.L_x_8660:
[----:B------:R-:W-:Y:S01]  /*1ee0*/  F2FP.BF16.F32.PACK_AB R0, RZ, R0 ;  /* 0x00000000ff00723e */ /* 0x000fe200000010ff */
[----:B------:R-:W-:Y:S06]  /*1ef0*/  BRA `(.L_x_8645) ;  /* 0x0000000400187947 */ /* 0x000fec0003800000 */
.L_x_8658:
        /* <DEDUP_REMOVED lines=21> */
.L_x_8667:
[----:B------:R-:W-:Y:S05]  /*2050*/  BSYNC.RECONVERGENT B1 ;  /* 0x0000000000017941 */ /* 0x000fea0003800200 */
.L_x_8666:
[----:B------:R-:W-:Y:S02]  /*2060*/  SHF.L.U32 R0, R0, 0x15, RZ ;  /* 0x0000001500007819 */ /* 0x000fe400000006ff */
[----:B------:R-:W-:-:S04]  /*2070*/  LEA R2, R2, 0x37800000, 0x17 ;  /* 0x3780000002027811 */ /* 0x000fc800078eb8ff */
[----:B------:R-:W-:-:S07]  /*2080*/  LOP3.LUT R0, R2, R0, R7, 0xfe, !PT ;  /* 0x0000000002007212 */ /* 0x000fce00078efe07 */
.L_x_8665:
[----:B------:R-:W-:Y:S05]  /*2090*/  BSYNC.RECONVERGENT B0 ;  /* 0x0000000000007941 */ /* 0x000fea0003800200 */
.L_x_8664:
[----:B------:R-:W-:Y:S01]  /*20a0*/  F2FP.BF16.F32.PACK_AB R0, RZ, R0 ;  /* 0x00000000ff00723e */ /* 0x000fe200000010ff */
[----:B------:R-:W-:Y:S06]  /*20b0*/  BRA `(.L_x_8645) ;  /* 0x0000000000a87947 */ /* 0x000fec0003800000 */
.L_x_8657:
[----:B------:R-:W-:-:S09]  /*20c0*/  UISETP.NE.AND UP0, UPT, UR4, 0x1c, UPT ;  /* 0x0000001c0400788c */ /* 0x000fd2000bf05270 */
[----:B------:R-:W-:Y:S05]  /*20d0*/  BRA.U !UP0, `(.L_x_8668) ;  /* 0x0000000108947547 */ /* 0x000fea000b800000 */
[----:B------:R-:W-:-:S09]  /*20e0*/  UISETP.NE.AND UP0, UPT, UR4, 0x1d, UPT ;  /* 0x0000001d0400788c */ /* 0x000fd2000bf05270 */
[----:B------:R-:W-:Y:S05]  /*20f0*/  BRA.U !UP0, `(.L_x_8669) ;  /* 0x00000001087c7547 */ /* 0x000fea000b800000 */
[----:B------:R-:W-:-:S09]  /*2100*/  UISETP.NE.AND UP0, UPT, UR4, 0x2c, UPT ;  /* 0x0000002c0400788c */ /* 0x000fd2000bf05270 */
[----:B------:R-:W-:Y:S05]  /*2110*/  BRA.U !UP0, `(.L_x_8670) ;  /* 0x0000000108487547 */ /* 0x000fea000b800000 */
.L_x_8644:
        /* <DEDUP_REMOVED lines=16> */
.L_x_8671:
[----:B------:R-:W-:Y:S01]  /*2220*/  PRMT R0, RZ, 0x7610, R0 ;  /* 0x00007610ff007816 */ /* 0x000fe20000000000 */
[----:B------:R-:W-:Y:S06]  /*2230*/  BRA `(.L_x_8645) ;  /* 0x0000000000487947 */ /* 0x000fec0003800000 */
.L_x_8670:
        /* <DEDUP_REMOVED lines=8> */
.L_x_8673:
[----:B------:R-:W-:Y:S05]  /*22c0*/  BSYNC.RECONVERGENT B0 ;  /* 0x0000000000007941 */ /* 0x000fea0003800200 */
.L_x_8672:
[----:B------:R-:W-:Y:S01]  /*22d0*/  F2FP.BF16.F32.PACK_AB R0, RZ, R0 ;  /* 0x00000000ff00723e */ /* 0x000fe200000010ff */
[----:B------:R-:W-:Y:S06]  /*22e0*/  BRA `(.L_x_8645) ;  /* 0x00000000001c7947 */ /* 0x000fec0003800000 */
.L_x_8669:
[----:B------:R-:W2:Y:S02]  /*22f0*/  LDG.E.64 R2, desc[UR36][R2.64] ;  /* 0x0000002402027981 */ /* 0x000ea4000c1e1b00 */
[----:B--2---:R-:W0:Y:S02]  /*2300*/  I2F.U64 R0, R2 ;  /* 0x0000000200007312 */ /* 0x004e240000301000 */
[----:B0-----:R-:W-:Y:S01]  /*2310*/  F2FP.BF16.F32.PACK_AB R0, RZ, R0 ;  /* 0x00000000ff00723e */ /* 0x001fe200000010ff */
[----:B------:R-:W-:Y:S06]  /*2320*/  BRA `(.L_x_8645) ;  /* 0x00000000000c7947 */ /* 0x000fec0003800000 */
.L_x_8668:
[----:B------:R-:W2:Y:S02]  /*2330*/  LDG.E R2, desc[UR36][R2.64] ;  /* 0x0000002402027981 */ /* 0x000ea4000c1e1900 */
[----:B--2---:R-:W-:-:S04]  /*2340*/  I2FP.F32.U32 R0, R2 ;  /* 0x0000000200007245 */ /* 0x004fc80000201000 */
[----:B------:R-:W-:-:S07]  /*2350*/  F2FP.BF16.F32.PACK_AB R0, RZ, R0 ;  /* 0x00000000ff00723e */ /* 0x000fce00000010ff */
.L_x_8645:
[----:B-----5:R-:W-:Y:S01]  /*2360*/  IMAD.U32 R0, R0, 0x10000, RZ ;  /* 0x0001000000007824 */ /* 0x020fe200078e00ff */
[----:B------:R-:W0:Y:S03]  /*2370*/  LDCU.64 UR6, c[0x0][0x580] ;  /* 0x0000b000ff0677ac */ /* 0x000e260008000a00 */
[----:B------:R-:W-:Y:S01]  /*2380*/  FMUL.FTZ R0, R0, -1.4426950216293334961 ;  /* 0xbfb8aa3b00007820 */ /* 0x000fe20000410000 */
[----:B------:R-:W-:-:S04]  /*2390*/  UPRMT UR4, UR42, 0x9910, URZ ;  /* 0x000099102a047896 */ /* 0x000fc800080000ff */
[----:B------:R-:W-:Y:S01]  /*23a0*/  UISETP.GT.AND UP0, UPT, UR4, 0x9, UPT ;  /* 0x000000090400788c */ /* 0x000fe2000bf04270 */
[----:B------:R-:W1:Y:S01]  /*23b0*/  MUFU.EX2 R0, R0 ;  /* 0x0000000000007308 */ /* 0x000e620000000800 */
[----:B0-----:R-:W-:-:S05]  /*23c0*/  IADD3 R2, P0, PT, R16, UR6, RZ ;  /* 0x0000000610027c10 */ /* 0x001fca000ff1e0ff */
[----:B------:R-:W-:Y:S02]  /*23d0*/  IMAD.X R3, RZ, RZ, UR7, P0 ;  /* 0x00000007ff037e24 */ /* 0x000fe400080e06ff */
[----:B-1----:R-:W-:-:S06]  /*23e0*/  FADD.FTZ R4, R0, 1 ;  /* 0x3f80000000047421 */ /* 0x002fcc0000010000 */
[----:B------:R-:W0:Y:S08]  /*23f0*/  MUFU.RCP R4, R4 ;  /* 0x0000000400047308 */ /* 0x000e300000001000 */
[----:B0-----:R0:W1:Y:S01]  /*2400*/  F2F.BF16.F32 R5, R4 ;  /* 0x0000000400057304 */ /* 0x0010620000202000 */
        /* <DEDUP_REMOVED lines=10> */
[----:B------:R-:W1:Y:S02]  /*24b0*/  F2I.FTZ.TRUNC.NTZ R5, R0 ;  /* 0x0000000000057305 */ /* 0x000e64000021f100 */
[----:B-1----:R4:W-:Y:S01]  /*24c0*/  STG.E.U8 desc[UR36][R2.64], R5 ;  /* 0x0000000502007986 */ /* 0x0029e2000c101124 */
[----:B------:R-:W-:Y:S05]  /*24d0*/  BRA `(.L_x_8679) ;  /* 0x0000000c00807947 */ /* 0x000fea0003800000 */
.L_x_8677:
[----:B-1----:R-:W-:-:S06]  /*24e0*/  SHF.L.U32 R5, R5, 0x10, RZ ;  /* 0x0000001005057819 */ /* 0x002fcc00000006ff */
[----:B0-----:R-:W0:Y:S02]  /*24f0*/  F2I.S64.TRUNC R4, R5 ;  /* 0x0000000500047311 */ /* 0x001e24000020d900 */
[----:B0-----:R3:W-:Y:S01]  /*2500*/  STG.E.U8 desc[UR36][R2.64], R4 ;  /* 0x0000000402007986 */ /* 0x0017e2000c101124 */
[----:B------:R-:W-:Y:S05]  /*2510*/  BRA `(.L_x_8679) ;  /* 0x0000000c00707947 */ /* 0x000fea0003800000 */
.L_x_8676:
        /* <DEDUP_REMOVED lines=10> */
.L_x_8681:
[----:B-1----:R-:W-:-:S06]  /*25c0*/  IMAD.U32 R5, R5, 0x10000, RZ ;  /* 0x0001000005057824 */ /* 0x002fcc00078e00ff */
[----:B------:R-:W1:Y:S02]  /*25d0*/  F2I.FTZ.TRUNC.NTZ R5, R5 ;  /* 0x0000000500057305 */ /* 0x000e64000021f100 */
[----:B-1----:R1:W-:Y:S01]  /*25e0*/  STG.E desc[UR36][R2.64], R5 ;  /* 0x0000000502007986 */ /* 0x0023e2000c101924 */
[----:B------:R-:W-:Y:S05]  /*25f0*/  BRA `(.L_x_8679) ;  /* 0x0000000c00387947 */ /* 0x000fea0003800000 */
.L_x_8680:
[----:B-1----:R-:W-:-:S06]  /*2600*/  IMAD.U32 R5, R5, 0x10000, RZ ;  /* 0x0001000005057824 */ /* 0x002fcc00078e00ff */
[----:B------:R-:W1:Y:S02]  /*2610*/  F2I.FTZ.TRUNC.NTZ R5, R5 ;  /* 0x0000000500057305 */ /* 0x000e64000021f100 */
[----:B-1----:R2:W-:Y:S01]  /*2620*/  STG.E.U16 desc[UR36][R2.64], R5 ;  /* 0x0000000502007986 */ /* 0x0025e2000c101524 */
[----:B------:R-:W-:Y:S05]  /*2630*/  BRA `(.L_x_8679) ;  /* 0x0000000c00287947 */ /* 0x000fea0003800000 */
.L_x_8675:
        /* <DEDUP_REMOVED lines=9> */
.L_x_8683:
[----:B-1----:R-:W-:-:S05]  /*26d0*/  IMAD.U32 R0, R5, 0x10000, RZ ;  /* 0x0001000005007824 */ /* 0x002fca00078e00ff */
[----:B------:R-:W-:-:S05]  /*26e0*/  F2FP.F16.F32.PACK_AB R0, RZ, R0 ;  /* 0x00000000ff00723e */ /* 0x000fca00000000ff */
[----:B------:R1:W-:Y:S01]  /*26f0*/  STG.E.U16 desc[UR36][R2.64], R0 ;  /* 0x0000000002007986 */ /* 0x0003e2000c101524 */
[----:B------:R-:W-:Y:S05]  /*2700*/  BRA `(.L_x_8679) ;  /* 0x0000000800f47947 */ /* 0x000fea0003800000 */
.L_x_8682:
        /* <DEDUP_REMOVED lines=8> */
[----:B------:R0:W-:Y:S01]  /*2790*/  STG.E.64 desc[UR36][R2.64], R4 ;  /* 0x0000000402007986 */ /* 0x0001e2000c101b24 */
[----:B------:R-:W-:Y:S05]  /*27a0*/  BRA `(.L_x_8679) ;  /* 0x0000000800cc7947 */ /* 0x000fea0003800000 */
.L_x_8685:
[----:B-1----:R-:W-:-:S04]  /*27b0*/  SHF.L.U32 R5, R5, 0x10, RZ ;  /* 0x0000001005057819 */ /* 0x002fc800000006ff */
[----:B------:R-:W-:-:S04]  /*27c0*/  F2FP.F16.F32.PACK_AB R5, RZ, R5 ;  /* 0x00000005ff05723e */ /* 0x000fc800000000ff */
[----:B------:R-:W-:-:S05]  /*27d0*/  PRMT R5, R5, 0x5410, RZ ;  /* 0x0000541005057816 */ /* 0x000fca00000000ff */
[----:B------:R1:W-:Y:S01]  /*27e0*/  STG.E desc[UR36][R2.64], R5 ;  /* 0x0000000502007986 */ /* 0x0003e2000c101924 */
[----:B------:R-:W-:Y:S05]  /*27f0*/  BRA `(.L_x_8679) ;  /* 0x0000000800b87947 */ /* 0x000fea0003800000 */
.L_x_8684:
[----:B01----:R-:W-:-:S04]  /*2800*/  IMAD.U32 R4, R5, 0x10000, RZ ;  /* 0x0001000005047824 */ /* 0x003fc800078e00ff */
[----:B------:R-:W-:-:S06]  /*2810*/  FMUL.FTZ R4, R4, 1 ;  /* 0x3f80000004047820 */ /* 0x000fcc0000410000 */
[----:B------:R-:W0:Y:S02]  /*2820*/  F2F.F64.F32 R4, R4 ;  /* 0x0000000400047310 */ /* 0x000e240000201800 */
[----:B0-----:R0:W-:Y:S01]  /*2830*/  STG.E.64 desc[UR36][R2.64], R4 ;  /* 0x0000000402007986 */ /* 0x0011e2000c101b24 */
[----:B------:R-:W-:Y:S05]  /*2840*/  BRA `(.L_x_8679) ;  /* 0x0000000800a47947 */ /* 0x000fea0003800000 */
.L_x_8674:
        /* <DEDUP_REMOVED lines=11> */
[----:B------:R1:W-:Y:S01]  /*2900*/  STG.E.U8 desc[UR36][R2.64], R5 ;  /* 0x0000000502007986 */ /* 0x0003e2000c101124 */
[----:B------:R-:W-:Y:S05]  /*2910*/  BRA `(.L_x_8679) ;  /* 0x0000000800707947 */ /* 0x000fea0003800000 */
.L_x_8688:
[----:B-1----:R-:W-:Y:S01]  /*2920*/  IMAD.U32 R5, R5, 0x10000, RZ ;  /* 0x0001000005057824 */ /* 0x002fe200078e00ff */
[----:B------:R-:W-:-:S03]  /*2930*/  CS2R R6, SRZ ;  /* 0x0000000000067805 */ /* 0x000fc6000001ff00 */
[----:B------:R-:W-:-:S06]  /*2940*/  FMUL.FTZ R5, R5, 1 ;  /* 0x3f80000005057820 */ /* 0x000fcc0000410000 */
[----:B0-----:R-:W0:Y:S02]  /*2950*/  F2F.F64.F32 R4, R5 ;  /* 0x0000000500047310 */ /* 0x001e240000201800 */
[----:B0-----:R0:W-:Y:S01]  /*2960*/  STG.E.128 desc[UR36][R2.64], R4 ;  /* 0x0000000402007986 */ /* 0x0011e2000c101d24 */
[----:B------:R-:W-:Y:S05]  /*2970*/  BRA `(.L_x_8679) ;  /* 0x0000000800587947 */ /* 0x000fea0003800000 */
.L_x_8687:
        /* <DEDUP_REMOVED lines=15> */
[----:B0-----:R-:W-:Y:S01]  /*2a70*/  @P0 LOP3.LUT R4, R0, 0x1, RZ, 0xc0, !PT ;  /* 0x0000000100040812 */ /* 0x001fe200078ec0ff */
[----:B------:R-:W-:-:S03]  /*2a80*/  @!P0 FADD.FTZ R0, R6, 16384 ;  /* 0x4680000006008421 */ /* 0x000fc60000010000 */
[----:B------:R-:W-:-:S04]  /*2a90*/  @P0 IADD3 R4, PT, PT, R7, 0x407ffff, R4 ;  /* 0x0407ffff07040810 */ /* 0x000fc80007ffe004 */
[----:B------:R-:W-:-:S07]  /*2aa0*/  @P0 SHF.R.U32.HI R0, RZ, 0x14, R4 ;  /* 0x00000014ff000819 */ /* 0x000fce0000011604 */
.L_x_8692:
[----:B------:R-:W-:Y:S05]  /*2ab0*/  BSYNC.RECONVERGENT B0 ;  /* 0x0000000000007941 */ /* 0x000fea0003800200 */
.L_x_8691:
[----:B------:R-:W-:-:S05]  /*2ac0*/  LOP3.LUT R5, R0, 0x80, R5, 0xf8, !PT ;  /* 0x0000008000057812 */ /* 0x000fca00078ef805 */
[----:B------:R1:W-:Y:S01]  /*2ad0*/  STG.E.U8 desc[UR36][R2.64], R5 ;  /* 0x0000000502007986 */ /* 0x0003e2000c101124 */
[----:B------:R-:W-:Y:S05]  /*2ae0*/  BRA `(.L_x_8679) ;  /* 0x0000000400fc7947 */ /* 0x000fea0003800000 */
.L_x_8690:
[----:B-1----:R-:W-:Y:S01]  /*2af0*/  IMAD.U32 R7, R5, 0x10000, RZ ;  /* 0x0001000005077824 */ /* 0x002fe200078e00ff */
        /* <DEDUP_REMOVED lines=10> */
[----:B0-----:R-:W-:Y:S01]  /*2ba0*/  @P0 LOP3.LUT R4, R0, 0x1, RZ, 0xc0, !PT ;  /* 0x0000000100040812 */ /* 0x001fe200078ec0ff */
[----:B------:R-:W-:-:S03]  /*2bb0*/  @!P0 FADD.FTZ R0, R6, 128 ;  /* 0x4300000006008421 */ /* 0x000fc60000010000 */
[----:B------:R-:W-:-:S04]  /*2bc0*/  @P0 IADD3 R4, PT, PT, R7, 0x80fffff, R4 ;  /* 0x080fffff07040810 */ /* 0x000fc80007ffe004 */
[----:B------:R-:W-:-:S07]  /*2bd0*/  @P0 SHF.R.U32.HI R0, RZ, 0x15, R4 ;  /* 0x00000015ff000819 */ /* 0x000fce0000011604 */
.L_x_8694:
[----:B------:R-:W-:Y:S05]  /*2be0*/  BSYNC.RECONVERGENT B0 ;  /* 0x0000000000007941 */ /* 0x000fea0003800200 */
.L_x_8693:
[----:B------:R-:W-:-:S05]  /*2bf0*/  LOP3.LUT R5, R0, 0x80, R5, 0xf8, !PT ;  /* 0x0000008000057812 */ /* 0x000fca00078ef805 */
[----:B------:R1:W-:Y:S01]  /*2c00*/  STG.E.U8 desc[UR36][R2.64], R5 ;  /* 0x0000000502007986 */ /* 0x0003e2000c101124 */
[----:B------:R-:W-:Y:S05]  /*2c10*/  BRA `(.L_x_8679) ;  /* 0x0000000400b07947 */ /* 0x000fea0003800000 */
.L_x_8689:
[----:B-1----:R1:W-:Y:S01]  /*2c20*/  STG.E.U16 desc[UR36][R2.64], R5 ;  /* 0x0000000502007986 */ /* 0x0023e2000c101524 */
[----:B------:R-:W-:Y:S05]  /*2c30*/  BRA `(.L_x_8679) ;  /* 0x0000000400a87947 */ /* 0x000fea0003800000 */
.L_x_8686:
        /* <DEDUP_REMOVED lines=8> */
[----:B-1----:R-:W-:-:S06]  /*2cc0*/  SHF.L.U32 R5, R5, 0x10, RZ ;  /* 0x0000001005057819 */ /* 0x002fcc00000006ff */
[----:B------:R-:W1:Y:S02]  /*2cd0*/  F2I.FTZ.U32.TRUNC.NTZ R5, R5 ;  /* 0x0000000500057305 */ /* 0x000e64000021f000 */
[----:B-1----:R1:W-:Y:S01]  /*2ce0*/  STG.E.U16 desc[UR36][R2.64], R5 ;  /* 0x0000000502007986 */ /* 0x0023e2000c101524 */
[----:B------:R-:W-:Y:S05]  /*2cf0*/  BRA `(.L_x_8679) ;  /* 0x0000000400787947 */ /* 0x000fea0003800000 */
.L_x_8697:
[----:B-1----:R-:W-:Y:S01]  /*2d00*/  IMAD.U32 R5, R5, 0x10000, RZ ;  /* 0x0001000005057824 */ /* 0x002fe200078e00ff */
[----:B------:R-:W-:Y:S01]  /*2d10*/  BSSY.RECONVERGENT B0, `(.L_x_8698) ;  /* 0x0000014000007945 */ /* 0x000fe20003800200 */
[----:B------:R-:W-:-:S03]  /*2d20*/  IMAD.MOV.U32 R0, RZ, RZ, 0x80 ;  /* 0x00000080ff007424 */ /* 0x000fc600078e00ff */
[----:B0-----:R-:W-:-:S04]  /*2d30*/  LOP3.LUT R4, R5, 0x7fffffff, RZ, 0xc0, !PT ;  /* 0x7fffffff05047812 */ /* 0x001fc800078ec0ff */
        /* <DEDUP_REMOVED lines=9> */
.L_x_8700:
[----:B------:R-:W-:-:S04]  /*2dd0*/  SHF.R.U32.HI R0, RZ, 0x14, R5 ;  /* 0x00000014ff007819 */ /* 0x000fc80000011605 */
[----:B------:R-:W-:-:S04]  /*2de0*/  LOP3.LUT R0, R0, 0x1, RZ, 0xc0, !PT ;  /* 0x0000000100007812 */ /* 0x000fc800078ec0ff */
[----:B------:R-:W-:-:S04]  /*2df0*/  IADD3 R0, PT, PT, R5, 0x487ffff, R0 ;  /* 0x0487ffff05007810 */ /* 0x000fc80007ffe000 */
[----:B------:R-:W-:-:S04]  /*2e00*/  SHF.R.U32.HI R0, RZ, 0x14, R0 ;  /* 0x00000014ff007819 */ /* 0x000fc80000011600 */
[----:B------:R-:W-:-:S07]  /*2e10*/  LOP3.LUT R4, R0, 0xff, RZ, 0xc0, !PT ;  /* 0x000000ff00047812 */ /* 0x000fce00078ec0ff */
.L_x_8701:
[----:B------:R-:W-:-:S04]  /*2e20*/  SHF.R.U32.HI R5, RZ, 0x18, R5 ;  /* 0x00000018ff057819 */ /* 0x000fc80000011605 */
[----:B------:R-:W-:-:S04]  /*2e30*/  LOP3.LUT R4, R4, 0x80, R5, 0xf8, !PT ;  /* 0x0000008004047812 */ /* 0x000fc800078ef805 */
[----:B------:R-:W-:-:S07]  /*2e40*/  PRMT R0, R4, 0x7610, R0 ;  /* 0x0000761004007816 */ /* 0x000fce0000000000 */
.L_x_8699:
[----:B------:R-:W-:Y:S05]  /*2e50*/  BSYNC.RECONVERGENT B0 ;  /* 0x0000000000007941 */ /* 0x000fea0003800200 */
.L_x_8698:
[----:B------:R0:W-:Y:S01]  /*2e60*/  STG.E.U8 desc[UR36][R2.64], R0 ;  /* 0x0000000002007986 */ /* 0x0001e2000c101124 */
[----:B------:R-:W-:Y:S05]  /*2e70*/  BRA `(.L_x_8679) ;  /* 0x0000000400187947 */ /* 0x000fea0003800000 */
.L_x_8696:
[----:B-1----:R-:W-:Y:S01]  /*2e80*/  IMAD.U32 R5, R5, 0x10000, RZ ;  /* 0x0001000005057824 */ /* 0x002fe200078e00ff */
[----:B------:R-:W-:Y:S01]  /*2e90*/  BSSY.RECONVERGENT B0, `(.L_x_8702) ;  /* 0x0000014000007945 */ /* 0x000fe20003800200 */
[----:B------:R-:W-:-:S03]  /*2ea0*/  MOV R0, 0x80 ;  /* 0x0000008000007802 */ /* 0x000fc60000000f00 */
        /* <DEDUP_REMOVED lines=10> */
.L_x_8704:
[----:B------:R-:W-:-:S04]  /*2f50*/  SHF.R.U32.HI R0, RZ, 0x15, R5 ;  /* 0x00000015ff007819 */ /* 0x000fc80000011605 */
[----:B------:R-:W-:-:S04]  /*2f60*/  LOP3.LUT R0, R0, 0x1, RZ, 0xc0, !PT ;  /* 0x0000000100007812 */ /* 0x000fc800078ec0ff */
[----:B------:R-:W-:-:S04]  /*2f70*/  IADD3 R0, PT, PT, R5, 0x88fffff, R0 ;  /* 0x088fffff05007810 */ /* 0x000fc80007ffe000 */
[----:B------:R-:W-:-:S04]  /*2f80*/  SHF.R.U32.HI R0, RZ, 0x15, R0 ;  /* 0x00000015ff007819 */ /* 0x000fc80000011600 */
[----:B------:R-:W-:-:S07]  /*2f90*/  LOP3.LUT R4, R0, 0xff, RZ, 0xc0, !PT ;  /* 0x000000ff00047812 */ /* 0x000fce00078ec0ff */
.L_x_8705:
[----:B------:R-:W-:-:S04]  /*2fa0*/  SHF.R.U32.HI R5, RZ, 0x18, R5 ;  /* 0x00000018ff057819 */ /* 0x000fc80000011605 */
[----:B------:R-:W-:-:S04]  /*2fb0*/  LOP3.LUT R4, R4, 0x80, R5, 0xf8, !PT ;  /* 0x0000008004047812 */ /* 0x000fc800078ef805 */
[----:B------:R-:W-:-:S07]  /*2fc0*/  PRMT R0, R4, 0x7610, R0 ;  /* 0x0000761004007816 */ /* 0x000fce0000000000 */
.L_x_8703:
[----:B------:R-:W-:Y:S05]  /*2fd0*/  BSYNC.RECONVERGENT B0 ;  /* 0x0000000000007941 */ /* 0x000fea0003800200 */
.L_x_8702:
[----:B------:R0:W-:Y:S01]  /*2fe0*/  STG.E.U8 desc[UR36][R2.64], R0 ;  /* 0x0000000002007986 */ /* 0x0001e2000c101124 */
[----:B------:R-:W-:Y:S05]  /*2ff0*/  BRA `(.L_x_8679) ;  /* 0x0000000000b87947 */ /* 0x000fea0003800000 */
.L_x_8695:
[----:B------:R-:W-:-:S09]  /*3000*/  UISETP.NE.AND UP0, UPT, UR4, 0x1c, UPT ;  /* 0x0000001c0400788c */ /* 0x000fd2000bf05270 */
[----:B------:R-:W-:Y:S05]  /*3010*/  BRA.U !UP0, `(.L_x_8706) ;  /* 0x0000000108a47547 */ /* 0x000fea000b800000 */
[----:B------:R-:W-:-:S09]  /*3020*/  UISETP.NE.AND UP0, UPT, UR4, 0x1d, UPT ;  /* 0x0000001d0400788c */ /* 0x000fd2000bf05270 */
[----:B------:R-:W-:Y:S05]  /*3030*/  BRA.U !UP0, `(.L_x_8707) ;  /* 0x00000001088c7547 */ /* 0x000fea000b800000 */
[----:B------:R-:W-:-:S09]  /*3040*/  UISETP.NE.AND UP0, UPT, UR4, 0x2c, UPT ;  /* 0x0000002c0400788c */ /* 0x000fd2000bf05270 */
[----:B------:R-:W-:Y:S05]  /*3050*/  BRA.U !UP0, `(.L_x_8708) ;  /* 0x0000000108447547 */ /* 0x000fea000b800000 */
.L_x_8678:
[----:B------:R-:W-:Y:S01]  /*3060*/  MOV R0, 0x0 ;  /* 0x0000000000007802 */ /* 0x000fe20000000f00 */
[----:B------:R-:W0:Y:S01]  /*3070*/  LDCU.64 UR6, c[0x4][0x128] ;  /* 0x01002500ff0677ac */ /* 0x000e220008000a00 */
[----:B------:R-:W-:Y:S02]  /*3080*/  HFMA2 R8, -RZ, RZ, 0, 6.020069122314453125e-06 ;  /* 0x00000065ff087431 */ /* 0x000fe400000001ff */
[----:B------:R-:W-:Y:S01]  /*3090*/  IMAD.MOV.U32 R12, RZ, RZ, 0x1 ;  /* 0x00000001ff0c7424 */ /* 0x000fe200078e00ff */
[----:B------:R2:W3:Y:S01]  /*30a0*/  LDC.64 R2, c[0x4][R0] ;  /* 0x0100000000027b82 */ /* 0x0004e20000000a00 */
[----:B------:R-:W4:Y:S01]  /*30b0*/  LDCU.64 UR8, c[0x4][0x130] ;  /* 0x01002600ff0877ac */ /* 0x000f220008000a00 */
[----:B------:R-:W-:Y:S01]  /*30c0*/  IMAD.MOV.U32 R13, RZ, RZ, RZ ;  /* 0x000000ffff0d7224 */ /* 0x000fe200078e00ff */
[----:B------:R-:W5:Y:S01]  /*30d0*/  LDCU.64 UR4, c[0x4][0x40] ;  /* 0x01000800ff0477ac */ /* 0x000f620008000a00 */
[----:B0-----:R-:W-:Y:S02]  /*30e0*/  IMAD.U32 R4, RZ, RZ, UR6 ;  /* 0x00000006ff047e24 */ /* 0x001fe4000f8e00ff */
[----:B-1----:R-:W-:-:S02]  /*30f0*/  IMAD.U32 R5, RZ, RZ, UR7 ;  /* 0x00000007ff057e24 */ /* 0x002fc4000f8e00ff */
[----:B----4-:R-:W-:Y:S01]  /*3100*/  IMAD.U32 R6, RZ, RZ, UR8 ;  /* 0x00000008ff067e24 */ /* 0x010fe2000f8e00ff */
[----:B------:R-:W-:Y:S01]  /*3110*/  MOV R7, UR9 ;  /* 0x0000000900077c02 */ /* 0x000fe20008000f00 */
[----:B-----5:R-:W-:Y:S02]  /*3120*/  IMAD.U32 R10, RZ, RZ, UR4 ;  /* 0x00000004ff0a7e24 */ /* 0x020fe4000f8e00ff */
[----:B--2---:R-:W-:-:S07]  /*3130*/  IMAD.U32 R11, RZ, RZ, UR5 ;  /* 0x00000005ff0b7e24 */ /* 0x004fce000f8e00ff */
[----:B------:R-:W-:-:S07]  /*3140*/  LEPC R20, `(.L_x_8709) ;  /* 0x000000001014794e */ /* 0x000fce0000000000 */
[----:B---3--:R-:W-:Y:S05]  /*3150*/  CALL.ABS.NOINC R2 ;  /* 0x0000000002007343 */ /* 0x008fea0003c00000 */
.L_x_8709:
[----:B------:R-:W-:Y:S05]  /*3160*/  BRA `(.L_x_8679) ;  /* 0x00000000005c7947 */ /* 0x000fea0003800000 */
.L_x_8708:
[----:B-1----:R-:W-:-:S04]  /*3170*/  SHF.L.U32 R5, R5, 0x10, RZ ;  /* 0x0000001005057819 */ /* 0x002fc800000006ff */
[----:B------:R-:W-:-:S04]  /*3180*/  SHF.R.U32.HI R6, RZ, 0x17, R5 ;  /* 0x00000017ff067819 */ /* 0x000fc80000011605 */
[----:B0-----:R-:W-:-:S04]  /*3190*/  LOP3.LUT R4, R6, 0xff, RZ, 0xc0, !PT ;  /* 0x000000ff06047812 */ /* 0x001fc800078ec0ff */
        /* <DEDUP_REMOVED lines=13> */
.L_x_8707:
[----:B-1----:R-:W-:-:S06]  /*3270*/  IMAD.U32 R5, R5, 0x10000, RZ ;  /* 0x0001000005057824 */ /* 0x002fcc00078e00ff */
[----:B0-----:R-:W0:Y:S02]  /*3280*/  F2I.U64.TRUNC R4, R5 ;  /* 0x0000000500047311 */ /* 0x001e24000020d800 */
[----:B0-----:R0:W-:Y:S01]  /*3290*/  STG.E.64 desc[UR36][R2.64], R4 ;  /* 0x0000000402007986 */ /* 0x0011e2000c101b24 */
[----:B------:R-:W-:Y:S05]  /*32a0*/  BRA `(.L_x_8679) ;  /* 0x00000000000c7947 */ /* 0x000fea0003800000 */
.L_x_8706:
[----:B-1----:R-:W-:-:S06]  /*32b0*/  SHF.L.U32 R5, R5, 0x10, RZ ;  /* 0x0000001005057819 */ /* 0x002fcc00000006ff */
[----:B------:R-:W1:Y:S02]  /*32c0*/  F2I.FTZ.U32.TRUNC.NTZ R5, R5 ;  /* 0x0000000500057305 */ /* 0x000e64000021f000 */
[----:B-1----:R1:W-:Y:S02]  /*32d0*/  STG.E desc[UR36][R2.64], R5 ;  /* 0x0000000502007986 */ /* 0x0023e4000c101924 */
.L_x_8679:
[----:B------:R-:W-:-:S07]  /*32e0*/  VIADD R17, R17, 0x80 ;  /* 0x0000008011117836 */ /* 0x000fce0000000000 */
.L_x_8638:
[----:B------:R-:W-:Y:S05]  /*32f0*/  BSYNC.RECONVERGENT B6 ;  /* 0x0000000000067941 */ /* 0x000fea0003800200 */
.L_x_8637:
        /* <DEDUP_REMOVED lines=307> */
.L_x_8712:
        /* <DEDUP_REMOVED lines=18> */
.L_x_8716:
[----:B------:R-:W2:Y:S02]  /*4750*/  LDG.E.U8 R2, desc[UR36][R2.64] ;  /* 0x0000002402027981 */ /* 0x000ea4000c1e1100 */
[----:B--2---:R-:W-:-:S04]  /*4760*/  I2FP.F32.U32 R0, R2 ;  /* 0x0000000200007245 */ /* 0x004fc80000201000 */
[----:B------:R-:W-:Y:S01]  /*4770*/  F2FP.BF16.F32.PACK_AB R0, RZ, R0 ;  /* 0x00000000ff00723e */ /* 0x000fe200000010ff */
[----:B------:R-:W-:Y:S06]  /*4780*/  BRA `(.L_x_8718) ;  /* 0x0000000c00847947 */ /* 0x000fec0003800000 */
.L_x_8715:
        /* <DEDUP_REMOVED lines=10> */
.L_x_8720:
[----:B------:R-:W2:Y:S02]  /*4830*/  LDG.E R2, desc[UR36][R2.64] ;  /* 0x0000002402027981 */ /* 0x000ea4000c1e1900 */
[----:B--2---:R-:W-:-:S04]  /*4840*/  I2FP.F32.S32 R0, R2 ;  /* 0x0000000200007245 */ /* 0x004fc80000201400 */
[----:B------:R-:W-:Y:S01]  /*4850*/  F2FP.BF16.F32.PACK_AB R0, RZ, R0 ;  /* 0x00000000ff00723e */ /* 0x000fe200000010ff */
[----:B------:R-:W-:Y:S06]  /*4860*/  BRA `(.L_x_8718) ;  /* 0x0000000c004c7947 */ /* 0x000fec0003800000 */
.L_x_8719:
[----:B------:R-:W2:Y:S02]  /*4870*/  LDG.E.U16 R2, desc[UR36][R2.64] ;  /* 0x0000002402027981 */ /* 0x000ea4000c1e1500 */
[----:B--2---:R-:W0:Y:S02]  /*4880*/  I2F.S16 R0, R2 ;  /* 0x0000000200007306 */ /* 0x004e240000101400 */
[----:B0-----:R-:W-:Y:S01]  /*4890*/  F2FP.BF16.F32.PACK_AB R0, RZ, R0 ;  /* 0x00000000ff00723e */ /* 0x001fe200000010ff */
[----:B------:R-:W-:Y:S06]  /*48a0*/  BRA `(.L_x_8718) ;  /* 0x0000000c003c7947 */ /* 0x000fec0003800000 */
.L_x_8714:
        /* <DEDUP_REMOVED lines=9> */
.L_x_8722:
[----:B------:R-:W2:Y:S02]  /*4940*/  LDG.E.U16 R0, desc[UR36][R2.64] ;  /* 0x0000002402007981 */ /* 0x000ea4000c1e1500 */
[----:B--2---:R-:W-:-:S05]  /*4950*/  HADD2.F32 R0, -RZ, R0.H0_H0 ;  /* 0x20000000ff007230 */ /* 0x004fca0000004100 */
[----:B------:R-:W-:Y:S01]  /*4960*/  F2FP.BF16.F32.PACK_AB R0, RZ, R0 ;  /* 0x00000000ff00723e */ /* 0x000fe200000010ff */
[----:B------:R-:W-:Y:S06]  /*4970*/  BRA `(.L_x_8718) ;  /* 0x0000000c00087947 */ /* 0x000fec0003800000 */
.L_x_8721:
        /* <DEDUP_REMOVED lines=9> */
.L_x_8724:
[----:B------:R-:W2:Y:S02]  /*4a10*/  LDG.E.U16 R2, desc[UR36][R2.64] ;  /* 0x0000002402027981 */ /* 0x000ea4000c1e1500 */
[----:B--2---:R-:W-:-:S05]  /*4a20*/  HADD2.F32 R0, -RZ, R2.H0_H0 ;  /* 0x20000002ff007230 */ /* 0x004fca0000004100 */
[----:B------:R-:W-:Y:S01]  /*4a30*/  F2FP.BF16.F32.PACK_AB R0, RZ, R0 ;  /* 0x00000000ff00723e */ /* 0x000fe200000010ff */
[----:B------:R-:W-:Y:S06]  /*4a40*/  BRA `(.L_x_8718) ;  /* 0x0000000800d47947 */ /* 0x000fec0003800000 */
.L_x_8723:
        /* <DEDUP_REMOVED lines=8> */
.L_x_8713:
        /* <DEDUP_REMOVED lines=13> */
.L_x_8727:
        /* <DEDUP_REMOVED lines=8> */
.L_x_8726:
        /* <DEDUP_REMOVED lines=27> */
.L_x_8729:
        /* <DEDUP_REMOVED lines=13> */
.L_x_8728:
[----:B------:R0:W5:Y:S01]  /*4ea0*/  LDG.E.U16 R0, desc[UR36][R2.64] ;  /* 0x0000002402007981 */ /* 0x000162000c1e1500 */
[----:B------:R-:W-:Y:S05]  /*4eb0*/  BRA `(.L_x_8718) ;  /* 0x0000000400b87947 */ /* 0x000fea0003800000 */
.L_x_8725:
        /* <DEDUP_REMOVED lines=12> */
.L_x_8732:
        /* <DEDUP_REMOVED lines=21> */
.L_x_8736:
[----:B------:R-:W-:Y:S05]  /*50d0*/  BSYNC.RECONVERGENT B1 ;  /* 0x0000000000017941 */ /* 0x000fea0003800200 */
.L_x_8735:
[----:B------:R-:W-:Y:S01]  /*50e0*/  IMAD.SHL.U32 R0, R0, 0x100000, RZ ;  /* 0x0010000000007824 */ /* 0x000fe200078e00ff */
[----:B------:R-:W-:-:S04]  /*50f0*/  LEA R2, R2, 0x3b800000, 0x17 ;  /* 0x3b80000002027811 */ /* 0x000fc800078eb8ff */
[----:B------:R-:W-:-:S07]  /*5100*/  LOP3.LUT R0, R2, R0, R7, 0xfe, !PT ;  /* 0x0000000002007212 */ /* 0x000fce00078efe07 */
.L_x_8734:
[----:B------:R-:W-:Y:S05]  /*5110*/  BSYNC.RECONVERGENT B0 ;  /* 0x0000000000007941 */ /* 0x000fea0003800200 */
.L_x_8733:
[----:B------:R-:W-:Y:S01]  /*5120*/  F2FP.BF16.F32.PACK_AB R0, RZ, R0 ;  /* 0x00000000ff00723e */ /* 0x000fe200000010ff */
[----:B------:R-:W-:Y:S06]  /*5130*/  BRA `(.L_x_8718) ;  /* 0x0000000400187947 */ /* 0x000fec0003800000 */
.L_x_8731:
        /* <DEDUP_REMOVED lines=21> */
.L_x_8740:
[----:B------:R-:W-:Y:S05]  /*5290*/  BSYNC.RECONVERGENT B1 ;  /* 0x0000000000017941 */ /* 0x000fea0003800200 */
.L_x_8739:
[----:B------:R-:W-:Y:S01]  /*52a0*/  IMAD.SHL.U32 R0, R0, 0x200000, RZ ;  /* 0x0020000000007824 */ /* 0x000fe200078e00ff */
[----:B------:R-:W-:-:S04]  /*52b0*/  LEA R2, R2, 0x37800000, 0x17 ;  /* 0x3780000002027811 */ /* 0x000fc800078eb8ff */
[----:B------:R-:W-:-:S07]  /*52c0*/  LOP3.LUT R0, R2, R0, R7, 0xfe, !PT ;  /* 0x0000000002007212 */ /* 0x000fce00078efe07 */
.L_x_8738:
[----:B------:R-:W-:Y:S05]  /*52d0*/  BSYNC.RECONVERGENT B0 ;  /* 0x0000000000007941 */ /* 0x000fea0003800200 */
.L_x_8737:
[----:B------:R-:W-:Y:S01]  /*52e0*/  F2FP.BF16.F32.PACK_AB R0, RZ, R0 ;  /* 0x00000000ff00723e */ /* 0x000fe200000010ff */
[----:B------:R-:W-:Y:S06]  /*52f0*/  BRA `(.L_x_8718) ;  /* 0x0000000000a87947 */ /* 0x000fec0003800000 */
.L_x_8730:
        /* <DEDUP_REMOVED lines=14> */
.L_x_8744:
[----:B------:R-:W-:Y:S05]  /*53e0*/  BSYNC.RECONVERGENT B0 ;  /* 0x0000000000007941 */ /* 0x000fea0003800200 */
.L_x_8743:
[----:B------:R-:W-:Y:S01]  /*53f0*/  F2FP.BF16.F32.PACK_AB R0, RZ, R0 ;  /* 0x00000000ff00723e */ /* 0x000fe200000010ff */
[----:B------:R-:W-:Y:S06]  /*5400*/  BRA `(.L_x_8718) ;  /* 0x0000000000647947 */ /* 0x000fec0003800000 */
.L_x_8717:
        /* <DEDUP_REMOVED lines=16> */
.L_x_8745:
[----:B------:R-:W-:Y:S01]  /*5510*/  PRMT R0, RZ, 0x7610, R0 ;  /* 0x00007610ff007816 */ /* 0x000fe20000000000 */
[----:B------:R-:W-:Y:S06]  /*5520*/  BRA `(.L_x_8718) ;  /* 0x00000000001c7947 */ /* 0x000fec0003800000 */
.L_x_8742:
[----:B------:R-:W2:Y:S02]  /*5530*/  LDG.E.64 R2, desc[UR36][R2.64] ;  /* 0x0000002402027981 */ /* 0x000ea4000c1e1b00 */
[----:B--2---:R-:W0:Y:S02]  /*5540*/  I2F.U64 R0, R2 ;  /* 0x0000000200007312 */ /* 0x004e240000301000 */
[----:B0-----:R-:W-:Y:S01]  /*5550*/  F2FP.BF16.F32.PACK_AB R0, RZ, R0 ;  /* 0x00000000ff00723e */ /* 0x001fe200000010ff */
[----:B------:R-:W-:Y:S06]  /*5560*/  BRA `(.L_x_8718) ;  /* 0x00000000000c7947 */ /* 0x000fec0003800000 */
.L_x_8741:
[----:B------:R-:W2:Y:S02]  /*5570*/  LDG.E R2, desc[UR36][R2.64] ;  /* 0x0000002402027981 */ /* 0x000ea4000c1e1900 */
[----:B--2---:R-:W-:-:S04]  /*5580*/  I2FP.F32.U32 R0, R2 ;  /* 0x0000000200007245 */ /* 0x004fc80000201000 */
[----:B------:R-:W-:-:S07]  /*5590*/  F2FP.BF16.F32.PACK_AB R0, RZ, R0 ;  /* 0x00000000ff00723e */ /* 0x000fce00000010ff */
.L_x_8718:
[----:B-----5:R-:W-:Y:S01]  /*55a0*/  IMAD.U32 R0, R0, 0x10000, RZ ;  /* 0x0001000000007824 */ /* 0x020fe200078e00ff */
[----:B------:R-:W0:Y:S03]  /*55b0*/  LDCU.64 UR6, c[0x0][0x580] ;  /* 0x0000b000ff0677ac */ /* 0x000e260008000a00 */
[----:B------:R-:W-:Y:S01]  /*55c0*/  FMUL.FTZ R0, R0, -1.4426950216293334961 ;  /* 0xbfb8aa3b00007820 */ /* 0x000fe20000410000 */
[----:B------:R-:W-:-:S04]  /*55d0*/  UPRMT UR4, UR42, 0x9910, URZ ;  /* 0x000099102a047896 */ /* 0x000fc800080000ff */
[----:B------:R-:W-:Y:S01]  /*55e0*/  UISETP.GT.AND UP0, UPT, UR4, 0x9, UPT ;  /* 0x000000090400788c */ /* 0x000fe2000bf04270 */
[----:B------:R-:W1:Y:S01]  /*55f0*/  MUFU.EX2 R0, R0 ;  /* 0x0000000000007308 */ /* 0x000e620000000800 */
[----:B0-----:R-:W-:-:S04]  /*5600*/  IADD3 R2, P0, PT, R16, UR6, RZ ;  /* 0x0000000610027c10 */ /* 0x001fc8000ff1e0ff */
[----:B------:R-:W-:Y:S01]  /*5610*/  IADD3.X R3, PT, PT, RZ, UR7, RZ, P0, !PT ;  /* 0x00000007ff037c10 */ /* 0x000fe200087fe4ff */
        /* <DEDUP_REMOVED lines=16> */
.L_x_8749:
[----:B-1----:R-:W-:-:S06]  /*5720*/  IMAD.U32 R5, R5, 0x10000, RZ ;  /* 0x0001000005057824 */ /* 0x002fcc00078e00ff */
[----:B0-----:R-:W0:Y:S02]  /*5730*/  F2I.S64.TRUNC R4, R5 ;  /* 0x0000000500047311 */ /* 0x001e24000020d900 */
[----:B0-----:R0:W-:Y:S01]  /*5740*/  STG.E.U8 desc[UR36][R2.64], R4 ;  /* 0x0000000402007986 */ /* 0x0011e2000c101124 */
[----:B------:R-:W-:Y:S05]  /*5750*/  BRA `(.L_x_8751) ;  /* 0x0000000c006c7947 */ /* 0x000fea0003800000 */
.L_x_8748:
        /* <DEDUP_REMOVED lines=10> */
.L_x_8753:
[----:B-1----:R-:W-:-:S06]  /*5800*/  IMAD.U32 R5, R5, 0x10000, RZ ;  /* 0x0001000005057824 */ /* 0x002fcc00078e00ff */
[----:B------:R-:W1:Y:S02]  /*5810*/  F2I.FTZ.TRUNC.NTZ R5, R5 ;  /* 0x0000000500057305 */ /* 0x000e64000021f100 */
[----:B-1----:R1:W-:Y:S01]  /*5820*/  STG.E desc[UR36][R2.64], R5 ;  /* 0x0000000502007986 */ /* 0x0023e2000c101924 */
[----:B------:R-:W-:Y:S05]  /*5830*/  BRA `(.L_x_8751) ;  /* 0x0000000c00347947 */ /* 0x000fea0003800000 */
.L_x_8752:
[----:B-1----:R-:W-:-:S06]  /*5840*/  IMAD.U32 R5, R5, 0x10000, RZ ;  /* 0x0001000005057824 */ /* 0x002fcc00078e00ff */
[----:B------:R-:W1:Y:S02]  /*5850*/  F2I.FTZ.TRUNC.NTZ R5, R5 ;  /* 0x0000000500057305 */ /* 0x000e64000021f100 */
[----:B-1----:R1:W-:Y:S01]  /*5860*/  STG.E.U16 desc[UR36][R2.64], R5 ;  /* 0x0000000502007986 */ /* 0x0023e2000c101524 */
[----:B------:R-:W-:Y:S05]  /*5870*/  BRA `(.L_x_8751) ;  /* 0x0000000c00247947 */ /* 0x000fea0003800000 */
.L_x_8747:
        /* <DEDUP_REMOVED lines=9> */
.L_x_8755:
[----:B-1----:R-:W-:-:S05]  /*5910*/  IMAD.U32 R0, R5, 0x10000, RZ ;  /* 0x0001000005007824 */ /* 0x002fca00078e00ff */
[----:B------:R-:W-:-:S05]  /*5920*/  F2FP.F16.F32.PACK_AB R0, RZ, R0 ;  /* 0x00000000ff00723e */ /* 0x000fca00000000ff */
[----:B------:R1:W-:Y:S01]  /*5930*/  STG.E.U16 desc[UR36][R2.64], R0 ;  /* 0x0000000002007986 */ /* 0x0003e2000c101524 */
[----:B------:R-:W-:Y:S05]  /*5940*/  BRA `(.L_x_8751) ;  /* 0x0000000800f07947 */ /* 0x000fea0003800000 */
.L_x_8754:
[----:B------:R-:W-:-:S09]  /*5950*/  UISETP.NE.AND UP0, UPT, UR4, 0x7, UPT ;  /* 0x000000070400788c */ /* 0x000fd2000bf05270 */
[----:B------:R-:W-:Y:S05]  /*5960*/  BRA.U !UP0, `(.L_x_8756) ;  /* 0x0000000108347547 */ /* 0x000fea000b800000 */
[----:B------:R-:W-:-:S09]  /*5970*/  UISETP.NE.AND UP0, UPT, UR4, 0x8, UPT ;  /* 0x000000080400788c */ /* 0x000fd2000bf05270 */
[----:B------:R-:W-:Y:S05]  /*5980*/  BRA.U !UP0, `(.L_x_8757) ;  /* 0x0000000108187547 */ /* 0x000fea000b800000 */
[----:B------:R-:W-:-:S09]  /*5990*/  UISETP.NE.AND UP0, UPT, UR4, 0x9, UPT ;  /* 0x000000090400788c */ /* 0x000fd2000bf05270 */
[----:B------:R-:W-:Y:S05]  /*59a0*/  BRA.U UP0, `(.L_x_8750) ;  /* 0x0000000500fc7547 */ /* 0x000fea000b800000 */
[----:B01----:R-:W-:Y:S01]  /*59b0*/  IMAD.U32 R4, R5, 0x10000, RZ ;  /* 0x0001000005047824 */ /* 0x003fe200078e00ff */
[----:B------:R-:W-:-:S05]  /*59c0*/  MOV R5, RZ ;  /* 0x000000ff00057202 */ /* 0x000fca0000000f00 */
[----:B------:R0:W-:Y:S01]  /*59d0*/  STG.E.64 desc[UR36][R2.64], R4 ;  /* 0x0000000402007986 */ /* 0x0001e2000c101b24 */
[----:B------:R-:W-:Y:S05]  /*59e0*/  BRA `(.L_x_8751) ;  /* 0x0000000800c87947 */ /* 0x000fea0003800000 */
.L_x_8757:
[----:B-1----:R-:W-:-:S05]  /*59f0*/  IMAD.U32 R5, R5, 0x10000, RZ ;  /* 0x0001000005057824 */ /* 0x002fca00078e00ff */
[----:B------:R-:W-:-:S04]  /*5a00*/  F2FP.F16.F32.PACK_AB R5, RZ, R5 ;  /* 0x00000005ff05723e */ /* 0x000fc800000000ff */
[----:B------:R-:W-:-:S05]  /*5a10*/  PRMT R5, R5, 0x5410, RZ ;  /* 0x0000541005057816 */ /* 0x000fca00000000ff */
[----:B------:R1:W-:Y:S01]  /*5a20*/  STG.E desc[UR36][R2.64], R5 ;  /* 0x0000000502007986 */ /* 0x0003e2000c101924 */
[----:B------:R-:W-:Y:S05]  /*5a30*/  BRA `(.L_x_8751) ;  /* 0x0000000800b47947 */ /* 0x000fea0003800000 */
.L_x_8756:
[----:B01----:R-:W-:-:S04]  /*5a40*/  IMAD.U32 R4, R5, 0x10000, RZ ;  /* 0x0001000005047824 */ /* 0x003fc800078e00ff */
[----:B------:R-:W-:-:S06]  /*5a50*/  FMUL.FTZ R4, R4, 1 ;  /* 0x3f80000004047820 */ /* 0x000fcc0000410000 */
[----:B------:R-:W0:Y:S02]  /*5a60*/  F2F.F64.F32 R4, R4 ;  /* 0x0000000400047310 */ /* 0x000e240000201800 */
[----:B0-----:R0:W-:Y:S01]  /*5a70*/  STG.E.64 desc[UR36][R2.64], R4 ;  /* 0x0000000402007986 */ /* 0x0011e2000c101b24 */
[----:B------:R-:W-:Y:S05]  /*5a80*/  BRA `(.L_x_8751) ;  /* 0x0000000800a07947 */ /* 0x000fea0003800000 */
.L_x_8746:
        /* <DEDUP_REMOVED lines=14> */
.L_x_8761:
[----:B-1----:R-:W-:Y:S01]  /*5b70*/  IMAD.U32 R5, R5, 0x10000, RZ ;  /* 0x0001000005057824 */ /* 0x002fe200078e00ff */
[----:B------:R-:W-:Y:S01]  /*5b80*/  BSSY.RECONVERGENT B0, `(.L_x_8762) ;  /* 0x0000013000007945 */ /* 0x000fe20003800200 */
[----:B------:R-:W-:-:S03]  /*5b90*/  IMAD.MOV.U32 R0, RZ, RZ, 0x80 ;  /* 0x00000080ff007424 */ /* 0x000fc600078e00ff */
        /* <DEDUP_REMOVED lines=15> */
.L_x_8764:
[----:B------:R-:W-:-:S04]  /*5c90*/  SHF.R.U32.HI R5, RZ, 0x18, R5 ;  /* 0x00000018ff057819 */ /* 0x000fc80000011605 */
[----:B------:R-:W-:-:S07]  /*5ca0*/  LOP3.LUT R0, R0, 0x80, R5, 0xf8, !PT ;  /* 0x0000008000007812 */ /* 0x000fce00078ef805 */
.L_x_8763:
[----:B------:R-:W-:Y:S05]  /*5cb0*/  BSYNC.RECONVERGENT B0 ;  /* 0x0000000000007941 */ /* 0x000fea0003800200 */
.L_x_8762:
[----:B------:R0:W-:Y:S01]  /*5cc0*/  STG.E.U8 desc[UR36][R2.64], R0 ;  /* 0x0000000002007986 */ /* 0x0001e2000c101124 */
[----:B------:R-:W-:Y:S05]  /*5cd0*/  BRA `(.L_x_8751) ;  /* 0x00000008000c7947 */ /* 0x000fea0003800000 */
.L_x_8760:
        /* <DEDUP_REMOVED lines=18> */
.L_x_8767:
[----:B------:R-:W-:-:S04]  /*5e00*/  SHF.R.U32.HI R5, RZ, 0x18, R5 ;  /* 0x00000018ff057819 */ /* 0x000fc80000011605 */
[----:B------:R-:W-:-:S07]  /*5e10*/  LOP3.LUT R0, R0, 0x80, R5, 0xf8, !PT ;  /* 0x0000008000007812 */ /* 0x000fce00078ef805 */
.L_x_8766:
[----:B------:R-:W-:Y:S05]  /*5e20*/  BSYNC.RECONVERGENT B0 ;  /* 0x0000000000007941 */ /* 0x000fea0003800200 */
.L_x_8765:
[----:B------:R0:W-:Y:S01]  /*5e30*/  STG.E.U8 desc[UR36][R2.64], R0 ;  /* 0x0000000002007986 */ /* 0x0001e2000c101124 */
[----:B------:R-:W-:Y:S05]  /*5e40*/  BRA `(.L_x_8751) ;  /* 0x0000000400b07947 */ /* 0x000fea0003800000 */
.L_x_8759:
        /* <DEDUP_REMOVED lines=22> */
.L_x_8769:
[----:B-1----:R-:W-:-:S06]  /*5fb0*/  SHF.L.U32 R5, R5, 0x10, RZ ;  /* 0x0000001005057819 */ /* 0x002fcc00000006ff */
[----:B0-----:R-:W0:Y:S02]  /*5fc0*/  F2I.U64.TRUNC R4, R5 ;  /* 0x0000000500047311 */ /* 0x001e24000020d800 */
[----:B0-----:R0:W-:Y:S01]  /*5fd0*/  STG.E.64 desc[UR36][R2.64], R4 ;  /* 0x0000000402007986 */ /* 0x0011e2000c101b24 */
[----:B------:R-:W-:Y:S05]  /*5fe0*/  BRA `(.L_x_8751) ;  /* 0x0000000400487947 */ /* 0x000fea0003800000 */
.L_x_8768:
[----:B-1----:R-:W-:-:S06]  /*5ff0*/  IMAD.U32 R5, R5, 0x10000, RZ ;  /* 0x0001000005057824 */ /* 0x002fcc00078e00ff */
[----:B------:R-:W1:Y:S02]  /*6000*/  F2I.FTZ.U32.TRUNC.NTZ R5, R5 ;  /* 0x0000000500057305 */ /* 0x000e64000021f000 */
[----:B-1----:R1:W-:Y:S01]  /*6010*/  STG.E desc[UR36][R2.64], R5 ;  /* 0x0000000502007986 */ /* 0x0023e2000c101924 */
[----:B------:R-:W-:Y:S05]  /*6020*/  BRA `(.L_x_8751) ;  /* 0x0000000400387947 */ /* 0x000fea0003800000 */
.L_x_8758:
        /* <DEDUP_REMOVED lines=11> */
.L_x_8771:
[----:B-1----:R-:W-:Y:S02]  /*60e0*/  SHF.L.U32 R5, R5, 0x10, RZ ;  /* 0x0000001005057819 */ /* 0x002fe400000006ff */
[----:B------:R-:W-:-:S03]  /*60f0*/  CS2R R6, SRZ ;  /* 0x0000000000067805 */ /* 0x000fc6000001ff00 */
[----:B------:R-:W-:-:S06]  /*6100*/  FMUL.FTZ R5, R5, 1 ;  /* 0x3f80000005057820 */ /* 0x000fcc0000410000 */
[----:B0-----:R-:W0:Y:S02]  /*6110*/  F2F.F64.F32 R4, R5 ;  /* 0x0000000500047310 */ /* 0x001e240000201800 */
[----:B0-----:R0:W-:Y:S01]  /*6120*/  STG.E.128 desc[UR36][R2.64], R4 ;  /* 0x0000000402007986 */ /* 0x0011e2000c101d24 */
[----:B------:R-:W-:Y:S05]  /*6130*/  BRA `(.L_x_8751) ;  /* 0x0000000000f47947 */ /* 0x000fea0003800000 */
.L_x_8770:
[----:B------:R-:W-:-:S09]  /*6140*/  UISETP.NE.AND UP0, UPT, UR4, 0xf, UPT ;  /* 0x0000000f0400788c */ /* 0x000fd2000bf05270 */
[----:B------:R-:W-:Y:S05]  /*6150*/  BRA.U !UP0, `(.L_x_8772) ;  /* 0x0000000108e87547 */ /* 0x000fea000b800000 */
[----:B------:R-:W-:-:S09]  /*6160*/  UISETP.NE.AND UP0, UPT, UR4, 0x17, UPT ;  /* 0x000000170400788c */ /* 0x000fd2000bf05270 */
[----:B------:R-:W-:Y:S05]  /*6170*/  BRA.U !UP0, `(.L_x_8773) ;  /* 0x0000000108907547 */ /* 0x000fea000b800000 */
[----:B------:R-:W-:-:S09]  /*6180*/  UISETP.NE.AND UP0, UPT, UR4, 0x18, UPT ;  /* 0x000000180400788c */ /* 0x000fd2000bf05270 */
[----:B------:R-:W-:Y:S05]  /*6190*/  BRA.U !UP0, `(.L_x_8774) ;  /* 0x0000000108447547 */ /* 0x000fea000b800000 */
.L_x_8750:
[----:B------:R-:W-:Y:S01]  /*61a0*/  MOV R0, 0x0 ;  /* 0x0000000000007802 */ /* 0x000fe20000000f00 */
[----:B------:R-:W0:Y:S01]  /*61b0*/  LDCU.64 UR4, c[0x4][0x128] ;  /* 0x01002500ff0477ac */ /* 0x000e220008000a00 */
[----:B------:R-:W-:Y:S02]  /*61c0*/  HFMA2 R13, -RZ, RZ, 0, 0 ;  /* 0x00000000ff0d7431 */ /* 0x000fe400000001ff */
[----:B------:R-:W-:Y:S01]  /*61d0*/  IMAD.MOV.U32 R8, RZ, RZ, 0x65 ;  /* 0x00000065ff087424 */ /* 0x000fe200078e00ff */
[----:B------:R2:W3:Y:S01]  /*61e0*/  LDC.64 R2, c[0x4][R0] ;  /* 0x0100000000027b82 */ /* 0x0004e20000000a00 */
[----:B------:R-:W4:Y:S01]  /*61f0*/  LDCU.64 UR6, c[0x4][0x130] ;  /* 0x01002600ff0677ac */ /* 0x000f220008000a00 */
[----:B------:R-:W-:Y:S01]  /*6200*/  IMAD.MOV.U32 R12, RZ, RZ, 0x1 ;  /* 0x00000001ff0c7424 */ /* 0x000fe200078e00ff */
[----:B------:R-:W5:Y:S01]  /*6210*/  LDCU.64 UR8, c[0x4][0x40] ;  /* 0x01000800ff0877ac */ /* 0x000f620008000a00 */
[----:B0-----:R-:W-:Y:S02]  /*6220*/  IMAD.U32 R4, RZ, RZ, UR4 ;  /* 0x00000004ff047e24 */ /* 0x001fe4000f8e00ff */
[----:B-1----:R-:W-:Y:S01]  /*6230*/  IMAD.U32 R5, RZ, RZ, UR5 ;  /* 0x00000005ff057e24 */ /* 0x002fe2000f8e00ff */
[----:B----4-:R-:W-:Y:S01]  /*6240*/  MOV R6, UR6 ;  /* 0x0000000600067c02 */ /* 0x010fe20008000f00 */
[----:B------:R-:W-:-:S02]  /*6250*/  IMAD.U32 R7, RZ, RZ, UR7 ;  /* 0x00000007ff077e24 */ /* 0x000fc4000f8e00ff */
[----:B-----5:R-:W-:Y:S01]  /*6260*/  IMAD.U32 R10, RZ, RZ, UR8 ;  /* 0x00000008ff0a7e24 */ /* 0x020fe2000f8e00ff */
[----:B--2---:R-:W-:-:S07]  /*6270*/  MOV R11, UR9 ;  /* 0x00000009000b7c02 */ /* 0x004fce0008000f00 */
[----:B------:R-:W-:-:S07]  /*6280*/  LEPC R20, `(.L_x_8775) ;  /* 0x000000001014794e */ /* 0x000fce0000000000 */
[----:B---3--:R-:W-:Y:S05]  /*6290*/  CALL.ABS.NOINC R2 ;  /* 0x0000000002007343 */ /* 0x008fea0003c00000 */
.L_x_8775:
[----:B------:R-:W-:Y:S05]  /*62a0*/  BRA `(.L_x_8751) ;  /* 0x0000000000987947 */ /* 0x000fea0003800000 */
.L_x_8774:
        /* <DEDUP_REMOVED lines=13> */
.L_x_8777:
[----:B------:R-:W-:Y:S05]  /*6380*/  BSYNC.RECONVERGENT B0 ;  /* 0x0000000000007941 */ /* 0x000fea0003800200 */
.L_x_8776:
[----:B------:R-:W-:-:S05]  /*6390*/  LOP3.LUT R5, R0, 0x80, R5, 0xf8, !PT ;  /* 0x0000008000057812 */ /* 0x000fca00078ef805 */
[----:B------:R3:W-:Y:S01]  /*63a0*/  STG.E.U8 desc[UR36][R2.64], R5 ;  /* 0x0000000502007986 */ /* 0x0007e2000c101124 */
[----:B------:R-:W-:Y:S05]  /*63b0*/  BRA `(.L_x_8751) ;  /* 0x0000000000547947 */ /* 0x000fea0003800000 */
.L_x_8773:
        /* <DEDUP_REMOVED lines=12> */
.L_x_8779:
[----:B------:R-:W-:Y:S01]  /*6480*/  IMAD.MOV.U32 R0, RZ, RZ, 0x7f ;  /* 0x0000007fff007424 */ /* 0x000fe200078e00ff */
[----:B------:R-:W-:-:S04]  /*6490*/  ISETP.GT.U32.AND P0, PT, R4, 0x7f800000, PT ;  /* 0x7f8000000400780c */ /* 0x000fc80003f04070 */
[----:B------:R-:W-:-:S09]  /*64a0*/  SEL R0, R0, 0x7c, P0 ;  /* 0x0000007c00007807 */ /* 0x000fd20000000000 */
.L_x_8780:
[----:B------:R-:W-:Y:S05]  /*64b0*/  BSYNC.RECONVERGENT B0 ;  /* 0x0000000000007941 */ /* 0x000fea0003800200 */
.L_x_8778:
[----:B------:R-:W-:-:S04]  /*64c0*/  SHF.R.U32.HI R5, RZ, 0x18, R5 ;  /* 0x00000018ff057819 */ /* 0x000fc80000011605 */
[----:B------:R-:W-:-:S05]  /*64d0*/  LOP3.LUT R5, R0, 0x80, R5, 0xf8, !PT ;  /* 0x0000008000057812 */ /* 0x000fca00078ef805 */
[----:B------:R2:W-:Y:S01]  /*64e0*/  STG.E.U8 desc[UR36][R2.64], R5 ;  /* 0x0000000502007986 */ /* 0x0005e2000c101124 */
[----:B------:R-:W-:Y:S05]  /*64f0*/  BRA `(.L_x_8751) ;  /* 0x0000000000047947 */ /* 0x000fea0003800000 */
.L_x_8772:
[----:B-1----:R1:W-:Y:S02]  /*6500*/  STG.E.U16 desc[UR36][R2.64], R5 ;  /* 0x0000000502007986 */ /* 0x0023e4000c101524 */
.L_x_8751:
[----:B------:R-:W-:-:S07]  /*6510*/  VIADD R17, R17, 0x80 ;  /* 0x0000008011117836 */ /* 0x000fce0000000000 */
.L_x_8711:
[----:B------:R-:W-:Y:S05]  /*6520*/  BSYNC.RECONVERGENT B6 ;  /* 0x0000000000067941 */ /* 0x000fea0003800200 */
.L_x_8710:
        /* <DEDUP_REMOVED lines=307> */
.L_x_8783:
        /* <DEDUP_REMOVED lines=18> */
.L_x_8787:
[----:B------:R-:W2:Y:S02]  /*7980*/  LDG.E.U8 R2, desc[UR36][R2.64] ;  /* 0x0000002402027981 */ /* 0x000ea4000c1e1100 */
[----:B--2---:R-:W-:-:S04]  /*7990*/  I2FP.F32.U32 R0, R2 ;  /* 0x0000000200007245 */ /* 0x004fc80000201000 */
[----:B------:R-:W-:Y:S01]  /*79a0*/  F2FP.BF16.F32.PACK_AB R0, RZ, R0 ;  /* 0x00000000ff00723e */ /* 0x000fe200000010ff */
[----:B------:R-:W-:Y:S06]  /*79b0*/  BRA `(.L_x_8789) ;  /* 0x0000000c00847947 */ /* 0x000fec0003800000 */
.L_x_8786:
        /* <DEDUP_REMOVED lines=10> */
.L_x_8791:
[----:B------:R-:W2:Y:S02]  /*7a60*/  LDG.E R2, desc[UR36][R2.64] ;  /* 0x0000002402027981 */ /* 0x000ea4000c1e1900 */
[----:B--2---:R-:W-:-:S04]  /*7a70*/  I2FP.F32.S32 R0, R2 ;  /* 0x0000000200007245 */ /* 0x004fc80000201400 */
[----:B------:R-:W-:Y:S01]  /*7a80*/  F2FP.BF16.F32.PACK_AB R0, RZ, R0 ;  /* 0x00000000ff00723e */ /* 0x000fe200000010ff */
[----:B------:R-:W-:Y:S06]  /*7a90*/  BRA `(.L_x_8789) ;  /* 0x0000000c004c7947 */ /* 0x000fec0003800000 */
.L_x_8790:
[----:B------:R-:W2:Y:S02]  /*7aa0*/  LDG.E.U16 R2, desc[UR36][R2.64] ;  /* 0x0000002402027981 */ /* 0x000ea4000c1e1500 */
[----:B--2---:R-:W0:Y:S02]  /*7ab0*/  I2F.S16 R0, R2 ;  /* 0x0000000200007306 */ /* 0x004e240000101400 */
[----:B0-----:R-:W-:Y:S01]  /*7ac0*/  F2FP.BF16.F32.PACK_AB R0, RZ, R0 ;  /* 0x00000000ff00723e */ /* 0x001fe200000010ff */
[----:B------:R-:W-:Y:S06]  /*7ad0*/  BRA `(.L_x_8789) ;  /* 0x0000000c003c7947 */ /* 0x000fec0003800000 */
.L_x_8785:
        /* <DEDUP_REMOVED lines=9> */
.L_x_8793:
[----:B------:R-:W2:Y:S02]  /*7b70*/  LDG.E.U16 R0, desc[UR36][R2.64] ;  /* 0x0000002402007981 */ /* 0x000ea4000c1e1500 */
[----:B--2---:R-:W-:-:S05]  /*7b80*/  HADD2.F32 R0, -RZ, R0.H0_H0 ;  /* 0x20000000ff007230 */ /* 0x004fca0000004100 */
[----:B------:R-:W-:Y:S01]  /*7b90*/  F2FP.BF16.F32.PACK_AB R0, RZ, R0 ;  /* 0x00000000ff00723e */ /* 0x000fe200000010ff */
[----:B------:R-:W-:Y:S06]  /*7ba0*/  BRA `(.L_x_8789) ;  /* 0x0000000c00087947 */ /* 0x000fec0003800000 */
.L_x_8792:
        /* <DEDUP_REMOVED lines=9> */
.L_x_8795:
[----:B------:R-:W2:Y:S02]  /*7c40*/  LDG.E.U16 R2, desc[UR36][R2.64] ;  /* 0x0000002402027981 */ /* 0x000ea4000c1e1500 */
[----:B--2---:R-:W-:-:S05]  /*7c50*/  HADD2.F32 R0, -RZ, R2.H0_H0 ;  /* 0x20000002ff007230 */ /* 0x004fca0000004100 */
[----:B------:R-:W-:Y:S01]  /*7c60*/  F2FP.BF16.F32.PACK_AB R0, RZ, R0 ;  /* 0x00000000ff00723e */ /* 0x000fe200000010ff */
[----:B------:R-:W-:Y:S06]  /*7c70*/  BRA `(.L_x_8789) ;  /* 0x0000000800d47947 */ /* 0x000fec0003800000 */
.L_x_8794:
        /* <DEDUP_REMOVED lines=8> */
.L_x_8784:
        /* <DEDUP_REMOVED lines=13> */
.L_x_8798:
        /* <DEDUP_REMOVED lines=8> */
.L_x_8797:
        /* <DEDUP_REMOVED lines=27> */
.L_x_8800:
        /* <DEDUP_REMOVED lines=13> */
.L_x_8799:
[----:B------:R0:W5:Y:S01]  /*80d0*/  LDG.E.U16 R0, desc[UR36][R2.64] ;  /* 0x0000002402007981 */ /* 0x000162000c1e1500 */
[----:B------:R-:W-:Y:S05]  /*80e0*/  BRA `(.L_x_8789) ;  /* 0x0000000400b87947 */ /* 0x000fea0003800000 */
.L_x_8796:
        /* <DEDUP_REMOVED lines=12> */
.L_x_8803:
        /* <DEDUP_REMOVED lines=21> */
.L_x_8807:
[----:B------:R-:W-:Y:S05]  /*8300*/  BSYNC.RECONVERGENT B1 ;  /* 0x0000000000017941 */ /* 0x000fea0003800200 */
.L_x_8806:
[----:B------:R-:W-:Y:S02]  /*8310*/  SHF.L.U32 R0, R0, 0x14, RZ ;  /* 0x0000001400007819 */ /* 0x000fe400000006ff */
[----:B------:R-:W-:-:S04]  /*8320*/  LEA R2, R2, 0x3b800000, 0x17 ;  /* 0x3b80000002027811 */ /* 0x000fc800078eb8ff */
[----:B------:R-:W-:-:S07]  /*8330*/  LOP3.LUT R0, R2, R0, R7, 0xfe, !PT ;  /* 0x0000000002007212 */ /* 0x000fce00078efe07 */
.L_x_8805:
[----:B------:R-:W-:Y:S05]  /*8340*/  BSYNC.RECONVERGENT B0 ;  /* 0x0000000000007941 */ /* 0x000fea0003800200 */
.L_x_8804:
[----:B------:R-:W-:Y:S01]  /*8350*/  F2FP.BF16.F32.PACK_AB R0, RZ, R0 ;  /* 0x00000000ff00723e */ /* 0x000fe200000010ff */
[----:B------:R-:W-:Y:S06]  /*8360*/  BRA `(.L_x_8789) ;  /* 0x0000000400187947 */ /* 0x000fec0003800000 */
.L_x_8802:
        /* <DEDUP_REMOVED lines=21> */
.L_x_8811:
[----:B------:R-:W-:Y:S05]  /*84c0*/  BSYNC.RECONVERGENT B1 ;  /* 0x0000000000017941 */ /* 0x000fea0003800200 */
.L_x_8810:
[----:B------:R-:W-:Y:S01]  /*84d0*/  IMAD.SHL.U32 R0, R0, 0x200000, RZ ;  /* 0x0020000000007824 */ /* 0x000fe200078e00ff */
[----:B------:R-:W-:-:S04]  /*84e0*/  LEA R2, R2, 0x37800000, 0x17 ;  /* 0x3780000002027811 */ /* 0x000fc800078eb8ff */
[----:B------:R-:W-:-:S07]  /*84f0*/  LOP3.LUT R0, R2, R0, R7, 0xfe, !PT ;  /* 0x0000000002007212 */ /* 0x000fce00078efe07 */
.L_x_8809:
[----:B------:R-:W-:Y:S05]  /*8500*/  BSYNC.RECONVERGENT B0 ;  /* 0x0000000000007941 */ /* 0x000fea0003800200 */
.L_x_8808:
[----:B------:R-:W-:Y:S01]  /*8510*/  F2FP.BF16.F32.PACK_AB R0, RZ, R0 ;  /* 0x00000000ff00723e */ /* 0x000fe200000010ff */
[----:B------:R-:W-:Y:S06]  /*8520*/  BRA `(.L_x_8789) ;  /* 0x0000000000a87947 */ /* 0x000fec0003800000 */
.L_x_8801:
        /* <DEDUP_REMOVED lines=14> */
.L_x_8815:
[----:B------:R-:W-:Y:S05]  /*8610*/  BSYNC.RECONVERGENT B0 ;  /* 0x0000000000007941 */ /* 0x000fea0003800200 */
.L_x_8814:
[----:B------:R-:W-:Y:S01]  /*8620*/  F2FP.BF16.F32.PACK_AB R0, RZ, R0 ;  /* 0x00000000ff00723e */ /* 0x000fe200000010ff */
[----:B------:R-:W-:Y:S06]  /*8630*/  BRA `(.L_x_8789) ;  /* 0x0000000000647947 */ /* 0x000fec0003800000 */
.L_x_8788:
        /* <DEDUP_REMOVED lines=16> */
.L_x_8816:
[----:B------:R-:W-:Y:S01]  /*8740*/  PRMT R0, RZ, 0x7610, R0 ;  /* 0x00007610ff007816 */ /* 0x000fe20000000000 */
[----:B------:R-:W-:Y:S06]  /*8750*/  BRA `(.L_x_8789) ;  /* 0x00000000001c7947 */ /* 0x000fec0003800000 */
.L_x_8813:
[----:B------:R-:W2:Y:S02]  /*8760*/  LDG.E.64 R2, desc[UR36][R2.64] ;  /* 0x0000002402027981 */ /* 0x000ea4000c1e1b00 */
[----:B--2---:R-:W0:Y:S02]  /*8770*/  I2F.U64 R0, R2 ;  /* 0x0000000200007312 */ /* 0x004e240000301000 */
[----:B0-----:R-:W-:Y:S01]  /*8780*/  F2FP.BF16.F32.PACK_AB R0, RZ, R0 ;  /* 0x00000000ff00723e */ /* 0x001fe200000010ff */
[----:B------:R-:W-:Y:S06]  /*8790*/  BRA `(.L_x_8789) ;  /* 0x00000000000c7947 */ /* 0x000fec0003800000 */
.L_x_8812:
[----:B------:R-:W2:Y:S02]  /*87a0*/  LDG.E R2, desc[UR36][R2.64] ;  /* 0x0000002402027981 */ /* 0x000ea4000c1e1900 */
[----:B--2---:R-:W-:-:S04]  /*87b0*/  I2FP.F32.U32 R0, R2 ;  /* 0x0000000200007245 */ /* 0x004fc80000201000 */
[----:B------:R-:W-:-:S07]  /*87c0*/  F2FP.BF16.F32.PACK_AB R0, RZ, R0 ;  /* 0x00000000ff00723e */ /* 0x000fce00000010ff */
.L_x_8789:
[----:B-----5:R-:W-:Y:S01]  /*87d0*/  SHF.L.U32 R0, R0, 0x10, RZ ;  /* 0x0000001000007819 */ /* 0x020fe200000006ff */
[----:B------:R-:W0:Y:S04]  /*87e0*/  LDCU.64 UR6, c[0x0][0x580] ;  /* 0x0000b000ff0677ac */ /* 0x000e280008000a00 */
        /* <DEDUP_REMOVED lines=22> */
.L_x_8820:
[----:B-1----:R-:W-:-:S06]  /*8950*/  SHF.L.U32 R5, R5, 0x10, RZ ;  /* 0x0000001005057819 */ /* 0x002fcc00000006ff */
[----:B0-----:R-:W0:Y:S02]  /*8960*/  F2I.S64.TRUNC R4, R5 ;  /* 0x0000000500047311 */ /* 0x001e24000020d900 */
[----:B0-----:R0:W-:Y:S01]  /*8970*/  STG.E.U8 desc[UR36][R2.64], R4 ;  /* 0x0000000402007986 */ /* 0x0011e2000c101124 */
[----:B------:R-:W-:Y:S05]  /*8980*/  BRA `(.L_x_8822) ;  /* 0x0000000c006c7947 */ /* 0x000fea0003800000 */
.L_x_8819:
        /* <DEDUP_REMOVED lines=10> */
.L_x_8824:
[----:B-1----:R-:W-:-:S06]  /*8a30*/  IMAD.U32 R5, R5, 0x10000, RZ ;  /* 0x0001000005057824 */ /* 0x002fcc00078e00ff */
[----:B------:R-:W1:Y:S02]  /*8a40*/  F2I.FTZ.TRUNC.NTZ R5, R5 ;  /* 0x0000000500057305 */ /* 0x000e64000021f100 */
[----:B-1----:R3:W-:Y:S01]  /*8a50*/  STG.E desc[UR36][R2.64], R5 ;  /* 0x0000000502007986 */ /* 0x0027e2000c101924 */
[----:B------:R-:W-:Y:S05]  /*8a60*/  BRA `(.L_x_8822) ;  /* 0x0000000c00347947 */ /* 0x000fea0003800000 */
.L_x_8823:
[----:B-1----:R-:W-:-:S06]  /*8a70*/  SHF.L.U32 R5, R5, 0x10, RZ ;  /* 0x0000001005057819 */ /* 0x002fcc00000006ff */
[----:B------:R-:W1:Y:S02]  /*8a80*/  F2I.FTZ.TRUNC.NTZ R5, R5 ;  /* 0x0000000500057305 */ /* 0x000e64000021f100 */
[----:B-1----:R1:W-:Y:S01]  /*8a90*/  STG.E.U16 desc[UR36][R2.64], R5 ;  /* 0x0000000502007986 */ /* 0x0023e2000c101524 */
[----:B------:R-:W-:Y:S05]  /*8aa0*/  BRA `(.L_x_8822) ;  /* 0x0000000c00247947 */ /* 0x000fea0003800000 */
.L_x_8818:
        /* <DEDUP_REMOVED lines=9> */
.L_x_8826:
[----:B-1----:R-:W-:-:S05]  /*8b40*/  IMAD.U32 R0, R5, 0x10000, RZ ;  /* 0x0001000005007824 */ /* 0x002fca00078e00ff */
[----:B------:R-:W-:-:S05]  /*8b50*/  F2FP.F16.F32.PACK_AB R0, RZ, R0 ;  /* 0x00000000ff00723e */ /* 0x000fca00000000ff */
[----:B------:R1:W-:Y:S01]  /*8b60*/  STG.E.U16 desc[UR36][R2.64], R0 ;  /* 0x0000000002007986 */ /* 0x0003e2000c101524 */
[----:B------:R-:W-:Y:S05]  /*8b70*/  BRA `(.L_x_8822) ;  /* 0x0000000800f07947 */ /* 0x000fea0003800000 */
.L_x_8825:
[----:B------:R-:W-:-:S09]  /*8b80*/  UISETP.NE.AND UP0, UPT, UR4, 0x7, UPT ;  /* 0x000000070400788c */ /* 0x000fd2000bf05270 */
[----:B------:R-:W-:Y:S05]  /*8b90*/  BRA.U !UP0, `(.L_x_8827) ;  /* 0x0000000108347547 */ /* 0x000fea000b800000 */
[----:B------:R-:W-:-:S09]  /*8ba0*/  UISETP.NE.AND UP0, UPT, UR4, 0x8, UPT ;  /* 0x000000080400788c */ /* 0x000fd2000bf05270 */
[----:B------:R-:W-:Y:S05]  /*8bb0*/  BRA.U !UP0, `(.L_x_8828) ;  /* 0x0000000108187547 */ /* 0x000fea000b800000 */
[----:B------:R-:W-:-:S09]  /*8bc0*/  UISETP.NE.AND UP0, UPT, UR4, 0x9, UPT ;  /* 0x000000090400788c */ /* 0x000fd2000bf05270 */
[----:B------:R-:W-:Y:S05]  /*8bd0*/  BRA.U UP0, `(.L_x_8821) ;  /* 0x0000000500fc7547 */ /* 0x000fea000b800000 */
[----:B01----:R-:W-:Y:S01]  /*8be0*/  SHF.L.U32 R4, R5, 0x10, RZ ;  /* 0x0000001005047819 */ /* 0x003fe200000006ff */
[----:B------:R-:W-:-:S05]  /*8bf0*/  IMAD.MOV.U32 R5, RZ, RZ, RZ ;  /* 0x000000ffff057224 */ /* 0x000fca00078e00ff */
[----:B------:R0:W-:Y:S01]  /*8c00*/  STG.E.64 desc[UR36][R2.64], R4 ;  /* 0x0000000402007986 */ /* 0x0001e2000c101b24 */
[----:B------:R-:W-:Y:S05]  /*8c10*/  BRA `(.L_x_8822) ;  /* 0x0000000800c87947 */ /* 0x000fea0003800000 */
.L_x_8828:
[----:B-1----:R-:W-:-:S05]  /*8c20*/  IMAD.U32 R5, R5, 0x10000, RZ ;  /* 0x0001000005057824 */ /* 0x002fca00078e00ff */
[----:B------:R-:W-:-:S04]  /*8c30*/  F2FP.F16.F32.PACK_AB R5, RZ, R5 ;  /* 0x00000005ff05723e */ /* 0x000fc800000000ff */
[----:B------:R-:W-:-:S05]  /*8c40*/  PRMT R5, R5, 0x5410, RZ ;  /* 0x0000541005057816 */ /* 0x000fca00000000ff */
[----:B------:R1:W-:Y:S01]  /*8c50*/  STG.E desc[UR36][R2.64], R5 ;  /* 0x0000000502007986 */ /* 0x0003e2000c101924 */
[----:B------:R-:W-:Y:S05]  /*8c60*/  BRA `(.L_x_8822) ;  /* 0x0000000800b47947 */ /* 0x000fea0003800000 */
.L_x_8827:
[----:B01----:R-:W-:-:S05]  /*8c70*/  SHF.L.U32 R4, R5, 0x10, RZ ;  /* 0x0000001005047819 */ /* 0x003fca00000006ff */
[----:B------:R-:W-:-:S06]  /*8c80*/  FMUL.FTZ R4, R4, 1 ;  /* 0x3f80000004047820 */ /* 0x000fcc0000410000 */
[----:B------:R-:W0:Y:S02]  /*8c90*/  F2F.F64.F32 R4, R4 ;  /* 0x0000000400047310 */ /* 0x000e240000201800 */
[----:B0-----:R0:W-:Y:S01]  /*8ca0*/  STG.E.64 desc[UR36][R2.64], R4 ;  /* 0x0000000402007986 */ /* 0x0011e2000c101b24 */
[----:B------:R-:W-:Y:S05]  /*8cb0*/  BRA `(.L_x_8822) ;  /* 0x0000000800a07947 */ /* 0x000fea0003800000 */
.L_x_8817:
        /* <DEDUP_REMOVED lines=12> */
[----:B-1----:R1:W-:Y:S01]  /*8d80*/  STG.E.U16 desc[UR36][R2.64], R5 ;  /* 0x0000000502007986 */ /* 0x0023e2000c101524 */
[----:B------:R-:W-:Y:S05]  /*8d90*/  BRA `(.L_x_8822) ;  /* 0x0000000800687947 */ /* 0x000fea0003800000 */
.L_x_8832:
        /* <DEDUP_REMOVED lines=18> */
.L_x_8835:
[----:B------:R-:W-:-:S04]  /*8ec0*/  SHF.R.U32.HI R5, RZ, 0x18, R5 ;  /* 0x00000018ff057819 */ /* 0x000fc80000011605 */
[----:B------:R-:W-:-:S07]  /*8ed0*/  LOP3.LUT R0, R0, 0x80, R5, 0xf8, !PT ;  /* 0x0000008000007812 */ /* 0x000fce00078ef805 */
.L_x_8834:
[----:B------:R-:W-:Y:S05]  /*8ee0*/  BSYNC.RECONVERGENT B0 ;  /* 0x0000000000007941 */ /* 0x000fea0003800200 */
.L_x_8833:
[----:B------:R0:W-:Y:S01]  /*8ef0*/  STG.E.U8 desc[UR36][R2.64], R0 ;  /* 0x0000000002007986 */ /* 0x0001e2000c101124 */
[----:B------:R-:W-:Y:S05]  /*8f00*/  BRA `(.L_x_8822) ;  /* 0x00000008000c7947 */ /* 0x000fea0003800000 */
.L_x_8831:
        /* <DEDUP_REMOVED lines=18> */
.L_x_8838:
[----:B------:R-:W-:-:S04]  /*9030*/  SHF.R.U32.HI R5, RZ, 0x18, R5 ;  /* 0x00000018ff057819 */ /* 0x000fc80000011605 */
[----:B------:R-:W-:-:S07]  /*9040*/  LOP3.LUT R0, R0, 0x80, R5, 0xf8, !PT ;  /* 0x0000008000007812 */ /* 0x000fce00078ef805 */
.L_x_8837:
[----:B------:R-:W-:Y:S05]  /*9050*/  BSYNC.RECONVERGENT B0 ;  /* 0x0000000000007941 */ /* 0x000fea0003800200 */
.L_x_8836:
[----:B------:R0:W-:Y:S01]  /*9060*/  STG.E.U8 desc[UR36][R2.64], R0 ;  /* 0x0000000002007986 */ /* 0x0001e2000c101124 */
[----:B------:R-:W-:Y:S05]  /*9070*/  BRA `(.L_x_8822) ;  /* 0x0000000400b07947 */ /* 0x000fea0003800000 */
.L_x_8830:
        /* <DEDUP_REMOVED lines=22> */
.L_x_8840:
[----:B-1----:R-:W-:-:S06]  /*91e0*/  IMAD.U32 R5, R5, 0x10000, RZ ;  /* 0x0001000005057824 */ /* 0x002fcc00078e00ff */
[----:B0-----:R-:W0:Y:S02]  /*91f0*/  F2I.U64.TRUNC R4, R5 ;  /* 0x0000000500047311 */ /* 0x001e24000020d800 */
[----:B0-----:R0:W-:Y:S01]  /*9200*/  STG.E.64 desc[UR36][R2.64], R4 ;  /* 0x0000000402007986 */ /* 0x0011e2000c101b24 */
[----:B------:R-:W-:Y:S05]  /*9210*/  BRA `(.L_x_8822) ;  /* 0x0000000400487947 */ /* 0x000fea0003800000 */
.L_x_8839:
[----:B-1----:R-:W-:-:S06]  /*9220*/  IMAD.U32 R5, R5, 0x10000, RZ ;  /* 0x0001000005057824 */ /* 0x002fcc00078e00ff */
[----:B------:R-:W1:Y:S02]  /*9230*/  F2I.FTZ.U32.TRUNC.NTZ R5, R5 ;  /* 0x0000000500057305 */ /* 0x000e64000021f000 */
[----:B-1----:R1:W-:Y:S01]  /*9240*/  STG.E desc[UR36][R2.64], R5 ;  /* 0x0000000502007986 */ /* 0x0023e2000c101924 */
[----:B------:R-:W-:Y:S05]  /*9250*/  BRA `(.L_x_8822) ;  /* 0x0000000400387947 */ /* 0x000fea0003800000 */
.L_x_8829:
        /* <DEDUP_REMOVED lines=8> */
[----:B------:R-:W-:-:S05]  /*92e0*/  SEL R5, RZ, 0x1, !P0 ;  /* 0x00000001ff057807 */ /* 0x000fca0004000000 */
[----:B------:R1:W-:Y:S01]  /*92f0*/  STG.E.U8 desc[UR36][R2.64], R5 ;  /* 0x0000000502007986 */ /* 0x0003e2000c101124 */
[----:B------:R-:W-:Y:S05]  /*9300*/  BRA `(.L_x_8822) ;  /* 0x00000004000c7947 */ /* 0x000fea0003800000 */
.L_x_8842:
[----:B-1----:R-:W-:Y:S01]  /*9310*/  IMAD.U32 R5, R5, 0x10000, RZ ;  /* 0x0001000005057824 */ /* 0x002fe200078e00ff */
[----:B------:R-:W-:-:S03]  /*9320*/  CS2R R6, SRZ ;  /* 0x0000000000067805 */ /* 0x000fc6000001ff00 */
[----:B------:R-:W-:-:S06]  /*9330*/  FMUL.FTZ R5, R5, 1 ;  /* 0x3f80000005057820 */ /* 0x000fcc0000410000 */
[----:B0-----:R-:W0:Y:S02]  /*9340*/  F2F.F64.F32 R4, R5 ;  /* 0x0000000500047310 */ /* 0x001e240000201800 */
[----:B0-----:R0:W-:Y:S01]  /*9350*/  STG.E.128 desc[UR36][R2.64], R4 ;  /* 0x0000000402007986 */ /* 0x0011e2000c101d24 */
[----:B------:R-:W-:Y:S05]  /*9360*/  BRA `(.L_x_8822) ;  /* 0x0000000000f47947 */ /* 0x000fea0003800000 */
.L_x_8841:
[----:B------:R-:W-:-:S09]  /*9370*/  UISETP.NE.AND UP0, UPT, UR4, 0xf, UPT ;  /* 0x0000000f0400788c */ /* 0x000fd2000bf05270 */
[----:B------:R-:W-:Y:S05]  /*9380*/  BRA.U !UP0, `(.L_x_8843) ;  /* 0x0000000108e87547 */ /* 0x000fea000b800000 */
[----:B------:R-:W-:-:S09]  /*9390*/  UISETP.NE.AND UP0, UPT, UR4, 0x17, UPT ;  /* 0x000000170400788c */ /* 0x000fd2000bf05270 */
[----:B------:R-:W-:Y:S05]  /*93a0*/  BRA.U !UP0, `(.L_x_8844) ;  /* 0x0000000108907547 */ /* 0x000fea000b800000 */
[----:B------:R-:W-:-:S09]  /*93b0*/  UISETP.NE.AND UP0, UPT, UR4, 0x18, UPT ;  /* 0x000000180400788c */ /* 0x000fd2000bf05270 */
[----:B------:R-:W-:Y:S05]  /*93c0*/  BRA.U !UP0, `(.L_x_8845) ;  /* 0x0000000108447547 */ /* 0x000fea000b800000 */
.L_x_8821:
[----:B------:R-:W-:Y:S01]  /*93d0*/  MOV R0, 0x0 ;  /* 0x0000000000007802 */ /* 0x000fe20000000f00 */
[----:B------:R-:W0:Y:S01]  /*93e0*/  LDCU.64 UR4, c[0x4][0x128] ;  /* 0x01002500ff0477ac */ /* 0x000e220008000a00 */
[----:B------:R-:W-:Y:S02]  /*93f0*/  HFMA2 R12, -RZ, RZ, 0, 5.9604644775390625e-08 ;  /* 0x00000001ff0c7431 */ /* 0x000fe400000001ff */
[----:B------:R-:W-:Y:S01]  /*9400*/  IMAD.MOV.U32 R8, RZ, RZ, 0x65 ;  /* 0x00000065ff087424 */ /* 0x000fe200078e00ff */
[----:B------:R2:W3:Y:S01]  /*9410*/  LDC.64 R2, c[0x4][R0] ;  /* 0x0100000000027b82 */ /* 0x0004e20000000a00 */
[----:B------:R-:W4:Y:S01]  /*9420*/  LDCU.64 UR6, c[0x4][0x130] ;  /* 0x01002600ff0677ac */ /* 0x000f220008000a00 */
[----:B------:R-:W-:Y:S01]  /*9430*/  IMAD.MOV.U32 R13, RZ, RZ, RZ ;  /* 0x000000ffff0d7224 */ /* 0x000fe200078e00ff */
[----:B------:R-:W5:Y:S01]  /*9440*/  LDCU.64 UR8, c[0x4][0x40] ;  /* 0x01000800ff0877ac */ /* 0x000f620008000a00 */
[----:B0-----:R-:W-:Y:S01]  /*9450*/  IMAD.U32 R4, RZ, RZ, UR4 ;  /* 0x00000004ff047e24 */ /* 0x001fe2000f8e00ff */
[----:B-1----:R-:W-:Y:S01]  /*9460*/  MOV R5, UR5 ;  /* 0x0000000500057c02 */ /* 0x002fe20008000f00 */
[----:B----4-:R-:W-:-:S02]  /*9470*/  IMAD.U32 R6, RZ, RZ, UR6 ;  /* 0x00000006ff067e24 */ /* 0x010fc4000f8e00ff */
[----:B------:R-:W-:Y:S01]  /*9480*/  IMAD.U32 R7, RZ, RZ, UR7 ;  /* 0x00000007ff077e24 */ /* 0x000fe2000f8e00ff */
[----:B-----5:R-:W-:Y:S01]  /*9490*/  MOV R10, UR8 ;  /* 0x00000008000a7c02 */ /* 0x020fe20008000f00 */
[----:B--2---:R-:W-:-:S07]  /*94a0*/  IMAD.U32 R11, RZ, RZ, UR9 ;  /* 0x00000009ff0b7e24 */ /* 0x004fce000f8e00ff */
[----:B------:R-:W-:-:S07]  /*94b0*/  LEPC R20, `(.L_x_8846) ;  /* 0x000000001014794e */ /* 0x000fce0000000000 */
[----:B---3--:R-:W-:Y:S05]  /*94c0*/  CALL.ABS.NOINC R2 ;  /* 0x0000000002007343 */ /* 0x008fea0003c00000 */
.L_x_8846:
[----:B------:R-:W-:Y:S05]  /*94d0*/  BRA `(.L_x_8822) ;  /* 0x0000000000987947 */ /* 0x000fea0003800000 */
.L_x_8845:
[----:B-1----:R-:W-:Y:S01]  /*94e0*/  IMAD.U32 R7, R5, 0x10000, RZ ;  /* 0x0001000005077824 */ /* 0x002fe200078e00ff */
[----:B------:R-:W-:Y:S01]  /*94f0*/  BSSY.RECONVERGENT B0, `(.L_x_8847) ;  /* 0x000000c000007945 */ /* 0x000fe20003800200 */
[----:B------:R-:W-:-:S03]  /*9500*/  MOV R0, 0x7f ;  /* 0x0000007f00007802 */ /* 0x000fc60000000f00 */
        /* <DEDUP_REMOVED lines=10> */
.L_x_8848:
[----:B------:R-:W-:Y:S05]  /*95b0*/  BSYNC.RECONVERGENT B0 ;  /* 0x0000000000007941 */ /* 0x000fea0003800200 */
.L_x_8847:
[----:B------:R-:W-:-:S05]  /*95c0*/  LOP3.LUT R5, R0, 0x80, R5, 0xf8, !PT ;  /* 0x0000008000057812 */ /* 0x000fca00078ef805 */
[----:B------:R0:W-:Y:S01]  /*95d0*/  STG.E.U8 desc[UR36][R2.64], R5 ;  /* 0x0000000502007986 */ /* 0x0001e2000c101124 */
[----:B------:R-:W-:Y:S05]  /*95e0*/  BRA `(.L_x_8822) ;  /* 0x0000000000547947 */ /* 0x000fea0003800000 */
.L_x_8844:
[----:B-1----:R-:W-:Y:S01]  /*95f0*/  IMAD.U32 R5, R5, 0x10000, RZ ;  /* 0x0001000005057824 */ /* 0x002fe200078e00ff */
[----:B------:R-:W-:Y:S04]  /*9600*/  BSSY.RECONVERGENT B0, `(.L_x_8849) ;  /* 0x000000e000007945 */ /* 0x000fe80003800200 */
        /* <DEDUP_REMOVED lines=10> */
.L_x_8850:
[----:B------:R-:W-:Y:S01]  /*96b0*/  IMAD.MOV.U32 R0, RZ, RZ, 0x7f ;  /* 0x0000007fff007424 */ /* 0x000fe200078e00ff */
[----:B------:R-:W-:-:S04]  /*96c0*/  ISETP.GT.U32.AND P0, PT, R4, 0x7f800000, PT ;  /* 0x7f8000000400780c */ /* 0x000fc80003f04070 */
[----:B------:R-:W-:-:S09]  /*96d0*/  SEL R0, R0, 0x7c, P0 ;  /* 0x0000007c00007807 */ /* 0x000fd20000000000 */
.L_x_8851:
[----:B------:R-:W-:Y:S05]  /*96e0*/  BSYNC.RECONVERGENT B0 ;  /* 0x0000000000007941 */ /* 0x000fea0003800200 */
.L_x_8849:
[----:B------:R-:W-:-:S04]  /*96f0*/  SHF.R.U32.HI R5, RZ, 0x18, R5 ;  /* 0x00000018ff057819 */ /* 0x000fc80000011605 */
[----:B------:R-:W-:-:S05]  /*9700*/  LOP3.LUT R5, R0, 0x80, R5, 0xf8, !PT ;  /* 0x0000008000057812 */ /* 0x000fca00078ef805 */
[----:B------:R0:W-:Y:S01]  /*9710*/  STG.E.U8 desc[UR36][R2.64], R5 ;  /* 0x0000000502007986 */ /* 0x0001e2000c101124 */
[----:B------:R-:W-:Y:S05]  /*9720*/  BRA `(.L_x_8822) ;  /* 0x0000000000047947 */ /* 0x000fea0003800000 */
.L_x_8843:
[----:B-1----:R1:W-:Y:S02]  /*9730*/  STG.E.U16 desc[UR36][R2.64], R5 ;  /* 0x0000000502007986 */ /* 0x0023e4000c101524 */
.L_x_8822:
[----:B------:R-:W-:-:S07]  /*9740*/  IADD3 R17, PT, PT, R17, 0x80, RZ ;  /* 0x0000008011117810 */ /* 0x000fce0007ffe0ff */
.L_x_8782:
[----:B------:R-:W-:Y:S05]  /*9750*/  BSYNC.RECONVERGENT B6 ;  /* 0x0000000000067941 */ /* 0x000fea0003800200 */
.L_x_8781:
[----:B------:R-:W5:Y:S02]  /*9760*/  LDCU UR4, c[0x0][0x380] ;  /* 0x00007000ff0477ac */ /* 0x000f640008000800 */
[----:B-----5:R-:W-:-:S13]  /*9770*/  ISETP.GE.AND P0, PT, R17, UR4, PT ;  /* 0x0000000411007c0c */ /* 0x020fda000bf06270 */
[----:B------:R-:W-:Y:S05]  /*9780*/  @P0 EXIT ;  /* 0x000000000000094d */ /* 0x000fea0003800000 */
        /* <DEDUP_REMOVED lines=303> */
.L_x_8852:
[----:B------:R-:W0:Y:S01]  /*aa80*/  LDCU.128 UR8, c[0x0][0x580] ;  /* 0x0000b000ff0877ac */ /* 0x000e220008000c00 */
[----:B------:R-:W-:-:S04]  /*aa90*/  UPRMT UR4, UR41, 0x9910, URZ ;  /* 0x0000991029047896 */ /* 0x000fc800080000ff */
[----:B------:R-:W-:Y:S01]  /*aaa0*/  UISETP.GT.AND UP0, UPT, UR4, 0x9, UPT ;  /* 0x000000090400788c */ /* 0x000fe2000bf04270 */
[----:B0-----:R-:W-:Y:S02]  /*aab0*/  IADD3 R16, P0, PT, R16, UR8, RZ ;  /* 0x0000000810107c10 */ /* 0x001fe4000ff1e0ff */
[----:B--234-:R-:W-:-:S03]  /*aac0*/  IADD3 R2, P1, PT, R0, UR10, RZ ;  /* 0x0000000a00027c10 */ /* 0x01cfc6000ff3e0ff */
        /* <DEDUP_REMOVED lines=15> */
.L_x_8856:
[----:B------:R-:W2:Y:S02]  /*abc0*/  LDG.E.U8 R2, desc[UR36][R2.64] ;  /* 0x0000002402027981 */ /* 0x000ea4000c1e1100 */
[----:B--2---:R-:W-:-:S04]  /*abd0*/  I2FP.F32.U32 R0, R2 ;  /* 0x0000000200007245 */ /* 0x004fc80000201000 */
[----:B------:R-:W-:Y:S01]  /*abe0*/  F2FP.BF16.F32.PACK_AB R0, RZ, R0 ;  /* 0x00000000ff00723e */ /* 0x000fe200000010ff */
[----:B------:R-:W-:Y:S06]  /*abf0*/  BRA `(.L_x_8858) ;  /* 0x0000000c00847947 */ /* 0x000fec0003800000 */
.L_x_8855:
        /* <DEDUP_REMOVED lines=10> */
.L_x_8860:
[----:B------:R-:W2:Y:S02]  /*aca0*/  LDG.E R2, desc[UR36][R2.64] ;  /* 0x0000002402027981 */ /* 0x000ea4000c1e1900 */
[----:B--2---:R-:W-:-:S04]  /*acb0*/  I2FP.F32.S32 R0, R2 ;  /* 0x0000000200007245 */ /* 0x004fc80000201400 */
[----:B------:R-:W-:Y:S01]  /*acc0*/  F2FP.BF16.F32.PACK_AB R0, RZ, R0 ;  /* 0x00000000ff00723e */ /* 0x000fe200000010ff */
[----:B------:R-:W-:Y:S06]  /*acd0*/  BRA `(.L_x_8858) ;  /* 0x0000000c004c7947 */ /* 0x000fec0003800000 */
.L_x_8859:
[----:B------:R-:W2:Y:S02]  /*ace0*/  LDG.E.U16 R2, desc[UR36][R2.64] ;  /* 0x0000002402027981 */ /* 0x000ea4000c1e1500 */
[----:B--2---:R-:W0:Y:S02]  /*acf0*/  I2F.S16 R0, R2 ;  /* 0x0000000200007306 */ /* 0x004e240000101400 */
[----:B0-----:R-:W-:Y:S01]  /*ad00*/  F2FP.BF16.F32.PACK_AB R0, RZ, R0 ;  /* 0x00000000ff00723e */ /* 0x001fe200000010ff */
[----:B------:R-:W-:Y:S06]  /*ad10*/  BRA `(.L_x_8858) ;  /* 0x0000000c003c7947 */ /* 0x000fec0003800000 */
.L_x_8854:
        /* <DEDUP_REMOVED lines=9> */
.L_x_8862:
[----:B------:R-:W2:Y:S02]  /*adb0*/  LDG.E.U16 R0, desc[UR36][R2.64] ;  /* 0x0000002402007981 */ /* 0x000ea4000c1e1500 */
[----:B--2---:R-:W-:-:S05]  /*adc0*/  HADD2.F32 R0, -RZ, R0.H0_H0 ;  /* 0x20000000ff007230 */ /* 0x004fca0000004100 */
[----:B------:R-:W-:Y:S01]  /*add0*/  F2FP.BF16.F32.PACK_AB R0, RZ, R0 ;  /* 0x00000000ff00723e */ /* 0x000fe200000010ff */
[----:B------:R-:W-:Y:S06]  /*ade0*/  BRA `(.L_x_8858) ;  /* 0x0000000c00087947 */ /* 0x000fec0003800000 */
.L_x_8861:
        /* <DEDUP_REMOVED lines=9> */
.L_x_8864:
[----:B------:R-:W2:Y:S02]  /*ae80*/  LDG.E.U16 R2, desc[UR36][R2.64] ;  /* 0x0000002402027981 */ /* 0x000ea4000c1e1500 */
[----:B--2---:R-:W-:-:S05]  /*ae90*/  HADD2.F32 R0, -RZ, R2.H0_H0 ;  /* 0x20000002ff007230 */ /* 0x004fca0000004100 */
[----:B------:R-:W-:Y:S01]  /*aea0*/  F2FP.BF16.F32.PACK_AB R0, RZ, R0 ;  /* 0x00000000ff00723e */ /* 0x000fe200000010ff */
[----:B------:R-:W-:Y:S06]  /*aeb0*/  BRA `(.L_x_8858) ;  /* 0x0000000800d47947 */ /* 0x000fec0003800000 */
.L_x_8863:
        /* <DEDUP_REMOVED lines=8> */
.L_x_8853:
        /* <DEDUP_REMOVED lines=13> */
.L_x_8867:
        /* <DEDUP_REMOVED lines=8> */
.L_x_8866:
        /* <DEDUP_REMOVED lines=27> */
.L_x_8869:
        /* <DEDUP_REMOVED lines=13> */
.L_x_8868:
[----:B------:R0:W5:Y:S01]  /*b310*/  LDG.E.U16 R0, desc[UR36][R2.64] ;  /* 0x0000002402007981 */ /* 0x000162000c1e1500 */
[----:B------:R-:W-:Y:S05]  /*b320*/  BRA `(.L_x_8858) ;  /* 0x0000000400b87947 */ /* 0x000fea0003800000 */
.L_x_8865:
        /* <DEDUP_REMOVED lines=12> */
.L_x_8872:
        /* <DEDUP_REMOVED lines=21> */
.L_x_8876:
[----:B------:R-:W-:Y:S05]  /*b540*/  BSYNC.RECONVERGENT B1 ;  /* 0x0000000000017941 */ /* 0x000fea0003800200 */
.L_x_8875:
[----:B------:R-:W-:Y:S01]  /*b550*/  IMAD.SHL.U32 R0, R0, 0x100000, RZ ;  /* 0x0010000000007824 */ /* 0x000fe200078e00ff */
[----:B------:R-:W-:-:S04]  /*b560*/  LEA R2, R2, 0x3b800000, 0x17 ;  /* 0x3b80000002027811 */ /* 0x000fc800078eb8ff */
[----:B------:R-:W-:-:S07]  /*b570*/  LOP3.LUT R0, R2, R0, R7, 0xfe, !PT ;  /* 0x0000000002007212 */ /* 0x000fce00078efe07 */
.L_x_8874:
[----:B------:R-:W-:Y:S05]  /*b580*/  BSYNC.RECONVERGENT B0 ;  /* 0x0000000000007941 */ /* 0x000fea0003800200 */
.L_x_8873:
[----:B------:R-:W-:Y:S01]  /*b590*/  F2FP.BF16.F32.PACK_AB R0, RZ, R0 ;  /* 0x00000000ff00723e */ /* 0x000fe200000010ff */
[----:B------:R-:W-:Y:S06]  /*b5a0*/  BRA `(.L_x_8858) ;  /* 0x0000000400187947 */ /* 0x000fec0003800000 */
.L_x_8871:
        /* <DEDUP_REMOVED lines=21> */
.L_x_8880:
[----:B------:R-:W-:Y:S05]  /*b700*/  BSYNC.RECONVERGENT B1 ;  /* 0x0000000000017941 */ /* 0x000fea0003800200 */
.L_x_8879:
[----:B------:R-:W-:Y:S01]  /*b710*/  IMAD.SHL.U32 R0, R0, 0x200000, RZ ;  /* 0x0020000000007824 */ /* 0x000fe200078e00ff */
[----:B------:R-:W-:-:S04]  /*b720*/  LEA R2, R2, 0x37800000, 0x17 ;  /* 0x3780000002027811 */ /* 0x000fc800078eb8ff */
[----:B------:R-:W-:-:S07]  /*b730*/  LOP3.LUT R0, R2, R0, R7, 0xfe, !PT ;  /* 0x0000000002007212 */ /* 0x000fce00078efe07 */
.L_x_8878:
[----:B------:R-:W-:Y:S05]  /*b740*/  BSYNC.RECONVERGENT B0 ;  /* 0x0000000000007941 */ /* 0x000fea0003800200 */
.L_x_8877:
[----:B------:R-:W-:Y:S01]  /*b750*/  F2FP.BF16.F32.PACK_AB R0, RZ, R0 ;  /* 0x00000000ff00723e */ /* 0x000fe200000010ff */
[----:B------:R-:W-:Y:S06]  /*b760*/  BRA `(.L_x_8858) ;  /* 0x0000000000a87947 */ /* 0x000fec0003800000 */
.L_x_8870:
        /* <DEDUP_REMOVED lines=14> */
.L_x_8884:
[----:B------:R-:W-:Y:S05]  /*b850*/  BSYNC.RECONVERGENT B0 ;  /* 0x0000000000007941 */ /* 0x000fea0003800200 */
.L_x_8883:
[----:B------:R-:W-:Y:S01]  /*b860*/  F2FP.BF16.F32.PACK_AB R0, RZ, R0 ;  /* 0x00000000ff00723e */ /* 0x000fe200000010ff */
[----:B------:R-:W-:Y:S06]  /*b870*/  BRA `(.L_x_8858) ;  /* 0x0000000000647947 */ /* 0x000fec0003800000 */
.L_x_8857:
        /* <DEDUP_REMOVED lines=16> */
.L_x_8885:
[----:B------:R-:W-:Y:S01]  /*b980*/  PRMT R0, RZ, 0x7610, R0 ;  /* 0x00007610ff007816 */ /* 0x000fe20000000000 */
[----:B------:R-:W-:Y:S06]  /*b990*/  BRA `(.L_x_8858) ;  /* 0x00000000001c7947 */ /* 0x000fec0003800000 */
.L_x_8882:
[----:B------:R-:W2:Y:S02]  /*b9a0*/  LDG.E.64 R2, desc[UR36][R2.64] ;  /* 0x0000002402027981 */ /* 0x000ea4000c1e1b00 */
[----:B--2---:R-:W0:Y:S02]  /*b9b0*/  I2F.U64 R0, R2 ;  /* 0x0000000200007312 */ /* 0x004e240000301000 */
[----:B0-----:R-:W-:Y:S01]  /*b9c0*/  F2FP.BF16.F32.PACK_AB R0, RZ, R0 ;  /* 0x00000000ff00723e */ /* 0x001fe200000010ff */
[----:B------:R-:W-:Y:S06]  /*b9d0*/  BRA `(.L_x_8858) ;  /* 0x00000000000c7947 */ /* 0x000fec0003800000 */
.L_x_8881:
[----:B------:R-:W2:Y:S02]  /*b9e0*/  LDG.E R2, desc[UR36][R2.64] ;  /* 0x0000002402027981 */ /* 0x000ea4000c1e1900 */
[----:B--2---:R-:W-:-:S04]  /*b9f0*/  I2FP.F32.U32 R0, R2 ;  /* 0x0000000200007245 */ /* 0x004fc80000201000 */
[----:B------:R-:W-:-:S07]  /*ba00*/  F2FP.BF16.F32.PACK_AB R0, RZ, R0 ;  /* 0x00000000ff00723e */ /* 0x000fce00000010ff */
.L_x_8858:
[----:B-----5:R-:W-:Y:S01]  /*ba10*/  IMAD.U32 R0, R0, 0x10000, RZ ;  /* 0x0001000000007824 */ /* 0x020fe200078e00ff */
[----:B------:R-:W-:-:S03]  /*ba20*/  UPRMT UR4, UR42, 0x9910, URZ ;  /* 0x000099102a047896 */ /* 0x000fc600080000ff */
[----:B------:R-:W-:Y:S01]  /*ba30*/  FMUL.FTZ R0, R0, -1.4426950216293334961 ;  /* 0xbfb8aa3b00007820 */ /* 0x000fe20000410000 */
[----:B------:R-:W-:-:S05]  /*ba40*/  UISETP.GT.AND UP0, UPT, UR4, 0x9, UPT ;  /* 0x000000090400788c */ /* 0x000fca000bf04270 */
[----:B------:R-:W0:Y:S02]  /*ba50*/  MUFU.EX2 R0, R0 ;  /* 0x0000000000007308 */ /* 0x000e240000000800 */
[----:B0-----:R-:W-:-:S06]  /*ba60*/  FADD.FTZ R2, R0, 1 ;  /* 0x3f80000000027421 */ /* 0x001fcc0000010000 */
        /* <DEDUP_REMOVED lines=15> */
.L_x_8889:
[----:B-1----:R-:W-:-:S06]  /*bb60*/  IMAD.U32 R3, R3, 0x10000, RZ ;  /* 0x0001000003037824 */ /* 0x002fcc00078e00ff */
[----:B0-----:R-:W0:Y:S02]  /*bb70*/  F2I.S64.TRUNC R2, R3 ;  /* 0x0000000300027311 */ /* 0x001e24000020d900 */
[----:B0-----:R-:W-:Y:S01]  /*bb80*/  STG.E.U8 desc[UR36][R16.64], R2 ;  /* 0x0000000210007986 */ /* 0x001fe2000c101124 */
[----:B------:R-:W-:Y:S05]  /*bb90*/  EXIT ;  /* 0x000000000000794d */ /* 0x000fea0003800000 */
.L_x_8888:
        /* <DEDUP_REMOVED lines=10> */
.L_x_8892:
[----:B-1----:R-:W-:-:S06]  /*bc40*/  SHF.L.U32 R3, R3, 0x10, RZ ;  /* 0x0000001003037819 */ /* 0x002fcc00000006ff */
[----:B------:R-:W1:Y:S02]  /*bc50*/  F2I.FTZ.TRUNC.NTZ R3, R3 ;  /* 0x0000000300037305 */ /* 0x000e64000021f100 */
[----:B-1----:R-:W-:Y:S01]  /*bc60*/  STG.E desc[UR36][R16.64], R3 ;  /* 0x0000000310007986 */ /* 0x002fe2000c101924 */
[----:B------:R-:W-:Y:S05]  /*bc70*/  EXIT ;  /* 0x000000000000794d */ /* 0x000fea0003800000 */
.L_x_8891:
[----:B-1----:R-:W-:-:S06]  /*bc80*/  IMAD.U32 R3, R3, 0x10000, RZ ;  /* 0x0001000003037824 */ /* 0x002fcc00078e00ff */
[----:B------:R-:W1:Y:S02]  /*bc90*/  F2I.FTZ.TRUNC.NTZ R3, R3 ;  /* 0x0000000300037305 */ /* 0x000e64000021f100 */
[----:B-1----:R-:W-:Y:S01]  /*bca0*/  STG.E.U16 desc[UR36][R16.64], R3 ;  /* 0x0000000310007986 */ /* 0x002fe2000c101524 */
[----:B------:R-:W-:Y:S05]  /*bcb0*/  EXIT ;  /* 0x000000000000794d */ /* 0x000fea0003800000 */
.L_x_8887:
        /* <DEDUP_REMOVED lines=9> */
.L_x_8894:
[----:B-1----:R-:W-:-:S04]  /*bd50*/  SHF.L.U32 R0, R3, 0x10, RZ ;  /* 0x0000001003007819 */ /* 0x002fc800000006ff */
[----:B------:R-:W-:-:S05]  /*bd60*/  F2FP.F16.F32.PACK_AB R0, RZ, R0 ;  /* 0x00000000ff00723e */ /* 0x000fca00000000ff */
[----:B------:R-:W-:Y:S01]  /*bd70*/  STG.E.U16 desc[UR36][R16.64], R0 ;  /* 0x0000000010007986 */ /* 0x000fe2000c101524 */
[----:B------:R-:W-:Y:S05]  /*bd80*/  EXIT ;  /* 0x000000000000794d */ /* 0x000fea0003800000 */
.L_x_8893:
        /* <DEDUP_REMOVED lines=10> */
.L_x_8896:
[----:B-1----:R-:W-:-:S04]  /*be30*/  SHF.L.U32 R3, R3, 0x10, RZ ;  /* 0x0000001003037819 */ /* 0x002fc800000006ff */
[----:B------:R-:W-:-:S04]  /*be40*/  F2FP.F16.F32.PACK_AB R3, RZ, R3 ;  /* 0x00000003ff03723e */ /* 0x000fc800000000ff */
[----:B------:R-:W-:-:S05]  /*be50*/  PRMT R3, R3, 0x5410, RZ ;  /* 0x0000541003037816 */ /* 0x000fca00000000ff */
[----:B------:R-:W-:Y:S01]  /*be60*/  STG.E desc[UR36][R16.64], R3 ;  /* 0x0000000310007986 */ /* 0x000fe2000c101924 */
[----:B------:R-:W-:Y:S05]  /*be70*/  EXIT ;  /* 0x000000000000794d */ /* 0x000fea0003800000 */
.L_x_8895:
[----:B01----:R-:W-:-:S04]  /*be80*/  IMAD.U32 R2, R3, 0x10000, RZ ;  /* 0x0001000003027824 */ /* 0x003fc800078e00ff */
[----:B------:R-:W-:-:S06]  /*be90*/  FMUL.FTZ R2, R2, 1 ;  /* 0x3f80000002027820 */ /* 0x000fcc0000410000 */
[----:B------:R-:W0:Y:S02]  /*bea0*/  F2F.F64.F32 R2, R2 ;  /* 0x0000000200027310 */ /* 0x000e240000201800 */
[----:B0-----:R-:W-:Y:S01]  /*beb0*/  STG.E.64 desc[UR36][R16.64], R2 ;  /* 0x0000000210007986 */ /* 0x001fe2000c101b24 */
[----:B------:R-:W-:Y:S05]  /*bec0*/  EXIT ;  /* 0x000000000000794d */ /* 0x000fea0003800000 */
.L_x_8886:
        /* <DEDUP_REMOVED lines=14> */
.L_x_8900:
        /* <DEDUP_REMOVED lines=17> */
.L_x_8903:
[----:B------:R-:W-:-:S04]  /*c0c0*/  SHF.R.U32.HI R3, RZ, 0x18, R3 ;  /* 0x00000018ff037819 */ /* 0x000fc80000011603 */
[----:B------:R-:W-:-:S04]  /*c0d0*/  LOP3.LUT R0, R0, 0x80, R3, 0xf8, !PT ;  /* 0x0000008000007812 */ /* 0x000fc800078ef803 */
[----:B------:R-:W-:-:S07]  /*c0e0*/  PRMT R8, R0, 0x7610, R8 ;  /* 0x0000761000087816 */ /* 0x000fce0000000008 */
.L_x_8902:
[----:B------:R-:W-:Y:S05]  /*c0f0*/  BSYNC.RECONVERGENT B0 ;  /* 0x0000000000007941 */ /* 0x000fea0003800200 */
.L_x_8901:
[----:B------:R-:W-:Y:S01]  /*c100*/  STG.E.U8 desc[UR36][R16.64], R8 ;  /* 0x0000000810007986 */ /* 0x000fe2000c101124 */
[----:B------:R-:W-:Y:S05]  /*c110*/  EXIT ;  /* 0x000000000000794d */ /* 0x000fea0003800000 */
.L_x_8899:
        /* <DEDUP_REMOVED lines=17> */
.L_x_8906:
[----:B------:R-:W-:-:S04]  /*c230*/  SHF.R.U32.HI R3, RZ, 0x18, R3 ;  /* 0x00000018ff037819 */ /* 0x000fc80000011603 */
[----:B------:R-:W-:-:S04]  /*c240*/  LOP3.LUT R0, R0, 0x80, R3, 0xf8, !PT ;  /* 0x0000008000007812 */ /* 0x000fc800078ef803 */
[----:B------:R-:W-:-:S07]  /*c250*/  PRMT R8, R0, 0x7610, R8 ;  /* 0x0000761000087816 */ /* 0x000fce0000000008 */
.L_x_8905:
[----:B------:R-:W-:Y:S05]  /*c260*/  BSYNC.RECONVERGENT B0 ;  /* 0x0000000000007941 */ /* 0x000fea0003800200 */
.L_x_8904:
[----:B------:R-:W-:Y:S01]  /*c270*/  STG.E.U8 desc[UR36][R16.64], R8 ;  /* 0x0000000810007986 */ /* 0x000fe2000c101124 */
[----:B------:R-:W-:Y:S05]  /*c280*/  EXIT ;  /* 0x000000000000794d */ /* 0x000fea0003800000 */
.L_x_8898:
        /* <DEDUP_REMOVED lines=22> */
.L_x_8908:
[----:B-1----:R-:W-:-:S06]  /*c3f0*/  SHF.L.U32 R3, R3, 0x10, RZ ;  /* 0x0000001003037819 */ /* 0x002fcc00000006ff */
[----:B0-----:R-:W0:Y:S02]  /*c400*/  F2I.U64.TRUNC R2, R3 ;  /* 0x0000000300027311 */ /* 0x001e24000020d800 */
[----:B0-----:R-:W-:Y:S01]  /*c410*/  STG.E.64 desc[UR36][R16.64], R2 ;  /* 0x0000000210007986 */ /* 0x001fe2000c101b24 */
[----:B------:R-:W-:Y:S05]  /*c420*/  EXIT ;  /* 0x000000000000794d */ /* 0x000fea0003800000 */
.L_x_8907:
[----:B-1----:R-:W-:-:S06]  /*c430*/  IMAD.U32 R3, R3, 0x10000, RZ ;  /* 0x0001000003037824 */ /* 0x002fcc00078e00ff */
[----:B------:R-:W1:Y:S02]  /*c440*/  F2I.FTZ.U32.TRUNC.NTZ R3, R3 ;  /* 0x0000000300037305 */ /* 0x000e64000021f000 */
[----:B-1----:R-:W-:Y:S01]  /*c450*/  STG.E desc[UR36][R16.64], R3 ;  /* 0x0000000310007986 */ /* 0x002fe2000c101924 */
[----:B------:R-:W-:Y:S05]  /*c460*/  EXIT ;  /* 0x000000000000794d */ /* 0x000fea0003800000 */
.L_x_8897:
        /* <DEDUP_REMOVED lines=11> */
.L_x_8910:
[----:B-1----:R-:W-:Y:S02]  /*c520*/  SHF.L.U32 R3, R3, 0x10, RZ ;  /* 0x0000001003037819 */ /* 0x002fe400000006ff */
[----:B------:R-:W-:-:S03]  /*c530*/  CS2R R6, SRZ ;  /* 0x0000000000067805 */ /* 0x000fc6000001ff00 */
[----:B------:R-:W-:-:S04]  /*c540*/  FMUL.FTZ R3, R3, 1 ;  /* 0x3f80000003037820 */ /* 0x000fc80000410000 */
[----:B------:R-:W1:Y:S02]  /*c550*/  F2F.F64.F32 R4, R3 ;  /* 0x0000000300047310 */ /* 0x000e640000201800 */
[----:B-1----:R-:W-:Y:S01]  /*c560*/  STG.E.128 desc[UR36][R16.64], R4 ;  /* 0x0000000410007986 */ /* 0x002fe2000c101d24 */
[----:B------:R-:W-:Y:S05]  /*c570*/  EXIT ;  /* 0x000000000000794d */ /* 0x000fea0003800000 */
.L_x_8909:
[----:B------:R-:W-:-:S09]  /*c580*/  UISETP.NE.AND UP0, UPT, UR4, 0xf, UPT ;  /* 0x0000000f0400788c */ /* 0x000fd2000bf05270 */
[----:B------:R-:W-:Y:S05]  /*c590*/  BRA.U !UP0, `(.L_x_8911) ;  /* 0x0000000108e87547 */ /* 0x000fea000b800000 */
[----:B------:R-:W-:-:S09]  /*c5a0*/  UISETP.NE.AND UP0, UPT, UR4, 0x17, UPT ;  /* 0x000000170400788c */ /* 0x000fd2000bf05270 */
[----:B------:R-:W-:Y:S05]  /*c5b0*/  BRA.U !UP0, `(.L_x_8912) ;  /* 0x0000000108907547 */ /* 0x000fea000b800000 */
[----:B------:R-:W-:-:S09]  /*c5c0*/  UISETP.NE.AND UP0, UPT, UR4, 0x18, UPT ;  /* 0x000000180400788c */ /* 0x000fd2000bf05270 */
[----:B------:R-:W-:Y:S05]  /*c5d0*/  BRA.U !UP0, `(.L_x_8913) ;  /* 0x0000000108447547 */ /* 0x000fea000b800000 */
.L_x_8890:
        /* <DEDUP_REMOVED lines=16> */
.L_x_8914:
[----:B------:R-:W-:Y:S05]  /*c6e0*/  EXIT ;  /* 0x000000000000794d */ /* 0x000fea0003800000 */
.L_x_8913:
        /* <DEDUP_REMOVED lines=13> */
.L_x_8916:
[----:B------:R-:W-:Y:S05]  /*c7c0*/  BSYNC.RECONVERGENT B0 ;  /* 0x0000000000007941 */ /* 0x000fea0003800200 */
.L_x_8915:
[----:B------:R-:W-:-:S05]  /*c7d0*/  LOP3.LUT R3, R0, 0x80, R3, 0xf8, !PT ;  /* 0x0000008000037812 */ /* 0x000fca00078ef803 */
[----:B------:R-:W-:Y:S01]  /*c7e0*/  STG.E.U8 desc[UR36][R16.64], R3 ;  /* 0x0000000310007986 */ /* 0x000fe2000c101124 */
[----:B------:R-:W-:Y:S05]  /*c7f0*/  EXIT ;  /* 0x000000000000794d */ /* 0x000fea0003800000 */
.L_x_8912:
        /* <DEDUP_REMOVED lines=12> */
.L_x_8918:
[----:B------:R-:W-:Y:S01]  /*c8c0*/  IMAD.MOV.U32 R0, RZ, RZ, 0x7f ;  /* 0x0000007fff007424 */ /* 0x000fe200078e00ff */
[----:B------:R-:W-:-:S04]  /*c8d0*/  ISETP.GT.U32.AND P0, PT, R2, 0x7f800000, PT ;  /* 0x7f8000000200780c */ /* 0x000fc80003f04070 */
[----:B------:R-:W-:-:S09]  /*c8e0*/  SEL R0, R0, 0x7c, P0 ;  /* 0x0000007c00007807 */ /* 0x000fd20000000000 */
.L_x_8919:
[----:B------:R-:W-:Y:S05]  /*c8f0*/  BSYNC.RECONVERGENT B0 ;  /* 0x0000000000007941 */ /* 0x000fea0003800200 */
.L_x_8917:
[----:B------:R-:W-:-:S04]  /*c900*/  SHF.R.U32.HI R3, RZ, 0x18, R3 ;  /* 0x00000018ff037819 */ /* 0x000fc80000011603 */
[----:B------:R-:W-:-:S05]  /*c910*/  LOP3.LUT R3, R0, 0x80, R3, 0xf8, !PT ;  /* 0x0000008000037812 */ /* 0x000fca00078ef803 */
[----:B------:R-:W-:Y:S01]  /*c920*/  STG.E.U8 desc[UR36][R16.64], R3 ;  /* 0x0000000310007986 */ /* 0x000fe2000c101124 */
[----:B------:R-:W-:Y:S05]  /*c930*/  EXIT ;  /* 0x000000000000794d */ /* 0x000fea0003800000 */
.L_x_8911:
[----:B-1----:R-:W-:Y:S01]  /*c940*/  STG.E.U16 desc[UR36][R16.64], R3 ;  /* 0x0000000310007986 */ /* 0x002fe2000c101524 */
[----:B------:R-:W-:Y:S05]  /*c950*/  EXIT ;  /* 0x000000000000794d */ /* 0x000fea0003800000 */
.L_x_8920:
        /* <DEDUP_REMOVED lines=10> */
.L_x_11384:


//--------------------- .text._ZN2at6native27unrolled_elementwise_kernelIZZZNS0_19sigmoid_kernel_cudaERNS_18TensorIteratorBaseEENKUlvE0_clEvENKUlvE2_clEvEUlN3c108BFloat16EE_St5arrayIPcLm2EELi4E23TrivialOffsetCalculatorILi1EjESD_NS0_6memory12LoadWithCastILi1EEENSE_13StoreWithCastILi1EEEEEviT_T0_T2_T3_T4_T5_ --------------------------
	.section	.text._ZN2at6native27unrolled_elementwise_kernelIZZZNS0_19sigmoid_kernel_cudaERNS_18TensorIteratorBaseEENKUlvE0_clEvENKUlvE2_clEvEUlN3c108BFloat16EE_St5arrayIPcLm2EELi4E23TrivialOffsetCalculatorILi1EjESD_NS0_6memory12LoadWithCastILi1EEENSE_13StoreWithCastILi1EEEEEviT_T0_T2_T3_T4_T5_,"ax",@progbits
	.align	128
        .global         _ZN2at6native27unrolled_elementwise_kernelIZZZNS0_19sigmoid_kernel_cudaERNS_18TensorIteratorBaseEENKUlvE0_clEvENKUlvE2_clEvEUlN3c108BFloat16EE_St5arrayIPcLm2EELi4E23TrivialOffsetCalculatorILi1EjESD_NS0_6memory12LoadWithCastILi1EEENSE_13StoreWithCastILi1EEEEEviT_T0_T2_T3_T4_T5_
        .type           _ZN2at6native27unrolled_elementwise_kernelIZZZNS0_19sigmoid_kernel_cudaERNS_18TensorIteratorBaseEENKUlvE0_clEvENKUlvE2_clEvEUlN3c108BFloat16EE_St5arrayIPcLm2EELi4E23TrivialOffsetCalculatorILi1EjESD_NS0_6memory12LoadWithCastILi1EEENSE_13StoreWithCastILi1EEEEEviT_T0_T2_T3_T4_T5_,@function
        .size           _ZN2at6native27unrolled_elementwise_kernelIZZZNS0_19sigmoid_kernel_cudaERNS_18TensorIteratorBaseEENKUlvE0_clEvENKUlvE2_clEvEUlN3c108BFloat16EE_St5arrayIPcLm2EELi4E23TrivialOffsetCalculatorILi1EjESD_NS0_6memory12LoadWithCastILi1EEENSE_13StoreWithCastILi1EEEEEviT_T0_T2_T3_T4_T5_,(.L_x_11385 - _ZN2at6native27unrolled_elementwise_kernelIZZZNS0_19sigmoid_kernel_cudaERNS_18TensorIteratorBaseEENKUlvE0_clEvENKUlvE2_clEvEUlN3c108BFloat16EE_St5arrayIPcLm2EELi4E23TrivialOffsetCalculatorILi1EjESD_NS0_6memory12LoadWithCastILi1EEENSE_13StoreWithCastILi1EEEEEviT_T0_T2_T3_T4_T5_)
        .other          _ZN2at6native27unrolled_elementwise_kernelIZZZNS0_19sigmoid_kernel_cudaERNS_18TensorIteratorBaseEENKUlvE0_clEvENKUlvE2_clEvEUlN3c108BFloat16EE_St5arrayIPcLm2EELi4E23TrivialOffsetCalculatorILi1EjESD_NS0_6memory12LoadWithCastILi1EEENSE_13StoreWithCastILi1EEEEEviT_T0_T2_T3_T4_T5_,@"STO_CUDA_ENTRY STV_DEFAULT"
_ZN2at6native27unrolled_elementwise_kernelIZZZNS0_19sigmoid_kernel_cudaERNS_18TensorIteratorBaseEENKUlvE0_clEvENKUlvE2_clEvEUlN3c108BFloat16EE_St5arrayIPcLm2EELi4E23TrivialOffsetCalculatorILi1EjESD_NS0_6memory12LoadWithCastILi1EEENSE_13StoreWithCastILi1EEEEEviT_T0_T2_T3_T4_T5_:
.text._ZN2at6native27unrolled_elementwise_kernelIZZZNS0_19sigmoid_kernel_cudaERNS_18TensorIteratorBaseEENKUlvE0_clEvENKUlvE2_clEvEUlN3c108BFloat16EE_St5arrayIPcLm2EELi4E23TrivialOffsetCalculatorILi1EjESD_NS0_6memory12LoadWithCastILi1EEENSE_13StoreWithCastILi1EEEEEviT_T0_T2_T3_T4_T5_:
        /* <DEDUP_REMOVED lines=34> */
.L_x_8926:
[----:B------:R-:W2:Y:S02]  /*0220*/  LDG.E.U8 R4, desc[UR36][R4.64] ;  /* 0x0000002404047981 */ /* 0x000ea4000c1e1100 */
[----:B--2---:R-:W-:-:S04]  /*0230*/  I2FP.F32.U32 R0, R4 ;  /* 0x0000000400007245 */ /* 0x004fc80000201000 */
[----:B------:R-:W-:-:S04]  /*0240*/  F2FP.BF16.F32.PACK_AB R0, RZ, R0 ;  /* 0x00000000ff00723e */ /* 0x000fc800000010ff */
[----:B------:R-:W-:Y:S01]  /*0250*/  PRMT R17, R0, 0x7610, R17 ;  /* 0x0000761000117816 */ /* 0x000fe20000000011 */
[----:B------:R-:W-:Y:S06]  /*0260*/  BRA `(.L_x_8928) ;  /* 0x0000000c00c47947 */ /* 0x000fec0003800000 */
.L_x_8925:
        /* <DEDUP_REMOVED lines=11> */
.L_x_8930:
[----:B------:R-:W2:Y:S02]  /*0320*/  LDG.E R4, desc[UR36][R4.64] ;  /* 0x0000002404047981 */ /* 0x000ea4000c1e1900 */
[----:B--2---:R-:W-:-:S04]  /*0330*/  I2FP.F32.S32 R0, R4 ;  /* 0x0000000400007245 */ /* 0x004fc80000201400 */
[----:B------:R-:W-:-:S04]  /*0340*/  F2FP.BF16.F32.PACK_AB R0, RZ, R0 ;  /* 0x00000000ff00723e */ /* 0x000fc800000010ff */
[----:B------:R-:W-:Y:S01]  /*0350*/  PRMT R17, R0, 0x7610, R17 ;  /* 0x0000761000117816 */ /* 0x000fe20000000011 */
[----:B------:R-:W-:Y:S06]  /*0360*/  BRA `(.L_x_8928) ;  /* 0x0000000c00847947 */ /* 0x000fec0003800000 */
.L_x_8929:
[----:B------:R-:W2:Y:S02]  /*0370*/  LDG.E.U16 R4, desc[UR36][R4.64] ;  /* 0x0000002404047981 */ /* 0x000ea4000c1e1500 */
[----:B--2---:R-:W0:Y:S02]  /*0380*/  I2F.S16 R0, R4 ;  /* 0x0000000400007306 */ /* 0x004e240000101400 */
[----:B0-----:R-:W-:-:S04]  /*0390*/  F2FP.BF16.F32.PACK_AB R0, RZ, R0 ;  /* 0x00000000ff00723e */ /* 0x001fc800000010ff */
[----:B------:R-:W-:Y:S01]  /*03a0*/  PRMT R17, R0, 0x7610, R17 ;  /* 0x0000761000117816 */ /* 0x000fe20000000011 */
[----:B------:R-:W-:Y:S06]  /*03b0*/  BRA `(.L_x_8928) ;  /* 0x0000000c00707947 */ /* 0x000fec0003800000 */
.L_x_8924:
        /* <DEDUP_REMOVED lines=9> */
.L_x_8932:
[----:B------:R-:W2:Y:S02]  /*0450*/  LDG.E.U16 R0, desc[UR36][R4.64] ;  /* 0x0000002404007981 */ /* 0x000ea4000c1e1500 */
[----:B--2---:R-:W-:-:S05]  /*0460*/  HADD2.F32 R0, -RZ, R0.H0_H0 ;  /* 0x20000000ff007230 */ /* 0x004fca0000004100 */
[----:B------:R-:W-:-:S04]  /*0470*/  F2FP.BF16.F32.PACK_AB R0, RZ, R0 ;  /* 0x00000000ff00723e */ /* 0x000fc800000010ff */
[----:B------:R-:W-:Y:S01]  /*0480*/  PRMT R17, R0, 0x7610, R17 ;  /* 0x0000761000117816 */ /* 0x000fe20000000011 */
[----:B------:R-:W-:Y:S06]  /*0490*/  BRA `(.L_x_8928) ;  /* 0x0000000c00387947 */ /* 0x000fec0003800000 */
.L_x_8931:
        /* <DEDUP_REMOVED lines=9> */
.L_x_8934:
[----:B------:R-:W2:Y:S02]  /*0530*/  LDG.E.U16 R4, desc[UR36][R4.64] ;  /* 0x0000002404047981 */ /* 0x000ea4000c1e1500 */
[----:B--2---:R-:W-:-:S05]  /*0540*/  HADD2.F32 R0, -RZ, R4.H0_H0 ;  /* 0x20000004ff007230 */ /* 0x004fca0000004100 */
[----:B------:R-:W-:-:S04]  /*0550*/  F2FP.BF16.F32.PACK_AB R0, RZ, R0 ;  /* 0x00000000ff00723e */ /* 0x000fc800000010ff */
[----:B------:R-:W-:Y:S01]  /*0560*/  PRMT R17, R0, 0x7610, R17 ;  /* 0x0000761000117816 */ /* 0x000fe20000000011 */
[----:B------:R-:W-:Y:S06]  /*0570*/  BRA `(.L_x_8928) ;  /* 0x0000000c00007947 */ /* 0x000fec0003800000 */
.L_x_8933:
        /* <DEDUP_REMOVED lines=9> */
.L_x_8923:
        /* <DEDUP_REMOVED lines=14> */
.L_x_8937:
        /* <DEDUP_REMOVED lines=9> */
.L_x_8936:
        /* <DEDUP_REMOVED lines=27> */
.L_x_8939:
        /* <DEDUP_REMOVED lines=15> */
.L_x_8938:
[----:B------:R0:W5:Y:S01]  /*0a20*/  LDG.E.U16 R17, desc[UR36][R4.64] ;  /* 0x0000002404117981 */ /* 0x000162000c1e1500 */
[----:B------:R-:W-:Y:S05]  /*0a30*/  BRA `(.L_x_8928) ;  /* 0x0000000400d07947 */ /* 0x000fea0003800000 */
.L_x_8935:
        /* <DEDUP_REMOVED lines=13> */
.L_x_8942:
        /* <DEDUP_REMOVED lines=21> */
.L_x_8946:
[----:B------:R-:W-:Y:S05]  /*0c60*/  BSYNC.RECONVERGENT B1 ;  /* 0x0000000000017941 */ /* 0x000fea0003800200 */
.L_x_8945:
[----:B------:R-:W-:Y:S01]  /*0c70*/  IMAD.SHL.U32 R0, R0, 0x100000, RZ ;  /* 0x0010000000007824 */ /* 0x000fe200078e00ff */
[----:B------:R-:W-:-:S04]  /*0c80*/  LEA R3, R3, 0x3b800000, 0x17 ;  /* 0x3b80000003037811 */ /* 0x000fc800078eb8ff */
[----:B------:R-:W-:-:S07]  /*0c90*/  LOP3.LUT R0, R3, R0, R7, 0xfe, !PT ;  /* 0x0000000003007212 */ /* 0x000fce00078efe07 */
.L_x_8944:
[----:B------:R-:W-:Y:S05]  /*0ca0*/  BSYNC.RECONVERGENT B0 ;  /* 0x0000000000007941 */ /* 0x000fea0003800200 */
.L_x_8943:
[----:B------:R-:W-:-:S04]  /*0cb0*/  F2FP.BF16.F32.PACK_AB R0, RZ, R0 ;  /* 0x00000000ff00723e */ /* 0x000fc800000010ff */
[----:B------:R-:W-:Y:S01]  /*0cc0*/  PRMT R17, R0, 0x7610, R17 ;  /* 0x0000761000117816 */ /* 0x000fe20000000011 */
[----:B------:R-:W-:Y:S06]  /*0cd0*/  BRA `(.L_x_8928) ;  /* 0x0000000400287947 */ /* 0x000fec0003800000 */
.L_x_8941:
        /* <DEDUP_REMOVED lines=21> */
.L_x_8950:
[----:B------:R-:W-:Y:S05]  /*0e30*/  BSYNC.RECONVERGENT B1 ;  /* 0x0000000000017941 */ /* 0x000fea0003800200 */
.L_x_8949:
[----:B------:R-:W-:Y:S01]  /*0e40*/  IMAD.SHL.U32 R0, R0, 0x200000, RZ ;  /* 0x0020000000007824 */ /* 0x000fe200078e00ff */
[----:B------:R-:W-:-:S04]  /*0e50*/  LEA R3, R3, 0x37800000, 0x17 ;  /* 0x3780000003037811 */ /* 0x000fc800078eb8ff */
[----:B------:R-:W-:-:S07]  /*0e60*/  LOP3.LUT R0, R3, R0, R7, 0xfe, !PT ;  /* 0x0000000003007212 */ /* 0x000fce00078efe07 */
.L_x_8948:
[----:B------:R-:W-:Y:S05]  /*0e70*/  BSYNC.RECONVERGENT B0 ;  /* 0x0000000000007941 */ /* 0x000fea0003800200 */
.L_x_8947:
[----:B------:R-:W-:-:S04]  /*0e80*/  F2FP.BF16.F32.PACK_AB R0, RZ, R0 ;  /* 0x00000000ff00723e */ /* 0x000fc800000010ff */
[----:B------:R-:W-:Y:S01]  /*0e90*/  PRMT R17, R0, 0x7610, R17 ;  /* 0x0000761000117816 */ /* 0x000fe20000000011 */
[----:B------:R-:W-:Y:S06]  /*0ea0*/  BRA `(.L_x_8928) ;  /* 0x0000000000b47947 */ /* 0x000fec0003800000 */
.L_x_8940:
[----:B------:R-:W-:-:S09]  /*0eb0*/  UISETP.NE.AND UP0, UPT, UR4, 0x1c, UPT ;  /* 0x0000001c0400788c */ /* 0x000fd2000bf05270 */
[----:B------:R-:W-:Y:S05]  /*0ec0*/  BRA.U !UP0, `(.L_x_8951) ;  /* 0x00000001089c7547 */ /* 0x000fea000b800000 */
[----:B------:R-:W-:-:S09]  /*0ed0*/  UISETP.NE.AND UP0, UPT, UR4, 0x1d, UPT ;  /* 0x0000001d0400788c */ /* 0x000fd2000bf05270 */
[----:B------:R-:W-:Y:S05]  /*0ee0*/  BRA.U !UP0, `(.L_x_8952) ;  /* 0x0000000108807547 */ /* 0x000fea000b800000 */
[----:B------:R-:W-:-:S09]  /*0ef0*/  UISETP.NE.AND UP0, UPT, UR4, 0x2c, UPT ;  /* 0x0000002c0400788c */ /* 0x000fd2000bf05270 */
[----:B------:R-:W-:Y:S05]  /*0f00*/  BRA.U !UP0, `(.L_x_8953) ;  /* 0x0000000108487547 */ /* 0x000fea000b800000 */
.L_x_8927:
        /* <DEDUP_REMOVED lines=16> */
.L_x_8954:
[----:B------:R-:W-:Y:S01]  /*1010*/  PRMT R17, RZ, 0x7610, R17 ;  /* 0x00007610ff117816 */ /* 0x000fe20000000011 */
[----:B------:R-:W-:Y:S06]  /*1020*/  BRA `(.L_x_8928) ;  /* 0x0000000000547947 */ /* 0x000fec0003800000 */
.L_x_8953:
        /* <DEDUP_REMOVED lines=8> */
.L_x_8956:
[----:B------:R-:W-:Y:S05]  /*10b0*/  BSYNC.RECONVERGENT B0 ;  /* 0x0000000000007941 */ /* 0x000fea0003800200 */
.L_x_8955:
[----:B------:R-:W-:-:S04]  /*10c0*/  F2FP.BF16.F32.PACK_AB R0, RZ, R0 ;  /* 0x00000000ff00723e */ /* 0x000fc800000010ff */
[----:B------:R-:W-:Y:S01]  /*10d0*/  PRMT R17, R0, 0x7610, R17 ;  /* 0x0000761000117816 */ /* 0x000fe20000000011 */
[----:B------:R-:W-:Y:S06]  /*10e0*/  BRA `(.L_x_8928) ;  /* 0x0000000000247947 */ /* 0x000fec0003800000 */
.L_x_8952:
[----:B------:R-:W2:Y:S02]  /*10f0*/  LDG.E.64 R4, desc[UR36][R4.64] ;  /* 0x0000002404047981 */ /* 0x000ea4000c1e1b00 */
[----:B--2---:R-:W0:Y:S02]  /*1100*/  I2F.U64 R0, R4 ;  /* 0x0000000400007312 */ /* 0x004e240000301000 */
[----:B0-----:R-:W-:-:S04]  /*1110*/  F2FP.BF16.F32.PACK_AB R0, RZ, R0 ;  /* 0x00000000ff00723e */ /* 0x001fc800000010ff */
[----:B------:R-:W-:Y:S01]  /*1120*/  PRMT R17, R0, 0x7610, R17 ;  /* 0x0000761000117816 */ /* 0x000fe20000000011 */
[----:B------:R-:W-:Y:S06]  /*1130*/  BRA `(.L_x_8928) ;  /* 0x0000000000107947 */ /* 0x000fec0003800000 */
.L_x_8951:
[----:B------:R-:W2:Y:S02]  /*1140*/  LDG.E R4, desc[UR36][R4.64] ;  /* 0x0000002404047981 */ /* 0x000ea4000c1e1900 */
[----:B--2---:R-:W-:-:S04]  /*1150*/  I2FP.F32.U32 R0, R4 ;  /* 0x0000000400007245 */ /* 0x004fc80000201000 */
[----:B------:R-:W-:-:S04]  /*1160*/  F2FP.BF16.F32.PACK_AB R0, RZ, R0 ;  /* 0x00000000ff00723e */ /* 0x000fc800000010ff */
[----:B------:R-:W-:-:S07]  /*1170*/  PRMT R17, R0, 0x7610, R17 ;  /* 0x0000761000117816 */ /* 0x000fce0000000011 */
.L_x_8928:
[----:B------:R-:W-:-:S07]  /*1180*/  VIADD R23, R25, 0x80 ;  /* 0x0000008019177836 */ /* 0x000fce0000000000 */
.L_x_8922:
[----:B------:R-:W-:Y:S05]  /*1190*/  BSYNC.RECONVERGENT B6 ;  /* 0x0000000000067941 */ /* 0x000fea0003800200 */
.L_x_8921:
        /* <DEDUP_REMOVED lines=26> */
.L_x_8962:
[----:B------:R-:W2:Y:S02]  /*1340*/  LDG.E.U8 R4, desc[UR36][R4.64] ;  /* 0x0000002404047981 */ /* 0x000ea4000c1e1100 */
[----:B--2---:R-:W-:-:S04]  /*1350*/  I2FP.F32.U32 R0, R4 ;  /* 0x0000000400007245 */ /* 0x004fc80000201000 */
[----:B------:R-:W-:-:S04]  /*1360*/  F2FP.BF16.F32.PACK_AB R0, RZ, R0 ;  /* 0x00000000ff00723e */ /* 0x000fc800000010ff */
[----:B------:R-:W-:Y:S01]  /*1370*/  PRMT R18, R0, 0x7610, R18 ;  /* 0x0000761000127816 */ /* 0x000fe20000000012 */
[----:B------:R-:W-:Y:S06]  /*1380*/  BRA `(.L_x_8964) ;  /* 0x0000000c00c47947 */ /* 0x000fec0003800000 */
.L_x_8961:
        /* <DEDUP_REMOVED lines=11> */
.L_x_8966:
[----:B------:R-:W2:Y:S02]  /*1440*/  LDG.E R4, desc[UR36][R4.64] ;  /* 0x0000002404047981 */ /* 0x000ea4000c1e1900 */
[----:B--2---:R-:W-:-:S04]  /*1450*/  I2FP.F32.S32 R0, R4 ;  /* 0x0000000400007245 */ /* 0x004fc80000201400 */
[----:B------:R-:W-:-:S04]  /*1460*/  F2FP.BF16.F32.PACK_AB R0, RZ, R0 ;  /* 0x00000000ff00723e */ /* 0x000fc800000010ff */
[----:B------:R-:W-:Y:S01]  /*1470*/  PRMT R18, R0, 0x7610, R18 ;  /* 0x0000761000127816 */ /* 0x000fe20000000012 */
[----:B------:R-:W-:Y:S06]  /*1480*/  BRA `(.L_x_8964) ;  /* 0x0000000c00847947 */ /* 0x000fec0003800000 */
.L_x_8965:
[----:B------:R-:W2:Y:S02]  /*1490*/  LDG.E.U16 R4, desc[UR36][R4.64] ;  /* 0x0000002404047981 */ /* 0x000ea4000c1e1500 */
[----:B--2---:R-:W0:Y:S02]  /*14a0*/  I2F.S16 R0, R4 ;  /* 0x0000000400007306 */ /* 0x004e240000101400 */
[----:B0-----:R-:W-:-:S04]  /*14b0*/  F2FP.BF16.F32.PACK_AB R0, RZ, R0 ;  /* 0x00000000ff00723e */ /* 0x001fc800000010ff */
[----:B------:R-:W-:Y:S01]  /*14c0*/  PRMT R18, R0, 0x7610, R18 ;  /* 0x0000761000127816 */ /* 0x000fe20000000012 */
[----:B------:R-:W-:Y:S06]  /*14d0*/  BRA `(.L_x_8964) ;  /* 0x0000000c00707947 */ /* 0x000fec0003800000 */
.L_x_8960:
        /* <DEDUP_REMOVED lines=9> */
.L_x_8968:
[----:B------:R-:W2:Y:S02]  /*1570*/  LDG.E.U16 R0, desc[UR36][R4.64] ;  /* 0x0000002404007981 */ /* 0x000ea4000c1e1500 */
[----:B--2---:R-:W-:-:S05]  /*1580*/  HADD2.F32 R0, -RZ, R0.H0_H0 ;  /* 0x20000000ff007230 */ /* 0x004fca0000004100 */
[----:B------:R-:W-:-:S04]  /*1590*/  F2FP.BF16.F32.PACK_AB R0, RZ, R0 ;  /* 0x00000000ff00723e */ /* 0x000fc800000010ff */
[----:B------:R-:W-:Y:S01]  /*15a0*/  PRMT R18, R0, 0x7610, R18 ;  /* 0x0000761000127816 */ /* 0x000fe20000000012 */
[----:B------:R-:W-:Y:S06]  /*15b0*/  BRA `(.L_x_8964) ;  /* 0x0000000c00387947 */ /* 0x000fec0003800000 */
.L_x_8967:
        /* <DEDUP_REMOVED lines=9> */
.L_x_8970:
[----:B------:R-:W2:Y:S02]  /*1650*/  LDG.E.U16 R4, desc[UR36][R4.64] ;  /* 0x0000002404047981 */ /* 0x000ea4000c1e1500 */
[----:B--2---:R-:W-:-:S05]  /*1660*/  HADD2.F32 R0, -RZ, R4.H0_H0 ;  /* 0x20000004ff007230 */ /* 0x004fca0000004100 */
[----:B------:R-:W-:-:S04]  /*1670*/  F2FP.BF16.F32.PACK_AB R0, RZ, R0 ;  /* 0x00000000ff00723e */ /* 0x000fc800000010ff */
[----:B------:R-:W-:Y:S01]  /*1680*/  PRMT R18, R0, 0x7610, R18 ;  /* 0x0000761000127816 */ /* 0x000fe20000000012 */
[----:B------:R-:W-:Y:S06]  /*1690*/  BRA `(.L_x_8964) ;  /* 0x0000000c00007947 */ /* 0x000fec0003800000 */
.L_x_8969:
        /* <DEDUP_REMOVED lines=9> */
.L_x_8959:
        /* <DEDUP_REMOVED lines=14> */
.L_x_8973:
        /* <DEDUP_REMOVED lines=9> */
.L_x_8972:
        /* <DEDUP_REMOVED lines=27> */
.L_x_8975:
        /* <DEDUP_REMOVED lines=15> */
.L_x_8974:
[----:B------:R0:W5:Y:S01]  /*1b40*/  LDG.E.U16 R18, desc[UR36][R4.64] ;  /* 0x0000002404127981 */ /* 0x000162000c1e1500 */
[----:B------:R-:W-:Y:S05]  /*1b50*/  BRA `(.L_x_8964) ;  /* 0x0000000400d07947 */ /* 0x000fea0003800000 */
.L_x_8971:
        /* <DEDUP_REMOVED lines=13> */
.L_x_8978:
        /* <DEDUP_REMOVED lines=21> */
.L_x_8982:
[----:B------:R-:W-:Y:S05]  /*1d80*/  BSYNC.RECONVERGENT B1 ;  /* 0x0000000000017941 */ /* 0x000fea0003800200 */
.L_x_8981:
[----:B------:R-:W-:Y:S01]  /*1d90*/  IMAD.SHL.U32 R0, R0, 0x100000, RZ ;  /* 0x0010000000007824 */ /* 0x000fe200078e00ff */
[----:B------:R-:W-:-:S04]  /*1da0*/  LEA R3, R3, 0x3b800000, 0x17 ;  /* 0x3b80000003037811 */ /* 0x000fc800078eb8ff */
[----:B------:R-:W-:-:S07]  /*1db0*/  LOP3.LUT R0, R3, R0, R7, 0xfe, !PT ;  /* 0x0000000003007212 */ /* 0x000fce00078efe07 */
.L_x_8980:
[----:B------:R-:W-:Y:S05]  /*1dc0*/  BSYNC.RECONVERGENT B0 ;  /* 0x0000000000007941 */ /* 0x000fea0003800200 */
.L_x_8979:
[----:B------:R-:W-:-:S04]  /*1dd0*/  F2FP.BF16.F32.PACK_AB R0, RZ, R0 ;  /* 0x00000000ff00723e */ /* 0x000fc800000010ff */
[----:B------:R-:W-:Y:S01]  /*1de0*/  PRMT R18, R0, 0x7610, R18 ;  /* 0x0000761000127816 */ /* 0x000fe20000000012 */
[----:B------:R-:W-:Y:S06]  /*1df0*/  BRA `(.L_x_8964) ;  /* 0x0000000400287947 */ /* 0x000fec0003800000 */
.L_x_8977:
        /* <DEDUP_REMOVED lines=21> */
.L_x_8986:
[----:B------:R-:W-:Y:S05]  /*1f50*/  BSYNC.RECONVERGENT B1 ;  /* 0x0000000000017941 */ /* 0x000fea0003800200 */
.L_x_8985:
[----:B------:R-:W-:Y:S01]  /*1f60*/  IMAD.SHL.U32 R0, R0, 0x200000, RZ ;  /* 0x0020000000007824 */ /* 0x000fe200078e00ff */
[----:B------:R-:W-:-:S04]  /*1f70*/  LEA R3, R3, 0x37800000, 0x17 ;  /* 0x3780000003037811 */ /* 0x000fc800078eb8ff */
[----:B------:R-:W-:-:S07]  /*1f80*/  LOP3.LUT R0, R3, R0, R7, 0xfe, !PT ;  /* 0x0000000003007212 */ /* 0x000fce00078efe07 */
.L_x_8984:
[----:B------:R-:W-:Y:S05]  /*1f90*/  BSYNC.RECONVERGENT B0 ;  /* 0x0000000000007941 */ /* 0x000fea0003800200 */
.L_x_8983:
[----:B------:R-:W-:-:S04]  /*1fa0*/  F2FP.BF16.F32.PACK_AB R0, RZ, R0 ;  /* 0x00000000ff00723e */ /* 0x000fc800000010ff */
[----:B------:R-:W-:Y:S01]  /*1fb0*/  PRMT R18, R0, 0x7610, R18 ;  /* 0x0000761000127816 */ /* 0x000fe20000000012 */
[----:B------:R-:W-:Y:S06]  /*1fc0*/  BRA `(.L_x_8964) ;  /* 0x0000000000b47947 */ /* 0x000fec0003800000 */
.L_x_8976:
        /* <DEDUP_REMOVED lines=14> */
.L_x_8990:
[----:B------:R-:W-:Y:S05]  /*20b0*/  BSYNC.RECONVERGENT B0 ;  /* 0x0000000000007941 */ /* 0x000fea0003800200 */
.L_x_8989:
[----:B------:R-:W-:-:S04]  /*20c0*/  F2FP.BF16.F32.PACK_AB R0, RZ, R0 ;  /* 0x00000000ff00723e */ /* 0x000fc800000010ff */
[----:B------:R-:W-:Y:S01]  /*20d0*/  PRMT R18, R0, 0x7610, R18 ;  /* 0x0000761000127816 */ /* 0x000fe20000000012 */
[----:B------:R-:W-:Y:S06]  /*20e0*/  BRA `(.L_x_8964) ;  /* 0x00000000006c7947 */ /* 0x000fec0003800000 */
.L_x_8963:
        /* <DEDUP_REMOVED lines=16> */
.L_x_8991:
[----:B------:R-:W-:Y:S01]  /*21f0*/  PRMT R18, RZ, 0x7610, R18 ;  /* 0x00007610ff127816 */ /* 0x000fe20000000012 */
[----:B------:R-:W-:Y:S06]  /*2200*/  BRA `(.L_x_8964) ;  /* 0x0000000000247947 */ /* 0x000fec0003800000 */
.L_x_8988:
[----:B------:R-:W2:Y:S02]  /*2210*/  LDG.E.64 R4, desc[UR36][R4.64] ;  /* 0x0000002404047981 */ /* 0x000ea4000c1e1b00 */
[----:B--2---:R-:W0:Y:S02]  /*2220*/  I2F.U64 R0, R4 ;  /* 0x0000000400007312 */ /* 0x004e240000301000 */
[----:B0-----:R-:W-:-:S04]  /*2230*/  F2FP.BF16.F32.PACK_AB R0, RZ, R0 ;  /* 0x00000000ff00723e */ /* 0x001fc800000010ff */
[----:B------:R-:W-:Y:S01]  /*2240*/  PRMT R18, R0, 0x7610, R18 ;  /* 0x0000761000127816 */ /* 0x000fe20000000012 */
[----:B------:R-:W-:Y:S06]  /*2250*/  BRA `(.L_x_8964) ;  /* 0x0000000000107947 */ /* 0x000fec0003800000 */
.L_x_8987:
[----:B------:R-:W2:Y:S02]  /*2260*/  LDG.E R4, desc[UR36][R4.64] ;  /* 0x0000002404047981 */ /* 0x000ea4000c1e1900 */
[----:B--2---:R-:W-:-:S04]  /*2270*/  I2FP.F32.U32 R0, R4 ;  /* 0x0000000400007245 */ /* 0x004fc80000201000 */
[----:B------:R-:W-:-:S04]  /*2280*/  F2FP.BF16.F32.PACK_AB R0, RZ, R0 ;  /* 0x00000000ff00723e */ /* 0x000fc800000010ff */
[----:B------:R-:W-:-:S07]  /*2290*/  PRMT R18, R0, 0x7610, R18 ;  /* 0x0000761000127816 */ /* 0x000fce0000000012 */
.L_x_8964:
[----:B------:R-:W-:-:S07]  /*22a0*/  VIADD R23, R23, 0x80 ;  /* 0x0000008017177836 */ /* 0x000fce0000000000 */
.L_x_8958:
[----:B------:R-:W-:Y:S05]  /*22b0*/  BSYNC.RECONVERGENT B6 ;  /* 0x0000000000067941 */ /* 0x000fea0003800200 */
.L_x_8957:
        /* <DEDUP_REMOVED lines=26> */
.L_x_8997:
[----:B------:R-:W2:Y:S02]  /*2460*/  LDG.E.U8 R4, desc[UR36][R4.64] ;  /* 0x0000002404047981 */ /* 0x000ea4000c1e1100 */
[----:B--2---:R-:W-:-:S04]  /*2470*/  I2FP.F32.U32 R0, R4 ;  /* 0x0000000400007245 */ /* 0x004fc80000201000 */
[----:B------:R-:W-:-:S04]  /*2480*/  F2FP.BF16.F32.PACK_AB R0, RZ, R0 ;  /* 0x00000000ff00723e */ /* 0x000fc800000010ff */
[----:B------:R-:W-:Y:S01]  /*2490*/  PRMT R19, R0, 0x7610, R19 ;  /* 0x0000761000137816 */ /* 0x000fe20000000013 */
[----:B------:R-:W-:Y:S06]  /*24a0*/  BRA `(.L_x_8999) ;  /* 0x0000000c00c47947 */ /* 0x000fec0003800000 */
.L_x_8996:
        /* <DEDUP_REMOVED lines=11> */
.L_x_9001:
[----:B------:R-:W2:Y:S02]  /*2560*/  LDG.E R4, desc[UR36][R4.64] ;  /* 0x0000002404047981 */ /* 0x000ea4000c1e1900 */
[----:B--2---:R-:W-:-:S04]  /*2570*/  I2FP.F32.S32 R0, R4 ;  /* 0x0000000400007245 */ /* 0x004fc80000201400 */
[----:B------:R-:W-:-:S04]  /*2580*/  F2FP.BF16.F32.PACK_AB R0, RZ, R0 ;  /* 0x00000000ff00723e */ /* 0x000fc800000010ff */
[----:B------:R-:W-:Y:S01]  /*2590*/  PRMT R19, R0, 0x7610, R19 ;  /* 0x0000761000137816 */ /* 0x000fe20000000013 */
[----:B------:R-:W-:Y:S06]  /*25a0*/  BRA `(.L_x_8999) ;  /* 0x0000000c00847947 */ /* 0x000fec0003800000 */
.L_x_9000:
[----:B------:R-:W2:Y:S02]  /*25b0*/  LDG.E.U16 R4, desc[UR36][R4.64] ;  /* 0x0000002404047981 */ /* 0x000ea4000c1e1500 */
[----:B--2---:R-:W0:Y:S02]  /*25c0*/  I2F.S16 R0, R4 ;  /* 0x0000000400007306 */ /* 0x004e240000101400 */
[----:B0-----:R-:W-:-:S04]  /*25d0*/  F2FP.BF16.F32.PACK_AB R0, RZ, R0 ;  /* 0x00000000ff00723e */ /* 0x001fc800000010ff */
[----:B------:R-:W-:Y:S01]  /*25e0*/  PRMT R19, R0, 0x7610, R19 ;  /* 0x0000761000137816 */ /* 0x000fe20000000013 */
[----:B------:R-:W-:Y:S06]  /*25f0*/  BRA `(.L_x_8999) ;  /* 0x0000000c00707947 */ /* 0x000fec0003800000 */
.L_x_8995:
        /* <DEDUP_REMOVED lines=9> */
.L_x_9003:
[----:B------:R-:W2:Y:S02]  /*2690*/  LDG.E.U16 R0, desc[UR36][R4.64] ;  /* 0x0000002404007981 */ /* 0x000ea4000c1e1500 */
[----:B--2---:R-:W-:-:S05]  /*26a0*/  HADD2.F32 R0, -RZ, R0.H0_H0 ;  /* 0x20000000ff007230 */ /* 0x004fca0000004100 */
[----:B------:R-:W-:-:S04]  /*26b0*/  F2FP.BF16.F32.PACK_AB R0, RZ, R0 ;  /* 0x00000000ff00723e */ /* 0x000fc800000010ff */
[----:B------:R-:W-:Y:S01]  /*26c0*/  PRMT R19, R0, 0x7610, R19 ;  /* 0x0000761000137816 */ /* 0x000fe20000000013 */
[----:B------:R-:W-:Y:S06]  /*26d0*/  BRA `(.L_x_8999) ;  /* 0x0000000c00387947 */ /* 0x000fec0003800000 */
.L_x_9002:
        /* <DEDUP_REMOVED lines=9> */
.L_x_9005:
[----:B------:R-:W2:Y:S02]  /*2770*/  LDG.E.U16 R4, desc[UR36][R4.64] ;  /* 0x0000002404047981 */ /* 0x000ea4000c1e1500 */
[----:B--2---:R-:W-:-:S05]  /*2780*/  HADD2.F32 R0, -RZ, R4.H0_H0 ;  /* 0x20000004ff007230 */ /* 0x004fca0000004100 */
[----:B------:R-:W-:-:S04]  /*2790*/  F2FP.BF16.F32.PACK_AB R0, RZ, R0 ;  /* 0x00000000ff00723e */ /* 0x000fc800000010ff */
[----:B------:R-:W-:Y:S01]  /*27a0*/  PRMT R19, R0, 0x7610, R19 ;  /* 0x0000761000137816 */ /* 0x000fe20000000013 */
[----:B------:R-:W-:Y:S06]  /*27b0*/  BRA `(.L_x_8999) ;  /* 0x0000000c00007947 */ /* 0x000fec0003800000 */
.L_x_9004:
        /* <DEDUP_REMOVED lines=9> */
.L_x_8994:
        /* <DEDUP_REMOVED lines=14> */
.L_x_9008:
        /* <DEDUP_REMOVED lines=9> */
.L_x_9007:
        /* <DEDUP_REMOVED lines=27> */
.L_x_9010:
        /* <DEDUP_REMOVED lines=15> */
.L_x_9009:
[----:B------:R0:W5:Y:S01]  /*2c60*/  LDG.E.U16 R19, desc[UR36][R4.64] ;  /* 0x0000002404137981 */ /* 0x000162000c1e1500 */
[----:B------:R-:W-:Y:S05]  /*2c70*/  BRA `(.L_x_8999) ;  /* 0x0000000400d07947 */ /* 0x000fea0003800000 */
.L_x_9006:
        /* <DEDUP_REMOVED lines=13> */
.L_x_9013:
        /* <DEDUP_REMOVED lines=21> */
.L_x_9017:
[----:B------:R-:W-:Y:S05]  /*2ea0*/  BSYNC.RECONVERGENT B1 ;  /* 0x0000000000017941 */ /* 0x000fea0003800200 */
.L_x_9016:
[----:B------:R-:W-:Y:S01]  /*2eb0*/  IMAD.SHL.U32 R0, R0, 0x100000, RZ ;  /* 0x0010000000007824 */ /* 0x000fe200078e00ff */
[----:B------:R-:W-:-:S04]  /*2ec0*/  LEA R3, R3, 0x3b800000, 0x17 ;  /* 0x3b80000003037811 */ /* 0x000fc800078eb8ff */
[----:B------:R-:W-:-:S07]  /*2ed0*/  LOP3.LUT R0, R3, R0, R7, 0xfe, !PT ;  /* 0x0000000003007212 */ /* 0x000fce00078efe07 */
.L_x_9015:
[----:B------:R-:W-:Y:S05]  /*2ee0*/  BSYNC.RECONVERGENT B0 ;  /* 0x0000000000007941 */ /* 0x000fea0003800200 */
.L_x_9014:
[----:B------:R-:W-:-:S04]  /*2ef0*/  F2FP.BF16.F32.PACK_AB R0, RZ, R0 ;  /* 0x00000000ff00723e */ /* 0x000fc800000010ff */
[----:B------:R-:W-:Y:S01]  /*2f00*/  PRMT R19, R0, 0x7610, R19 ;  /* 0x0000761000137816 */ /* 0x000fe20000000013 */
[----:B------:R-:W-:Y:S06]  /*2f10*/  BRA `(.L_x_8999) ;  /* 0x0000000400287947 */ /* 0x000fec0003800000 */
.L_x_9012:
        /* <DEDUP_REMOVED lines=21> */
.L_x_9021:
[----:B------:R-:W-:Y:S05]  /*3070*/  BSYNC.RECONVERGENT B1 ;  /* 0x0000000000017941 */ /* 0x000fea0003800200 */
.L_x_9020:
[----:B------:R-:W-:Y:S01]  /*3080*/  IMAD.SHL.U32 R0, R0, 0x200000, RZ ;  /* 0x0020000000007824 */ /* 0x000fe200078e00ff */
[----:B------:R-:W-:-:S04]  /*3090*/  LEA R3, R3, 0x37800000, 0x17 ;  /* 0x3780000003037811 */ /* 0x000fc800078eb8ff */
[----:B------:R-:W-:-:S07]  /*30a0*/  LOP3.LUT R0, R3, R0, R7, 0xfe, !PT ;  /* 0x0000000003007212 */ /* 0x000fce00078efe07 */
.L_x_9019:
[----:B------:R-:W-:Y:S05]  /*30b0*/  BSYNC.RECONVERGENT B0 ;  /* 0x0000000000007941 */ /* 0x000fea0003800200 */
.L_x_9018:
[----:B------:R-:W-:-:S04]  /*30c0*/  F2FP.BF16.F32.PACK_AB R0, RZ, R0 ;  /* 0x00000000ff00723e */ /* 0x000fc800000010ff */
[----:B------:R-:W-:Y:S01]  /*30d0*/  PRMT R19, R0, 0x7610, R19 ;  /* 0x0000761000137816 */ /* 0x000fe20000000013 */
[----:B------:R-:W-:Y:S06]  /*30e0*/  BRA `(.L_x_8999) ;  /* 0x0000000000b47947 */ /* 0x000fec0003800000 */
.L_x_9011:
        /* <DEDUP_REMOVED lines=14> */
.L_x_9025:
[----:B------:R-:W-:Y:S05]  /*31d0*/  BSYNC.RECONVERGENT B0 ;  /* 0x0000000000007941 */ /* 0x000fea0003800200 */
.L_x_9024:
[----:B------:R-:W-:-:S04]  /*31e0*/  F2FP.BF16.F32.PACK_AB R0, RZ, R0 ;  /* 0x00000000ff00723e */ /* 0x000fc800000010ff */
[----:B------:R-:W-:Y:S01]  /*31f0*/  PRMT R19, R0, 0x7610, R19 ;  /* 0x0000761000137816 */ /* 0x000fe20000000013 */
[----:B------:R-:W-:Y:S06]  /*3200*/  BRA `(.L_x_8999) ;  /* 0x00000000006c7947 */ /* 0x000fec0003800000 */
.L_x_8998:
        /* <DEDUP_REMOVED lines=16> */
.L_x_9026:
[----:B------:R-:W-:Y:S01]  /*3310*/  PRMT R19, RZ, 0x7610, R19 ;  /* 0x00007610ff137816 */ /* 0x000fe20000000013 */
[----:B------:R-:W-:Y:S06]  /*3320*/  BRA `(.L_x_8999) ;  /* 0x0000000000247947 */ /* 0x000fec0003800000 */
.L_x_9023:
[----:B------:R-:W2:Y:S02]  /*3330*/  LDG.E.64 R4, desc[UR36][R4.64] ;  /* 0x0000002404047981 */ /* 0x000ea4000c1e1b00 */
[----:B--2---:R-:W0:Y:S02]  /*3340*/  I2F.U64 R0, R4 ;  /* 0x0000000400007312 */ /* 0x004e240000301000 */
[----:B0-----:R-:W-:-:S04]  /*3350*/  F2FP.BF16.F32.PACK_AB R0, RZ, R0 ;  /* 0x00000000ff00723e */ /* 0x001fc800000010ff */
[----:B------:R-:W-:Y:S01]  /*3360*/  PRMT R19, R0, 0x7610, R19 ;  /* 0x0000761000137816 */ /* 0x000fe20000000013 */
[----:B------:R-:W-:Y:S06]  /*3370*/  BRA `(.L_x_8999) ;  /* 0x0000000000107947 */ /* 0x000fec0003800000 */
.L_x_9022:
[----:B------:R-:W2:Y:S02]  /*3380*/  LDG.E R4, desc[UR36][R4.64] ;  /* 0x0000002404047981 */ /* 0x000ea4000c1e1900 */
[----:B--2---:R-:W-:-:S04]  /*3390*/  I2FP.F32.U32 R0, R4 ;  /* 0x0000000400007245 */ /* 0x004fc80000201000 */
[----:B------:R-:W-:-:S04]  /*33a0*/  F2FP.BF16.F32.PACK_AB R0, RZ, R0 ;  /* 0x00000000ff00723e */ /* 0x000fc800000010ff */
[----:B------:R-:W-:-:S07]  /*33b0*/  PRMT R19, R0, 0x7610, R19 ;  /* 0x0000761000137816 */ /* 0x000fce0000000013 */
.L_x_8999:
[----:B------:R-:W-:-:S07]  /*33c0*/  VIADD R23, R23, 0x80 ;  /* 0x0000008017177836 */ /* 0x000fce0000000000 */
.L_x_8993:
[----:B------:R-:W-:Y:S05]  /*33d0*/  BSYNC.RECONVERGENT B6 ;  /* 0x0000000000067941 */ /* 0x000fea0003800200 */
.L_x_8992:
        /* <DEDUP_REMOVED lines=25> */
.L_x_9032:
[----:B------:R-:W2:Y:S02]  /*3570*/  LDG.E.U8 R4, desc[UR36][R4.64] ;  /* 0x0000002404047981 */ /* 0x000ea4000c1e1100 */
[----:B--2---:R-:W-:-:S04]  /*3580*/  I2FP.F32.U32 R0, R4 ;  /* 0x0000000400007245 */ /* 0x004fc80000201000 */
[----:B------:R-:W-:Y:S01]  /*3590*/  F2FP.BF16.F32.PACK_AB R0, RZ, R0 ;  /* 0x00000000ff00723e */ /* 0x000fe200000010ff */
[----:B------:R-:W-:Y:S06]  /*35a0*/  BRA `(.L_x_9028) ;  /* 0x0000000c00887947 */ /* 0x000fec0003800000 */
.L_x_9031:
        /* <DEDUP_REMOVED lines=10> */
.L_x_9035:
[----:B------:R-:W2:Y:S02]  /*3650*/  LDG.E R4, desc[UR36][R4.64] ;  /* 0x0000002404047981 */ /* 0x000ea4000c1e1900 */
[----:B--2---:R-:W-:-:S04]  /*3660*/  I2FP.F32.S32 R0, R4 ;  /* 0x0000000400007245 */ /* 0x004fc80000201400 */
[----:B------:R-:W-:Y:S01]  /*3670*/  F2FP.BF16.F32.PACK_AB R0, RZ, R0 ;  /* 0x00000000ff00723e */ /* 0x000fe200000010ff */
[----:B------:R-:W-:Y:S06]  /*3680*/  BRA `(.L_x_9028) ;  /* 0x0000000c00507947 */ /* 0x000fec0003800000 */
.L_x_9034:
[----:B------:R-:W2:Y:S02]  /*3690*/  LDG.E.U16 R4, desc[UR36][R4.64] ;  /* 0x0000002404047981 */ /* 0x000ea4000c1e1500 */
[----:B--2---:R-:W0:Y:S02]  /*36a0*/  I2F.S16 R0, R4 ;  /* 0x0000000400007306 */ /* 0x004e240000101400 */
[----:B0-----:R-:W-:Y:S01]  /*36b0*/  F2FP.BF16.F32.PACK_AB R0, RZ, R0 ;  /* 0x00000000ff00723e */ /* 0x001fe200000010ff */
[----:B------:R-:W-:Y:S06]  /*36c0*/  BRA `(.L_x_9028) ;  /* 0x0000000c00407947 */ /* 0x000fec0003800000 */
.L_x_9030:
        /* <DEDUP_REMOVED lines=9> */
.L_x_9037:
[----:B------:R-:W2:Y:S02]  /*3760*/  LDG.E.U16 R0, desc[UR36][R4.64] ;  /* 0x0000002404007981 */ /* 0x000ea4000c1e1500 */
[----:B--2---:R-:W-:-:S05]  /*3770*/  HADD2.F32 R0, -RZ, R0.H0_H0 ;  /* 0x20000000ff007230 */ /* 0x004fca0000004100 */
[----:B------:R-:W-:Y:S01]  /*3780*/  F2FP.BF16.F32.PACK_AB R0, RZ, R0 ;  /* 0x00000000ff00723e */ /* 0x000fe200000010ff */
[----:B------:R-:W-:Y:S06]  /*3790*/  BRA `(.L_x_9028) ;  /* 0x0000000c000c7947 */ /* 0x000fec0003800000 */
.L_x_9036:
        /* <DEDUP_REMOVED lines=9> */
.L_x_9039:
[----:B------:R-:W2:Y:S02]  /*3830*/  LDG.E.U16 R4, desc[UR36][R4.64] ;  /* 0x0000002404047981 */ /* 0x000ea4000c1e1500 */
[----:B--2---:R-:W-:-:S05]  /*3840*/  HADD2.F32 R0, -RZ, R4.H0_H0 ;  /* 0x20000004ff007230 */ /* 0x004fca0000004100 */
[----:B------:R-:W-:Y:S01]  /*3850*/  F2FP.BF16.F32.PACK_AB R0, RZ, R0 ;  /* 0x00000000ff00723e */ /* 0x000fe200000010ff */
[----:B------:R-:W-:Y:S06]  /*3860*/  BRA `(.L_x_9028) ;  /* 0x0000000800d87947 */ /* 0x000fec0003800000 */
.L_x_9038:
        /* <DEDUP_REMOVED lines=8> */
.L_x_9029:
        /* <DEDUP_REMOVED lines=13> */
.L_x_9042:
        /* <DEDUP_REMOVED lines=8> */
.L_x_9041:
        /* <DEDUP_REMOVED lines=27> */
.L_x_9044:
        /* <DEDUP_REMOVED lines=14> */
.L_x_9043:
[----:B------:R1:W5:Y:S01]  /*3cd0*/  LDG.E.U16 R0, desc[UR36][R4.64] ;  /* 0x0000002404007981 */ /* 0x000362000c1e1500 */
[----:B------:R-:W-:Y:S05]  /*3ce0*/  BRA `(.L_x_9028) ;  /* 0x0000000400b87947 */ /* 0x000fea0003800000 */
.L_x_9040:
        /* <DEDUP_REMOVED lines=12> */
.L_x_9047:
        /* <DEDUP_REMOVED lines=21> */
.L_x_9051:
[----:B------:R-:W-:Y:S05]  /*3f00*/  BSYNC.RECONVERGENT B1 ;  /* 0x0000000000017941 */ /* 0x000fea0003800200 */
.L_x_9050:
[----:B------:R-:W-:Y:S01]  /*3f10*/  IMAD.SHL.U32 R0, R0, 0x100000, RZ ;  /* 0x0010000000007824 */ /* 0x000fe200078e00ff */
[----:B------:R-:W-:-:S04]  /*3f20*/  LEA R3, R3, 0x3b800000, 0x17 ;  /* 0x3b80000003037811 */ /* 0x000fc800078eb8ff */
[----:B------:R-:W-:-:S07]  /*3f30*/  LOP3.LUT R0, R3, R0, R7, 0xfe, !PT ;  /* 0x0000000003007212 */ /* 0x000fce00078efe07 */
.L_x_9049:
[----:B------:R-:W-:Y:S05]  /*3f40*/  BSYNC.RECONVERGENT B0 ;  /* 0x0000000000007941 */ /* 0x000fea0003800200 */
.L_x_9048:
[----:B------:R-:W-:Y:S01]  /*3f50*/  F2FP.BF16.F32.PACK_AB R0, RZ, R0 ;  /* 0x00000000ff00723e */ /* 0x000fe200000010ff */
[----:B------:R-:W-:Y:S06]  /*3f60*/  BRA `(.L_x_9028) ;  /* 0x0000000400187947 */ /* 0x000fec0003800000 */
.L_x_9046:
        /* <DEDUP_REMOVED lines=21> */
.L_x_9055:
[----:B------:R-:W-:Y:S05]  /*40c0*/  BSYNC.RECONVERGENT B1 ;  /* 0x0000000000017941 */ /* 0x000fea0003800200 */
.L_x_9054:
[----:B------:R-:W-:Y:S01]  /*40d0*/  IMAD.SHL.U32 R0, R0, 0x200000, RZ ;  /* 0x0020000000007824 */ /* 0x000fe200078e00ff */
[----:B------:R-:W-:-:S04]  /*40e0*/  LEA R3, R3, 0x37800000, 0x17 ;  /* 0x3780000003037811 */ /* 0x000fc800078eb8ff */
[----:B------:R-:W-:-:S07]  /*40f0*/  LOP3.LUT R0, R3, R0, R7, 0xfe, !PT ;  /* 0x0000000003007212 */ /* 0x000fce00078efe07 */
.L_x_9053:
[----:B------:R-:W-:Y:S05]  /*4100*/  BSYNC.RECONVERGENT B0 ;  /* 0x0000000000007941 */ /* 0x000fea0003800200 */
.L_x_9052:
[----:B------:R-:W-:Y:S01]  /*4110*/  F2FP.BF16.F32.PACK_AB R0, RZ, R0 ;  /* 0x00000000ff00723e */ /* 0x000fe200000010ff */
[----:B------:R-:W-:Y:S06]  /*4120*/  BRA `(.L_x_9028) ;  /* 0x0000000000a87947 */ /* 0x000fec0003800000 */
.L_x_9045:
        /* <DEDUP_REMOVED lines=14> */
.L_x_9059:
[----:B------:R-:W-:Y:S05]  /*4210*/  BSYNC.RECONVERGENT B0 ;  /* 0x0000000000007941 */ /* 0x000fea0003800200 */
.L_x_9058:
[----:B------:R-:W-:Y:S01]  /*4220*/  F2FP.BF16.F32.PACK_AB R0, RZ, R0 ;  /* 0x00000000ff00723e */ /* 0x000fe200000010ff */
[----:B------:R-:W-:Y:S06]  /*4230*/  BRA `(.L_x_9028) ;  /* 0x0000000000647947 */ /* 0x000fec0003800000 */
.L_x_9033:
        /* <DEDUP_REMOVED lines=16> */
.L_x_9060:
[----:B------:R-:W-:Y:S01]  /*4340*/  PRMT R0, RZ, 0x7610, R0 ;  /* 0x00007610ff007816 */ /* 0x000fe20000000000 */
[----:B------:R-:W-:Y:S06]  /*4350*/  BRA `(.L_x_9028) ;  /* 0x00000000001c7947 */ /* 0x000fec0003800000 */
.L_x_9057:
[----:B------:R-:W2:Y:S02]  /*4360*/  LDG.E.64 R4, desc[UR36][R4.64] ;  /* 0x0000002404047981 */ /* 0x000ea4000c1e1b00 */
[----:B--2---:R-:W0:Y:S02]  /*4370*/  I2F.U64 R0, R4 ;  /* 0x0000000400007312 */ /* 0x004e240000301000 */
[----:B0-----:R-:W-:Y:S01]  /*4380*/  F2FP.BF16.F32.PACK_AB R0, RZ, R0 ;  /* 0x00000000ff00723e */ /* 0x001fe200000010ff */
[----:B------:R-:W-:Y:S06]  /*4390*/  BRA `(.L_x_9028) ;  /* 0x00000000000c7947 */ /* 0x000fec0003800000 */
.L_x_9056:
[----:B------:R-:W2:Y:S02]  /*43a0*/  LDG.E R4, desc[UR36][R4.64] ;  /* 0x0000002404047981 */ /* 0x000ea4000c1e1900 */
[----:B--2---:R-:W-:-:S04]  /*43b0*/  I2FP.F32.U32 R0, R4 ;  /* 0x0000000400007245 */ /* 0x004fc80000201000 */
[----:B------:R-:W-:-:S07]  /*43c0*/  F2FP.BF16.F32.PACK_AB R0, RZ, R0 ;  /* 0x00000000ff00723e */ /* 0x000fce00000010ff */
.L_x_9028:
[----:B------:R-:W-:Y:S05]  /*43d0*/  BSYNC.RECONVERGENT B6 ;  /* 0x0000000000067941 */ /* 0x000fea0003800200 */
.L_x_9027:
        /* <DEDUP_REMOVED lines=10> */
[----:B------:R-:W-:Y:S01]  /*4480*/  @!P0 FMUL.FTZ R4, R4, -1.4426950216293334961 ;  /* 0xbfb8aa3b04048820 */ /* 0x000fe20000410000 */
[----:B------:R-:W-:Y:S02]  /*4490*/  @!P1 IMAD.U32 R18, R18, 0x10000, RZ ;  /* 0x0001000012129824 */ /* 0x000fe400078e00ff */
[----:B------:R-:W-:Y:S01]  /*44a0*/  @!P2 FMUL.FTZ R6, R5, -1.4426950216293334961 ;  /* 0xbfb8aa3b0506a820 */ /* 0x000fe20000410000 */
[----:B------:R-:W-:Y:S02]  /*44b0*/  @!P3 IMAD.U32 R0, R0, 0x10000, RZ ;  /* 0x000100000000b824 */ /* 0x000fe400078e00ff */
[----:B------:R-:W0:Y:S02]  /*44c0*/  @!P0 MUFU.EX2 R4, R4 ;  /* 0x0000000400048308 */ /* 0x000e240000000800 */
[----:B------:R-:W-:Y:S01]  /*44d0*/  @!P3 FMUL.FTZ R8, R0, -1.4426950216293334961 ;  /* 0xbfb8aa3b0008b820 */ /* 0x000fe20000410000 */
[----:B------:R-:W-:-:S02]  /*44e0*/  @!P1 FMUL.FTZ R0, R18, -1.4426950216293334961 ;  /* 0xbfb8aa3b12009820 */ /* 0x000fc40000410000 */
[----:B------:R-:W1:Y:S03]  /*44f0*/  LDC.U8 R18, c[0x0][0x3a4] ;  /* 0x0000e900ff127b82 */ /* 0x000e660000000000 */
[----:B------:R-:W2:Y:S08]  /*4500*/  @!P2 MUFU.EX2 R6, R6 ;  /* 0x000000060006a308 */ /* 0x000eb00000000800 */
[----:B------:R-:W3:Y:S01]  /*4510*/  @!P3 MUFU.EX2 R8, R8 ;  /* 0x000000080008b308 */ /* 0x000ee20000000800 */
[----:B0-----:R-:W-:-:S07]  /*4520*/  @!P0 FADD.FTZ R5, R4, 1 ;  /* 0x3f80000004058421 */ /* 0x001fce0000010000 */
[----:B------:R-:W0:Y:S01]  /*4530*/  @!P1 MUFU.EX2 R0, R0 ;  /* 0x0000000000009308 */ /* 0x000e220000000800 */
[----:B--2---:R-:W-:-:S07]  /*4540*/  @!P2 FADD.FTZ R7, R6, 1 ;  /* 0x3f8000000607a421 */ /* 0x004fce0000010000 */
[----:B------:R-:W2:Y:S01]  /*4550*/  @!P0 MUFU.RCP R5, R5 ;  /* 0x0000000500058308 */ /* 0x000ea20000001000 */
[----:B---3--:R-:W-:-:S07]  /*4560*/  @!P3 FADD.FTZ R6, R8, 1 ;  /* 0x3f8000000806b421 */ /* 0x008fce0000010000 */
[----:B------:R-:W3:Y:S01]  /*4570*/  @!P2 MUFU.RCP R7, R7 ;  /* 0x000000070007a308 */ /* 0x000ee20000001000 */
[----:B0-----:R-:W-:-:S07]  /*4580*/  @!P1 FADD.FTZ R4, R0, 1 ;  /* 0x3f80000000049421 */ /* 0x001fce0000010000 */
[----:B------:R-:W0:Y:S08]  /*4590*/  @!P3 MUFU.RCP R6, R6 ;  /* 0x000000060006b308 */ /* 0x000e300000001000 */
[----:B------:R-:W4:Y:S08]  /*45a0*/  @!P1 MUFU.RCP R4, R4 ;  /* 0x0000000400049308 */ /* 0x000f300000001000 */
[----:B--2---:R2:W0:Y:S08]  /*45b0*/  @!P0 F2F.BF16.F32 R3, R5 ;  /* 0x0000000500038304 */ /* 0x0044300000202000 */
[----:B---3--:R2:W3:Y:S08]  /*45c0*/  @!P2 F2F.BF16.F32 R17, R7 ;  /* 0x000000070011a304 */ /* 0x0084f00000202000 */
[----:B0-----:R2:W0:Y:S08]  /*45d0*/  @!P3 F2F.BF16.F32 R19, R6 ;  /* 0x000000060013b304 */ /* 0x0014300000202000 */
[----:B----4-:R2:W4:Y:S01]  /*45e0*/  @!P1 F2F.BF16.F32 R22, R4 ;  /* 0x0000000400169304 */ /* 0x0105220000202000 */
[----:B-1-3--:R-:W-:Y:S05]  /*45f0*/  @P0 BRA `(.L_x_9062) ;  /* 0x0000001000300947 */ /* 0x00afea0003800000 */
[----:B------:R-:W1:Y:S01]  /*4600*/  LDCU UR4, c[0x0][0x3a8] ;  /* 0x00007500ff0477ac */ /* 0x000e620008000800 */
[----:B------:R-:W3:Y:S01]  /*4610*/  LDC.64 R8, c[0x0][0x388] ;  /* 0x0000e200ff087b82 */ /* 0x000ee20000000a00 */
[----:B------:R-:W-:Y:S01]  /*4620*/  IMAD R0, R2, 0x200, R25 ;  /* 0x0000020002007824 */ /* 0x000fe200078e0219 */
[----:B--2---:R-:W-:-:S03]  /*4630*/  PRMT R4, R18, 0x9910, RZ ;  /* 0x0000991012047816 */ /* 0x004fc600000000ff */
        /* <DEDUP_REMOVED lines=16> */
[----:B------:R-:W1:Y:S02]  /*4740*/  F2I.FTZ.TRUNC.NTZ R3, R3 ;  /* 0x0000000300037305 */ /* 0x000e64000021f100 */
[----:B-1----:R1:W-:Y:S01]  /*4750*/  STG.E.U8 desc[UR36][R8.64], R3 ;  /* 0x0000000308007986 */ /* 0x0023e2000c101124 */
[----:B------:R-:W-:Y:S05]  /*4760*/  BRA `(.L_x_9062) ;  /* 0x0000000c00d47947 */ /* 0x000fea0003800000 */
.L_x_9066:
[----:B------:R-:W-:Y:S02]  /*4770*/  IMAD.U32 R5, R3, 0x10000, RZ ;  /* 0x0001000003057824 */ /* 0x000fe400078e00ff */
[----:B------:R-:W-:-:S04]  /*4780*/  IMAD.MOV.U32 R25, RZ, RZ, R23 ;  /* 0x000000ffff197224 */ /* 0x000fc800078e0017 */
[----:B------:R-:W1:Y:S02]  /*4790*/  F2I.S64.TRUNC R4, R5 ;  /* 0x0000000500047311 */ /* 0x000e64000020d900 */
[----:B-1----:R1:W-:Y:S01]  /*47a0*/  STG.E.U8 desc[UR36][R8.64], R4 ;  /* 0x0000000408007986 */ /* 0x0023e2000c101124 */
[----:B------:R-:W-:Y:S05]  /*47b0*/  BRA `(.L_x_9062) ;  /* 0x0000000c00c07947 */ /* 0x000fea0003800000 */
.L_x_9065:
        /* <DEDUP_REMOVED lines=8> */
[----:B------:R-:W1:Y:S02]  /*4840*/  F2I.S64.TRUNC R4, R4 ;  /* 0x0000000400047311 */ /* 0x000e64000020d900 */
[----:B-1----:R1:W-:Y:S01]  /*4850*/  STG.E.64 desc[UR36][R8.64], R4 ;  /* 0x0000000408007986 */ /* 0x0023e2000c101b24 */
[----:B------:R-:W-:Y:S05]  /*4860*/  BRA `(.L_x_9062) ;  /* 0x0000000c00947947 */ /* 0x000fea0003800000 */
.L_x_9069:
[----:B------:R-:W-:Y:S02]  /*4870*/  IMAD.U32 R3, R3, 0x10000, RZ ;  /* 0x0001000003037824 */ /* 0x000fe400078e00ff */
[----:B------:R-:W-:-:S04]  /*4880*/  IMAD.MOV.U32 R25, RZ, RZ, R23 ;  /* 0x000000ffff197224 */ /* 0x000fc800078e0017 */
[----:B------:R-:W1:Y:S02]  /*4890*/  F2I.FTZ.TRUNC.NTZ R3, R3 ;  /* 0x0000000300037305 */ /* 0x000e64000021f100 */
[----:B-1----:R1:W-:Y:S01]  /*48a0*/  STG.E desc[UR36][R8.64], R3 ;  /* 0x0000000308007986 */ /* 0x0023e2000c101924 */
[----:B------:R-:W-:Y:S05]  /*48b0*/  BRA `(.L_x_9062) ;  /* 0x0000000c00807947 */ /* 0x000fea0003800000 */
.L_x_9068:
[----:B------:R-:W-:Y:S02]  /*48c0*/  IMAD.U32 R3, R3, 0x10000, RZ ;  /* 0x0001000003037824 */ /* 0x000fe400078e00ff */
[----:B------:R-:W-:-:S04]  /*48d0*/  IMAD.MOV.U32 R25, RZ, RZ, R23 ;  /* 0x000000ffff197224 */ /* 0x000fc800078e0017 */
[----:B------:R-:W1:Y:S02]  /*48e0*/  F2I.FTZ.TRUNC.NTZ R3, R3 ;  /* 0x0000000300037305 */ /* 0x000e64000021f100 */
[----:B-1----:R1:W-:Y:S01]  /*48f0*/  STG.E.U16 desc[UR36][R8.64], R3 ;  /* 0x0000000308007986 */ /* 0x0023e2000c101524 */
[----:B------:R-:W-:Y:S05]  /*4900*/  BRA `(.L_x_9062) ;  /* 0x0000000c006c7947 */ /* 0x000fea0003800000 */
.L_x_9064:
        /* <DEDUP_REMOVED lines=10> */
.L_x_9071:
[----:B------:R-:W-:Y:S02]  /*49b0*/  IMAD.U32 R0, R3, 0x10000, RZ ;  /* 0x0001000003007824 */ /* 0x000fe400078e00ff */
[----:B------:R-:W-:-:S03]  /*49c0*/  IMAD.MOV.U32 R25, RZ, RZ, R23 ;  /* 0x000000ffff197224 */ /* 0x000fc600078e0017 */
[----:B------:R-:W-:-:S05]  /*49d0*/  F2FP.F16.F32.PACK_AB R0, RZ, R0 ;  /* 0x00000000ff00723e */ /* 0x000fca00000000ff */
[----:B------:R1:W-:Y:S01]  /*49e0*/  STG.E.U16 desc[UR36][R8.64], R0 ;  /* 0x0000000008007986 */ /* 0x0003e2000c101524 */
[----:B------:R-:W-:Y:S05]  /*49f0*/  BRA `(.L_x_9062) ;  /* 0x0000000c00307947 */ /* 0x000fea0003800000 */
.L_x_9070:
        /* <DEDUP_REMOVED lines=11> */
.L_x_9073:
[----:B------:R-:W-:Y:S02]  /*4ab0*/  IMAD.U32 R3, R3, 0x10000, RZ ;  /* 0x0001000003037824 */ /* 0x000fe400078e00ff */
[----:B------:R-:W-:-:S03]  /*4ac0*/  IMAD.MOV.U32 R25, RZ, RZ, R23 ;  /* 0x000000ffff197224 */ /* 0x000fc600078e0017 */
[----:B------:R-:W-:-:S04]  /*4ad0*/  F2FP.F16.F32.PACK_AB R3, RZ, R3 ;  /* 0x00000003ff03723e */ /* 0x000fc800000000ff */
[----:B------:R-:W-:-:S05]  /*4ae0*/  PRMT R3, R3, 0x5410, RZ ;  /* 0x0000541003037816 */ /* 0x000fca00000000ff */
[----:B------:R1:W-:Y:S01]  /*4af0*/  STG.E desc[UR36][R8.64], R3 ;  /* 0x0000000308007986 */ /* 0x0003e2000c101924 */
[----:B------:R-:W-:Y:S05]  /*4b00*/  BRA `(.L_x_9062) ;  /* 0x0000000800ec7947 */ /* 0x000fea0003800000 */
.L_x_9072:
[----:B------:R-:W-:Y:S02]  /*4b10*/  IMAD.U32 R4, R3, 0x10000, RZ ;  /* 0x0001000003047824 */ /* 0x000fe400078e00ff */
[----:B------:R-:W-:Y:S02]  /*4b20*/  IMAD.MOV.U32 R25, RZ, RZ, R23 ;  /* 0x000000ffff197224 */ /* 0x000fe400078e0017 */
[----:B------:R-:W-:-:S06]  /*4b30*/  FMUL.FTZ R4, R4, 1 ;  /* 0x3f80000004047820 */ /* 0x000fcc0000410000 */
[----:B------:R-:W1:Y:S02]  /*4b40*/  F2F.F64.F32 R4, R4 ;  /* 0x0000000400047310 */ /* 0x000e640000201800 */
[----:B-1----:R1:W-:Y:S01]  /*4b50*/  STG.E.64 desc[UR36][R8.64], R4 ;  /* 0x0000000408007986 */ /* 0x0023e2000c101b24 */
[----:B------:R-:W-:Y:S05]  /*4b60*/  BRA `(.L_x_9062) ;  /* 0x0000000800d47947 */ /* 0x000fea0003800000 */
.L_x_9063:
        /* <DEDUP_REMOVED lines=14> */
.L_x_9076:
[----:B------:R-:W-:Y:S01]  /*4c50*/  IMAD.U32 R3, R3, 0x10000, RZ ;  /* 0x0001000003037824 */ /* 0x000fe200078e00ff */
[----:B------:R-:W-:Y:S01]  /*4c60*/  CS2R R6, SRZ ;  /* 0x0000000000067805 */ /* 0x000fe2000001ff00 */
[----:B------:R-:W-:Y:S02]  /*4c70*/  IMAD.MOV.U32 R25, RZ, RZ, R23 ;  /* 0x000000ffff197224 */ /* 0x000fe400078e0017 */
[----:B------:R-:W-:-:S04]  /*4c80*/  FMUL.FTZ R3, R3, 1 ;  /* 0x3f80000003037820 */ /* 0x000fc80000410000 */
[----:B------:R-:W1:Y:S02]  /*4c90*/  F2F.F64.F32 R4, R3 ;  /* 0x0000000300047310 */ /* 0x000e640000201800 */
[----:B-1----:R1:W-:Y:S01]  /*4ca0*/  STG.E.128 desc[UR36][R8.64], R4 ;  /* 0x0000000408007986 */ /* 0x0023e2000c101d24 */
[----:B------:R-:W-:Y:S05]  /*4cb0*/  BRA `(.L_x_9062) ;  /* 0x0000000800807947 */ /* 0x000fea0003800000 */
.L_x_9075:
        /* <DEDUP_REMOVED lines=19> */
.L_x_9080:
[----:B------:R-:W-:Y:S05]  /*4df0*/  BSYNC.RECONVERGENT B0 ;  /* 0x0000000000007941 */ /* 0x000fea0003800200 */
.L_x_9079:
[----:B------:R-:W-:Y:S01]  /*4e00*/  LOP3.LUT R5, R0, 0x80, R5, 0xf8, !PT ;  /* 0x0000008000057812 */ /* 0x000fe200078ef805 */
[----:B------:R-:W-:-:S04]  /*4e10*/  IMAD.MOV.U32 R25, RZ, RZ, R23 ;  /* 0x000000ffff197224 */ /* 0x000fc800078e0017 */
[----:B------:R1:W-:Y:S01]  /*4e20*/  STG.E.U8 desc[UR36][R8.64], R5 ;  /* 0x0000000508007986 */ /* 0x0003e2000c101124 */
[----:B------:R-:W-:Y:S05]  /*4e30*/  BRA `(.L_x_9062) ;  /* 0x0000000800207947 */ /* 0x000fea0003800000 */
.L_x_9078:
        /* <DEDUP_REMOVED lines=15> */
.L_x_9082:
[----:B------:R-:W-:Y:S05]  /*4f30*/  BSYNC.RECONVERGENT B0 ;  /* 0x0000000000007941 */ /* 0x000fea0003800200 */
.L_x_9081:
[----:B------:R-:W-:Y:S01]  /*4f40*/  LOP3.LUT R5, R0, 0x80, R5, 0xf8, !PT ;  /* 0x0000008000057812 */ /* 0x000fe200078ef805 */
[----:B------:R-:W-:-:S04]  /*4f50*/  IMAD.MOV.U32 R25, RZ, RZ, R23 ;  /* 0x000000ffff197224 */ /* 0x000fc800078e0017 */
[----:B------:R3:W-:Y:S01]  /*4f60*/  STG.E.U8 desc[UR36][R8.64], R5 ;  /* 0x0000000508007986 */ /* 0x0007e2000c101124 */
[----:B------:R-:W-:Y:S05]  /*4f70*/  BRA `(.L_x_9062) ;  /* 0x0000000400d07947 */ /* 0x000fea0003800000 */
.L_x_9077:
[----:B------:R1:W-:Y:S01]  /*4f80*/  STG.E.U16 desc[UR36][R8.64], R3 ;  /* 0x0000000308007986 */ /* 0x0003e2000c101524 */
[----:B------:R-:W-:Y:S01]  /*4f90*/  IMAD.MOV.U32 R25, RZ, RZ, R23 ;  /* 0x000000ffff197224 */ /* 0x000fe200078e0017 */
[----:B------:R-:W-:Y:S06]  /*4fa0*/  BRA `(.L_x_9062) ;  /* 0x0000000400c47947 */ /* 0x000fec0003800000 */
.L_x_9074:
        /* <DEDUP_REMOVED lines=10> */
[----:B------:R-:W1:Y:S02]  /*5050*/  F2I.FTZ.U32.TRUNC.NTZ R3, R3 ;  /* 0x0000000300037305 */ /* 0x000e64000021f000 */
[----:B-1----:R1:W-:Y:S01]  /*5060*/  STG.E.U16 desc[UR36][R8.64], R3 ;  /* 0x0000000308007986 */ /* 0x0023e2000c101524 */
[----:B------:R-:W-:Y:S05]  /*5070*/  BRA `(.L_x_9062) ;  /* 0x0000000400907947 */ /* 0x000fea0003800000 */
.L_x_9085:
        /* <DEDUP_REMOVED lines=13> */
.L_x_9088:
[----:B------:R-:W-:-:S04]  /*5150*/  SHF.R.U32.HI R0, RZ, 0x14, R3 ;  /* 0x00000014ff007819 */ /* 0x000fc80000011603 */
[----:B------:R-:W-:-:S04]  /*5160*/  LOP3.LUT R0, R0, 0x1, RZ, 0xc0, !PT ;  /* 0x0000000100007812 */ /* 0x000fc800078ec0ff */
[----:B------:R-:W-:-:S04]  /*5170*/  IADD3 R0, PT, PT, R3, 0x487ffff, R0 ;  /* 0x0487ffff03007810 */ /* 0x000fc80007ffe000 */
[----:B------:R-:W-:-:S04]  /*5180*/  SHF.R.U32.HI R0, RZ, 0x14, R0 ;  /* 0x00000014ff007819 */ /* 0x000fc80000011600 */
[----:B------:R-:W-:-:S07]  /*5190*/  LOP3.LUT R0, R0, 0xff, RZ, 0xc0, !PT ;  /* 0x000000ff00007812 */ /* 0x000fce00078ec0ff */
.L_x_9089:
[----:B------:R-:W-:-:S04]  /*51a0*/  SHF.R.U32.HI R3, RZ, 0x18, R3 ;  /* 0x00000018ff037819 */ /* 0x000fc80000011603 */
[----:B------:R-:W-:-:S04]  /*51b0*/  LOP3.LUT R0, R0, 0x80, R3, 0xf8, !PT ;  /* 0x0000008000007812 */ /* 0x000fc800078ef803 */
[----:B------:R-:W-:-:S07]  /*51c0*/  PRMT R4, R0, 0x7610, R4 ;  /* 0x0000761000047816 */ /* 0x000fce0000000004 */
.L_x_9087:
[----:B------:R-:W-:Y:S05]  /*51d0*/  BSYNC.RECONVERGENT B0 ;  /* 0x0000000000007941 */ /* 0x000fea0003800200 */
.L_x_9086:
[----:B------:R1:W-:Y:S01]  /*51e0*/  STG.E.U8 desc[UR36][R8.64], R4 ;  /* 0x0000000408007986 */ /* 0x0003e2000c101124 */
[----:B------:R-:W-:Y:S01]  /*51f0*/  IMAD.MOV.U32 R25, RZ, RZ, R23 ;  /* 0x000000ffff197224 */ /* 0x000fe200078e0017 */
[----:B------:R-:W-:Y:S06]  /*5200*/  BRA `(.L_x_9062) ;  /* 0x00000004002c7947 */ /* 0x000fec0003800000 */
.L_x_9084:
        /* <DEDUP_REMOVED lines=13> */
.L_x_9092:
[----:B------:R-:W-:-:S04]  /*52e0*/  SHF.R.U32.HI R0, RZ, 0x15, R3 ;  /* 0x00000015ff007819 */ /* 0x000fc80000011603 */
[----:B------:R-:W-:-:S04]  /*52f0*/  LOP3.LUT R0, R0, 0x1, RZ, 0xc0, !PT ;  /* 0x0000000100007812 */ /* 0x000fc800078ec0ff */
[----:B------:R-:W-:-:S04]  /*5300*/  IADD3 R0, PT, PT, R3, 0x88fffff, R0 ;  /* 0x088fffff03007810 */ /* 0x000fc80007ffe000 */
[----:B------:R-:W-:-:S04]  /*5310*/  SHF.R.U32.HI R0, RZ, 0x15, R0 ;  /* 0x00000015ff007819 */ /* 0x000fc80000011600 */
[----:B------:R-:W-:-:S07]  /*5320*/  LOP3.LUT R0, R0, 0xff, RZ, 0xc0, !PT ;  /* 0x000000ff00007812 */ /* 0x000fce00078ec0ff */
.L_x_9093:
[----:B------:R-:W-:-:S04]  /*5330*/  SHF.R.U32.HI R3, RZ, 0x18, R3 ;  /* 0x00000018ff037819 */ /* 0x000fc80000011603 */
[----:B------:R-:W-:-:S04]  /*5340*/  LOP3.LUT R0, R0, 0x80, R3, 0xf8, !PT ;  /* 0x0000008000007812 */ /* 0x000fc800078ef803 */
[----:B------:R-:W-:-:S07]  /*5350*/  PRMT R4, R0, 0x7610, R4 ;  /* 0x0000761000047816 */ /* 0x000fce0000000004 */
.L_x_9091:
[----:B------:R-:W-:Y:S05]  /*5360*/  BSYNC.RECONVERGENT B0 ;  /* 0x0000000000007941 */ /* 0x000fea0003800200 */
.L_x_9090:
[----:B------:R1:W-:Y:S01]  /*5370*/  STG.E.U8 desc[UR36][R8.64], R4 ;  /* 0x0000000408007986 */ /* 0x0003e2000c101124 */
[----:B------:R-:W-:Y:S01]  /*5380*/  IMAD.MOV.U32 R25, RZ, RZ, R23 ;  /* 0x000000ffff197224 */ /* 0x000fe200078e0017 */
[----:B------:R-:W-:Y:S06]  /*5390*/  BRA `(.L_x_9062) ;  /* 0x0000000000c87947 */ /* 0x000fec0003800000 */
.L_x_9083:
[----:B------:R-:W-:-:S13]  /*53a0*/  ISETP.NE.AND P0, PT, R0, 0x1c, PT ;  /* 0x0000001c0000780c */ /* 0x000fda0003f05270 */
[----:B------:R-:W-:Y:S05]  /*53b0*/  @!P0 BRA `(.L_x_9094) ;  /* 0x0000000000b08947 */ /* 0x000fea0003800000 */
[----:B------:R-:W-:-:S13]  /*53c0*/  ISETP.NE.AND P0, PT, R0, 0x1d, PT ;  /* 0x0000001d0000780c */ /* 0x000fda0003f05270 */
[----:B------:R-:W-:Y:S05]  /*53d0*/  @!P0 BRA `(.L_x_9095) ;  /* 0x0000000000948947 */ /* 0x000fea0003800000 */
[----:B------:R-:W-:-:S13]  /*53e0*/  ISETP.NE.AND P0, PT, R0, 0x2c, PT ;  /* 0x0000002c0000780c */ /* 0x000fda0003f05270 */
[----:B------:R-:W-:Y:S05]  /*53f0*/  @!P0 BRA `(.L_x_9096) ;  /* 0x0000000000488947 */ /* 0x000fea0003800000 */
.L_x_9067:
[----:B------:R-:W-:Y:S01]  /*5400*/  MOV R14, 0x0 ;  /* 0x00000000000e7802 */ /* 0x000fe20000000f00 */
[----:B------:R-:W1:Y:S01]  /*5410*/  LDCU.64 UR6, c[0x4][0x128] ;  /* 0x01002500ff0677ac */ /* 0x000e620008000a00 */
[----:B------:R-:W-:Y:S02]  /*5420*/  IMAD.MOV.U32 R8, RZ, RZ, 0x65 ;  /* 0x00000065ff087424 */ /* 0x000fe400078e00ff */
[----:B------:R-:W-:Y:S01]  /*5430*/  IMAD.MOV.U32 R12, RZ, RZ, 0x1 ;  /* 0x00000001ff0c7424 */ /* 0x000fe200078e00ff */
[----:B------:R-:W2:Y:S01]  /*5440*/  LDCU.64 UR8, c[0x4][0x130] ;  /* 0x01002600ff0877ac */ /* 0x000ea20008000a00 */
[----:B------:R-:W3:Y:S01]  /*5450*/  LDC.64 R14, c[0x4][R14] ;  /* 0x010000000e0e7b82 */ /* 0x000ee20000000a00 */
[----:B------:R-:W-:Y:S01]  /*5460*/  IMAD.MOV.U32 R13, RZ, RZ, RZ ;  /* 0x000000ffff0d7224 */ /* 0x000fe200078e00ff */
[----:B------:R-:W5:Y:S01]  /*5470*/  LDCU.64 UR4, c[0x4][0x40] ;  /* 0x01000800ff0477ac */ /* 0x000f620008000a00 */
[----:B-1----:R-:W-:Y:S02]  /*5480*/  IMAD.U32 R4, RZ, RZ, UR6 ;  /* 0x00000006ff047e24 */ /* 0x002fe4000f8e00ff */
[----:B------:R-:W-:-:S02]  /*5490*/  IMAD.U32 R5, RZ, RZ, UR7 ;  /* 0x00000007ff057e24 */ /* 0x000fc4000f8e00ff */
[----:B--2---:R-:W-:Y:S02]  /*54a0*/  IMAD.U32 R6, RZ, RZ, UR8 ;  /* 0x00000008ff067e24 */ /* 0x004fe4000f8e00ff */
[----:B------:R-:W-:Y:S02]  /*54b0*/  IMAD.U32 R7, RZ, RZ, UR9 ;  /* 0x00000009ff077e24 */ /* 0x000fe4000f8e00ff */
[----:B-----5:R-:W-:Y:S02]  /*54c0*/  IMAD.U32 R10, RZ, RZ, UR4 ;  /* 0x00000004ff0a7e24 */ /* 0x020fe4000f8e00ff */
[----:B------:R-:W-:-:S07]  /*54d0*/  IMAD.U32 R11, RZ, RZ, UR5 ;  /* 0x00000005ff0b7e24 */ /* 0x000fce000f8e00ff */
[----:B------:R-:W-:-:S07]  /*54e0*/  LEPC R20, `(.L_x_9097) ;  /* 0x000000001014794e */ /* 0x000fce0000000000 */
[----:B0--34-:R-:W-:Y:S05]  /*54f0*/  CALL.ABS.NOINC R14 ;  /* 0x000000000e007343 */ /* 0x019fea0003c00000 */
.L_x_9097:
[----:B------:R-:W-:Y:S01]  /*5500*/  IMAD.MOV.U32 R25, RZ, RZ, R23 ;  /* 0x000000ffff197224 */ /* 0x000fe200078e0017 */
[----:B------:R-:W-:Y:S06]  /*5510*/  BRA `(.L_x_9062) ;  /* 0x0000000000687947 */ /* 0x000fec0003800000 */
.L_x_9096:
        /* <DEDUP_REMOVED lines=17> */
.L_x_9095:
[----:B------:R-:W-:Y:S02]  /*5630*/  IMAD.U32 R4, R3, 0x10000, RZ ;  /* 0x0001000003047824 */ /* 0x000fe400078e00ff */
[----:B------:R-:W-:-:S04]  /*5640*/  IMAD.MOV.U32 R25, RZ, RZ, R23 ;  /* 0x000000ffff197224 */ /* 0x000fc800078e0017 */
[----:B------:R-:W1:Y:S02]  /*5650*/  F2I.U64.TRUNC R4, R4 ;  /* 0x0000000400047311 */ /* 0x000e64000020d800 */
[----:B-1----:R1:W-:Y:S01]  /*5660*/  STG.E.64 desc[UR36][R8.64], R4 ;  /* 0x0000000408007986 */ /* 0x0023e2000c101b24 */
[----:B------:R-:W-:Y:S05]  /*5670*/  BRA `(.L_x_9062) ;  /* 0x0000000000107947 */ /* 0x000fea0003800000 */
.L_x_9094:
[----:B------:R-:W-:Y:S02]  /*5680*/  IMAD.U32 R3, R3, 0x10000, RZ ;  /* 0x0001000003037824 */ /* 0x000fe400078e00ff */
[----:B------:R-:W-:-:S04]  /*5690*/  IMAD.MOV.U32 R25, RZ, RZ, R23 ;  /* 0x000000ffff197224 */ /* 0x000fc800078e0017 */
[----:B------:R-:W1:Y:S02]  /*56a0*/  F2I.FTZ.U32.TRUNC.NTZ R3, R3 ;  /* 0x0000000300037305 */ /* 0x000e64000021f000 */
[----:B-1----:R1:W-:Y:S02]  /*56b0*/  STG.E desc[UR36][R8.64], R3 ;  /* 0x0000000308007986 */ /* 0x0023e4000c101924 */
.L_x_9062:
[----:B------:R-:W-:Y:S05]  /*56c0*/  BSYNC.RECONVERGENT B6 ;  /* 0x0000000000067941 */ /* 0x000fea0003800200 */
.L_x_9061:
[----:B------:R-:W-:Y:S01]  /*56d0*/  ISETP.GE.AND P0, PT, R25, R16, PT ;  /* 0x000000101900720c */ /* 0x000fe20003f06270 */
[----:B------:R-:W-:-:S12]  /*56e0*/  BSSY.RECONVERGENT B6, `(.L_x_9098) ;  /* 0x00001f0000067945 */ /* 0x000fd80003800200 */
[----:B------:R-:W-:Y:S05]  /*56f0*/  @P0 BRA `(.L_x_9099) ;  /* 0x0000001c00b80947 */ /* 0x000fea0003800000 */
[----:B------:R-:W5:Y:S01]  /*5700*/  LDCU UR4, c[0x0][0x3a8] ;  /* 0x00007500ff0477ac */ /* 0x000f620008000800 */
[----:B-1-3--:R-:W1:Y:S01]  /*5710*/  LDC.64 R8, c[0x0][0x388] ;  /* 0x0000e200ff087b82 */ /* 0x00ae620000000a00 */
[----:B------:R-:W-:Y:S01]  /*5720*/  IMAD R0, R2, 0x200, R25 ;  /* 0x0000020002007824 */ /* 0x000fe200078e0219 */
[----:B--2---:R-:W-:-:S03]  /*5730*/  PRMT R4, R18, 0x9910, RZ ;  /* 0x0000991012047816 */ /* 0x004fc600000000ff */
[----:B-----5:R-:W-:Y:S02]  /*5740*/  IMAD R3, R0, UR4, RZ ;  /* 0x0000000400037c24 */ /* 0x020fe4000f8e02ff */
        /* <DEDUP_REMOVED lines=14> */
[----:B------:R-:W1:Y:S02]  /*5830*/  F2I.FTZ.TRUNC.NTZ R3, R22 ;  /* 0x0000001600037305 */ /* 0x000e64000021f100 */
[----:B-1----:R1:W-:Y:S01]  /*5840*/  STG.E.U8 desc[UR36][R8.64], R3 ;  /* 0x0000000308007986 */ /* 0x0023e2000c101124 */
[----:B------:R-:W-:Y:S05]  /*5850*/  BRA `(.L_x_9105) ;  /* 0x0000000c007c7947 */ /* 0x000fea0003800000 */
.L_x_9103:
[----:B----4-:R-:W-:-:S06]  /*5860*/  IMAD.U32 R5, R22, 0x10000, RZ ;  /* 0x0001000016057824 */ /* 0x010fcc00078e00ff */
[----:B------:R-:W1:Y:S02]  /*5870*/  F2I.S64.TRUNC R4, R5 ;  /* 0x0000000500047311 */ /* 0x000e64000020d900 */
[----:B-1----:R1:W-:Y:S01]  /*5880*/  STG.E.U8 desc[UR36][R8.64], R4 ;  /* 0x0000000408007986 */ /* 0x0023e2000c101124 */
[----:B------:R-:W-:Y:S05]  /*5890*/  BRA `(.L_x_9105) ;  /* 0x0000000c006c7947 */ /* 0x000fea0003800000 */
.L_x_9102:
[----:B------:R-:W-:-:S13]  /*58a0*/  ISETP.NE.AND P0, PT, R0, 0x2, PT ;  /* 0x000000020000780c */ /* 0x000fda0003f05270 */
[----:B------:R-:W-:Y:S05]  /*58b0*/  @!P0 BRA `(.L_x_9106) ;  /* 0x0000000000308947 */ /* 0x000fea0003800000 */
[----:B------:R-:W-:-:S13]  /*58c0*/  ISETP.NE.AND P0, PT, R0, 0x3, PT ;  /* 0x000000030000780c */ /* 0x000fda0003f05270 */
[----:B------:R-:W-:Y:S05]  /*58d0*/  @!P0 BRA `(.L_x_9107) ;  /* 0x0000000000188947 */ /* 0x000fea0003800000 */
[----:B------:R-:W-:-:S13]  /*58e0*/  ISETP.NE.AND P0, PT, R0, 0x4, PT ;  /* 0x000000040000780c */ /* 0x000fda0003f05270 */
[----:B------:R-:W-:Y:S05]  /*58f0*/  @P0 BRA `(.L_x_9104) ;  /* 0x0000000800780947 */ /* 0x000fea0003800000 */
[----:B----4-:R-:W-:-:S06]  /*5900*/  IMAD.U32 R4, R22, 0x10000, RZ ;  /* 0x0001000016047824 */ /* 0x010fcc00078e00ff */
[----:B------:R-:W1:Y:S02]  /*5910*/  F2I.S64.TRUNC R4, R4 ;  /* 0x0000000400047311 */ /* 0x000e64000020d900 */
[----:B-1----:R1:W-:Y:S01]  /*5920*/  STG.E.64 desc[UR36][R8.64], R4 ;  /* 0x0000000408007986 */ /* 0x0023e2000c101b24 */
[----:B------:R-:W-:Y:S05]  /*5930*/  BRA `(.L_x_9105) ;  /* 0x0000000c00447947 */ /* 0x000fea0003800000 */
.L_x_9107:
[----:B----4-:R-:W-:-:S04]  /*5940*/  IMAD.U32 R22, R22, 0x10000, RZ ;  /* 0x0001000016167824 */ /* 0x010fc800078e00ff */
[----:B------:R-:W1:Y:S02]  /*5950*/  F2I.FTZ.TRUNC.NTZ R3, R22 ;  /* 0x0000001600037305 */ /* 0x000e64000021f100 */
[----:B-1----:R1:W-:Y:S01]  /*5960*/  STG.E desc[UR36][R8.64], R3 ;  /* 0x0000000308007986 */ /* 0x0023e2000c101924 */
[----:B------:R-:W-:Y:S05]  /*5970*/  BRA `(.L_x_9105) ;  /* 0x0000000c00347947 */ /* 0x000fea0003800000 */
.L_x_9106:
[----:B----4-:R-:W-:-:S04]  /*5980*/  IMAD.U32 R22, R22, 0x10000, RZ ;  /* 0x0001000016167824 */ /* 0x010fc800078e00ff */
[----:B------:R-:W1:Y:S02]  /*5990*/  F2I.FTZ.TRUNC.NTZ R3, R22 ;  /* 0x0000001600037305 */ /* 0x000e64000021f100 */
[----:B-1----:R1:W-:Y:S01]  /*59a0*/  STG.E.U16 desc[UR36][R8.64], R3 ;  /* 0x0000000308007986 */ /* 0x0023e2000c101524 */
[----:B------:R-:W-:Y:S05]  /*59b0*/  BRA `(.L_x_9105) ;  /* 0x0000000c00247947 */ /* 0x000fea0003800000 */
.L_x_9101:
        /* <DEDUP_REMOVED lines=9> */
.L_x_9109:
[----:B----4-:R-:W-:-:S05]  /*5a50*/  IMAD.U32 R0, R22, 0x10000, RZ ;  /* 0x0001000016007824 */ /* 0x010fca00078e00ff */
[----:B------:R-:W-:-:S05]  /*5a60*/  F2FP.F16.F32.PACK_AB R0, RZ, R0 ;  /* 0x00000000ff00723e */ /* 0x000fca00000000ff */
[----:B------:R1:W-:Y:S01]  /*5a70*/  STG.E.U16 desc[UR36][R8.64], R0 ;  /* 0x0000000008007986 */ /* 0x0003e2000c101524 */
[----:B------:R-:W-:Y:S05]  /*5a80*/  BRA `(.L_x_9105) ;  /* 0x0000000800f07947 */ /* 0x000fea0003800000 */
.L_x_9108:
        /* <DEDUP_REMOVED lines=10> */
.L_x_9111:
[----:B----4-:R-:W-:-:S05]  /*5b30*/  IMAD.U32 R22, R22, 0x10000, RZ ;  /* 0x0001000016167824 */ /* 0x010fca00078e00ff */
[----:B------:R-:W-:-:S04]  /*5b40*/  F2FP.F16.F32.PACK_AB R3, RZ, R22 ;  /* 0x00000016ff03723e */ /* 0x000fc800000000ff */
[----:B------:R-:W-:-:S05]  /*5b50*/  PRMT R3, R3, 0x5410, RZ ;  /* 0x0000541003037816 */ /* 0x000fca00000000ff */
[----:B------:R1:W-:Y:S01]  /*5b60*/  STG.E desc[UR36][R8.64], R3 ;  /* 0x0000000308007986 */ /* 0x0003e2000c101924 */
[----:B------:R-:W-:Y:S05]  /*5b70*/  BRA `(.L_x_9105) ;  /* 0x0000000800b47947 */ /* 0x000fea0003800000 */
.L_x_9110:
[----:B----4-:R-:W-:-:S04]  /*5b80*/  IMAD.U32 R4, R22, 0x10000, RZ ;  /* 0x0001000016047824 */ /* 0x010fc800078e00ff */
[----:B------:R-:W-:-:S06]  /*5b90*/  FMUL.FTZ R4, R4, 1 ;  /* 0x3f80000004047820 */ /* 0x000fcc0000410000 */
[----:B------:R-:W1:Y:S02]  /*5ba0*/  F2F.F64.F32 R4, R4 ;  /* 0x0000000400047310 */ /* 0x000e640000201800 */
[----:B-1----:R1:W-:Y:S01]  /*5bb0*/  STG.E.64 desc[UR36][R8.64], R4 ;  /* 0x0000000408007986 */ /* 0x0023e2000c101b24 */
[----:B------:R-:W-:Y:S05]  /*5bc0*/  BRA `(.L_x_9105) ;  /* 0x0000000800a07947 */ /* 0x000fea0003800000 */
.L_x_9100:
        /* <DEDUP_REMOVED lines=11> */
[----:B------:R-:W1:Y:S02]  /*5c80*/  F2I.FTZ.U32.TRUNC.NTZ R3, R3 ;  /* 0x0000000300037305 */ /* 0x000e64000021f000 */
[----:B-1----:R1:W-:Y:S01]  /*5c90*/  STG.E.U16 desc[UR36][R8.64], R3 ;  /* 0x0000000308007986 */ /* 0x0023e2000c101524 */
[----:B------:R-:W-:Y:S05]  /*5ca0*/  BRA `(.L_x_9105) ;  /* 0x0000000800687947 */ /* 0x000fea0003800000 */
.L_x_9115:
[----:B----4-:R-:W-:Y:S01]  /*5cb0*/  IMAD.U32 R5, R22, 0x10000, RZ ;  /* 0x0001000016057824 */ /* 0x010fe200078e00ff */
        /* <DEDUP_REMOVED lines=16> */
.L_x_9118:
[----:B------:R-:W-:-:S04]  /*5dc0*/  SHF.R.U32.HI R3, RZ, 0x18, R5 ;  /* 0x00000018ff037819 */ /* 0x000fc80000011605 */
[----:B------:R-:W-:-:S04]  /*5dd0*/  LOP3.LUT R0, R0, 0x80, R3, 0xf8, !PT ;  /* 0x0000008000007812 */ /* 0x000fc800078ef803 */
[----:B------:R-:W-:-:S07]  /*5de0*/  PRMT R4, R0, 0x7610, R4 ;  /* 0x0000761000047816 */ /* 0x000fce0000000004 */
.L_x_9117:
[----:B------:R-:W-:Y:S05]  /*5df0*/  BSYNC.RECONVERGENT B0 ;  /* 0x0000000000007941 */ /* 0x000fea0003800200 */
.L_x_9116:
[----:B------:R1:W-:Y:S01]  /*5e00*/  STG.E.U8 desc[UR36][R8.64], R4 ;  /* 0x0000000408007986 */ /* 0x0003e2000c101124 */
[----:B------:R-:W-:Y:S05]  /*5e10*/  BRA `(.L_x_9105) ;  /* 0x00000008000c7947 */ /* 0x000fea0003800000 */
.L_x_9114:
        /* <DEDUP_REMOVED lines=17> */
.L_x_9121:
[----:B------:R-:W-:-:S04]  /*5f30*/  SHF.R.U32.HI R3, RZ, 0x18, R5 ;  /* 0x00000018ff037819 */ /* 0x000fc80000011605 */
[----:B------:R-:W-:-:S04]  /*5f40*/  LOP3.LUT R0, R0, 0x80, R3, 0xf8, !PT ;  /* 0x0000008000007812 */ /* 0x000fc800078ef803 */
[----:B------:R-:W-:-:S07]  /*5f50*/  PRMT R4, R0, 0x7610, R4 ;  /* 0x0000761000047816 */ /* 0x000fce0000000004 */
.L_x_9120:
[----:B------:R-:W-:Y:S05]  /*5f60*/  BSYNC.RECONVERGENT B0 ;  /* 0x0000000000007941 */ /* 0x000fea0003800200 */
.L_x_9119:
[----:B------:R1:W-:Y:S01]  /*5f70*/  STG.E.U8 desc[UR36][R8.64], R4 ;  /* 0x0000000408007986 */ /* 0x0003e2000c101124 */
[----:B------:R-:W-:Y:S05]  /*5f80*/  BRA `(.L_x_9105) ;  /* 0x0000000400b07947 */ /* 0x000fea0003800000 */
.L_x_9113:
        /* <DEDUP_REMOVED lines=22> */
.L_x_9123:
[----:B----4-:R-:W-:-:S06]  /*60f0*/  IMAD.U32 R4, R22, 0x10000, RZ ;  /* 0x0001000016047824 */ /* 0x010fcc00078e00ff */
[----:B------:R-:W1:Y:S02]  /*6100*/  F2I.U64.TRUNC R4, R4 ;  /* 0x0000000400047311 */ /* 0x000e64000020d800 */
[----:B-1----:R1:W-:Y:S01]  /*6110*/  STG.E.64 desc[UR36][R8.64], R4 ;  /* 0x0000000408007986 */ /* 0x0023e2000c101b24 */
[----:B------:R-:W-:Y:S05]  /*6120*/  BRA `(.L_x_9105) ;  /* 0x0000000400487947 */ /* 0x000fea0003800000 */
.L_x_9122:
[----:B----4-:R-:W-:-:S04]  /*6130*/  IMAD.U32 R22, R22, 0x10000, RZ ;  /* 0x0001000016167824 */ /* 0x010fc800078e00ff */
[----:B------:R-:W1:Y:S02]  /*6140*/  F2I.FTZ.U32.TRUNC.NTZ R3, R22 ;  /* 0x0000001600037305 */ /* 0x000e64000021f000 */
[----:B-1----:R1:W-:Y:S01]  /*6150*/  STG.E desc[UR36][R8.64], R3 ;  /* 0x0000000308007986 */ /* 0x0023e2000c101924 */
[----:B------:R-:W-:Y:S05]  /*6160*/  BRA `(.L_x_9105) ;  /* 0x0000000400387947 */ /* 0x000fea0003800000 */
.L_x_9112:
        /* <DEDUP_REMOVED lines=11> */
.L_x_9125:
[----:B----4-:R-:W-:Y:S01]  /*6220*/  IMAD.U32 R22, R22, 0x10000, RZ ;  /* 0x0001000016167824 */ /* 0x010fe200078e00ff */
[----:B------:R-:W-:-:S03]  /*6230*/  CS2R R6, SRZ ;  /* 0x0000000000067805 */ /* 0x000fc6000001ff00 */
[----:B------:R-:W-:-:S06]  /*6240*/  FMUL.FTZ R4, R22, 1 ;  /* 0x3f80000016047820 */ /* 0x000fcc0000410000 */
[----:B------:R-:W1:Y:S02]  /*6250*/  F2F.F64.F32 R4, R4 ;  /* 0x0000000400047310 */ /* 0x000e640000201800 */
[----:B-1----:R1:W-:Y:S01]  /*6260*/  STG.E.128 desc[UR36][R8.64], R4 ;  /* 0x0000000408007986 */ /* 0x0023e2000c101d24 */
[----:B------:R-:W-:Y:S05]  /*6270*/  BRA `(.L_x_9105) ;  /* 0x0000000000f47947 */ /* 0x000fea0003800000 */
.L_x_9124:
[----:B------:R-:W-:-:S13]  /*6280*/  ISETP.NE.AND P0, PT, R0, 0xf, PT ;  /* 0x0000000f0000780c */ /* 0x000fda0003f05270 */
[----:B------:R-:W-:Y:S05]  /*6290*/  @!P0 BRA `(.L_x_9126) ;  /* 0x0000000000e88947 */ /* 0x000fea0003800000 */
[----:B------:R-:W-:-:S13]  /*62a0*/  ISETP.NE.AND P0, PT, R0, 0x17, PT ;  /* 0x000000170000780c */ /* 0x000fda0003f05270 */
[----:B------:R-:W-:Y:S05]  /*62b0*/  @!P0 BRA `(.L_x_9127) ;  /* 0x0000000000908947 */ /* 0x000fea0003800000 */
[----:B------:R-:W-:-:S13]  /*62c0*/  ISETP.NE.AND P0, PT, R0, 0x18, PT ;  /* 0x000000180000780c */ /* 0x000fda0003f05270 */
[----:B------:R-:W-:Y:S05]  /*62d0*/  @!P0 BRA `(.L_x_9128) ;  /* 0x0000000000448947 */ /* 0x000fea0003800000 */
.L_x_9104:
        /* <DEDUP_REMOVED lines=16> */
.L_x_9129:
[----:B------:R-:W-:Y:S05]  /*63e0*/  BRA `(.L_x_9105) ;  /* 0x0000000000987947 */ /* 0x000fea0003800000 */
.L_x_9128:
[----:B----4-:R-:W-:Y:S01]  /*63f0*/  IMAD.U32 R5, R22, 0x10000, RZ ;  /* 0x0001000016057824 */ /* 0x010fe200078e00ff */
        /* <DEDUP_REMOVED lines=12> */
.L_x_9131:
[----:B------:R-:W-:Y:S05]  /*64c0*/  BSYNC.RECONVERGENT B0 ;  /* 0x0000000000007941 */ /* 0x000fea0003800200 */
.L_x_9130:
[----:B------:R-:W-:-:S05]  /*64d0*/  LOP3.LUT R3, R0, 0x80, R3, 0xf8, !PT ;  /* 0x0000008000037812 */ /* 0x000fca00078ef803 */
[----:B------:R3:W-:Y:S01]  /*64e0*/  STG.E.U8 desc[UR36][R8.64], R3 ;  /* 0x0000000308007986 */ /* 0x0007e2000c101124 */
[----:B------:R-:W-:Y:S05]  /*64f0*/  BRA `(.L_x_9105) ;  /* 0x0000000000547947 */ /* 0x000fea0003800000 */
.L_x_9127:
        /* <DEDUP_REMOVED lines=12> */
.L_x_9133:
[----:B------:R-:W-:Y:S01]  /*65c0*/  IMAD.MOV.U32 R0, RZ, RZ, 0x7f ;  /* 0x0000007fff007424 */ /* 0x000fe200078e00ff */
[----:B------:R-:W-:-:S04]  /*65d0*/  ISETP.GT.U32.AND P0, PT, R4, 0x7f800000, PT ;  /* 0x7f8000000400780c */ /* 0x000fc80003f04070 */
[----:B------:R-:W-:-:S09]  /*65e0*/  SEL R0, R0, 0x7c, P0 ;  /* 0x0000007c00007807 */ /* 0x000fd20000000000 */
.L_x_9134:
[----:B------:R-:W-:Y:S05]  /*65f0*/  BSYNC.RECONVERGENT B0 ;  /* 0x0000000000007941 */ /* 0x000fea0003800200 */
.L_x_9132:
[----:B------:R-:W-:-:S04]  /*6600*/  SHF.R.U32.HI R3, RZ, 0x18, R3 ;  /* 0x00000018ff037819 */ /* 0x000fc80000011603 */
[----:B------:R-:W-:-:S05]  /*6610*/  LOP3.LUT R3, R0, 0x80, R3, 0xf8, !PT ;  /* 0x0000008000037812 */ /* 0x000fca00078ef803 */
[----:B------:R2:W-:Y:S01]  /*6620*/  STG.E.U8 desc[UR36][R8.64], R3 ;  /* 0x0000000308007986 */ /* 0x0005e2000c101124 */
[----:B------:R-:W-:Y:S05]  /*6630*/  BRA `(.L_x_9105) ;  /* 0x0000000000047947 */ /* 0x000fea0003800000 */
.L_x_9126:
[----:B----4-:R1:W-:Y:S02]  /*6640*/  STG.E.U16 desc[UR36][R8.64], R22 ;  /* 0x0000001608007986 */ /* 0x0103e4000c101524 */
.L_x_9105:
[----:B------:R-:W-:-:S05]  /*6650*/  VIADD R25, R25, 0x80 ;  /* 0x0000008019197836 */ /* 0x000fca0000000000 */
[----:B------:R-:W-:-:S13]  /*6660*/  ISETP.GE.AND P0, PT, R25, R16, PT ;  /* 0x000000101900720c */ /* 0x000fda0003f06270 */
[----:B------:R-:W-:Y:S05]  /*6670*/  @P0 BRA `(.L_x_9099) ;  /* 0x0000000c00d80947 */ /* 0x000fea0003800000 */
[----:B------:R-:W5:Y:S01]  /*6680*/  LDCU UR4, c[0x0][0x3a8] ;  /* 0x00007500ff0477ac */ /* 0x000f620008000800 */
[----:B-1234-:R-:W1:Y:S01]  /*6690*/  LDC.64 R8, c[0x0][0x388] ;  /* 0x0000e200ff087b82 */ /* 0x01ee620000000a00 */
[----:B------:R-:W-:Y:S01]  /*66a0*/  IMAD R0, R2, 0x200, R25 ;  /* 0x0000020002007824 */ /* 0x000fe200078e0219 */
[----:B------:R-:W-:-:S03]  /*66b0*/  PRMT R4, R18, 0x9910, RZ ;  /* 0x0000991012047816 */ /* 0x000fc600000000ff */
        /* <DEDUP_REMOVED lines=15> */
[----:B------:R-:W1:Y:S02]  /*67b0*/  F2I.FTZ.TRUNC.NTZ R17, R17 ;  /* 0x0000001100117305 */ /* 0x000e64000021f100 */
[----:B-1----:R2:W-:Y:S01]  /*67c0*/  STG.E.U8 desc[UR36][R8.64], R17 ;  /* 0x0000001108007986 */ /* 0x0025e2000c101124 */
[----:B------:R-:W-:Y:S05]  /*67d0*/  BRA `(.L_x_9140) ;  /* 0x0000000c007c7947 */ /* 0x000fea0003800000 */
.L_x_9138:
[----:B------:R-:W-:-:S06]  /*67e0*/  IMAD.U32 R5, R17, 0x10000, RZ ;  /* 0x0001000011057824 */ /* 0x000fcc00078e00ff */
[----:B------:R-:W1:Y:S02]  /*67f0*/  F2I.S64.TRUNC R4, R5 ;  /* 0x0000000500047311 */ /* 0x000e64000020d900 */
[----:B-1----:R1:W-:Y:S01]  /*6800*/  STG.E.U8 desc[UR36][R8.64], R4 ;  /* 0x0000000408007986 */ /* 0x0023e2000c101124 */
[----:B------:R-:W-:Y:S05]  /*6810*/  BRA `(.L_x_9140) ;  /* 0x0000000c006c7947 */ /* 0x000fea0003800000 */
.L_x_9137:
[----:B------:R-:W-:-:S13]  /*6820*/  ISETP.NE.AND P0, PT, R0, 0x2, PT ;  /* 0x000000020000780c */ /* 0x000fda0003f05270 */
[----:B------:R-:W-:Y:S05]  /*6830*/  @!P0 BRA `(.L_x_9141) ;  /* 0x0000000000308947 */ /* 0x000fea0003800000 */
[----:B------:R-:W-:-:S13]  /*6840*/  ISETP.NE.AND P0, PT, R0, 0x3, PT ;  /* 0x000000030000780c */ /* 0x000fda0003f05270 */
[----:B------:R-:W-:Y:S05]  /*6850*/  @!P0 BRA `(.L_x_9142) ;  /* 0x0000000000188947 */ /* 0x000fea0003800000 */
[----:B------:R-:W-:-:S13]  /*6860*/  ISETP.NE.AND P0, PT, R0, 0x4, PT ;  /* 0x000000040000780c */ /* 0x000fda0003f05270 */
[----:B------:R-:W-:Y:S05]  /*6870*/  @P0 BRA `(.L_x_9139) ;  /* 0x0000000800780947 */ /* 0x000fea0003800000 */
[----:B------:R-:W-:-:S06]  /*6880*/  IMAD.U32 R4, R17, 0x10000, RZ ;  /* 0x0001000011047824 */ /* 0x000fcc00078e00ff */
[----:B------:R-:W1:Y:S02]  /*6890*/  F2I.S64.TRUNC R4, R4 ;  /* 0x0000000400047311 */ /* 0x000e64000020d900 */
[----:B-1----:R1:W-:Y:S01]  /*68a0*/  STG.E.64 desc[UR36][R8.64], R4 ;  /* 0x0000000408007986 */ /* 0x0023e2000c101b24 */
[----:B------:R-:W-:Y:S05]  /*68b0*/  BRA `(.L_x_9140) ;  /* 0x0000000c00447947 */ /* 0x000fea0003800000 */
.L_x_9142:
[----:B------:R-:W-:-:S06]  /*68c0*/  IMAD.U32 R17, R17, 0x10000, RZ ;  /* 0x0001000011117824 */ /* 0x000fcc00078e00ff */
[----:B------:R-:W1:Y:S02]  /*68d0*/  F2I.FTZ.TRUNC.NTZ R17, R17 ;  /* 0x0000001100117305 */ /* 0x000e64000021f100 */
[----:B-1----:R4:W-:Y:S01]  /*68e0*/  STG.E desc[UR36][R8.64], R17 ;  /* 0x0000001108007986 */ /* 0x0029e2000c101924 */
[----:B------:R-:W-:Y:S05]  /*68f0*/  BRA `(.L_x_9140) ;  /* 0x0000000c00347947 */ /* 0x000fea0003800000 */
.L_x_9141:
[----:B------:R-:W-:-:S06]  /*6900*/  IMAD.U32 R17, R17, 0x10000, RZ ;  /* 0x0001000011117824 */ /* 0x000fcc00078e00ff */
[----:B------:R-:W1:Y:S02]  /*6910*/  F2I.FTZ.TRUNC.NTZ R17, R17 ;  /* 0x0000001100117305 */ /* 0x000e64000021f100 */
[----:B-1----:R3:W-:Y:S01]  /*6920*/  STG.E.U16 desc[UR36][R8.64], R17 ;  /* 0x0000001108007986 */ /* 0x0027e2000c101524 */
[----:B------:R-:W-:Y:S05]  /*6930*/  BRA `(.L_x_9140) ;  /* 0x0000000c00247947 */ /* 0x000fea0003800000 */
.L_x_9136:
        /* <DEDUP_REMOVED lines=9> */
.L_x_9144:
[----:B------:R-:W-:-:S05]  /*69d0*/  IMAD.U32 R0, R17, 0x10000, RZ ;  /* 0x0001000011007824 */ /* 0x000fca00078e00ff */
[----:B------:R-:W-:-:S05]  /*69e0*/  F2FP.F16.F32.PACK_AB R0, RZ, R0 ;  /* 0x00000000ff00723e */ /* 0x000fca00000000ff */
[----:B------:R1:W-:Y:S01]  /*69f0*/  STG.E.U16 desc[UR36][R8.64], R0 ;  /* 0x0000000008007986 */ /* 0x0003e2000c101524 */
[----:B------:R-:W-:Y:S05]  /*6a00*/  BRA `(.L_x_9140) ;  /* 0x0000000800f07947 */ /* 0x000fea0003800000 */
.L_x_9143:
        /* <DEDUP_REMOVED lines=10> */
.L_x_9146:
[----:B------:R-:W-:-:S05]  /*6ab0*/  IMAD.U32 R17, R17, 0x10000, RZ ;  /* 0x0001000011117824 */ /* 0x000fca00078e00ff */
[----:B------:R-:W-:-:S04]  /*6ac0*/  F2FP.F16.F32.PACK_AB R3, RZ, R17 ;  /* 0x00000011ff03723e */ /* 0x000fc800000000ff */
[----:B------:R-:W-:-:S05]  /*6ad0*/  PRMT R3, R3, 0x5410, RZ ;  /* 0x0000541003037816 */ /* 0x000fca00000000ff */
[----:B------:R1:W-:Y:S01]  /*6ae0*/  STG.E desc[UR36][R8.64], R3 ;  /* 0x0000000308007986 */ /* 0x0003e2000c101924 */
[----:B------:R-:W-:Y:S05]  /*6af0*/  BRA `(.L_x_9140) ;  /* 0x0000000800b47947 */ /* 0x000fea0003800000 */
.L_x_9145:
[----:B------:R-:W-:-:S04]  /*6b00*/  IMAD.U32 R4, R17, 0x10000, RZ ;  /* 0x0001000011047824 */ /* 0x000fc800078e00ff */
[----:B------:R-:W-:-:S06]  /*6b10*/  FMUL.FTZ R4, R4, 1 ;  /* 0x3f80000004047820 */ /* 0x000fcc0000410000 */
[----:B------:R-:W1:Y:S02]  /*6b20*/  F2F.F64.F32 R4, R4 ;  /* 0x0000000400047310 */ /* 0x000e640000201800 */
[----:B-1----:R1:W-:Y:S01]  /*6b30*/  STG.E.64 desc[UR36][R8.64], R4 ;  /* 0x0000000408007986 */ /* 0x0023e2000c101b24 */
[----:B------:R-:W-:Y:S05]  /*6b40*/  BRA `(.L_x_9140) ;  /* 0x0000000800a07947 */ /* 0x000fea0003800000 */
.L_x_9135:
        /* <DEDUP_REMOVED lines=11> */
[----:B------:R-:W1:Y:S02]  /*6c00*/  F2I.FTZ.U32.TRUNC.NTZ R3, R3 ;  /* 0x0000000300037305 */ /* 0x000e64000021f000 */
[----:B-1----:R1:W-:Y:S01]  /*6c10*/  STG.E.U16 desc[UR36][R8.64], R3 ;  /* 0x0000000308007986 */ /* 0x0023e2000c101524 */
[----:B------:R-:W-:Y:S05]  /*6c20*/  BRA `(.L_x_9140) ;  /* 0x0000000800687947 */ /* 0x000fea0003800000 */
.L_x_9150:
        /* <DEDUP_REMOVED lines=17> */
.L_x_9153:
[----:B------:R-:W-:-:S04]  /*6d40*/  SHF.R.U32.HI R3, RZ, 0x18, R17 ;  /* 0x00000018ff037819 */ /* 0x000fc80000011611 */
[----:B------:R-:W-:-:S04]  /*6d50*/  LOP3.LUT R0, R0, 0x80, R3, 0xf8, !PT ;  /* 0x0000008000007812 */ /* 0x000fc800078ef803 */
[----:B------:R-:W-:-:S07]  /*6d60*/  PRMT R4, R0, 0x7610, R4 ;  /* 0x0000761000047816 */ /* 0x000fce0000000004 */
.L_x_9152:
[----:B------:R-:W-:Y:S05]  /*6d70*/  BSYNC.RECONVERGENT B0 ;  /* 0x0000000000007941 */ /* 0x000fea0003800200 */
.L_x_9151:
[----:B------:R1:W-:Y:S01]  /*6d80*/  STG.E.U8 desc[UR36][R8.64], R4 ;  /* 0x0000000408007986 */ /* 0x0003e2000c101124 */
[----:B------:R-:W-:Y:S05]  /*6d90*/  BRA `(.L_x_9140) ;  /* 0x00000008000c7947 */ /* 0x000fea0003800000 */
.L_x_9149:
        /* <DEDUP_REMOVED lines=17> */
.L_x_9156:
[----:B------:R-:W-:-:S04]  /*6eb0*/  SHF.R.U32.HI R3, RZ, 0x18, R17 ;  /* 0x00000018ff037819 */ /* 0x000fc80000011611 */
[----:B------:R-:W-:-:S04]  /*6ec0*/  LOP3.LUT R0, R0, 0x80, R3, 0xf8, !PT ;  /* 0x0000008000007812 */ /* 0x000fc800078ef803 */
[----:B------:R-:W-:-:S07]  /*6ed0*/  PRMT R4, R0, 0x7610, R4 ;  /* 0x0000761000047816 */ /* 0x000fce0000000004 */
.L_x_9155:
[----:B------:R-:W-:Y:S05]  /*6ee0*/  BSYNC.RECONVERGENT B0 ;  /* 0x0000000000007941 */ /* 0x000fea0003800200 */
.L_x_9154:
[----:B------:R1:W-:Y:S01]  /*6ef0*/  STG.E.U8 desc[UR36][R8.64], R4 ;  /* 0x0000000408007986 */ /* 0x0003e2000c101124 */
[----:B------:R-:W-:Y:S05]  /*6f00*/  BRA `(.L_x_9140) ;  /* 0x0000000400b07947 */ /* 0x000fea0003800000 */
.L_x_9148:
        /* <DEDUP_REMOVED lines=22> */
.L_x_9158:
[----:B------:R-:W-:-:S06]  /*7070*/  IMAD.U32 R4, R17, 0x10000, RZ ;  /* 0x0001000011047824 */ /* 0x000fcc00078e00ff */
[----:B------:R-:W1:Y:S02]  /*7080*/  F2I.U64.TRUNC R4, R4 ;  /* 0x0000000400047311 */ /* 0x000e64000020d800 */
[----:B-1----:R1:W-:Y:S01]  /*7090*/  STG.E.64 desc[UR36][R8.64], R4 ;  /* 0x0000000408007986 */ /* 0x0023e2000c101b24 */
[----:B------:R-:W-:Y:S05]  /*70a0*/  BRA `(.L_x_9140) ;  /* 0x0000000400487947 */ /* 0x000fea0003800000 */
.L_x_9157:
[----:B------:R-:W-:-:S06]  /*70b0*/  IMAD.U32 R17, R17, 0x10000, RZ ;  /* 0x0001000011117824 */ /* 0x000fcc00078e00ff */
[----:B------:R-:W1:Y:S02]  /*70c0*/  F2I.FTZ.U32.TRUNC.NTZ R17, R17 ;  /* 0x0000001100117305 */ /* 0x000e64000021f000 */
[----:B-1----:R1:W-:Y:S01]  /*70d0*/  STG.E desc[UR36][R8.64], R17 ;  /* 0x0000001108007986 */ /* 0x0023e2000c101924 */
[----:B------:R-:W-:Y:S05]  /*70e0*/  BRA `(.L_x_9140) ;  /* 0x0000000400387947 */ /* 0x000fea0003800000 */
.L_x_9147:
        /* <DEDUP_REMOVED lines=11> */
.L_x_9160:
[----:B------:R-:W-:Y:S01]  /*71a0*/  IMAD.U32 R17, R17, 0x10000, RZ ;  /* 0x0001000011117824 */ /* 0x000fe200078e00ff */
[----:B------:R-:W-:-:S03]  /*71b0*/  CS2R R6, SRZ ;  /* 0x0000000000067805 */ /* 0x000fc6000001ff00 */
[----:B------:R-:W-:-:S06]  /*71c0*/  FMUL.FTZ R4, R17, 1 ;  /* 0x3f80000011047820 */ /* 0x000fcc0000410000 */
[----:B------:R-:W1:Y:S02]  /*71d0*/  F2F.F64.F32 R4, R4 ;  /* 0x0000000400047310 */ /* 0x000e640000201800 */
[----:B-1----:R1:W-:Y:S01]  /*71e0*/  STG.E.128 desc[UR36][R8.64], R4 ;  /* 0x0000000408007986 */ /* 0x0023e2000c101d24 */
[----:B------:R-:W-:Y:S05]  /*71f0*/  BRA `(.L_x_9140) ;  /* 0x0000000000f47947 */ /* 0x000fea0003800000 */
.L_x_9159:
[----:B------:R-:W-:-:S13]  /*7200*/  ISETP.NE.AND P0, PT, R0, 0xf, PT ;  /* 0x0000000f0000780c */ /* 0x000fda0003f05270 */
[----:B------:R-:W-:Y:S05]  /*7210*/  @!P0 BRA `(.L_x_9161) ;  /* 0x0000000000e88947 */ /* 0x000fea0003800000 */
[----:B------:R-:W-:-:S13]  /*7220*/  ISETP.NE.AND P0, PT, R0, 0x17, PT ;  /* 0x000000170000780c */ /* 0x000fda0003f05270 */
[----:B------:R-:W-:Y:S05]  /*7230*/  @!P0 BRA `(.L_x_9162) ;  /* 0x0000000000908947 */ /* 0x000fea0003800000 */
[----:B------:R-:W-:-:S13]  /*7240*/  ISETP.NE.AND P0, PT, R0, 0x18, PT ;  /* 0x000000180000780c */ /* 0x000fda0003f05270 */
[----:B------:R-:W-:Y:S05]  /*7250*/  @!P0 BRA `(.L_x_9163) ;  /* 0x0000000000448947 */ /* 0x000fea0003800000 */
.L_x_9139:
[----:B------:R-:W-:Y:S01]  /*7260*/  MOV R14, 0x0 ;  /* 0x00000000000e7802 */ /* 0x000fe20000000f00 */
[----:B------:R-:W1:Y:S01]  /*7270*/  LDCU.64 UR4, c[0x4][0x128] ;  /* 0x01002500ff0477ac */ /* 0x000e620008000a00 */
[----:B------:R-:W-:Y:S02]  /*7280*/  IMAD.MOV.U32 R8, RZ, RZ, 0x65 ;  /* 0x00000065ff087424 */ /* 0x000fe400078e00ff */
[----:B------:R-:W-:Y:S01]  /*7290*/  IMAD.MOV.U32 R12, RZ, RZ, 0x1 ;  /* 0x00000001ff0c7424 */ /* 0x000fe200078e00ff */
[----:B------:R-:W2:Y:S01]  /*72a0*/  LDCU.64 UR6, c[0x4][0x130] ;  /* 0x01002600ff0677ac */ /* 0x000ea20008000a00 */
[----:B------:R-:W3:Y:S01]  /*72b0*/  LDC.64 R14, c[0x4][R14] ;  /* 0x010000000e0e7b82 */ /* 0x000ee20000000a00 */
[----:B------:R-:W-:Y:S01]  /*72c0*/  IMAD.MOV.U32 R13, RZ, RZ, RZ ;  /* 0x000000ffff0d7224 */ /* 0x000fe200078e00ff */
[----:B------:R-:W4:Y:S01]  /*72d0*/  LDCU.64 UR8, c[0x4][0x40] ;  /* 0x01000800ff0877ac */ /* 0x000f220008000a00 */
[----:B-1----:R-:W-:Y:S02]  /*72e0*/  IMAD.U32 R4, RZ, RZ, UR4 ;  /* 0x00000004ff047e24 */ /* 0x002fe4000f8e00ff */
[----:B------:R-:W-:-:S02]  /*72f0*/  IMAD.U32 R5, RZ, RZ, UR5 ;  /* 0x00000005ff057e24 */ /* 0x000fc4000f8e00ff */
[----:B--2---:R-:W-:Y:S02]  /*7300*/  IMAD.U32 R6, RZ, RZ, UR6 ;  /* 0x00000006ff067e24 */ /* 0x004fe4000f8e00ff */
[----:B------:R-:W-:Y:S02]  /*7310*/  IMAD.U32 R7, RZ, RZ, UR7 ;  /* 0x00000007ff077e24 */ /* 0x000fe4000f8e00ff */
[----:B----4-:R-:W-:Y:S02]  /*7320*/  IMAD.U32 R10, RZ, RZ, UR8 ;  /* 0x00000008ff0a7e24 */ /* 0x010fe4000f8e00ff */
[----:B------:R-:W-:-:S07]  /*7330*/  IMAD.U32 R11, RZ, RZ, UR9 ;  /* 0x00000009ff0b7e24 */ /* 0x000fce000f8e00ff */
[----:B------:R-:W-:-:S07]  /*7340*/  LEPC R20, `(.L_x_9164) ;  /* 0x000000001014794e */ /* 0x000fce0000000000 */
[----:B0--3--:R-:W-:Y:S05]  /*7350*/  CALL.ABS.NOINC R14 ;  /* 0x000000000e007343 */ /* 0x009fea0003c00000 */
.L_x_9164:
[----:B------:R-:W-:Y:S05]  /*7360*/  BRA `(.L_x_9140) ;  /* 0x0000000000987947 */ /* 0x000fea0003800000 */
.L_x_9163:
        /* <DEDUP_REMOVED lines=13> */
.L_x_9166:
[----:B------:R-:W-:Y:S05]  /*7440*/  BSYNC.RECONVERGENT B0 ;  /* 0x0000000000007941 */ /* 0x000fea0003800200 */
.L_x_9165:
[----:B------:R-:W-:-:S05]  /*7450*/  LOP3.LUT R3, R0, 0x80, R3, 0xf8, !PT ;  /* 0x0000008000037812 */ /* 0x000fca00078ef803 */
[----:B------:R1:W-:Y:S01]  /*7460*/  STG.E.U8 desc[UR36][R8.64], R3 ;  /* 0x0000000308007986 */ /* 0x0003e2000c101124 */
[----:B------:R-:W-:Y:S05]  /*7470*/  BRA `(.L_x_9140) ;  /* 0x0000000000547947 */ /* 0x000fea0003800000 */
.L_x_9162:
        /* <DEDUP_REMOVED lines=12> */
.L_x_9168:
[----:B------:R-:W-:Y:S01]  /*7540*/  IMAD.MOV.U32 R0, RZ, RZ, 0x7f ;  /* 0x0000007fff007424 */ /* 0x000fe200078e00ff */
[----:B------:R-:W-:-:S04]  /*7550*/  ISETP.GT.U32.AND P0, PT, R4, 0x7f800000, PT ;  /* 0x7f8000000400780c */ /* 0x000fc80003f04070 */
[----:B------:R-:W-:-:S09]  /*7560*/  SEL R0, R0, 0x7c, P0 ;  /* 0x0000007c00007807 */ /* 0x000fd20000000000 */
.L_x_9169:
[----:B------:R-:W-:Y:S05]  /*7570*/  BSYNC.RECONVERGENT B0 ;  /* 0x0000000000007941 */ /* 0x000fea0003800200 */
.L_x_9167:
[----:B------:R-:W-:-:S04]  /*7580*/  SHF.R.U32.HI R3, RZ, 0x18, R3 ;  /* 0x00000018ff037819 */ /* 0x000fc80000011603 */
[----:B------:R-:W-:-:S05]  /*7590*/  LOP3.LUT R3, R0, 0x80, R3, 0xf8, !PT ;  /* 0x0000008000037812 */ /* 0x000fca00078ef803 */
[----:B------:R1:W-:Y:S01]  /*75a0*/  STG.E.U8 desc[UR36][R8.64], R3 ;  /* 0x0000000308007986 */ /* 0x0003e2000c101124 */
[----:B------:R-:W-:Y:S05]  /*75b0*/  BRA `(.L_x_9140) ;  /* 0x0000000000047947 */ /* 0x000fea0003800000 */
.L_x_9161:
[----:B------:R1:W-:Y:S02]  /*75c0*/  STG.E.U16 desc[UR36][R8.64], R17 ;  /* 0x0000001108007986 */ /* 0x0003e4000c101524 */
.L_x_9140:
[----:B------:R-:W-:-:S07]  /*75d0*/  VIADD R25, R25, 0x80 ;  /* 0x0000008019197836 */ /* 0x000fce0000000000 */
.L_x_9099:
[----:B------:R-:W-:Y:S05]  /*75e0*/  BSYNC.RECONVERGENT B6 ;  /* 0x0000000000067941 */ /* 0x000fea0003800200 */
.L_x_9098:
[----:B------:R-:W-:-:S13]  /*75f0*/  ISETP.GE.AND P0, PT, R25, R16, PT ;  /* 0x000000101900720c */ /* 0x000fda0003f06270 */
[----:B------:R-:W-:Y:S05]  /*7600*/  @P0 EXIT ;  /* 0x000000000000094d */ /* 0x000fea0003800000 */
[----:B-123--:R-:W1:Y:S01]  /*7610*/  LDC.64 R4, c[0x0][0x388] ;  /* 0x0000e200ff047b82 */ /* 0x00ee620000000a00 */
[----:B------:R-:W4:Y:S01]  /*7620*/  LDCU UR4, c[0x0][0x3a8] ;  /* 0x00007500ff0477ac */ /* 0x000f220008000800 */
[----:B------:R-:W-:Y:S01]  /*7630*/  PRMT R0, R18, 0x9910, RZ ;  /* 0x0000991012007816 */ /* 0x000fe200000000ff */
[----:B------:R-:W-:-:S03]  /*7640*/  IMAD R2, R2, 0x200, R25 ;  /* 0x0000020002027824 */ /* 0x000fc600078e0219 */
[----:B------:R-:W-:Y:S01]  /*7650*/  ISETP.GT.AND P1, PT, R0, 0x9, PT ;  /* 0x000000090000780c */ /* 0x000fe20003f24270 */
[----:B----4-:R-:W-:-:S05]  /*7660*/  IMAD R3, R2, UR4, RZ ;  /* 0x0000000402037c24 */ /* 0x010fca000f8e02ff */
[----:B-1----:R-:W-:-:S05]  /*7670*/  IADD3 R2, P0, PT, R3, R4, RZ ;  /* 0x0000000403027210 */ /* 0x002fca0007f1e0ff */
        /* <DEDUP_REMOVED lines=10> */
[----:B0-----:R-:W-:-:S06]  /*7720*/  IMAD.U32 R19, R19, 0x10000, RZ ;  /* 0x0001000013137824 */ /* 0x001fcc00078e00ff */
[----:B------:R-:W0:Y:S02]  /*7730*/  F2I.FTZ.TRUNC.NTZ R19, R19 ;  /* 0x0000001300137305 */ /* 0x000e24000021f100 */
[----:B0-----:R-:W-:Y:S01]  /*7740*/  STG.E.U8 desc[UR36][R2.64], R19 ;  /* 0x0000001302007986 */ /* 0x001fe2000c101124 */
[----:B------:R-:W-:Y:S05]  /*7750*/  EXIT ;  /* 0x000000000000794d */ /* 0x000fea0003800000 */
.L_x_9173:
[----:B0-----:R-:W-:-:S06]  /*7760*/  IMAD.U32 R5, R19, 0x10000, RZ ;  /* 0x0001000013057824 */ /* 0x001fcc00078e00ff */
[----:B------:R-:W0:Y:S02]  /*7770*/  F2I.S64.TRUNC R4, R5 ;  /* 0x0000000500047311 */ /* 0x000e24000020d900 */
[----:B0-----:R-:W-:Y:S01]  /*7780*/  STG.E.U8 desc[UR36][R2.64], R4 ;  /* 0x0000000402007986 */ /* 0x001fe2000c101124 */
[----:B------:R-:W-:Y:S05]  /*7790*/  EXIT ;  /* 0x000000000000794d */ /* 0x000fea0003800000 */
.L_x_9172:
[----:B------:R-:W-:-:S13]  /*77a0*/  ISETP.NE.AND P0, PT, R0, 0x2, PT ;  /* 0x000000020000780c */ /* 0x000fda0003f05270 */
[----:B------:R-:W-:Y:S05]  /*77b0*/  @!P0 BRA `(.L_x_9175) ;  /* 0x0000000000308947 */ /* 0x000fea0003800000 */
[----:B------:R-:W-:-:S13]  /*77c0*/  ISETP.NE.AND P0, PT, R0, 0x3, PT ;  /* 0x000000030000780c */ /* 0x000fda0003f05270 */
[----:B------:R-:W-:Y:S05]  /*77d0*/  @!P0 BRA `(.L_x_9176) ;  /* 0x0000000000188947 */ /* 0x000fea0003800000 */
[----:B------:R-:W-:-:S13]  /*77e0*/  ISETP.NE.AND P0, PT, R0, 0x4, PT ;  /* 0x000000040000780c */ /* 0x000fda0003f05270 */
[----:B------:R-:W-:Y:S05]  /*77f0*/  @P0 BRA `(.L_x_9174) ;  /* 0x0000000800780947 */ /* 0x000fea0003800000 */
[----:B0-----:R-:W-:-:S06]  /*7800*/  IMAD.U32 R4, R19, 0x10000, RZ ;  /* 0x0001000013047824 */ /* 0x001fcc00078e00ff */
[----:B------:R-:W0:Y:S02]  /*7810*/  F2I.S64.TRUNC R4, R4 ;  /* 0x0000000400047311 */ /* 0x000e24000020d900 */
[----:B0-----:R-:W-:Y:S01]  /*7820*/  STG.E.64 desc[UR36][R2.64], R4 ;  /* 0x0000000402007986 */ /* 0x001fe2000c101b24 */
[----:B------:R-:W-:Y:S05]  /*7830*/  EXIT ;  /* 0x000000000000794d */ /* 0x000fea0003800000 */
.L_x_9176:
[----:B0-----:R-:W-:-:S06]  /*7840*/  IMAD.U32 R19, R19, 0x10000, RZ ;  /* 0x0001000013137824 */ /* 0x001fcc00078e00ff */
[----:B------:R-:W0:Y:S02]  /*7850*/  F2I.FTZ.TRUNC.NTZ R19, R19 ;  /* 0x0000001300137305 */ /* 0x000e24000021f100 */
[----:B0-----:R-:W-:Y:S01]  /*7860*/  STG.E desc[UR36][R2.64], R19 ;  /* 0x0000001302007986 */ /* 0x001fe2000c101924 */
[----:B------:R-:W-:Y:S05]  /*7870*/  EXIT ;  /* 0x000000000000794d */ /* 0x000fea0003800000 */
.L_x_9175:
[----:B0-----:R-:W-:-:S06]  /*7880*/  IMAD.U32 R19, R19, 0x10000, RZ ;  /* 0x0001000013137824 */ /* 0x001fcc00078e00ff */
[----:B------:R-:W0:Y:S02]  /*7890*/  F2I.FTZ.TRUNC.NTZ R19, R19 ;  /* 0x0000001300137305 */ /* 0x000e24000021f100 */
[----:B0-----:R-:W-:Y:S01]  /*78a0*/  STG.E.U16 desc[UR36][R2.64], R19 ;  /* 0x0000001302007986 */ /* 0x001fe2000c101524 */
[----:B------:R-:W-:Y:S05]  /*78b0*/  EXIT ;  /* 0x000000000000794d */ /* 0x000fea0003800000 */
.L_x_9171:
[----:B------:R-:W-:-:S13]  /*78c0*/  ISETP.GT.AND P0, PT, R0, 0x6, PT ;  /* 0x000000060000780c */ /* 0x000fda0003f04270 */
[----:B------:R-:W-:Y:S05]  /*78d0*/  @P0 BRA `(.L_x_9177) ;  /* 0x00000000002c0947 */ /* 0x000fea0003800000 */
[----:B------:R-:W-:-:S13]  /*78e0*/  ISETP.NE.AND P0, PT, R0, 0x5, PT ;  /* 0x000000050000780c */ /* 0x000fda0003f05270 */
[----:B------:R-:W-:Y:S05]  /*78f0*/  @!P0 BRA `(.L_x_9178) ;  /* 0x0000000000148947 */ /* 0x000fea0003800000 */
[----:B------:R-:W-:-:S13]  /*7900*/  ISETP.NE.AND P0, PT, R0, 0x6, PT ;  /* 0x000000060000780c */ /* 0x000fda0003f05270 */
[----:B------:R-:W-:Y:S05]  /*7910*/  @P0 BRA `(.L_x_9174) ;  /* 0x0000000800300947 */ /* 0x000fea0003800000 */
[----:B0-----:R-:W-:-:S05]  /*7920*/  IMAD.U32 R19, R19, 0x10000, RZ ;  /* 0x0001000013137824 */ /* 0x001fca00078e00ff */
[----:B------:R-:W-:Y:S01]  /*7930*/  STG.E desc[UR36][R2.64], R19 ;  /* 0x0000001302007986 */ /* 0x000fe2000c101924 */
[----:B------:R-:W-:Y:S05]  /*7940*/  EXIT ;  /* 0x000000000000794d */ /* 0x000fea0003800000 */
.L_x_9178:
[----:B0-----:R-:W-:-:S05]  /*7950*/  IMAD.U32 R0, R19, 0x10000, RZ ;  /* 0x0001000013007824 */ /* 0x001fca00078e00ff */
[----:B------:R-:W-:-:S05]  /*7960*/  F2FP.F16.F32.PACK_AB R0, RZ, R0 ;  /* 0x00000000ff00723e */ /* 0x000fca00000000ff */
[----:B------:R-:W-:Y:S01]  /*7970*/  STG.E.U16 desc[UR36][R2.64], R0 ;  /* 0x0000000002007986 */ /* 0x000fe2000c101524 */
[----:B------:R-:W-:Y:S05]  /*7980*/  EXIT ;  /* 0x000000000000794d */ /* 0x000fea0003800000 */
.L_x_9177:
[----:B------:R-:W-:-:S13]  /*7990*/  ISETP.NE.AND P0, PT, R0, 0x7, PT ;  /* 0x000000070000780c */ /* 0x000fda0003f05270 */
[----:B------:R-:W-:Y:S05]  /*79a0*/  @!P0 BRA `(.L_x_9179) ;  /* 0x0000000000348947 */ /* 0x000fea0003800000 */
[----:B------:R-:W-:-:S13]  /*79b0*/  ISETP.NE.AND P0, PT, R0, 0x8, PT ;  /* 0x000000080000780c */ /* 0x000fda0003f05270 */
[----:B------:R-:W-:Y:S05]  /*79c0*/  @!P0 BRA `(.L_x_9180) ;  /* 0x0000000000188947 */ /* 0x000fea0003800000 */
[----:B------:R-:W-:-:S13]  /*79d0*/  ISETP.NE.AND P0, PT, R0, 0x9, PT ;  /* 0x000000090000780c */ /* 0x000fda0003f05270 */
[----:B------:R-:W-:Y:S05]  /*79e0*/  @P0 BRA `(.L_x_9174) ;  /* 0x0000000400fc0947 */ /* 0x000fea0003800000 */
[----:B0-----:R-:W-:Y:S02]  /*79f0*/  IMAD.U32 R4, R19, 0x10000, RZ ;  /* 0x0001000013047824 */ /* 0x001fe400078e00ff */
[----:B------:R-:W-:-:S05]  /*7a00*/  IMAD.MOV.U32 R5, RZ, RZ, RZ ;  /* 0x000000ffff057224 */ /* 0x000fca00078e00ff */
[----:B------:R-:W-:Y:S01]  /*7a10*/  STG.E.64 desc[UR36][R2.64], R4 ;  /* 0x0000000402007986 */ /* 0x000fe2000c101b24 */
[----:B------:R-:W-:Y:S05]  /*7a20*/  EXIT ;  /* 0x000000000000794d */ /* 0x000fea0003800000 */
.L_x_9180:
[----:B0-----:R-:W-:-:S05]  /*7a30*/  IMAD.U32 R19, R19, 0x10000, RZ ;  /* 0x0001000013137824 */ /* 0x001fca00078e00ff */
[----:B------:R-:W-:-:S04]  /*7a40*/  F2FP.F16.F32.PACK_AB R5, RZ, R19 ;  /* 0x00000013ff05723e */ /* 0x000fc800000000ff */
[----:B------:R-:W-:-:S05]  /*7a50*/  PRMT R5, R5, 0x5410, RZ ;  /* 0x0000541005057816 */ /* 0x000fca00000000ff */
[----:B------:R-:W-:Y:S01]  /*7a60*/  STG.E desc[UR36][R2.64], R5 ;  /* 0x0000000502007986 */ /* 0x000fe2000c101924 */
[----:B------:R-:W-:Y:S05]  /*7a70*/  EXIT ;  /* 0x000000000000794d */ /* 0x000fea0003800000 */
.L_x_9179:
[----:B0-----:R-:W-:-:S04]  /*7a80*/  IMAD.U32 R4, R19, 0x10000, RZ ;  /* 0x0001000013047824 */ /* 0x001fc800078e00ff */
[----:B------:R-:W-:-:S06]  /*7a90*/  FMUL.FTZ R4, R4, 1 ;  /* 0x3f80000004047820 */ /* 0x000fcc0000410000 */
[----:B------:R-:W0:Y:S02]  /*7aa0*/  F2F.F64.F32 R4, R4 ;  /* 0x0000000400047310 */ /* 0x000e240000201800 */
[----:B0-----:R-:W-:Y:S01]  /*7ab0*/  STG.E.64 desc[UR36][R2.64], R4 ;  /* 0x0000000402007986 */ /* 0x001fe2000c101b24 */
[----:B------:R-:W-:Y:S05]  /*7ac0*/  EXIT ;  /* 0x000000000000794d */ /* 0x000fea0003800000 */
.L_x_9170:
        /* <DEDUP_REMOVED lines=10> */
[----:B0-----:R-:W-:-:S06]  /*7b70*/  IMAD.U32 R5, R19, 0x10000, RZ ;  /* 0x0001000013057824 */ /* 0x001fcc00078e00ff */
[----:B------:R-:W0:Y:S02]  /*7b80*/  F2I.FTZ.U32.TRUNC.NTZ R5, R5 ;  /* 0x0000000500057305 */ /* 0x000e24000021f000 */
[----:B0-----:R-:W-:Y:S01]  /*7b90*/  STG.E.U16 desc[UR36][R2.64], R5 ;  /* 0x0000000502007986 */ /* 0x001fe2000c101524 */
[----:B------:R-:W-:Y:S05]  /*7ba0*/  EXIT ;  /* 0x000000000000794d */ /* 0x000fea0003800000 */
.L_x_9184:
        /* <DEDUP_REMOVED lines=18> */
.L_x_9187:
[----:B------:R-:W-:-:S04]  /*7cd0*/  SHF.R.U32.HI R5, RZ, 0x18, R5 ;  /* 0x00000018ff057819 */ /* 0x000fc80000011605 */
[----:B------:R-:W-:-:S07]  /*7ce0*/  LOP3.LUT R0, R0, 0x80, R5, 0xf8, !PT ;  /* 0x0000008000007812 */ /* 0x000fce00078ef805 */
.L_x_9186:
[----:B------:R-:W-:Y:S05]  /*7cf0*/  BSYNC.RECONVERGENT B0 ;  /* 0x0000000000007941 */ /* 0x000fea0003800200 */
.L_x_9185:
[----:B------:R-:W-:Y:S01]  /*7d00*/  STG.E.U8 desc[UR36][R2.64], R0 ;  /* 0x0000000002007986 */ /* 0x000fe2000c101124 */
[----:B------:R-:W-:Y:S05]  /*7d10*/  EXIT ;  /* 0x000000000000794d */ /* 0x000fea0003800000 */
.L_x_9183:
        /* <DEDUP_REMOVED lines=18> */
.L_x_9190:
[----:B------:R-:W-:-:S04]  /*7e40*/  SHF.R.U32.HI R5, RZ, 0x18, R5 ;  /* 0x00000018ff057819 */ /* 0x000fc80000011605 */
[----:B------:R-:W-:-:S07]  /*7e50*/  LOP3.LUT R0, R0, 0x80, R5, 0xf8, !PT ;  /* 0x0000008000007812 */ /* 0x000fce00078ef805 */
.L_x_9189:
[----:B------:R-:W-:Y:S05]  /*7e60*/  BSYNC.RECONVERGENT B0 ;  /* 0x0000000000007941 */ /* 0x000fea0003800200 */
.L_x_9188:
[----:B------:R-:W-:Y:S01]  /*7e70*/  STG.E.U8 desc[UR36][R2.64], R0 ;  /* 0x0000000002007986 */ /* 0x000fe2000c101124 */
[----:B------:R-:W-:Y:S05]  /*7e80*/  EXIT ;  /* 0x000000000000794d */ /* 0x000fea0003800000 */
.L_x_9182:
[----:B------:R-:W-:-:S13]  /*7e90*/  ISETP.NE.AND P0, PT, R0, 0x1c, PT ;  /* 0x0000001c0000780c */ /* 0x000fda0003f05270 */
[----:B------:R-:W-:Y:S05]  /*7ea0*/  @!P0 BRA `(.L_x_9191) ;  /* 0x0000000000608947 */ /* 0x000fea0003800000 */
[----:B------:R-:W-:-:S13]  /*7eb0*/  ISETP.NE.AND P0, PT, R0, 0x1d, PT ;  /* 0x0000001d0000780c */ /* 0x000fda0003f05270 */
[----:B------:R-:W-:Y:S05]  /*7ec0*/  @!P0 BRA `(.L_x_9192) ;  /* 0x0000000000488947 */ /* 0x000fea0003800000 */
[----:B------:R-:W-:-:S13]  /*7ed0*/  ISETP.NE.AND P0, PT, R0, 0x2c, PT ;  /* 0x0000002c0000780c */ /* 0x000fda0003f05270 */
[----:B------:R-:W-:Y:S05]  /*7ee0*/  @P0 BRA `(.L_x_9174) ;  /* 0x0000000000bc0947 */ /* 0x000fea0003800000 */
[----:B0-----:R-:W-:Y:S02]  /*7ef0*/  IMAD.U32 R19, R19, 0x10000, RZ ;  /* 0x0001000013137824 */ /* 0x001fe400078e00ff */
        /* <DEDUP_REMOVED lines=15> */
.L_x_9192:
[----:B0-----:R-:W-:-:S06]  /*7ff0*/  IMAD.U32 R4, R19, 0x10000, RZ ;  /* 0x0001000013047824 */ /* 0x001fcc00078e00ff */
[----:B------:R-:W0:Y:S02]  /*8000*/  F2I.U64.TRUNC R4, R4 ;  /* 0x0000000400047311 */ /* 0x000e24000020d800 */
[----:B0-----:R-:W-:Y:S01]  /*8010*/  STG.E.64 desc[UR36][R2.64], R4 ;  /* 0x0000000402007986 */ /* 0x001fe2000c101b24 */
[----:B------:R-:W-:Y:S05]  /*8020*/  EXIT ;  /* 0x000000000000794d */ /* 0x000fea0003800000 */
.L_x_9191:
[----:B0-----:R-:W-:-:S06]  /*8030*/  IMAD.U32 R19, R19, 0x10000, RZ ;  /* 0x0001000013137824 */ /* 0x001fcc00078e00ff */
[----:B------:R-:W0:Y:S02]  /*8040*/  F2I.FTZ.U32.TRUNC.NTZ R19, R19 ;  /* 0x0000001300137305 */ /* 0x000e24000021f000 */
[----:B0-----:R-:W-:Y:S01]  /*8050*/  STG.E desc[UR36][R2.64], R19 ;  /* 0x0000001302007986 */ /* 0x001fe2000c101924 */
[----:B------:R-:W-:Y:S05]  /*8060*/  EXIT ;  /* 0x000000000000794d */ /* 0x000fea0003800000 */
.L_x_9181:
[----:B------:R-:W-:-:S13]  /*8070*/  ISETP.GT.AND P0, PT, R0, 0xe, PT ;  /* 0x0000000e0000780c */ /* 0x000fda0003f04270 */
[----:B------:R-:W-:Y:S05]  /*8080*/  @P0 BRA `(.L_x_9193) ;  /* 0x00000000003c0947 */ /* 0x000fea0003800000 */
[----:B------:R-:W-:-:S13]  /*8090*/  ISETP.NE.AND P0, PT, R0, 0xa, PT ;  /* 0x0000000a0000780c */ /* 0x000fda0003f05270 */
[----:B------:R-:W-:Y:S05]  /*80a0*/  @!P0 BRA `(.L_x_9194) ;  /* 0x00000000001c8947 */ /* 0x000fea0003800000 */
[----:B------:R-:W-:-:S13]  /*80b0*/  ISETP.NE.AND P0, PT, R0, 0xb, PT ;  /* 0x0000000b0000780c */ /* 0x000fda0003f05270 */
[----:B------:R-:W-:Y:S05]  /*80c0*/  @P0 BRA `(.L_x_9174) ;  /* 0x0000000000440947 */ /* 0x000fea0003800000 */
[----:B0-----:R-:W-:-:S05]  /*80d0*/  IMAD.U32 R19, R19, 0x10000, RZ ;  /* 0x0001000013137824 */ /* 0x001fca00078e00ff */
[----:B------:R-:W-:-:S04]  /*80e0*/  FSETP.NEU.FTZ.AND P0, PT, R19, RZ, PT ;  /* 0x000000ff1300720b */ /* 0x000fc80003f1d000 */
[----:B------:R-:W-:-:S05]  /*80f0*/  SEL R5, RZ, 0x1, !P0 ;  /* 0x00000001ff057807 */ /* 0x000fca0004000000 */
[----:B------:R-:W-:Y:S01]  /*8100*/  STG.E.U8 desc[UR36][R2.64], R5 ;  /* 0x0000000502007986 */ /* 0x000fe2000c101124 */
[----:B------:R-:W-:Y:S05]  /*8110*/  EXIT ;  /* 0x000000000000794d */ /* 0x000fea0003800000 */
.L_x_9194:
[----:B0-----:R-:W-:Y:S01]  /*8120*/  IMAD.U32 R19, R19, 0x10000, RZ ;  /* 0x0001000013137824 */ /* 0x001fe200078e00ff */
[----:B------:R-:W-:-:S03]  /*8130*/  CS2R R6, SRZ ;  /* 0x0000000000067805 */ /* 0x000fc6000001ff00 */
[----:B------:R-:W-:-:S06]  /*8140*/  FMUL.FTZ R4, R19, 1 ;  /* 0x3f80000013047820 */ /* 0x000fcc0000410000 */
[----:B------:R-:W0:Y:S02]  /*8150*/  F2F.F64.F32 R4, R4 ;  /* 0x0000000400047310 */ /* 0x000e240000201800 */
[----:B0-----:R-:W-:Y:S01]  /*8160*/  STG.E.128 desc[UR36][R2.64], R4 ;  /* 0x0000000402007986 */ /* 0x001fe2000c101d24 */
[----:B------:R-:W-:Y:S05]  /*8170*/  EXIT ;  /* 0x000000000000794d */ /* 0x000fea0003800000 */
.L_x_9193:
[----:B------:R-:W-:-:S13]  /*8180*/  ISETP.NE.AND P0, PT, R0, 0xf, PT ;  /* 0x0000000f0000780c */ /* 0x000fda0003f05270 */
[----:B------:R-:W-:Y:S05]  /*8190*/  @!P0 BRA `(.L_x_9195) ;  /* 0x0000000000e88947 */ /* 0x000fea0003800000 */
[----:B------:R-:W-:-:S13]  /*81a0*/  ISETP.NE.AND P0, PT, R0, 0x17, PT ;  /* 0x000000170000780c */ /* 0x000fda0003f05270 */
[----:B------:R-:W-:Y:S05]  /*81b0*/  @!P0 BRA `(.L_x_9196) ;  /* 0x0000000000908947 */ /* 0x000fea0003800000 */
[----:B------:R-:W-:-:S13]  /*81c0*/  ISETP.NE.AND P0, PT, R0, 0x18, PT ;  /* 0x000000180000780c */ /* 0x000fda0003f05270 */
[----:B------:R-:W-:Y:S05]  /*81d0*/  @!P0 BRA `(.L_x_9197) ;  /* 0x0000000000448947 */ /* 0x000fea0003800000 */
.L_x_9174:
[----:B------:R-:W-:Y:S01]  /*81e0*/  MOV R0, 0x0 ;  /* 0x0000000000007802 */ /* 0x000fe20000000f00 */
[----:B------:R-:W1:Y:S01]  /*81f0*/  LDCU.64 UR4, c[0x4][0x128] ;  /* 0x01002500ff0477ac */ /* 0x000e620008000a00 */
[----:B------:R-:W-:Y:S02]  /*8200*/  IMAD.MOV.U32 R8, RZ, RZ, 0x65 ;  /* 0x00000065ff087424 */ /* 0x000fe400078e00ff */
[----:B------:R2:W3:Y:S01]  /*8210*/  LDC.64 R2, c[0x4][R0] ;  /* 0x0100000000027b82 */ /* 0x0004e20000000a00 */
[----:B------:R-:W4:Y:S01]  /*8220*/  LDCU.64 UR6, c[0x4][0x130] ;  /* 0x01002600ff0677ac */ /* 0x000f220008000a00 */
[----:B------:R-:W-:Y:S02]  /*8230*/  IMAD.MOV.U32 R12, RZ, RZ, 0x1 ;  /* 0x00000001ff0c7424 */ /* 0x000fe400078e00ff */
[----:B------:R-:W-:Y:S01]  /*8240*/  IMAD.MOV.U32 R13, RZ, RZ, RZ ;  /* 0x000000ffff0d7224 */ /* 0x000fe200078e00ff */
[----:B------:R-:W5:Y:S01]  /*8250*/  LDCU.64 UR8, c[0x4][0x40] ;  /* 0x01000800ff0877ac */ /* 0x000f620008000a00 */
[----:B-1----:R-:W-:-:S02]  /*8260*/  IMAD.U32 R4, RZ, RZ, UR4 ;  /* 0x00000004ff047e24 */ /* 0x002fc4000f8e00ff */
[----:B------:R-:W-:Y:S02]  /*8270*/  IMAD.U32 R5, RZ, RZ, UR5 ;  /* 0x00000005ff057e24 */ /* 0x000fe4000f8e00ff */
[----:B----4-:R-:W-:Y:S02]  /*8280*/  IMAD.U32 R6, RZ, RZ, UR6 ;  /* 0x00000006ff067e24 */ /* 0x010fe4000f8e00ff */
[----:B------:R-:W-:Y:S02]  /*8290*/  IMAD.U32 R7, RZ, RZ, UR7 ;  /* 0x00000007ff077e24 */ /* 0x000fe4000f8e00ff */
[----:B-----5:R-:W-:Y:S02]  /*82a0*/  IMAD.U32 R10, RZ, RZ, UR8 ;  /* 0x00000008ff0a7e24 */ /* 0x020fe4000f8e00ff */
[----:B--2---:R-:W-:-:S07]  /*82b0*/  IMAD.U32 R11, RZ, RZ, UR9 ;  /* 0x00000009ff0b7e24 */ /* 0x004fce000f8e00ff */
[----:B------:R-:W-:-:S07]  /*82c0*/  LEPC R20, `(.L_x_9198) ;  /* 0x000000001014794e */ /* 0x000fce0000000000 */
[----:B0--3--:R-:W-:Y:S05]  /*82d0*/  CALL.ABS.NOINC R2 ;  /* 0x0000000002007343 */ /* 0x009fea0003c00000 */
.L_x_9198:
[----:B------:R-:W-:Y:S05]  /*82e0*/  EXIT ;  /* 0x000000000000794d */ /* 0x000fea0003800000 */
.L_x_9197:
        /* <DEDUP_REMOVED lines=13> */
.L_x_9200:
[----:B------:R-:W-:Y:S05]  /*83c0*/  BSYNC.RECONVERGENT B0 ;  /* 0x0000000000007941 */ /* 0x000fea0003800200 */
.L_x_9199:
[----:B------:R-:W-:-:S05]  /*83d0*/  LOP3.LUT R5, R0, 0x80, R5, 0xf8, !PT ;  /* 0x0000008000057812 */ /* 0x000fca00078ef805 */
[----:B------:R-:W-:Y:S01]  /*83e0*/  STG.E.U8 desc[UR36][R2.64], R5 ;  /* 0x0000000502007986 */ /* 0x000fe2000c101124 */
[----:B------:R-:W-:Y:S05]  /*83f0*/  EXIT ;  /* 0x000000000000794d */ /* 0x000fea0003800000 */
.L_x_9196:
        /* <DEDUP_REMOVED lines=12> */
.L_x_9202:
[----:B------:R-:W-:Y:S01]  /*84c0*/  IMAD.MOV.U32 R0, RZ, RZ, 0x7f ;  /* 0x0000007fff007424 */ /* 0x000fe200078e00ff */
[----:B------:R-:W-:-:S04]  /*84d0*/  ISETP.GT.U32.AND P0, PT, R4, 0x7f800000, PT ;  /* 0x7f8000000400780c */ /* 0x000fc80003f04070 */
[----:B------:R-:W-:-:S09]  /*84e0*/  SEL R0, R0, 0x7c, P0 ;  /* 0x0000007c00007807 */ /* 0x000fd20000000000 */
.L_x_9203:
[----:B------:R-:W-:Y:S05]  /*84f0*/  BSYNC.RECONVERGENT B0 ;  /* 0x0000000000007941 */ /* 0x000fea0003800200 */
.L_x_9201:
[----:B------:R-:W-:-:S04]  /*8500*/  SHF.R.U32.HI R5, RZ, 0x18, R5 ;  /* 0x00000018ff057819 */ /* 0x000fc80000011605 */
[----:B------:R-:W-:-:S05]  /*8510*/  LOP3.LUT R5, R0, 0x80, R5, 0xf8, !PT ;  /* 0x0000008000057812 */ /* 0x000fca00078ef805 */
[----:B------:R-:W-:Y:S01]  /*8520*/  STG.E.U8 desc[UR36][R2.64], R5 ;  /* 0x0000000502007986 */ /* 0x000fe2000c101124 */
[----:B------:R-:W-:Y:S05]  /*8530*/  EXIT ;  /* 0x000000000000794d */ /* 0x000fea0003800000 */
.L_x_9195:
[----:B0-----:R-:W-:Y:S01]  /*8540*/  STG.E.U16 desc[UR36][R2.64], R19 ;  /* 0x0000001302007986 */ /* 0x001fe2000c101524 */
[----:B------:R-:W-:Y:S05]  /*8550*/  EXIT ;  /* 0x000000000000794d */ /* 0x000fea0003800000 */
.L_x_9204:
        /* <DEDUP_REMOVED lines=10> */
.L_x_11385:


//--------------------- .text._ZN2at6native18elementwise_kernelILi128ELi4EZNS0_22gpu_kernel_impl_nocastIZZZNS0_19sigmoid_kernel_cudaERNS_18TensorIteratorBaseEENKUlvE0_clEvENKUlvE2_clEvEUlN3c108BFloat16EE_EEvS4_RKT_EUliE_EEviT1_ --------------------------
	.section	.text._ZN2at6native18elementwise_kernelILi128ELi4EZNS0_22gpu_kernel_impl_nocastIZZZNS0_19sigmoid_kernel_cudaERNS_18TensorIteratorBaseEENKUlvE0_clEvENKUlvE2_clEvEUlN3c108BFloat16EE_EEvS4_RKT_EUliE_EEviT1_,"ax",@progbits
	.align	128
        .global         _ZN2at6native18elementwise_kernelILi128ELi4EZNS0_22gpu_kernel_impl_nocastIZZZNS0_19sigmoid_kernel_cudaERNS_18TensorIteratorBaseEENKUlvE0_clEvENKUlvE2_clEvEUlN3c108BFloat16EE_EEvS4_RKT_EUliE_EEviT1_
        .type           _ZN2at6native18elementwise_kernelILi128ELi4EZNS0_22gpu_kernel_impl_nocastIZZZNS0_19sigmoid_kernel_cudaERNS_18TensorIteratorBaseEENKUlvE0_clEvENKUlvE2_clEvEUlN3c108BFloat16EE_EEvS4_RKT_EUliE_EEviT1_,@function
        .size           _ZN2at6native18elementwise_kernelILi128ELi4EZNS0_22gpu_kernel_impl_nocastIZZZNS0_19sigmoid_kernel_cudaERNS_18TensorIteratorBaseEENKUlvE0_clEvENKUlvE2_clEvEUlN3c108BFloat16EE_EEvS4_RKT_EUliE_EEviT1_,(.L_x_11386 - _ZN2at6native18elementwise_kernelILi128ELi4EZNS0_22gpu_kernel_impl_nocastIZZZNS0_19sigmoid_kernel_cudaERNS_18TensorIteratorBaseEENKUlvE0_clEvENKUlvE2_clEvEUlN3c108BFloat16EE_EEvS4_RKT_EUliE_EEviT1_)
        .other          _ZN2at6native18elementwise_kernelILi128ELi4EZNS0_22gpu_kernel_impl_nocastIZZZNS0_19sigmoid_kernel_cudaERNS_18TensorIteratorBaseEENKUlvE0_clEvENKUlvE2_clEvEUlN3c108BFloat16EE_EEvS4_RKT_EUliE_EEviT1_,@"STO_CUDA_ENTRY STV_DEFAULT"
_ZN2at6native18elementwise_kernelILi128ELi4EZNS0_22gpu_kernel_impl_nocastIZZZNS0_19sigmoid_kernel_cudaERNS_18TensorIteratorBaseEENKUlvE0_clEvENKUlvE2_clEvEUlN3c108BFloat16EE_EEvS4_RKT_EUliE_EEviT1_:
.text._ZN2at6native18elementwise_kernelILi128ELi4EZNS0_22gpu_kernel_impl_nocastIZZZNS0_19sigmoid_kernel_cudaERNS_18TensorIteratorBaseEENKUlvE0_clEvENKUlvE2_clEvEUlN3c108BFloat16EE_EEvS4_RKT_EUliE_EEviT1_:
        /* <DEDUP_REMOVED lines=15> */
[----:B0-----:R-:W2:Y:S06]  /*00f0*/  LDG.E.U16 R4, desc[UR6][R4.64] ;  /* 0x0000000604047981 */ /* 0x001eac000c1e1500 */
[----:B------:R-:W0:Y:S01]  /*0100*/  LDC.64 R6, c[0x0][0x580] ;  /* 0x00016000ff067b82 */ /* 0x000e220000000a00 */
[----:B------:R-:W-:-:S04]  /*0110*/  IADD3 R3, PT, PT, R3, 0x80, RZ ;  /* 0x0000008003037810 */ /* 0x000fc80007ffe0ff */
[----:B------:R-:W-:-:S13]  /*0120*/  ISETP.GE.AND P0, PT, R3, UR4, PT ;  /* 0x0000000403007c0c */ /* 0x000fda000bf06270 */
[----:B------:R-:W-:Y:S05]  /*0130*/  @P0 BREAK.RELIABLE B1 ;  /* 0x0000000000010942 */ /* 0x000fea0003800100 */
[----:B--2---:R-:W-:-:S05]  /*0140*/  SHF.L.U32 R0, R4, 0x10, RZ ;  /* 0x0000001004007819 */ /* 0x004fca00000006ff */
[----:B------:R-:W-:-:S06]  /*0150*/  FMUL.FTZ R0, R0, -1.4426950216293334961 ;  /* 0xbfb8aa3b00007820 */ /* 0x000fcc0000410000 */
[----:B------:R-:W1:Y:S02]  /*0160*/  MUFU.EX2 R0, R0 ;  /* 0x0000000000007308 */ /* 0x000e640000000800 */
[----:B-1----:R-:W-:-:S06]  /*0170*/  FADD.FTZ R2, R0, 1 ;  /* 0x3f80000000027421 */ /* 0x002fcc0000010000 */
[----:B------:R-:W1:Y:S02]  /*0180*/  MUFU.RCP R2, R2 ;  /* 0x0000000200027308 */ /* 0x000e640000001000 */
[----:B-1----:R-:W-:-:S05]  /*0190*/  F2FP.BF16.F32.PACK_AB R5, RZ, R2 ;  /* 0x00000002ff05723e */ /* 0x002fca00000010ff */
[----:B0-----:R0:W-:Y:S01]  /*01a0*/  STG.E.U16 desc[UR6][R6.64], R5 ;  /* 0x0000000506007986 */ /* 0x0011e2000c101506 */
[----:B------:R-:W-:Y:S05]  /*01b0*/  @P0 BRA `(.L_x_9209) ;  /* 0x0000000000680947 */ /* 0x000fea0003800000 */
[----:B0-----:R-:W0:Y:S02]  /*01c0*/  LDC.64 R4, c[0x0][0x588] ;  /* 0x00016200ff047b82 */ /* 0x001e240000000a00 */
[----:B0-----:R-:W2:Y:S06]  /*01d0*/  LDG.E.U16 R4, desc[UR6][R4.64] ;  /* 0x0000000604047981 */ /* 0x001eac000c1e1500 */
[----:B------:R-:W0:Y:S01]  /*01e0*/  LDC.64 R6, c[0x0][0x580] ;  /* 0x00016000ff067b82 */ /* 0x000e220000000a00 */
[----:B------:R-:W-:Y:S02]  /*01f0*/  IADD3 R3, PT, PT, R3, 0x80, RZ ;  /* 0x0000008003037810 */ /* 0x000fe40007ffe0ff */
[----:B--2---:R-:W-:-:S05]  /*0200*/  SHF.L.U32 R0, R4, 0x10, RZ ;  /* 0x0000001004007819 */ /* 0x004fca00000006ff */
[----:B------:R-:W-:-:S06]  /*0210*/  FMUL.FTZ R0, R0, -1.4426950216293334961 ;  /* 0xbfb8aa3b00007820 */ /* 0x000fcc0000410000 */
[----:B------:R-:W1:Y:S02]  /*0220*/  MUFU.EX2 R0, R0 ;  /* 0x0000000000007308 */ /* 0x000e640000000800 */
[----:B-1----:R-:W-:-:S06]  /*0230*/  FADD.FTZ R2, R0, 1 ;  /* 0x3f80000000027421 */ /* 0x002fcc0000010000 */
[----:B------:R-:W1:Y:S02]  /*0240*/  MUFU.RCP R2, R2 ;  /* 0x0000000200027308 */ /* 0x000e640000001000 */
[----:B-1----:R-:W-:-:S05]  /*0250*/  F2FP.BF16.F32.PACK_AB R5, RZ, R2 ;  /* 0x00000002ff05723e */ /* 0x002fca00000010ff */
[----:B0-----:R0:W-:Y:S02]  /*0260*/  STG.E.U16 desc[UR6][R6.64], R5 ;  /* 0x0000000506007986 */ /* 0x0011e4000c101506 */
.L_x_9208:
[----:B------:R-:W-:-:S13]  /*0270*/  ISETP.GE.AND P0, PT, R3, UR4, PT ;  /* 0x0000000403007c0c */ /* 0x000fda000bf06270 */
[----:B------:R-:W-:Y:S05]  /*0280*/  @P0 BREAK.RELIABLE B1 ;  /* 0x0000000000010942 */ /* 0x000fea0003800100 */
[----:B------:R-:W-:Y:S05]  /*0290*/  @P0 BRA `(.L_x_9209) ;  /* 0x0000000000300947 */ /* 0x000fea0003800000 */
[----:B------:R-:W-:Y:S05]  /*02a0*/  BSYNC.RELIABLE B1 ;  /* 0x0000000000017941 */ /* 0x000fea0003800100 */
.L_x_9207:
        /* <DEDUP_REMOVED lines=11> */
.L_x_9209:
[----:B------:R-:W-:Y:S05]  /*0360*/  BSYNC.RECONVERGENT B0 ;  /* 0x0000000000007941 */ /* 0x000fea0003800200 */
.L_x_9206:
[----:B------:R-:W-:Y:S05]  /*0370*/  WARPSYNC.ALL ;  /* 0x0000000000007948 */ /* 0x000fea0003800000 */
[----:B------:R-:W-:-:S13]  /*0380*/  ISETP.GE.AND P0, PT, R3, UR4, PT ;  /* 0x0000000403007c0c */ /* 0x000fda000bf06270 */
[----:B------:R-:W-:Y:S05]  /*0390*/  @P0 EXIT ;  /* 0x000000000000094d */ /* 0x000fea0003800000 */
[----:B------:R-:W2:Y:S02]  /*03a0*/  LDC.64 R2, c[0x0][0x588] ;  /* 0x00016200ff027b82 */ /* 0x000ea40000000a00 */
[----:B--2---:R-:W2:Y:S06]  /*03b0*/  LDG.E.U16 R2, desc[UR6][R2.64] ;  /* 0x0000000602027981 */ /* 0x004eac000c1e1500 */
[----:B01----:R-:W0:Y:S01]  /*03c0*/  LDC.64 R4, c[0x0][0x580] ;  /* 0x00016000ff047b82 */ /* 0x003e220000000a00 */
[----:B--2---:R-:W-:-:S05]  /*03d0*/  SHF.L.U32 R0, R2, 0x10, RZ ;  /* 0x0000001002007819 */ /* 0x004fca00000006ff */
[----:B------:R-:W-:-:S06]  /*03e0*/  FMUL.FTZ R0, R0, -1.4426950216293334961 ;  /* 0xbfb8aa3b00007820 */ /* 0x000fcc0000410000 */
[----:B------:R-:W1:Y:S02]  /*03f0*/  MUFU.EX2 R0, R0 ;  /* 0x0000000000007308 */ /* 0x000e640000000800 */
[----:B-1----:R-:W-:-:S06]  /*0400*/  FADD.FTZ R6, R0, 1 ;  /* 0x3f80000000067421 */ /* 0x002fcc0000010000 */
[----:B------:R-:W1:Y:S02]  /*0410*/  MUFU.RCP R6, R6 ;  /* 0x0000000600067308 */ /* 0x000e640000001000 */
[----:B-1----:R-:W-:-:S05]  /*0420*/  F2FP.BF16.F32.PACK_AB R3, RZ, R6 ;  /* 0x00000006ff03723e */ /* 0x002fca00000010ff */
[----:B0-----:R-:W-:Y:S01]  /*0430*/  STG.E.U16 desc[UR6][R4.64], R3 ;  /* 0x0000000304007986 */ /* 0x001fe2000c101506 */
[----:B------:R-:W-:Y:S05]  /*0440*/  EXIT ;  /* 0x000000000000794d */ /* 0x000fea0003800000 */
.L_x_9205:
        /* <DEDUP_REMOVED lines=306> */
.L_x_9213:
[----:B------:R-:W0:Y:S02]  /*1770*/  LDCU.128 UR8, c[0x0][0x580] ;  /* 0x0000b000ff0877ac */ /* 0x000e240008000c00 */
[----:B0-----:R-:W-:-:S05]  /*1780*/  IADD3 R6, P0, PT, R4, UR10, RZ ;  /* 0x0000000a04067c10 */ /* 0x001fca000ff1e0ff */
[----:B------:R-:W-:-:S05]  /*1790*/  IMAD.X R7, RZ, RZ, UR11, P0 ;  /* 0x0000000bff077e24 */ /* 0x000fca00080e06ff */
[----:B------:R-:W2:Y:S01]  /*17a0*/  LDG.E.U16 R6, desc[UR6][R6.64] ;  /* 0x0000000606067981 */ /* 0x000ea2000c1e1500 */
[----:B------:R-:W-:Y:S02]  /*17b0*/  IADD3 R3, PT, PT, R3, 0x80, RZ ;  /* 0x0000008003037810 */ /* 0x000fe40007ffe0ff */
[----:B--2---:R-:W-:-:S05]  /*17c0*/  SHF.L.U32 R4, R6, 0x10, RZ ;  /* 0x0000001006047819 */ /* 0x004fca00000006ff */
[----:B------:R-:W-:Y:S01]  /*17d0*/  FMUL.FTZ R8, R4, -1.4426950216293334961 ;  /* 0xbfb8aa3b04087820 */ /* 0x000fe20000410000 */
[----:B------:R-:W-:-:S04]  /*17e0*/  IADD3 R4, P0, PT, R5, UR8, RZ ;  /* 0x0000000805047c10 */ /* 0x000fc8000ff1e0ff */
[----:B------:R-:W-:Y:S01]  /*17f0*/  IADD3.X R5, PT, PT, RZ, UR9, RZ, P0, !PT ;  /* 0x00000009ff057c10 */ /* 0x000fe200087fe4ff */
[----:B------:R-:W0:Y:S01]  /*1800*/  MUFU.EX2 R8, R8 ;  /* 0x0000000800087308 */ /* 0x000e220000000800 */
[----:B------:R-:W-:-:S13]  /*1810*/  ISETP.GE.AND P0, PT, R3, UR4, PT ;  /* 0x0000000403007c0c */ /* 0x000fda000bf06270 */
[----:B------:R-:W-:Y:S05]  /*1820*/  @P0 BREAK.RELIABLE B1 ;  /* 0x0000000000010942 */ /* 0x000fea0003800100 */
[----:B0-----:R-:W-:-:S06]  /*1830*/  FADD.FTZ R9, R8, 1 ;  /* 0x3f80000008097421 */ /* 0x001fcc0000010000 */
[----:B------:R-:W0:Y:S02]  /*1840*/  MUFU.RCP R9, R9 ;  /* 0x0000000900097308 */ /* 0x000e240000001000 */
[----:B0-----:R-:W-:-:S05]  /*1850*/  F2FP.BF16.F32.PACK_AB R7, RZ, R9 ;  /* 0x00000009ff07723e */ /* 0x001fca00000010ff */
        /* <DEDUP_REMOVED lines=300> */
.L_x_9215:
[----:B------:R-:W0:Y:S02]  /*2b20*/  LDCU.128 UR8, c[0x0][0x580] ;  /* 0x0000b000ff0877ac */ /* 0x000e240008000c00 */
[----:B0-----:R-:W-:-:S04]  /*2b30*/  IADD3 R6, P0, PT, R4, UR10, RZ ;  /* 0x0000000a04067c10 */ /* 0x001fc8000ff1e0ff */
[----:B------:R-:W-:-:S05]  /*2b40*/  IADD3.X R7, PT, PT, RZ, UR11, RZ, P0, !PT ;  /* 0x0000000bff077c10 */ /* 0x000fca00087fe4ff */
[----:B------:R-:W2:Y:S01]  /*2b50*/  LDG.E.U16 R6, desc[UR6][R6.64] ;  /* 0x0000000606067981 */ /* 0x000ea2000c1e1500 */
[----:B------:R-:W-:Y:S02]  /*2b60*/  IADD3 R3, PT, PT, R3, 0x80, RZ ;  /* 0x0000008003037810 */ /* 0x000fe40007ffe0ff */
[----:B--2---:R-:W-:-:S05]  /*2b70*/  SHF.L.U32 R4, R6, 0x10, RZ ;  /* 0x0000001006047819 */ /* 0x004fca00000006ff */
[----:B------:R-:W-:Y:S01]  /*2b80*/  FMUL.FTZ R8, R4, -1.4426950216293334961 ;  /* 0xbfb8aa3b04087820 */ /* 0x000fe20000410000 */
[----:B------:R-:W-:-:S04]  /*2b90*/  IADD3 R4, P0, PT, R5, UR8, RZ ;  /* 0x0000000805047c10 */ /* 0x000fc8000ff1e0ff */
[----:B------:R-:W-:Y:S01]  /*2ba0*/  IADD3.X R5, PT, PT, RZ, UR9, RZ, P0, !PT ;  /* 0x00000009ff057c10 */ /* 0x000fe200087fe4ff */
[----:B------:R-:W0:Y:S02]  /*2bb0*/  MUFU.EX2 R8, R8 ;  /* 0x0000000800087308 */ /* 0x000e240000000800 */
[----:B0-----:R-:W-:-:S06]  /*2bc0*/  FADD.FTZ R9, R8, 1 ;  /* 0x3f80000008097421 */ /* 0x001fcc0000010000 */
[----:B------:R-:W0:Y:S02]  /*2bd0*/  MUFU.RCP R9, R9 ;  /* 0x0000000900097308 */ /* 0x000e240000001000 */
[----:B0-----:R-:W-:-:S05]  /*2be0*/  F2FP.BF16.F32.PACK_AB R7, RZ, R9 ;  /* 0x00000009ff07723e */ /* 0x001fca00000010ff */
[----:B------:R0:W-:Y:S02]  /*2bf0*/  STG.E.U16 desc[UR6][R4.64], R7 ;  /* 0x0000000704007986 */ /* 0x0001e4000c101506 */
.L_x_9212:
[----:B------:R-:W-:-:S13]  /*2c00*/  ISETP.GE.AND P0, PT, R3, UR4, PT ;  /* 0x0000000403007c0c */ /* 0x000fda000bf06270 */
[----:B------:R-:W-:Y:S05]  /*2c10*/  @P0 BREAK.RELIABLE B1 ;  /* 0x0000000000010942 */ /* 0x000fea0003800100 */
[----:B------:R-:W-:Y:S05]  /*2c20*/  @P0 BRA `(.L_x_9214) ;  /* 0x0000001000e40947 */ /* 0x000fea0003800000 */
[----:B------:R-:W-:Y:S05]  /*2c30*/  BSYNC.RELIABLE B1 ;  /* 0x0000000000017941 */ /* 0x000fea0003800100 */
.L_x_9211:
        /* <DEDUP_REMOVED lines=298> */
.L_x_9216:
        /* <DEDUP_REMOVED lines=14> */
.L_x_9214:
[----:B------:R-:W-:Y:S05]  /*3fc0*/  BSYNC.RECONVERGENT B0 ;  /* 0x0000000000007941 */ /* 0x000fea0003800200 */
.L_x_9210:
        /* <DEDUP_REMOVED lines=10> */
[----:B------:R-:W-:-:S05]  /*4070*/  SHF.R.U32.HI R5, RZ, UR5, R4 ;  /* 0x00000005ff057c19 */ /* 0x000fca0008011604 */
[----:B------:R-:W-:-:S04]  /*4080*/  IMAD.MOV R6, RZ, RZ, -R5 ;  /* 0x000000ffff067224 */ /* 0x000fc800078e0a05 */
        /* <DEDUP_REMOVED lines=289> */
.L_x_9217:
[----:B------:R-:W0:Y:S02]  /*52a0*/  LDCU.128 UR8, c[0x0][0x580] ;  /* 0x0000b000ff0877ac */ /* 0x000e240008000c00 */
[----:B0-----:R-:W-:-:S04]  /*52b0*/  IADD3 R4, P0, PT, R2, UR10, RZ ;  /* 0x0000000a02047c10 */ /* 0x001fc8000ff1e0ff */
[----:B------:R-:W-:-:S05]  /*52c0*/  IADD3.X R5, PT, PT, RZ, UR11, RZ, P0, !PT ;  /* 0x0000000bff057c10 */ /* 0x000fca00087fe4ff */
[----:B------:R-:W2:Y:S01]  /*52d0*/  LDG.E.U16 R4, desc[UR6][R4.64] ;  /* 0x0000000604047981 */ /* 0x000ea2000c1e1500 */
[----:B------:R-:W-:-:S04]  /*52e0*/  IADD3 R2, P0, PT, R3, UR8, RZ ;  /* 0x0000000803027c10 */ /* 0x000fc8000ff1e0ff */
[----:B------:R-:W-:Y:S02]  /*52f0*/  IADD3.X R3, PT, PT, RZ, UR9, RZ, P0, !PT ;  /* 0x00000009ff037c10 */ /* 0x000fe400087fe4ff */
[----:B--2---:R-:W-:-:S05]  /*5300*/  SHF.L.U32 R0, R4, 0x10, RZ ;  /* 0x0000001004007819 */ /* 0x004fca00000006ff */
[----:B------:R-:W-:-:S06]  /*5310*/  FMUL.FTZ R0, R0, -1.4426950216293334961 ;  /* 0xbfb8aa3b00007820 */ /* 0x000fcc0000410000 */
[----:B------:R-:W0:Y:S02]  /*5320*/  MUFU.EX2 R0, R0 ;  /* 0x0000000000007308 */ /* 0x000e240000000800 */
[----:B0-----:R-:W-:-:S06]  /*5330*/  FADD.FTZ R6, R0, 1 ;  /* 0x3f80000000067421 */ /* 0x001fcc0000010000 */
[----:B------:R-:W0:Y:S02]  /*5340*/  MUFU.RCP R6, R6 ;  /* 0x0000000600067308 */ /* 0x000e240000001000 */
[----:B0-----:R-:W-:-:S05]  /*5350*/  F2FP.BF16.F32.PACK_AB R5, RZ, R6 ;  /* 0x00000006ff05723e */ /* 0x001fca00000010ff */
[----:B------:R-:W-:Y:S01]  /*5360*/  STG.E.U16 desc[UR6][R2.64], R5 ;  /* 0x0000000502007986 */ /* 0x000fe2000c101506 */
[----:B------:R-:W-:Y:S05]  /*5370*/  EXIT ;  /* 0x000000000000794d */ /* 0x000fea0003800000 */
.L_x_9218:
        /* <DEDUP_REMOVED lines=16> */
.L_x_11386:


//--------------------- .text._ZN2at6native27unrolled_elementwise_kernelIZZZNS0_19sigmoid_kernel_cudaERNS_18TensorIteratorBaseEENKUlvE0_clEvENKUlvE2_clEvEUlN3c108BFloat16EE_St5arrayIPcLm2EELi4E23TrivialOffsetCalculatorILi1EjESD_NS0_6memory15LoadWithoutCastENSE_16StoreWithoutCastEEEviT_T0_T2_T3_T4_T5_ --------------------------
	.section	.text._ZN2at6native27unrolled_elementwise_kernelIZZZNS0_19sigmoid_kernel_cudaERNS_18TensorIteratorBaseEENKUlvE0_clEvENKUlvE2_clEvEUlN3c108BFloat16EE_St5arrayIPcLm2EELi4E23TrivialOffsetCalculatorILi1EjESD_NS0_6memory15LoadWithoutCastENSE_16StoreWithoutCastEEEviT_T0_T2_T3_T4_T5_,"ax",@progbits
	.align	128
        .global         _ZN2at6native27unrolled_elementwise_kernelIZZZNS0_19sigmoid_kernel_cudaERNS_18TensorIteratorBaseEENKUlvE0_clEvENKUlvE2_clEvEUlN3c108BFloat16EE_St5arrayIPcLm2EELi4E23TrivialOffsetCalculatorILi1EjESD_NS0_6memory15LoadWithoutCastENSE_16StoreWithoutCastEEEviT_T0_T2_T3_T4_T5_
        .type           _ZN2at6native27unrolled_elementwise_kernelIZZZNS0_19sigmoid_kernel_cudaERNS_18TensorIteratorBaseEENKUlvE0_clEvENKUlvE2_clEvEUlN3c108BFloat16EE_St5arrayIPcLm2EELi4E23TrivialOffsetCalculatorILi1EjESD_NS0_6memory15LoadWithoutCastENSE_16StoreWithoutCastEEEviT_T0_T2_T3_T4_T5_,@function
        .size           _ZN2at6native27unrolled_elementwise_kernelIZZZNS0_19sigmoid_kernel_cudaERNS_18TensorIteratorBaseEENKUlvE0_clEvENKUlvE2_clEvEUlN3c108BFloat16EE_St5arrayIPcLm2EELi4E23TrivialOffsetCalculatorILi1EjESD_NS0_6memory15LoadWithoutCastENSE_16StoreWithoutCastEEEviT_T0_T2_T3_T4_T5_,(.L_x_11387 - _ZN2at6native27unrolled_elementwise_kernelIZZZNS0_19sigmoid_kernel_cudaERNS_18TensorIteratorBaseEENKUlvE0_clEvENKUlvE2_clEvEUlN3c108BFloat16EE_St5arrayIPcLm2EELi4E23TrivialOffsetCalculatorILi1EjESD_NS0_6memory15LoadWithoutCastENSE_16StoreWithoutCastEEEviT_T0_T2_T3_T4_T5_)
        .other          _ZN2at6native27unrolled_elementwise_kernelIZZZNS0_19sigmoid_kernel_cudaERNS_18TensorIteratorBaseEENKUlvE0_clEvENKUlvE2_clEvEUlN3c108BFloat16EE_St5arrayIPcLm2EELi4E23TrivialOffsetCalculatorILi1EjESD_NS0_6memory15LoadWithoutCastENSE_16StoreWithoutCastEEEviT_T0_T2_T3_T4_T5_,@"STO_CUDA_ENTRY STV_DEFAULT"
_ZN2at6native27unrolled_elementwise_kernelIZZZNS0_19sigmoid_kernel_cudaERNS_18TensorIteratorBaseEENKUlvE0_clEvENKUlvE2_clEvEUlN3c108BFloat16EE_St5arrayIPcLm2EELi4E23TrivialOffsetCalculatorILi1EjESD_NS0_6memory15LoadWithoutCastENSE_16StoreWithoutCastEEEviT_T0_T2_T3_T4_T5_:
.text._ZN2at6native27unrolled_elementwise_kernelIZZZNS0_19sigmoid_kernel_cudaERNS_18TensorIteratorBaseEENKUlvE0_clEvENKUlvE2_clEvEUlN3c108BFloat16EE_St5arrayIPcLm2EELi4E23TrivialOffsetCalculatorILi1EjESD_NS0_6memory15LoadWithoutCastENSE_16StoreWithoutCastEEEviT_T0_T2_T3_T4_T5_:
        /* <DEDUP_REMOVED lines=17> */
[----:B0-----:R-:W-:-:S05]  /*0110*/  @!P0 IMAD.WIDE.U32 R14, R7, 0x2, R14 ;  /* 0x00000002070e8825 */ /* 0x001fca00078e000e */
[----:B-1----:R0:W3:Y:S07]  /*0120*/  @!P0 LDG.E.U16 R12, desc[UR4][R14.64] ;  /* 0x000000040e0c8981 */ /* 0x0020ee000c1e1500 */
[----:B------:R-:W1:Y:S01]  /*0130*/  @!P3 LDC.64 R8, c[0x0][0x390] ;  /* 0x0000e400ff08bb82 */ /* 0x000e620000000a00 */
[----:B------:R-:W-:Y:S01]  /*0140*/  @!P3 IMAD R19, R3, 0x200, R20 ;  /* 0x000002000313b824 */ /* 0x000fe200078e0214 */
[----:B------:R-:W-:Y:S02]  /*0150*/  @!P3 IADD3 R20, PT, PT, R20, 0x80, RZ ;  /* 0x000000801414b810 */ /* 0x000fe40007ffe0ff */
[----:B------:R-:W-:-:S02]  /*0160*/  PRMT R13, RZ, 0x7610, R13 ;  /* 0x00007610ff0d7816 */ /* 0x000fc4000000000d */
[----:B------:R-:W-:Y:S01]  /*0170*/  ISETP.GE.AND P2, PT, R20, R5, PT ;  /* 0x000000051400720c */ /* 0x000fe20003f46270 */
[----:B--2---:R-:W-:Y:S01]  /*0180*/  @!P1 IMAD.WIDE.U32 R16, R17, 0x2, R10 ;  /* 0x0000000211109825 */ /* 0x004fe200078e000a */
[----:B------:R-:W-:-:S06]  /*0190*/  PRMT R11, RZ, 0x7610, R11 ;  /* 0x00007610ff0b7816 */ /* 0x000fcc000000000b */
[----:B------:R-:W2:Y:S01]  /*01a0*/  @!P1 LDG.E.U16 R11, desc[UR4][R16.64] ;  /* 0x00000004100b9981 */ /* 0x000ea2000c1e1500 */
[----:B-1----:R-:W-:-:S04]  /*01b0*/  @!P3 IMAD.WIDE.U32 R18, R19, 0x2, R8 ;  /* 0x000000021312b825 */ /* 0x002fc800078e0008 */
[----:B------:R-:W1:Y:S01]  /*01c0*/  @!P2 LDC.64 R8, c[0x0][0x390] ;  /* 0x0000e400ff08ab82 */ /* 0x000e620000000a00 */
[----:B------:R-:W4:Y:S01]  /*01d0*/  @!P3 LDG.E.U16 R13, desc[UR4][R18.64] ;  /* 0x00000004120db981 */ /* 0x000f22000c1e1500 */
[----:B------:R-:W-:-:S04]  /*01e0*/  @!P2 IMAD R7, R3, 0x200, R20 ;  /* 0x000002000307a824 */ /* 0x000fc800078e0214 */
[----:B-1----:R-:W-:Y:S01]  /*01f0*/  @!P2 IMAD.WIDE.U32 R8, R7, 0x2, R8 ;  /* 0x000000020708a825 */ /* 0x002fe200078e0008 */
[----:B------:R-:W-:-:S06]  /*0200*/  PRMT R7, RZ, 0x7610, R7 ;  /* 0x00007610ff077816 */ /* 0x000fcc0000000007 */
[----:B------:R1:W5:Y:S01]  /*0210*/  @!P2 LDG.E.U16 R7, desc[UR4][R8.64] ;  /* 0x000000040807a981 */ /* 0x000362000c1e1500 */
[C---:B------:R-:W-:Y:S01]  /*0220*/  ISETP.GE.AND P1, PT, R0.reuse, R5, PT ;  /* 0x000000050000720c */ /* 0x040fe20003f26270 */
[C---:B0-----:R-:W-:Y:S01]  /*0230*/  VIADD R14, R0.reuse, 0x100 ;  /* 0x00000100000e7836 */ /* 0x041fe20000000000 */
[----:B------:R-:W-:-:S04]  /*0240*/  IADD3 R10, PT, PT, R0, 0x80, RZ ;  /* 0x00000080000a7810 */ /* 0x000fc80007ffe0ff */
[-C--:B------:R-:W-:Y:S02]  /*0250*/  ISETP.GE.AND P3, PT, R14, R5.reuse, PT ;  /* 0x000000050e00720c */ /* 0x080fe40003f66270 */
[----:B------:R-:W-:Y:S01]  /*0260*/  ISETP.GE.AND P2, PT, R10, R5, PT ;  /* 0x000000050a00720c */ /* 0x000fe20003f46270 */
[----:B-1----:R-:W-:-:S05]  /*0270*/  VIADD R8, R0, 0x180 ;  /* 0x0000018000087836 */ /* 0x002fca0000000000 */
[----:B------:R-:W-:Y:S02]  /*0280*/  ISETP.GE.AND P0, PT, R8, R5, PT ;  /* 0x000000050800720c */ /* 0x000fe40003f06270 */
[----:B------:R-:W0:Y:S01]  /*0290*/  @!P1 LDC.64 R8, c[0x0][0x388] ;  /* 0x0000e200ff089b82 */ /* 0x000e220000000a00 */
[----:B------:R-:W-:Y:S01]  /*02a0*/  BSSY.RECONVERGENT B0, `(.L_x_9219) ;  /* 0x0000026000007945 */ /* 0x000fe20003800200 */
[----:B---3--:R-:W-:-:S05]  /*02b0*/  @!P1 SHF.L.U32 R12, R12, 0x10, RZ ;  /* 0x000000100c0c9819 */ /* 0x008fca00000006ff */
[----:B------:R-:W-:-:S06]  /*02c0*/  @!P1 FMUL.FTZ R12, R12, -1.4426950216293334961 ;  /* 0xbfb8aa3b0c0c9820 */ /* 0x000fcc0000410000 */
[----:B------:R-:W1:Y:S01]  /*02d0*/  @!P1 MUFU.EX2 R12, R12 ;  /* 0x0000000c000c9308 */ /* 0x000e620000000800 */
[----:B--2---:R-:W-:-:S04]  /*02e0*/  @!P2 IMAD.U32 R11, R11, 0x10000, RZ ;  /* 0x000100000b0ba824 */ /* 0x004fc800078e00ff */
[----:B------:R-:W-:Y:S01]  /*02f0*/  @!P2 FMUL.FTZ R14, R11, -1.4426950216293334961 ;  /* 0xbfb8aa3b0b0ea820 */ /* 0x000fe20000410000 */
[----:B----4-:R-:W-:-:S05]  /*0300*/  @!P3 SHF.L.U32 R13, R13, 0x10, RZ ;  /* 0x000000100d0db819 */ /* 0x010fca00000006ff */
[----:B------:R-:W-:Y:S01]  /*0310*/  @!P3 FMUL.FTZ R13, R13, -1.4426950216293334961 ;  /* 0xbfb8aa3b0d0db820 */ /* 0x000fe20000410000 */
[----:B-1----:R-:W-:-:S05]  /*0320*/  @!P1 FADD.FTZ R11, R12, 1 ;  /* 0x3f8000000c0b9421 */ /* 0x002fca0000010000 */
[----:B------:R-:W1:Y:S08]  /*0330*/  @!P3 MUFU.EX2 R13, R13 ;  /* 0x0000000d000db308 */ /* 0x000e700000000800 */
[----:B------:R-:W2:Y:S08]  /*0340*/  @!P1 MUFU.RCP R11, R11 ;  /* 0x0000000b000b9308 */ /* 0x000eb00000001000 */
[----:B------:R-:W3:Y:S01]  /*0350*/  @!P2 MUFU.EX2 R14, R14 ;  /* 0x0000000e000ea308 */ /* 0x000ee20000000800 */
[----:B-1----:R-:W-:Y:S01]  /*0360*/  @!P3 FADD.FTZ R15, R13, 1 ;  /* 0x3f8000000d0fb421 */ /* 0x002fe20000010000 */
[----:B------:R-:W-:-:S04]  /*0370*/  @!P1 IMAD R13, R3, 0x200, R0 ;  /* 0x00000200030d9824 */ /* 0x000fc800078e0200 */
[----:B0-----:R-:W-:Y:S01]  /*0380*/  @!P1 IMAD.WIDE.U32 R8, R13, 0x2, R8 ;  /* 0x000000020d089825 */ /* 0x001fe200078e0008 */
[----:B--2---:R-:W-:Y:S02]  /*0390*/  @!P1 F2FP.BF16.F32.PACK_AB R6, RZ, R11 ;  /* 0x0000000bff06923e */ /* 0x004fe400000010ff */
[----:B-----5:R-:W-:Y:S02]  /*03a0*/  @!P0 SHF.L.U32 R7, R7, 0x10, RZ ;  /* 0x0000001007078819 */ /* 0x020fe400000006ff */
[----:B------:R-:W-:Y:S01]  /*03b0*/  @!P1 MOV R0, R10 ;  /* 0x0000000a00009202 */ /* 0x000fe20000000f00 */
[----:B------:R0:W-:Y:S01]  /*03c0*/  @!P1 STG.E.U16 desc[UR4][R8.64], R6 ;  /* 0x0000000608009986 */ /* 0x0001e2000c101504 */
[----:B---3--:R-:W-:Y:S01]  /*03d0*/  @!P2 FADD.FTZ R12, R14, 1 ;  /* 0x3f8000000e0ca421 */ /* 0x008fe20000010000 */
[----:B------:R-:W1:Y:S01]  /*03e0*/  @!P3 MUFU.RCP R15, R15 ;  /* 0x0000000f000fb308 */ /* 0x000e620000001000 */
[----:B------:R-:W-:Y:S01]  /*03f0*/  @!P0 FMUL.FTZ R7, R7, -1.4426950216293334961 ;  /* 0xbfb8aa3b07078820 */ /* 0x000fe20000410000 */
[----:B------:R-:W-:-:S06]  /*0400*/  ISETP.GE.AND P4, PT, R0, R5, PT ;  /* 0x000000050000720c */ /* 0x000fcc0003f86270 */
[----:B------:R-:W2:Y:S08]  /*0410*/  @!P2 MUFU.RCP R12, R12 ;  /* 0x0000000c000ca308 */ /* 0x000eb00000001000 */
[----:B------:R0:W3:Y:S01]  /*0420*/  @!P0 MUFU.EX2 R10, R7 ;  /* 0x00000007000a8308 */ /* 0x0000e20000000800 */
[----:B-1----:R-:W-:Y:S02]  /*0430*/  @!P3 F2FP.BF16.F32.PACK_AB R4, RZ, R15 ;  /* 0x0000000fff04b23e */ /* 0x002fe400000010ff */
[----:B--2---:R-:W-:Y:S01]  /*0440*/  @!P2 F2FP.BF16.F32.PACK_AB R2, RZ, R12 ;  /* 0x0000000cff02a23e */ /* 0x004fe200000010ff */
[----:B0-----:R-:W-:Y:S06]  /*0450*/  @P4 BRA `(.L_x_9220) ;  /* 0x0000000000284947 */ /* 0x001fec0003800000 */
        /* <DEDUP_REMOVED lines=10> */
.L_x_9220:
[----:B------:R-:W-:Y:S05]  /*0500*/  BSYNC.RECONVERGENT B0 ;  /* 0x0000000000007941 */ /* 0x000fea0003800200 */
.L_x_9219:
[----:B------:R-:W-:Y:S01]  /*0510*/  ISETP.GE.AND P1, PT, R0, R5, PT ;  /* 0x000000050000720c */ /* 0x000fe20003f26270 */
[----:B---3--:R-:W-:-:S12]  /*0520*/  @!P0 FADD.FTZ R10, R10, 1 ;  /* 0x3f8000000a0a8421 */ /* 0x008fd80000010000 */
[----:B------:R-:W-:Y:S05]  /*0530*/  @P1 EXIT ;  /* 0x000000000000194d */ /* 0x000fea0003800000 */
[----:B0-----:R-:W0:Y:S01]  /*0540*/  LDC.64 R4, c[0x0][0x388] ;  /* 0x0000e200ff047b82 */ /* 0x001e220000000a00 */
[----:B------:R-:W1:Y:S01]  /*0550*/  @!P0 MUFU.RCP R10, R10 ;  /* 0x0000000a000a8308 */ /* 0x000e620000001000 */
[----:B------:R-:W-:Y:S01]  /*0560*/  IMAD R3, R3, 0x200, R0 ;  /* 0x0000020003037824 */ /* 0x000fe200078e0200 */
[----:B-1----:R-:W-:-:S04]  /*0570*/  @!P0 F2FP.BF16.F32.PACK_AB R2, RZ, R10 ;  /* 0x0000000aff02823e */ /* 0x002fc800000010ff */
[----:B------:R-:W-:Y:S01]  /*0580*/  PRMT R0, R2, 0x7610, R0 ;  /* 0x0000761002007816 */ /* 0x000fe20000000000 */
[----:B0-----:R-:W-:-:S05]  /*0590*/  IMAD.WIDE.U32 R2, R3, 0x2, R4 ;  /* 0x0000000203027825 */ /* 0x001fca00078e0004 */
[----:B------:R-:W-:Y:S01]  /*05a0*/  STG.E.U16 desc[UR4][R2.64], R0 ;  /* 0x0000000002007986 */ /* 0x000fe2000c101504 */
[----:B------:R-:W-:Y:S05]  /*05b0*/  EXIT ;  /* 0x000000000000794d */ /* 0x000fea0003800000 */
.L_x_9221:
        /* <DEDUP_REMOVED lines=12> */
.L_x_11387:


//--------------------- .text._ZN2at6native29vectorized_elementwise_kernelILi2EZZZNS0_19sigmoid_kernel_cudaERNS_18TensorIteratorBaseEENKUlvE0_clEvENKUlvE2_clEvEUlN3c108BFloat16EE_St5arrayIPcLm2EEEEviT0_T1_ --------------------------
	.section	.text._ZN2at6native29vectorized_elementwise_kernelILi2EZZZNS0_19sigmoid_kernel_cudaERNS_18TensorIteratorBaseEENKUlvE0_clEvENKUlvE2_clEvEUlN3c108BFloat16EE_St5arrayIPcLm2EEEEviT0_T1_,"ax",@progbits
	.align	128
        .global         _ZN2at6native29vectorized_elementwise_kernelILi2EZZZNS0_19sigmoid_kernel_cudaERNS_18TensorIteratorBaseEENKUlvE0_clEvENKUlvE2_clEvEUlN3c108BFloat16EE_St5arrayIPcLm2EEEEviT0_T1_
        .type           _ZN2at6native29vectorized_elementwise_kernelILi2EZZZNS0_19sigmoid_kernel_cudaERNS_18TensorIteratorBaseEENKUlvE0_clEvENKUlvE2_clEvEUlN3c108BFloat16EE_St5arrayIPcLm2EEEEviT0_T1_,@function
        .size           _ZN2at6native29vectorized_elementwise_kernelILi2EZZZNS0_19sigmoid_kernel_cudaERNS_18TensorIteratorBaseEENKUlvE0_clEvENKUlvE2_clEvEUlN3c108BFloat16EE_St5arrayIPcLm2EEEEviT0_T1_,(.L_x_11388 - _ZN2at6native29vectorized_elementwise_kernelILi2EZZZNS0_19sigmoid_kernel_cudaERNS_18TensorIteratorBaseEENKUlvE0_clEvENKUlvE2_clEvEUlN3c108BFloat16EE_St5arrayIPcLm2EEEEviT0_T1_)
        .other          _ZN2at6native29vectorized_elementwise_kernelILi2EZZZNS0_19sigmoid_kernel_cudaERNS_18TensorIteratorBaseEENKUlvE0_clEvENKUlvE2_clEvEUlN3c108BFloat16EE_St5arrayIPcLm2EEEEviT0_T1_,@"STO_CUDA_ENTRY STV_DEFAULT"
_ZN2at6native29vectorized_elementwise_kernelILi2EZZZNS0_19sigmoid_kernel_cudaERNS_18TensorIteratorBaseEENKUlvE0_clEvENKUlvE2_clEvEUlN3c108BFloat16EE_St5arrayIPcLm2EEEEviT0_T1_:
.text._ZN2at6native29vectorized_elementwise_kernelILi2EZZZNS0_19sigmoid_kernel_cudaERNS_18TensorIteratorBaseEENKUlvE0_clEvENKUlvE2_clEvEUlN3c108BFloat16EE_St5arrayIPcLm2EEEEviT0_T1_:
        /* <DEDUP_REMOVED lines=12> */
[----:B------:R-:W-:Y:S01]  /*00c0*/  @!P1 IADD3 R0, PT, PT, R2, 0x80, RZ ;  /* 0x0000008002009810 */ /* 0x000fe20007ffe0ff */
[----:B------:R-:W0:Y:S01]  /*00d0*/  @!P1 LDC.64 R14, c[0x0][0x390] ;  /* 0x0000e400ff0e9b82 */ /* 0x000e220000000a00 */
[----:B------:R-:W-:Y:S02]  /*00e0*/  @!P1 IMAD.IADD R13, R3, 0x1, R2 ;  /* 0x00000001030d9824 */ /* 0x000fe400078e0202 */
[----:B------:R-:W-:-:S13]  /*00f0*/  ISETP.GE.U32.AND P2, PT, R0, R5, PT ;  /* 0x000000050000720c */ /* 0x000fda0003f46070 */
[----:B------:R-:W-:Y:S01]  /*0100*/  @!P2 IMAD.IADD R23, R3, 0x1, R0 ;  /* 0x000000010317a824 */ /* 0x000fe200078e0200 */
[----:B------:R-:W-:-:S04]  /*0110*/  @!P2 IADD3 R0, PT, PT, R0, 0x80, RZ ;  /* 0x000000800000a810 */ /* 0x000fc80007ffe0ff */
[CC--:B------:R-:W-:Y:S01]  /*0120*/  ISETP.GE.U32.AND P3, PT, R0.reuse, R5.reuse, PT ;  /* 0x000000050000720c */ /* 0x0c0fe20003f66070 */
[----:B0-----:R-:W-:Y:S01]  /*0130*/  @!P1 IMAD.WIDE.U32 R14, R13, 0x2, R14 ;  /* 0x000000020d0e9825 */ /* 0x001fe200078e000e */
[----:B------:R-:W-:Y:S01]  /*0140*/  PRMT R18, RZ, 0x7610, R18 ;  /* 0x00007610ff127816 */ /* 0x000fe20000000012 */
[----:B------:R-:W0:Y:S03]  /*0150*/  @!P2 LDC.64 R12, c[0x0][0x390] ;  /* 0x0000e400ff0cab82 */ /* 0x000e260000000a00 */
[----:B------:R1:W2:Y:S07]  /*0160*/  @!P1 LDG.E.U16 R19, desc[UR4][R14.64] ;  /* 0x000000040e139981 */ /* 0x0002ae000c1e1500 */
[----:B------:R-:W-:Y:S01]  /*0170*/  @!P3 IMAD.IADD R21, R3, 0x1, R0 ;  /* 0x000000010315b824 */ /* 0x000fe200078e0200 */
[----:B------:R-:W-:Y:S01]  /*0180*/  @!P3 IADD3 R0, PT, PT, R0, 0x80, RZ ;  /* 0x000000800000b810 */ /* 0x000fe20007ffe0ff */
[----:B------:R-:W3:Y:S03]  /*0190*/  @!P3 LDC.64 R16, c[0x0][0x390] ;  /* 0x0000e400ff10bb82 */ /* 0x000ee60000000a00 */
[----:B------:R-:W-:-:S13]  /*01a0*/  ISETP.GE.U32.AND P4, PT, R0, R5, PT ;  /* 0x000000050000720c */ /* 0x000fda0003f86070 */
[----:B------:R-:W-:Y:S01]  /*01b0*/  @!P4 IMAD.IADD R25, R3, 0x1, R0 ;  /* 0x000000010319c824 */ /* 0x000fe200078e0200 */
[----:B------:R-:W-:Y:S01]  /*01c0*/  @!P4 IADD3 R0, PT, PT, R0, 0x80, RZ ;  /* 0x000000800000c810 */ /* 0x000fe20007ffe0ff */
[----:B------:R-:W4:Y:S03]  /*01d0*/  @!P4 LDC.64 R28, c[0x0][0x390] ;  /* 0x0000e400ff1ccb82 */ /* 0x000f260000000a00 */
[----:B------:R-:W-:-:S13]  /*01e0*/  ISETP.GE.U32.AND P0, PT, R0, R5, PT ;  /* 0x000000050000720c */ /* 0x000fda0003f06070 */
[----:B-1----:R-:W-:Y:S01]  /*01f0*/  @!P0 IADD3 R15, PT, PT, R3, R0, RZ ;  /* 0x00000000030f8210 */ /* 0x002fe20007ffe0ff */
[----:B------:R-:W-:-:S05]  /*0200*/  @!P0 VIADD R0, R0, 0x80 ;  /* 0x0000008000008836 */ /* 0x000fca0000000000 */
[C---:B------:R-:W-:Y:S01]  /*0210*/  ISETP.GE.U32.AND P5, PT, R0.reuse, R5, PT ;  /* 0x000000050000720c */ /* 0x040fe20003fa6070 */
[----:B---3--:R-:W-:Y:S02]  /*0220*/  @!P3 IMAD.WIDE.U32 R16, R21, 0x2, R16 ;  /* 0x000000021510b825 */ /* 0x008fe400078e0010 */
[----:B------:R-:W1:Y:S03]  /*0230*/  @!P0 LDC.64 R20, c[0x0][0x390] ;  /* 0x0000e400ff148b82 */ /* 0x000e660000000a00 */
[----:B------:R3:W5:Y:S07]  /*0240*/  @!P3 LDG.E.U16 R18, desc[UR4][R16.64] ;  /* 0x000000041012b981 */ /* 0x00076e000c1e1500 */
[----:B------:R-:W-:Y:S01]  /*0250*/  @!P5 IADD3 R27, PT, PT, R3, R0, RZ ;  /* 0x00000000031bd210 */ /* 0x000fe20007ffe0ff */
[----:B------:R-:W-:-:S02]  /*0260*/  @!P5 VIADD R0, R0, 0x80 ;  /* 0x000000800000d836 */ /* 0x000fc40000000000 */
[----:B0-----:R-:W-:Y:S01]  /*0270*/  @!P2 IMAD.WIDE.U32 R12, R23, 0x2, R12 ;  /* 0x00000002170ca825 */ /* 0x001fe200078e000c */
[----:B---3--:R-:W0:Y:S02]  /*0280*/  @!P5 LDC.64 R16, c[0x0][0x390] ;  /* 0x0000e400ff10db82 */ /* 0x008e240000000a00 */
[----:B------:R-:W-:-:S13]  /*0290*/  ISETP.GE.U32.AND P3, PT, R0, R5, PT ;  /* 0x000000050000720c */ /* 0x000fda0003f66070 */
[----:B------:R-:W-:Y:S01]  /*02a0*/  @!P3 IADD3 R26, PT, PT, R3, R0, RZ ;  /* 0x00000000031ab210 */ /* 0x000fe20007ffe0ff */
[----:B------:R-:W-:-:S05]  /*02b0*/  @!P3 VIADD R0, R0, 0x80 ;  /* 0x000000800000b836 */ /* 0x000fca0000000000 */
[----:B------:R-:W-:Y:S02]  /*02c0*/  ISETP.GE.U32.AND P1, PT, R0, R5, PT ;  /* 0x000000050000720c */ /* 0x000fe40003f26070 */
[----:B------:R-:W-:Y:S01]  /*02d0*/  PRMT R23, RZ, 0x7610, R23 ;  /* 0x00007610ff177816 */ /* 0x000fe20000000017 */
[----:B-1----:R-:W-:Y:S02]  /*02e0*/  @!P0 IMAD.WIDE.U32 R20, R15, 0x2, R20 ;  /* 0x000000020f148825 */ /* 0x002fe400078e0014 */
[----:B------:R-:W1:Y:S03]  /*02f0*/  @!P3 LDC.64 R14, c[0x0][0x390] ;  /* 0x0000e400ff0ebb82 */ /* 0x000e660000000a00 */
[----:B------:R3:W5:Y:S05]  /*0300*/  @!P2 LDG.E.U16 R23, desc[UR4][R12.64] ;  /* 0x000000040c17a981 */ /* 0x00076a000c1e1500 */
[----:B---3--:R-:W3:Y:S01]  /*0310*/  @!P1 LDC.64 R12, c[0x0][0x390] ;  /* 0x0000e400ff0c9b82 */ /* 0x008ee20000000a00 */
[----:B------:R-:W-:Y:S01]  /*0320*/  PRMT R24, RZ, 0x7610, R24 ;  /* 0x00007610ff187816 */ /* 0x000fe20000000018 */
[----:B----4-:R-:W-:-:S05]  /*0330*/  @!P4 IMAD.WIDE.U32 R28, R25, 0x2, R28 ;  /* 0x00000002191cc825 */ /* 0x010fca00078e001c */
[----:B------:R4:W5:Y:S01]  /*0340*/  @!P4 LDG.E.U16 R24, desc[UR4][R28.64] ;  /* 0x000000041c18c981 */ /* 0x000962000c1e1500 */
[----:B0-----:R-:W-:Y:S01]  /*0350*/  @!P5 IMAD.WIDE.U32 R16, R27, 0x2, R16 ;  /* 0x000000021b10d825 */ /* 0x001fe200078e0010 */
[----:B------:R-:W-:-:S03]  /*0360*/  PRMT R25, RZ, 0x7610, R25 ;  /* 0x00007610ff197816 */ /* 0x000fc60000000019 */
[----:B-1----:R-:W-:Y:S01]  /*0370*/  @!P3 IMAD.WIDE.U32 R14, R26, 0x2, R14 ;  /* 0x000000021a0eb825 */ /* 0x002fe200078e000e */
[----:B------:R-:W-:Y:S02]  /*0380*/  PRMT R26, RZ, 0x7610, R26 ;  /* 0x00007610ff1a7816 */ /* 0x000fe4000000001a */
[----:B----4-:R-:W-:Y:S01]  /*0390*/  @!P1 IADD3 R29, PT, PT, R3, R0, RZ ;  /* 0x00000000031d9210 */ /* 0x010fe20007ffe0ff */
[----:B------:R0:W4:Y:S01]  /*03a0*/  @!P0 LDG.E.U16 R25, desc[UR4][R20.64] ;  /* 0x0000000414198981 */ /* 0x000122000c1e1500 */
[----:B------:R-:W-:Y:S02]  /*03b0*/  PRMT R27, RZ, 0x7610, R27 ;  /* 0x00007610ff1b7816 */ /* 0x000fe4000000001b */
[----:B------:R-:W-:Y:S01]  /*03c0*/  PRMT R0, RZ, 0x7610, R0 ;  /* 0x00007610ff007816 */ /* 0x000fe20000000000 */
[----:B------:R-:W4:Y:S01]  /*03d0*/  @!P3 LDG.E.U16 R26, desc[UR4][R14.64] ;  /* 0x000000040e1ab981 */ /* 0x000f22000c1e1500 */
[----:B---3--:R-:W-:-:S03]  /*03e0*/  @!P1 IMAD.WIDE.U32 R12, R29, 0x2, R12 ;  /* 0x000000021d0c9825 */ /* 0x008fc600078e000c */
[----:B------:R-:W3:Y:S04]  /*03f0*/  @!P5 LDG.E.U16 R27, desc[UR4][R16.64] ;  /* 0x00000004101bd981 */ /* 0x000ee8000c1e1500 */
[----:B------:R1:W3:Y:S01]  /*0400*/  @!P1 LDG.E.U16 R0, desc[UR4][R12.64] ;  /* 0x000000040c009981 */ /* 0x0002e2000c1e1500 */
[----:B0-----:R-:W-:-:S05]  /*0410*/  VIADD R20, R2, 0x100 ;  /* 0x0000010002147836 */ /* 0x001fca0000000000 */
[----:B------:R-:W-:Y:S01]  /*0420*/  ISETP.GE.U32.AND P5, PT, R20, R5, PT ;  /* 0x000000051400720c */ /* 0x000fe20003fa6070 */
[----:B-1----:R-:W-:-:S05]  /*0430*/  VIADD R12, R2, 0x180 ;  /* 0x00000180020c7836 */ /* 0x002fca0000000000 */
[----:B------:R-:W-:Y:S02]  /*0440*/  ISETP.GE.U32.AND P2, PT, R12, R5, PT ;  /* 0x000000050c00720c */ /* 0x000fe40003f46070 */
[----:B------:R-:W-:-:S04]  /*0450*/  IADD3 R12, PT, PT, R2, 0x200, RZ ;  /* 0x00000200020c7810 */ /* 0x000fc80007ffe0ff */
[-C--:B------:R-:W-:Y:S02]  /*0460*/  ISETP.GE.U32.AND P3, PT, R12, R5.reuse, PT ;  /* 0x000000050c00720c */ /* 0x080fe40003f66070 */
[C---:B------:R-:W-:Y:S01]  /*0470*/  ISETP.GE.U32.AND P0, PT, R2.reuse, R5, PT ;  /* 0x000000050200720c */ /* 0x040fe20003f06070 */
[----:B------:R-:W-:-:S05]  /*0480*/  VIADD R16, R2, 0x80 ;  /* 0x0000008002107836 */ /* 0x000fca0000000000 */
[----:B------:R-:W-:-:S07]  /*0490*/  ISETP.GE.U32.AND P1, PT, R16, R5, PT ;  /* 0x000000051000720c */ /* 0x000fce0003f26070 */
[----:B------:R-:W-:Y:S01]  /*04a0*/  @!P0 IADD3 R21, PT, PT, R3, R2, RZ ;  /* 0x0000000203158210 */ /* 0x000fe20007ffe0ff */
[----:B------:R-:W-:Y:S04]  /*04b0*/  BSSY.RECONVERGENT B0, `(.L_x_9223) ;  /* 0x0000067000007945 */ /* 0x000fe80003800200 */
[----:B------:R-:W-:Y:S01]  /*04c0*/  BSSY.RELIABLE B1, `(.L_x_9224) ;  /* 0x000005f000017945 */ /* 0x000fe20003800100 */
[----:B--2---:R-:W-:Y:S02]  /*04d0*/  @!P0 SHF.L.U32 R19, R19, 0x10, RZ ;  /* 0x0000001013138819 */ /* 0x004fe400000006ff */
[----:B-----5:R-:W-:-:S05]  /*04e0*/  @!P5 SHF.L.U32 R18, R18, 0x10, RZ ;  /* 0x000000101212d819 */ /* 0x020fca00000006ff */
[----:B------:R-:W-:-:S06]  /*04f0*/  @!P5 FMUL.FTZ R18, R18, -1.4426950216293334961 ;  /* 0xbfb8aa3b1212d820 */ /* 0x000fcc0000410000 */
[----:B------:R-:W0:Y:S02]  /*0500*/  @!P5 MUFU.EX2 R18, R18 ;  /* 0x000000120012d308 */ /* 0x000e240000000800 */
[----:B0-----:R-:W-:-:S06]  /*0510*/  @!P5 FADD.FTZ R12, R18, 1 ;  /* 0x3f800000120cd421 */ /* 0x001fcc0000010000 */
[----:B------:R-:W0:Y:S01]  /*0520*/  @!P5 MUFU.RCP R12, R12 ;  /* 0x0000000c000cd308 */ /* 0x000e220000001000 */
[----:B------:R-:W-:Y:S01]  /*0530*/  IADD3 R18, PT, PT, R2, 0x280, RZ ;  /* 0x0000028002127810 */ /* 0x000fe20007ffe0ff */
[----:B------:R-:W-:-:S03]  /*0540*/  @!P0 FMUL.FTZ R19, R19, -1.4426950216293334961 ;  /* 0xbfb8aa3b13138820 */ /* 0x000fc60000410000 */
[-C--:B------:R-:W-:Y:S01]  /*0550*/  ISETP.GE.U32.AND P4, PT, R18, R5.reuse, PT ;  /* 0x000000051200720c */ /* 0x080fe20003f86070 */
[----:B------:R-:W-:Y:S02]  /*0560*/  VIADD R18, R2, 0x300 ;  /* 0x0000030002127836 */ /* 0x000fe40000000000 */
[----:B------:R-:W1:Y:S03]  /*0570*/  @!P0 MUFU.EX2 R19, R19 ;  /* 0x0000001300138308 */ /* 0x000e660000000800 */
[----:B------:R-:W-:Y:S02]  /*0580*/  ISETP.GE.U32.AND P6, PT, R18, R5, PT ;  /* 0x000000051200720c */ /* 0x000fe40003fc6070 */
[----:B0-----:R-:W-:Y:S02]  /*0590*/  @!P5 F2FP.BF16.F32.PACK_AB R4, RZ, R12 ;  /* 0x0000000cff04d23e */ /* 0x001fe400000010ff */
[----:B------:R-:W-:-:S04]  /*05a0*/  IADD3 R12, PT, PT, R2, 0x380, RZ ;  /* 0x00000380020c7810 */ /* 0x000fc80007ffe0ff */
[----:B------:R-:W-:Y:S01]  /*05b0*/  ISETP.GE.U32.AND P5, PT, R12, R5, PT ;  /* 0x000000050c00720c */ /* 0x000fe20003fa6070 */
[----:B------:R-:W-:Y:S01]  /*05c0*/  @!P1 IMAD.U32 R23, R23, 0x10000, RZ ;  /* 0x0001000017179824 */ /* 0x000fe200078e00ff */
[----:B------:R-:W-:Y:S01]  /*05d0*/  @!P2 SHF.L.U32 R24, R24, 0x10, RZ ;  /* 0x000000101818a819 */ /* 0x000fe200000006ff */
[----:B-1----:R-:W-:Y:S01]  /*05e0*/  @!P0 FADD.FTZ R14, R19, 1 ;  /* 0x3f800000130e8421 */ /* 0x002fe20000010000 */
[----:B------:R-:W0:Y:S01]  /*05f0*/  @!P0 LDC.64 R12, c[0x0][0x388] ;  /* 0x0000e200ff0c8b82 */ /* 0x000e220000000a00 */
[----:B------:R-:W-:Y:S02]  /*0600*/  @!P1 FMUL.FTZ R23, R23, -1.4426950216293334961 ;  /* 0xbfb8aa3b17179820 */ /* 0x000fe40000410000 */
[----:B------:R-:W-:Y:S01]  /*0610*/  @!P2 FMUL.FTZ R24, R24, -1.4426950216293334961 ;  /* 0xbfb8aa3b1818a820 */ /* 0x000fe20000410000 */
[----:B----4-:R-:W-:Y:S01]  /*0620*/  @!P3 IMAD.U32 R25, R25, 0x10000, RZ ;  /* 0x000100001919b824 */ /* 0x010fe200078e00ff */
[----:B------:R-:W-:Y:S01]  /*0630*/  @!P6 SHF.L.U32 R26, R26, 0x10, RZ ;  /* 0x000000101a1ae819 */ /* 0x000fe200000006ff */
[----:B---3--:R-:W-:-:S03]  /*0640*/  @!P4 IMAD.U32 R27, R27, 0x10000, RZ ;  /* 0x000100001b1bc824 */ /* 0x008fc600078e00ff */
[----:B------:R-:W-:Y:S02]  /*0650*/  @!P5 IMAD.U32 R0, R0, 0x10000, RZ ;  /* 0x000100000000d824 */ /* 0x000fe400078e00ff */
[----:B------:R-:W-:Y:S01]  /*0660*/  @!P3 FMUL.FTZ R25, R25, -1.4426950216293334961 ;  /* 0xbfb8aa3b1919b820 */ /* 0x000fe20000410000 */
[----:B------:R-:W-:Y:S01]  /*0670*/  @!P4 FMUL.FTZ R27, R27, -1.4426950216293334961 ;  /* 0xbfb8aa3b1b1bc820 */ /* 0x000fe20000410000 */
[----:B------:R-:W-:Y:S01]  /*0680*/  @!P6 FMUL.FTZ R26, R26, -1.4426950216293334961 ;  /* 0xbfb8aa3b1a1ae820 */ /* 0x000fe20000410000 */
[----:B------:R-:W-:Y:S01]  /*0690*/  @!P5 FMUL.FTZ R20, R0, -1.4426950216293334961 ;  /* 0xbfb8aa3b0014d820 */ /* 0x000fe20000410000 */
[----:B------:R-:W1:Y:S08]  /*06a0*/  @!P0 MUFU.RCP R14, R14 ;  /* 0x0000000e000e8308 */ /* 0x000e700000001000 */
[----:B------:R-:W2:Y:S08]  /*06b0*/  @!P1 MUFU.EX2 R23, R23 ;  /* 0x0000001700179308 */ /* 0x000eb00000000800 */
[----:B------:R-:W3:Y:S08]  /*06c0*/  @!P2 MUFU.EX2 R24, R24 ;  /* 0x000000180018a308 */ /* 0x000ef00000000800 */
[----:B------:R-:W4:Y:S08]  /*06d0*/  @!P3 MUFU.EX2 R25, R25 ;  /* 0x000000190019b308 */ /* 0x000f300000000800 */
[----:B------:R-:W5:Y:S08]  /*06e0*/  @!P4 MUFU.EX2 R27, R27 ;  /* 0x0000001b001bc308 */ /* 0x000f700000000800 */
[----:B------:R-:W0:Y:S08]  /*06f0*/  @!P6 MUFU.EX2 R26, R26 ;  /* 0x0000001a001ae308 */ /* 0x000e300000000800 */
[----:B------:R-:W0:Y:S01]  /*0700*/  @!P5 MUFU.EX2 R20, R20 ;  /* 0x000000140014d308 */ /* 0x000e220000000800 */
[----:B-1----:R-:W-:Y:S01]  /*0710*/  @!P0 F2FP.BF16.F32.PACK_AB R22, RZ, R14 ;  /* 0x0000000eff16823e */ /* 0x002fe200000010ff */
[----:B--2---:R-:W-:Y:S01]  /*0720*/  @!P1 FADD.FTZ R15, R23, 1 ;  /* 0x3f800000170f9421 */ /* 0x004fe20000010000 */
[----:B---3--:R-:W-:Y:S01]  /*0730*/  @!P2 FADD.FTZ R17, R24, 1 ;  /* 0x3f8000001811a421 */ /* 0x008fe20000010000 */
[----:B----4-:R-:W-:Y:S01]  /*0740*/  @!P3 FADD.FTZ R18, R25, 1 ;  /* 0x3f8000001912b421 */ /* 0x010fe20000010000 */
[----:B-----5:R-:W-:Y:S01]  /*0750*/  @!P4 FADD.FTZ R0, R27, 1 ;  /* 0x3f8000001b00c421 */ /* 0x020fe20000010000 */
[----:B0-----:R-:W-:-:S04]  /*0760*/  @!P0 IMAD.WIDE.U32 R12, R21, 0x2, R12 ;  /* 0x00000002150c8825 */ /* 0x001fc800078e000c */
[----:B------:R-:W-:Y:S01]  /*0770*/  @!P6 FADD.FTZ R19, R26, 1 ;  /* 0x3f8000001a13e421 */ /* 0x000fe20000010000 */
[----:B------:R-:W-:Y:S01]  /*0780*/  @!P0 IMAD.MOV.U32 R2, RZ, RZ, R16 ;  /* 0x000000ffff028224 */ /* 0x000fe200078e0010 */
[----:B------:R-:W0:Y:S01]  /*0790*/  @!P1 MUFU.RCP R15, R15 ;  /* 0x0000000f000f9308 */ /* 0x000e220000001000 */
[----:B------:R-:W-:Y:S01]  /*07a0*/  @!P5 FADD.FTZ R14, R20, 1 ;  /* 0x3f800000140ed421 */ /* 0x000fe20000010000 */
[----:B------:R1:W-:Y:S06]  /*07b0*/  @!P0 STG.E.U16 desc[UR4][R12.64], R22 ;  /* 0x000000160c008986 */ /* 0x0003ec000c101504 */
[----:B------:R-:W2:Y:S01]  /*07c0*/  @!P2 MUFU.RCP R17, R17 ;  /* 0x000000110011a308 */ /* 0x000ea20000001000 */
[----:B------:R-:W-:-:S07]  /*07d0*/  ISETP.GE.U32.AND P0, PT, R2, R5, PT ;  /* 0x000000050200720c */ /* 0x000fce0003f06070 */
[----:B------:R-:W3:Y:S08]  /*07e0*/  @!P3 MUFU.RCP R18, R18 ;  /* 0x000000120012b308 */ /* 0x000ef00000001000 */
[----:B------:R-:W4:Y:S08]  /*07f0*/  @!P4 MUFU.RCP R0, R0 ;  /* 0x000000000000c308 */ /* 0x000f300000001000 */
[----:B------:R-:W5:Y:S08]  /*0800*/  @!P6 MUFU.RCP R19, R19 ;  /* 0x000000130013e308 */ /* 0x000f700000001000 */
[----:B------:R-:W1:Y:S01]  /*0810*/  @!P5 MUFU.RCP R14, R14 ;  /* 0x0000000e000ed308 */ /* 0x000e620000001000 */
[----:B0-----:R-:W-:-:S02]  /*0820*/  @!P1 F2FP.BF16.F32.PACK_AB R6, RZ, R15 ;  /* 0x0000000fff06923e */ /* 0x001fc400000010ff */
[----:B--2---:R-:W-:Y:S02]  /*0830*/  @!P2 F2FP.BF16.F32.PACK_AB R7, RZ, R17 ;  /* 0x00000011ff07a23e */ /* 0x004fe400000010ff */
[----:B---3--:R-:W-:Y:S02]  /*0840*/  @!P3 F2FP.BF16.F32.PACK_AB R8, RZ, R18 ;  /* 0x00000012ff08b23e */ /* 0x008fe400000010ff */
[----:B----4-:R-:W-:Y:S02]  /*0850*/  @!P4 F2FP.BF16.F32.PACK_AB R9, RZ, R0 ;  /* 0x00000000ff09c23e */ /* 0x010fe400000010ff */
[----:B-----5:R-:W-:Y:S02]  /*0860*/  @!P6 F2FP.BF16.F32.PACK_AB R10, RZ, R19 ;  /* 0x00000013ff0ae23e */ /* 0x020fe400000010ff */
[----:B-1----:R-:W-:Y:S01]  /*0870*/  @!P5 F2FP.BF16.F32.PACK_AB R11, RZ, R14 ;  /* 0x0000000eff0bd23e */ /* 0x002fe200000010ff */
[----:B------:R-:W-:Y:S06]  /*0880*/  @P0 BRA `(.L_x_9225) ;  /* 0x0000000000300947 */ /* 0x000fec0003800000 */
        /* <DEDUP_REMOVED lines=12> */
.L_x_9225:
[----:B------:R-:W-:-:S13]  /*0950*/  ISETP.GE.U32.AND P0, PT, R2, R5, PT ;  /* 0x000000050200720c */ /* 0x000fda0003f06070 */
[----:B------:R-:W-:Y:S05]  /*0960*/  @P0 BRA `(.L_x_9227) ;  /* 0x0000000000300947 */ /* 0x000fea0003800000 */
[----:B0-----:R-:W0:Y:S01]  /*0970*/  LDC.64 R12, c[0x0][0x388] ;  /* 0x0000e200ff0c7b82 */ /* 0x001e220000000a00 */
[----:B------:R-:W-:Y:S01]  /*0980*/  IADD3 R15, PT, PT, R3, R2, RZ ;  /* 0x00000002030f7210 */ /* 0x000fe20007ffe0ff */
[----:B------:R-:W-:-:S04]  /*0990*/  VIADD R2, R2, 0x80 ;  /* 0x0000008002027836 */ /* 0x000fc80000000000 */
[----:B0-----:R-:W-:-:S05]  /*09a0*/  IMAD.WIDE.U32 R12, R15, 0x2, R12 ;  /* 0x000000020f0c7825 */ /* 0x001fca00078e000c */
[----:B------:R1:W-:Y:S02]  /*09b0*/  STG.E.U16 desc[UR4][R12.64], R7 ;  /* 0x000000070c007986 */ /* 0x0003e4000c101504 */
.L_x_9226:
[----:B------:R-:W-:-:S13]  /*09c0*/  ISETP.GE.U32.AND P0, PT, R2, R5, PT ;  /* 0x000000050200720c */ /* 0x000fda0003f06070 */
[----:B------:R-:W-:Y:S05]  /*09d0*/  @P0 BRA `(.L_x_9228) ;  /* 0x0000000000340947 */ /* 0x000fea0003800000 */
[----:B01----:R-:W0:Y:S01]  /*09e0*/  LDC.64 R6, c[0x0][0x388] ;  /* 0x0000e200ff067b82 */ /* 0x003e220000000a00 */
[----:B------:R-:W-:Y:S01]  /*09f0*/  IADD3 R13, PT, PT, R3, R2, RZ ;  /* 0x00000002030d7210 */ /* 0x000fe20007ffe0ff */
[----:B------:R-:W-:-:S04]  /*0a00*/  VIADD R2, R2, 0x80 ;  /* 0x0000008002027836 */ /* 0x000fc80000000000 */
[----:B0-----:R-:W-:-:S05]  /*0a10*/  IMAD.WIDE.U32 R6, R13, 0x2, R6 ;  /* 0x000000020d067825 */ /* 0x001fca00078e0006 */
[----:B------:R1:W-:Y:S02]  /*0a20*/  STG.E.U16 desc[UR4][R6.64], R8 ;  /* 0x0000000806007986 */ /* 0x0003e4000c101504 */
.L_x_9227:
[----:B------:R-:W-:-:S13]  /*0a30*/  ISETP.GE.U32.AND P0, PT, R2, R5, PT ;  /* 0x000000050200720c */ /* 0x000fda0003f06070 */
[----:B------:R-:W-:Y:S05]  /*0a40*/  @P0 BREAK.RELIABLE B1 ;  /* 0x0000000000010942 */ /* 0x000fea0003800100 */
[----:B------:R-:W-:Y:S05]  /*0a50*/  @P0 BRA `(.L_x_9229) ;  /* 0x0000000000300947 */ /* 0x000fea0003800000 */
[----:B-1----:R-:W1:Y:S01]  /*0a60*/  LDC.64 R6, c[0x0][0x388] ;  /* 0x0000e200ff067b82 */ /* 0x002e620000000a00 */
[----:B0-----:R-:W-:Y:S01]  /*0a70*/  IADD3 R13, PT, PT, R3, R2, RZ ;  /* 0x00000002030d7210 */ /* 0x001fe20007ffe0ff */
[----:B------:R-:W-:-:S04]  /*0a80*/  VIADD R2, R2, 0x80 ;  /* 0x0000008002027836 */ /* 0x000fc80000000000 */
[----:B-1----:R-:W-:-:S05]  /*0a90*/  IMAD.WIDE.U32 R6, R13, 0x2, R6 ;  /* 0x000000020d067825 */ /* 0x002fca00078e0006 */
[----:B------:R2:W-:Y:S02]  /*0aa0*/  STG.E.U16 desc[UR4][R6.64], R9 ;  /* 0x0000000906007986 */ /* 0x0005e4000c101504 */
.L_x_9228:
[----:B------:R-:W-:Y:S05]  /*0ab0*/  BSYNC.RELIABLE B1 ;  /* 0x0000000000017941 */ /* 0x000fea0003800100 */
.L_x_9224:
[----:B------:R-:W-:-:S13]  /*0ac0*/  ISETP.GE.U32.AND P0, PT, R2, R5, PT ;  /* 0x000000050200720c */ /* 0x000fda0003f06070 */
[----:B012---:R-:W0:Y:S01]  /*0ad0*/  @!P0 LDC.64 R6, c[0x0][0x388] ;  /* 0x0000e200ff068b82 */ /* 0x007e220000000a00 */
[----:B------:R-:W-:Y:S01]  /*0ae0*/  @!P0 IADD3 R9, PT, PT, R3, R2, RZ ;  /* 0x0000000203098210 */ /* 0x000fe20007ffe0ff */
[----:B------:R-:W-:-:S04]  /*0af0*/  @!P0 VIADD R2, R2, 0x80 ;  /* 0x0000008002028836 */ /* 0x000fc80000000000 */
[----:B0-----:R-:W-:-:S05]  /*0b00*/  @!P0 IMAD.WIDE.U32 R6, R9, 0x2, R6 ;  /* 0x0000000209068825 */ /* 0x001fca00078e0006 */
[----:B------:R2:W-:Y:S02]  /*0b10*/  @!P0 STG.E.U16 desc[UR4][R6.64], R10 ;  /* 0x0000000a06008986 */ /* 0x0005e4000c101504 */
.L_x_9229:
[----:B------:R-:W-:Y:S05]  /*0b20*/  BSYNC.RECONVERGENT B0 ;  /* 0x0000000000007941 */ /* 0x000fea0003800200 */
.L_x_9223:
        /* <DEDUP_REMOVED lines=8> */
.L_x_9222:
        /* <DEDUP_REMOVED lines=8> */
[----:B--2---:R-:W-:-:S02]  /*0c30*/  SHF.L.U32 R4, R9, 0x10, RZ ;  /* 0x0000001009047819 */ /* 0x004fc400000006ff */
[----:B------:R-:W-:Y:S01]  /*0c40*/  PRMT R9, R9, 0x7632, R9 ;  /* 0x0000763209097816 */ /* 0x000fe20000000009 */
[----:B---3--:R-:W-:Y:S02]  /*0c50*/  IMAD.U32 R12, R10, 0x10000, RZ ;  /* 0x000100000a0c7824 */ /* 0x008fe400078e00ff */
[----:B------:R-:W-:Y:S01]  /*0c60*/  FMUL.FTZ R5, R4, -1.4426950216293334961 ;  /* 0xbfb8aa3b04057820 */ /* 0x000fe20000410000 */
[----:B------:R-:W-:Y:S01]  /*0c70*/  PRMT R10, R10, 0x7632, R10 ;  /* 0x000076320a0a7816 */ /* 0x000fe2000000000a */
[----:B------:R-:W-:Y:S02]  /*0c80*/  IMAD.U32 R9, R9, 0x10000, RZ ;  /* 0x0001000009097824 */ /* 0x000fe400078e00ff */
[----:B------:R-:W-:Y:S01]  /*0c90*/  FMUL.FTZ R4, R12, -1.4426950216293334961 ;  /* 0xbfb8aa3b0c047820 */ /* 0x000fe20000410000 */
[C---:B----4-:R-:W-:Y:S02]  /*0ca0*/  SHF.L.U32 R12, R11.reuse, 0x10, RZ ;  /* 0x000000100b0c7819 */ /* 0x050fe400000006ff */
[----:B------:R-:W-:Y:S01]  /*0cb0*/  PRMT R11, R11, 0x7632, R11 ;  /* 0x000076320b0b7816 */ /* 0x000fe2000000000b */
[C---:B-----5:R-:W-:Y:S01]  /*0cc0*/  IMAD.U32 R2, R8.reuse, 0x10000, RZ ;  /* 0x0001000008027824 */ /* 0x060fe200078e00ff */
[----:B------:R-:W-:Y:S01]  /*0cd0*/  PRMT R8, R8, 0x7632, R8 ;  /* 0x0000763208087816 */ /* 0x000fe20000000008 */
[----:B------:R-:W-:Y:S01]  /*0ce0*/  FMUL.FTZ R7, R9, -1.4426950216293334961 ;  /* 0xbfb8aa3b09077820 */ /* 0x000fe20000410000 */
[----:B------:R-:W-:-:S02]  /*0cf0*/  SHF.L.U32 R9, R10, 0x10, RZ ;  /* 0x000000100a097819 */ /* 0x000fc400000006ff */
[----:B------:R-:W-:Y:S01]  /*0d00*/  SHF.L.U32 R11, R11, 0x10, RZ ;  /* 0x000000100b0b7819 */ /* 0x000fe200000006ff */
[----:B------:R-:W0:Y:S01]  /*0d10*/  MUFU.EX2 R5, R5 ;  /* 0x0000000500057308 */ /* 0x000e220000000800 */
[----:B------:R-:W-:Y:S01]  /*0d20*/  SHF.L.U32 R8, R8, 0x10, RZ ;  /* 0x0000001008087819 */ /* 0x000fe200000006ff */
[----:B------:R-:W-:Y:S01]  /*0d30*/  FMUL.FTZ R6, R12, -1.4426950216293334961 ;  /* 0xbfb8aa3b0c067820 */ /* 0x000fe20000410000 */
[----:B------:R-:W-:Y:S01]  /*0d40*/  FMUL.FTZ R2, R2, -1.4426950216293334961 ;  /* 0xbfb8aa3b02027820 */ /* 0x000fe20000410000 */
[----:B------:R-:W-:Y:S01]  /*0d50*/  FMUL.FTZ R12, R9, -1.4426950216293334961 ;  /* 0xbfb8aa3b090c7820 */ /* 0x000fe20000410000 */
[----:B------:R-:W-:-:S03]  /*0d60*/  FMUL.FTZ R13, R11, -1.4426950216293334961 ;  /* 0xbfb8aa3b0b0d7820 */ /* 0x000fc60000410000 */
[----:B------:R-:W1:Y:S01]  /*0d70*/  MUFU.EX2 R4, R4 ;  /* 0x0000000400047308 */ /* 0x000e620000000800 */
[----:B------:R-:W-:-:S07]  /*0d80*/  FMUL.FTZ R8, R8, -1.4426950216293334961 ;  /* 0xbfb8aa3b08087820 */ /* 0x000fce0000410000 */
[----:B------:R-:W2:Y:S08]  /*0d90*/  MUFU.EX2 R2, R2 ;  /* 0x0000000200027308 */ /* 0x000eb00000000800 */
[----:B------:R-:W3:Y:S08]  /*0da0*/  MUFU.EX2 R6, R6 ;  /* 0x0000000600067308 */ /* 0x000ef00000000800 */
[----:B------:R-:W4:Y:S08]  /*0db0*/  MUFU.EX2 R10, R7 ;  /* 0x00000007000a7308 */ /* 0x000f300000000800 */
[----:B------:R-:W5:Y:S08]  /*0dc0*/  MUFU.EX2 R12, R12 ;  /* 0x0000000c000c7308 */ /* 0x000f700000000800 */
[----:B------:R-:W5:Y:S01]  /*0dd0*/  MUFU.EX2 R13, R13 ;  /* 0x0000000d000d7308 */ /* 0x000f620000000800 */
[----:B0-----:R-:W-:-:S07]  /*0de0*/  FADD.FTZ R9, R5, 1 ;  /* 0x3f80000005097421 */ /* 0x001fce0000010000 */
[----:B------:R-:W0:Y:S01]  /*0df0*/  MUFU.EX2 R8, R8 ;  /* 0x0000000800087308 */ /* 0x000e220000000800 */
[----:B-1----:R-:W-:Y:S02]  /*0e00*/  FADD.FTZ R11, R4, 1 ;  /* 0x3f800000040b7421 */ /* 0x002fe40000010000 */
[----:B------:R-:W1:Y:S01]  /*0e10*/  LDC.64 R4, c[0x0][0x388] ;  /* 0x0000e200ff047b82 */ /* 0x000e620000000a00 */
[----:B--2---:R-:W-:Y:S01]  /*0e20*/  FADD.FTZ R2, R2, 1 ;  /* 0x3f80000002027421 */ /* 0x004fe20000010000 */
[----:B---3--:R-:W-:Y:S01]  /*0e30*/  FADD.FTZ R6, R6, 1 ;  /* 0x3f80000006067421 */ /* 0x008fe20000010000 */
[----:B----4-:R-:W-:Y:S01]  /*0e40*/  FADD.FTZ R10, R10, 1 ;  /* 0x3f8000000a0a7421 */ /* 0x010fe20000010000 */
[----:B-----5:R-:W-:Y:S01]  /*0e50*/  FADD.FTZ R12, R12, 1 ;  /* 0x3f8000000c0c7421 */ /* 0x020fe20000010000 */
[----:B------:R-:W-:Y:S02]  /*0e60*/  FADD.FTZ R13, R13, 1 ;  /* 0x3f8000000d0d7421 */ /* 0x000fe40000010000 */
[----:B------:R-:W-:Y:S01]  /*0e70*/  MUFU.RCP R2, R2 ;  /* 0x0000000200027308 */ /* 0x000fe20000001000 */
[----:B0-----:R-:W-:-:S07]  /*0e80*/  FADD.FTZ R8, R8, 1 ;  /* 0x3f80000008087421 */ /* 0x001fce0000010000 */
[----:B------:R-:W-:Y:S08]  /*0e90*/  MUFU.RCP R9, R9 ;  /* 0x0000000900097308 */ /* 0x000ff00000001000 */
[----:B------:R-:W-:Y:S08]  /*0ea0*/  MUFU.RCP R11, R11 ;  /* 0x0000000b000b7308 */ /* 0x000ff00000001000 */
[----:B------:R-:W-:Y:S08]  /*0eb0*/  MUFU.RCP R6, R6 ;  /* 0x0000000600067308 */ /* 0x000ff00000001000 */
[----:B------:R-:W0:Y:S08]  /*0ec0*/  MUFU.RCP R7, R8 ;  /* 0x0000000800077308 */ /* 0x000e300000001000 */
[----:B------:R-:W2:Y:S08]  /*0ed0*/  MUFU.RCP R10, R10 ;  /* 0x0000000a000a7308 */ /* 0x000eb00000001000 */
[----:B------:R-:W3:Y:S08]  /*0ee0*/  MUFU.RCP R12, R12 ;  /* 0x0000000c000c7308 */ /* 0x000ef00000001000 */
[----:B------:R-:W4:Y:S01]  /*0ef0*/  MUFU.RCP R13, R13 ;  /* 0x0000000d000d7308 */ /* 0x000f220000001000 */
[----:B-1----:R-:W-:Y:S01]  /*0f00*/  IMAD.WIDE.U32 R4, R3, 0x2, R4 ;  /* 0x0000000203047825 */ /* 0x002fe200078e0004 */
[----:B0-----:R-:W-:-:S02]  /*0f10*/  F2FP.BF16.F32.PACK_AB R7, R7, R2 ;  /* 0x000000020707723e */ /* 0x001fc400000010ff */
[----:B--2---:R-:W-:Y:S01]  /*0f20*/  F2FP.BF16.F32.PACK_AB R9, R10, R9 ;  /* 0x000000090a09723e */ /* 0x004fe200000010ff */
[----:B------:R-:W-:Y:S01]  /*0f30*/  IMAD.WIDE.U32 R4, R0, 0x4, R4 ;  /* 0x0000000400047825 */ /* 0x000fe200078e0004 */
[----:B---3--:R-:W-:-:S04]  /*0f40*/  F2FP.BF16.F32.PACK_AB R11, R12, R11 ;  /* 0x0000000b0c0b723e */ /* 0x008fc800000010ff */
[----:B------:R-:W-:Y:S01]  /*0f50*/  STG.E desc[UR4][R4.64], R7 ;  /* 0x0000000704007986 */ /* 0x000fe2000c101904 */
[----:B----4-:R-:W-:-:S03]  /*0f60*/  F2FP.BF16.F32.PACK_AB R3, R13, R6 ;  /* 0x000000060d03723e */ /* 0x010fc600000010ff */
[----:B------:R-:W-:Y:S04]  /*0f70*/  STG.E desc[UR4][R4.64+0x200], R9 ;  /* 0x0002000904007986 */ /* 0x000fe8000c101904 */
[----:B------:R-:W-:Y:S04]  /*0f80*/  STG.E desc[UR4][R4.64+0x400], R11 ;  /* 0x0004000b04007986 */ /* 0x000fe8000c101904 */
[----:B------:R-:W-:Y:S01]  /*0f90*/  STG.E desc[UR4][R4.64+0x600], R3 ;  /* 0x0006000304007986 */ /* 0x000fe2000c101904 */
[----:B------:R-:W-:Y:S05]  /*0fa0*/  EXIT ;  /* 0x000000000000794d */ /* 0x000fea0003800000 */
.L_x_9230:
        /* <DEDUP_REMOVED lines=13> */
.L_x_11388:


//--------------------- .text._ZN2at6native29vectorized_elementwise_kernelILi4EZZZNS0_19sigmoid_kernel_cudaERNS_18TensorIteratorBaseEENKUlvE0_clEvENKUlvE2_clEvEUlN3c108BFloat16EE_St5arrayIPcLm2EEEEviT0_T1_ --------------------------
	.section	.text._ZN2at6native29vectorized_elementwise_kernelILi4EZZZNS0_19sigmoid_kernel_cudaERNS_18TensorIteratorBaseEENKUlvE0_clEvENKUlvE2_clEvEUlN3c108BFloat16EE_St5arrayIPcLm2EEEEviT0_T1_,"ax",@progbits
	.align	128
        .global         _ZN2at6native29vectorized_elementwise_kernelILi4EZZZNS0_19sigmoid_kernel_cudaERNS_18TensorIteratorBaseEENKUlvE0_clEvENKUlvE2_clEvEUlN3c108BFloat16EE_St5arrayIPcLm2EEEEviT0_T1_
        .type           _ZN2at6native29vectorized_elementwise_kernelILi4EZZZNS0_19sigmoid_kernel_cudaERNS_18TensorIteratorBaseEENKUlvE0_clEvENKUlvE2_clEvEUlN3c108BFloat16EE_St5arrayIPcLm2EEEEviT0_T1_,@function
        .size           _ZN2at6native29vectorized_elementwise_kernelILi4EZZZNS0_19sigmoid_kernel_cudaERNS_18TensorIteratorBaseEENKUlvE0_clEvENKUlvE2_clEvEUlN3c108BFloat16EE_St5arrayIPcLm2EEEEviT0_T1_,(.L_x_11389 - _ZN2at6native29vectorized_elementwise_kernelILi4EZZZNS0_19sigmoid_kernel_cudaERNS_18TensorIteratorBaseEENKUlvE0_clEvENKUlvE2_clEvEUlN3c108BFloat16EE_St5arrayIPcLm2EEEEviT0_T1_)
        .other          _ZN2at6native29vectorized_elementwise_kernelILi4EZZZNS0_19sigmoid_kernel_cudaERNS_18TensorIteratorBaseEENKUlvE0_clEvENKUlvE2_clEvEUlN3c108BFloat16EE_St5arrayIPcLm2EEEEviT0_T1_,@"STO_CUDA_ENTRY STV_DEFAULT"
_ZN2at6native29vectorized_elementwise_kernelILi4EZZZNS0_19sigmoid_kernel_cudaERNS_18TensorIteratorBaseEENKUlvE0_clEvENKUlvE2_clEvEUlN3c108BFloat16EE_St5arrayIPcLm2EEEEviT0_T1_:
.text._ZN2at6native29vectorized_elementwise_kernelILi4EZZZNS0_19sigmoid_kernel_cudaERNS_18TensorIteratorBaseEENKUlvE0_clEvENKUlvE2_clEvEUlN3c108BFloat16EE_St5arrayIPcLm2EEEEviT0_T1_:
        /* <DEDUP_REMOVED lines=149> */
.L_x_9234:
[----:B------:R-:W-:-:S13]  /*0950*/  ISETP.GE.U32.AND P0, PT, R2, R5, PT ;  /* 0x000000050200720c */ /* 0x000fda0003f06070 */
[----:B------:R-:W-:Y:S05]  /*0960*/  @P0 BRA `(.L_x_9236) ;  /* 0x0000000000300947 */ /* 0x000fea0003800000 */
[----:B0-----:R-:W0:Y:S01]  /*0970*/  LDC.64 R12, c[0x0][0x388] ;  /* 0x0000e200ff0c7b82 */ /* 0x001e220000000a00 */
[----:B------:R-:W-:Y:S01]  /*0980*/  IADD3 R15, PT, PT, R3, R2, RZ ;  /* 0x00000002030f7210 */ /* 0x000fe20007ffe0ff */
[----:B------:R-:W-:-:S04]  /*0990*/  VIADD R2, R2, 0x80 ;  /* 0x0000008002027836 */ /* 0x000fc80000000000 */
[----:B0-----:R-:W-:-:S05]  /*09a0*/  IMAD.WIDE.U32 R12, R15, 0x2, R12 ;  /* 0x000000020f0c7825 */ /* 0x001fca00078e000c */
[----:B------:R1:W-:Y:S02]  /*09b0*/  STG.E.U16 desc[UR4][R12.64], R7 ;  /* 0x000000070c007986 */ /* 0x0003e4000c101504 */
.L_x_9235:
[----:B------:R-:W-:-:S13]  /*09c0*/  ISETP.GE.U32.AND P0, PT, R2, R5, PT ;  /* 0x000000050200720c */ /* 0x000fda0003f06070 */
[----:B------:R-:W-:Y:S05]  /*09d0*/  @P0 BRA `(.L_x_9237) ;  /* 0x0000000000340947 */ /* 0x000fea0003800000 */
[----:B01----:R-:W0:Y:S01]  /*09e0*/  LDC.64 R6, c[0x0][0x388] ;  /* 0x0000e200ff067b82 */ /* 0x003e220000000a00 */
[----:B------:R-:W-:Y:S01]  /*09f0*/  IADD3 R13, PT, PT, R3, R2, RZ ;  /* 0x00000002030d7210 */ /* 0x000fe20007ffe0ff */
[----:B------:R-:W-:-:S04]  /*0a00*/  VIADD R2, R2, 0x80 ;  /* 0x0000008002027836 */ /* 0x000fc80000000000 */
[----:B0-----:R-:W-:-:S05]  /*0a10*/  IMAD.WIDE.U32 R6, R13, 0x2, R6 ;  /* 0x000000020d067825 */ /* 0x001fca00078e0006 */
[----:B------:R1:W-:Y:S02]  /*0a20*/  STG.E.U16 desc[UR4][R6.64], R8 ;  /* 0x0000000806007986 */ /* 0x0003e4000c101504 */
.L_x_9236:
        /* <DEDUP_REMOVED lines=8> */
.L_x_9237:
[----:B------:R-:W-:Y:S05]  /*0ab0*/  BSYNC.RELIABLE B1 ;  /* 0x0000000000017941 */ /* 0x000fea0003800100 */
.L_x_9233:
[----:B------:R-:W-:-:S13]  /*0ac0*/  ISETP.GE.U32.AND P0, PT, R2, R5, PT ;  /* 0x000000050200720c */ /* 0x000fda0003f06070 */
[----:B012---:R-:W0:Y:S01]  /*0ad0*/  @!P0 LDC.64 R6, c[0x0][0x388] ;  /* 0x0000e200ff068b82 */ /* 0x007e220000000a00 */
[----:B------:R-:W-:Y:S01]  /*0ae0*/  @!P0 IADD3 R9, PT, PT, R3, R2, RZ ;  /* 0x0000000203098210 */ /* 0x000fe20007ffe0ff */
[----:B------:R-:W-:-:S04]  /*0af0*/  @!P0 VIADD R2, R2, 0x80 ;  /* 0x0000008002028836 */ /* 0x000fc80000000000 */
[----:B0-----:R-:W-:-:S05]  /*0b00*/  @!P0 IMAD.WIDE.U32 R6, R9, 0x2, R6 ;  /* 0x0000000209068825 */ /* 0x001fca00078e0006 */
[----:B------:R2:W-:Y:S02]  /*0b10*/  @!P0 STG.E.U16 desc[UR4][R6.64], R10 ;  /* 0x0000000a06008986 */ /* 0x0005e4000c101504 */
.L_x_9238:
[----:B------:R-:W-:Y:S05]  /*0b20*/  BSYNC.RECONVERGENT B0 ;  /* 0x0000000000007941 */ /* 0x000fea0003800200 */
.L_x_9232:
        /* <DEDUP_REMOVED lines=8> */
.L_x_9231:
[----:B------:R-:W0:Y:S01]  /*0bb0*/  S2R R0, SR_TID.X ;  /* 0x0000000000007919 */ /* 0x000e220000002100 */
[----:B------:R-:W1:Y:S02]  /*0bc0*/  LDC.64 R4, c[0x0][0x390] ;  /* 0x0000e400ff047b82 */ /* 0x000e640000000a00 */
[----:B-1----:R-:W-:-:S04]  /*0bd0*/  IMAD.WIDE.U32 R4, R3, 0x2, R4 ;  /* 0x0000000203047825 */ /* 0x002fc800078e0004 */
[----:B0-----:R-:W-:-:S05]  /*0be0*/  IMAD.WIDE.U32 R10, R0, 0x8, R4 ;  /* 0x00000008000a7825 */ /* 0x001fca00078e0004 */
[----:B------:R-:W2:Y:S04]  /*0bf0*/  LDG.E.64 R6, desc[UR4][R10.64] ;  /* 0x000000040a067981 */ /* 0x000ea8000c1e1b00 */
[----:B------:R-:W3:Y:S01]  /*0c00*/  LDG.E.64 R4, desc[UR4][R10.64+0x400] ;  /* 0x000400040a047981 */ /* 0x000ee2000c1e1b00 */
[C---:B--2---:R-:W-:Y:S01]  /*0c10*/  SHF.L.U32 R8, R7.reuse, 0x10, RZ ;  /* 0x0000001007087819 */ /* 0x044fe200000006ff */
[C---:B------:R-:W-:Y:S01]  /*0c20*/  IMAD.U32 R2, R6.reuse, 0x10000, RZ ;  /* 0x0001000006027824 */ /* 0x040fe200078e00ff */
[----:B------:R-:W-:Y:S01]  /*0c30*/  PRMT R6, R6, 0x7632, R6 ;  /* 0x0000763206067816 */ /* 0x000fe20000000006 */
[----:B---3--:R-:W-:Y:S02]  /*0c40*/  IMAD.U32 R12, R4, 0x10000, RZ ;  /* 0x00010000040c7824 */ /* 0x008fe400078e00ff */
[----:B------:R-:W-:Y:S01]  /*0c50*/  FMUL.FTZ R9, R8, -1.4426950216293334961 ;  /* 0xbfb8aa3b08097820 */ /* 0x000fe20000410000 */
[----:B------:R-:W-:Y:S01]  /*0c60*/  PRMT R7, R7, 0x7632, R7 ;  /* 0x0000763207077816 */ /* 0x000fe20000000007 */
[----:B------:R-:W-:Y:S01]  /*0c70*/  FMUL.FTZ R2, R2, -1.4426950216293334961 ;  /* 0xbfb8aa3b02027820 */ /* 0x000fe20000410000 */
[----:B------:R-:W-:Y:S01]  /*0c80*/  FMUL.FTZ R8, R12, -1.4426950216293334961 ;  /* 0xbfb8aa3b0c087820 */ /* 0x000fe20000410000 */
[----:B------:R-:W-:-:S02]  /*0c90*/  SHF.L.U32 R12, R5, 0x10, RZ ;  /* 0x00000010050c7819 */ /* 0x000fc400000006ff */
[----:B------:R-:W-:Y:S01]  /*0ca0*/  PRMT R5, R5, 0x7632, R5 ;  /* 0x0000763205057816 */ /* 0x000fe20000000005 */
[----:B------:R-:W-:Y:S01]  /*0cb0*/  IMAD.U32 R7, R7, 0x10000, RZ ;  /* 0x0001000007077824 */ /* 0x000fe200078e00ff */
[----:B------:R-:W-:Y:S01]  /*0cc0*/  PRMT R4, R4, 0x7632, R4 ;  /* 0x0000763204047816 */ /* 0x000fe20000000004 */
[----:B------:R-:W-:Y:S01]  /*0cd0*/  FMUL.FTZ R12, R12, -1.4426950216293334961 ;  /* 0xbfb8aa3b0c0c7820 */ /* 0x000fe20000410000 */
[----:B------:R-:W-:Y:S01]  /*0ce0*/  SHF.L.U32 R10, R6, 0x10, RZ ;  /* 0x00000010060a7819 */ /* 0x000fe200000006ff */
[----:B------:R-:W-:Y:S01]  /*0cf0*/  FMUL.FTZ R7, R7, -1.4426950216293334961 ;  /* 0xbfb8aa3b07077820 */ /* 0x000fe20000410000 */
[----:B------:R-:W-:Y:S01]  /*0d00*/  SHF.L.U32 R5, R5, 0x10, RZ ;  /* 0x0000001005057819 */ /* 0x000fe200000006ff */
[----:B------:R-:W0:Y:S01]  /*0d10*/  MUFU.EX2 R9, R9 ;  /* 0x0000000900097308 */ /* 0x000e220000000800 */
[----:B------:R-:W-:Y:S01]  /*0d20*/  SHF.L.U32 R4, R4, 0x10, RZ ;  /* 0x0000001004047819 */ /* 0x000fe200000006ff */
[----:B------:R-:W-:Y:S02]  /*0d30*/  FMUL.FTZ R10, R10, -1.4426950216293334961 ;  /* 0xbfb8aa3b0a0a7820 */ /* 0x000fe40000410000 */
[----:B------:R-:W-:-:S02]  /*0d40*/  FMUL.FTZ R5, R5, -1.4426950216293334961 ;  /* 0xbfb8aa3b05057820 */ /* 0x000fc40000410000 */
[----:B------:R-:W-:Y:S02]  /*0d50*/  FMUL.FTZ R4, R4, -1.4426950216293334961 ;  /* 0xbfb8aa3b04047820 */ /* 0x000fe40000410000 */
[----:B------:R-:W1:Y:S08]  /*0d60*/  MUFU.EX2 R2, R2 ;  /* 0x0000000200027308 */ /* 0x000e700000000800 */
[----:B------:R-:W2:Y:S01]  /*0d70*/  MUFU.EX2 R8, R8 ;  /* 0x0000000800087308 */ /* 0x000ea20000000800 */
[----:B0-----:R-:W-:-:S07]  /*0d80*/  FADD.FTZ R9, R9, 1 ;  /* 0x3f80000009097421 */ /* 0x001fce0000010000 */
[----:B------:R-:W0:Y:S01]  /*0d90*/  MUFU.EX2 R6, R12 ;  /* 0x0000000c00067308 */ /* 0x000e220000000800 */
[----:B-1----:R-:W-:-:S07]  /*0da0*/  FADD.FTZ R2, R2, 1 ;  /* 0x3f80000002027421 */ /* 0x002fce0000010000 */
[----:B------:R-:W1:Y:S01]  /*0db0*/  MUFU.EX2 R15, R5 ;  /* 0x00000005000f7308 */ /* 0x000e620000000800 */
[----:B--2---:R-:W-:-:S07]  /*0dc0*/  FADD.FTZ R8, R8, 1 ;  /* 0x3f80000008087421 */ /* 0x004fce0000010000 */
[----:B------:R-:W2:Y:S01]  /*0dd0*/  MUFU.EX2 R11, R7 ;  /* 0x00000007000b7308 */ /* 0x000ea20000000800 */
[----:B0-----:R-:W-:-:S07]  /*0de0*/  FADD.FTZ R14, R6, 1 ;  /* 0x3f800000060e7421 */ /* 0x001fce0000010000 */
[----:B------:R-:W0:Y:S01]  /*0df0*/  MUFU.EX2 R10, R10 ;  /* 0x0000000a000a7308 */ /* 0x000e220000000800 */
[----:B-1----:R-:W-:-:S07]  /*0e00*/  FADD.FTZ R15, R15, 1 ;  /* 0x3f8000000f0f7421 */ /* 0x002fce0000010000 */
[----:B------:R1:W3:Y:S01]  /*0e10*/  MUFU.EX2 R12, R4 ;  /* 0x00000004000c7308 */ /* 0x0002e20000000800 */
[----:B--2---:R-:W-:-:S07]  /*0e20*/  FADD.FTZ R11, R11, 1 ;  /* 0x3f8000000b0b7421 */ /* 0x004fce0000010000 */
[----:B------:R-:W-:Y:S01]  /*0e30*/  MUFU.RCP R9, R9 ;  /* 0x0000000900097308 */ /* 0x000fe20000001000 */
[----:B-1----:R-:W1:Y:S01]  /*0e40*/  LDC.64 R4, c[0x0][0x388] ;  /* 0x0000e200ff047b82 */ /* 0x002e620000000a00 */
[----:B0-----:R-:W-:-:S06]  /*0e50*/  FADD.FTZ R10, R10, 1 ;  /* 0x3f8000000a0a7421 */ /* 0x001fcc0000010000 */
[----:B------:R-:W0:Y:S01]  /*0e60*/  MUFU.RCP R6, R11 ;  /* 0x0000000b00067308 */ /* 0x000e220000001000 */
[----:B---3--:R-:W-:-:S07]  /*0e70*/  FADD.FTZ R12, R12, 1 ;  /* 0x3f8000000c0c7421 */ /* 0x008fce0000010000 */
[----:B------:R-:W-:Y:S08]  /*0e80*/  MUFU.RCP R2, R2 ;  /* 0x0000000200027308 */ /* 0x000ff00000001000 */
[----:B------:R-:W-:Y:S01]  /*0e90*/  MUFU.RCP R8, R8 ;  /* 0x0000000800087308 */ /* 0x000fe20000001000 */
[----:B-1----:R-:W-:Y:S01]  /*0ea0*/  IMAD.WIDE.U32 R4, R3, 0x2, R4 ;  /* 0x0000000203047825 */ /* 0x002fe200078e0004 */
[----:B0-----:R-:W-:-:S03]  /*0eb0*/  F2FP.BF16.F32.PACK_AB R3, R6, R9 ;  /* 0x000000090603723e */ /* 0x001fc600000010ff */
[----:B------:R-:W-:-:S03]  /*0ec0*/  IMAD.WIDE.U32 R4, R0, 0x8, R4 ;  /* 0x0000000800047825 */ /* 0x000fc600078e0004 */
[----:B------:R-:W-:Y:S08]  /*0ed0*/  MUFU.RCP R14, R14 ;  /* 0x0000000e000e7308 */ /* 0x000ff00000001000 */
[----:B------:R-:W0:Y:S08]  /*0ee0*/  MUFU.RCP R7, R10 ;  /* 0x0000000a00077308 */ /* 0x000e300000001000 */
[----:B------:R-:W1:Y:S08]  /*0ef0*/  MUFU.RCP R13, R12 ;  /* 0x0000000c000d7308 */ /* 0x000e700000001000 */
[----:B------:R-:W2:Y:S01]  /*0f00*/  MUFU.RCP R15, R15 ;  /* 0x0000000f000f7308 */ /* 0x000ea20000001000 */
[----:B0-----:R-:W-:-:S05]  /*0f10*/  F2FP.BF16.F32.PACK_AB R2, R7, R2 ;  /* 0x000000020702723e */ /* 0x001fca00000010ff */
[----:B------:R-:W-:Y:S01]  /*0f20*/  STG.E.64 desc[UR4][R4.64], R2 ;  /* 0x0000000204007986 */ /* 0x000fe2000c101b04 */
[----:B-1----:R-:W-:Y:S02]  /*0f30*/  F2FP.BF16.F32.PACK_AB R8, R13, R8 ;  /* 0x000000080d08723e */ /* 0x002fe400000010ff */
[----:B--2---:R-:W-:-:S05]  /*0f40*/  F2FP.BF16.F32.PACK_AB R9, R15, R14 ;  /* 0x0000000e0f09723e */ /* 0x004fca00000010ff */
[----:B------:R-:W-:Y:S01]  /*0f50*/  STG.E.64 desc[UR4][R4.64+0x400], R8 ;  /* 0x0004000804007986 */ /* 0x000fe2000c101b04 */
[----:B------:R-:W-:Y:S05]  /*0f60*/  EXIT ;  /* 0x000000000000794d */ /* 0x000fea0003800000 */
.L_x_9239:
        /* <DEDUP_REMOVED lines=9> */
.L_x_11389:


//--------------------- .text._ZN2at6native29vectorized_elementwise_kernelILi8EZZZNS0_19sigmoid_kernel_cudaERNS_18TensorIteratorBaseEENKUlvE0_clEvENKUlvE2_clEvEUlN3c108BFloat16EE_St5arrayIPcLm2EEEEviT0_T1_ --------------------------
	.section	.text._ZN2at6native29vectorized_elementwise_kernelILi8EZZZNS0_19sigmoid_kernel_cudaERNS_18TensorIteratorBaseEENKUlvE0_clEvENKUlvE2_clEvEUlN3c108BFloat16EE_St5arrayIPcLm2EEEEviT0_T1_,"ax",@progbits
	.align	128
        .global         _ZN2at6native29vectorized_elementwise_kernelILi8EZZZNS0_19sigmoid_kernel_cudaERNS_18TensorIteratorBaseEENKUlvE0_clEvENKUlvE2_clEvEUlN3c108BFloat16EE_St5arrayIPcLm2EEEEviT0_T1_
        .type           _ZN2at6native29vectorized_elementwise_kernelILi8EZZZNS0_19sigmoid_kernel_cudaERNS_18TensorIteratorBaseEENKUlvE0_clEvENKUlvE2_clEvEUlN3c108BFloat16EE_St5arrayIPcLm2EEEEviT0_T1_,@function
        .size           _ZN2at6native29vectorized_elementwise_kernelILi8EZZZNS0_19sigmoid_kernel_cudaERNS_18TensorIteratorBaseEENKUlvE0_clEvENKUlvE2_clEvEUlN3c108BFloat16EE_St5arrayIPcLm2EEEEviT0_T1_,(.L_x_11390 - _ZN2at6native29vectorized_elementwise_kernelILi8EZZZNS0_19sigmoid_kernel_cudaERNS_18TensorIteratorBaseEENKUlvE0_clEvENKUlvE2_clEvEUlN3c108BFloat16EE_St5arrayIPcLm2EEEEviT0_T1_)
        .other          _ZN2at6native29vectorized_elementwise_kernelILi8EZZZNS0_19sigmoid_kernel_cudaERNS_18TensorIteratorBaseEENKUlvE0_clEvENKUlvE2_clEvEUlN3c108BFloat16EE_St5arrayIPcLm2EEEEviT0_T1_,@"STO_CUDA_ENTRY STV_DEFAULT"
_ZN2at6native29vectorized_elementwise_kernelILi8EZZZNS0_19sigmoid_kernel_cudaERNS_18TensorIteratorBaseEENKUlvE0_clEvENKUlvE2_clEvEUlN3c108BFloat16EE_St5arrayIPcLm2EEEEviT0_T1_:
.text._ZN2at6native29vectorized_elementwise_kernelILi8EZZZNS0_19sigmoid_kernel_cudaERNS_18TensorIteratorBaseEENKUlvE0_clEvENKUlvE2_clEvEUlN3c108BFloat16EE_St5arrayIPcLm2EEEEviT0_T1_:
        /* <DEDUP_REMOVED lines=149> */
.L_x_9243:
[----:B------:R-:W-:-:S13]  /*0950*/  ISETP.GE.U32.AND P0, PT, R2, R5, PT ;  /* 0x000000050200720c */ /* 0x000fda0003f06070 */
[----:B------:R-:W-:Y:S05]  /*0960*/  @P0 BRA `(.L_x_9245) ;  /* 0x0000000000300947 */ /* 0x000fea0003800000 */
[----:B0-----:R-:W0:Y:S01]  /*0970*/  LDC.64 R12, c[0x0][0x388] ;  /* 0x0000e200ff0c7b82 */ /* 0x001e220000000a00 */
[----:B------:R-:W-:Y:S01]  /*0980*/  IADD3 R15, PT, PT, R3, R2, RZ ;  /* 0x00000002030f7210 */ /* 0x000fe20007ffe0ff */
[----:B------:R-:W-:-:S04]  /*0990*/  VIADD R2, R2, 0x80 ;  /* 0x0000008002027836 */ /* 0x000fc80000000000 */
[----:B0-----:R-:W-:-:S05]  /*09a0*/  IMAD.WIDE.U32 R12, R15, 0x2, R12 ;  /* 0x000000020f0c7825 */ /* 0x001fca00078e000c */
[----:B------:R1:W-:Y:S02]  /*09b0*/  STG.E.U16 desc[UR4][R12.64], R7 ;  /* 0x000000070c007986 */ /* 0x0003e4000c101504 */
.L_x_9244:
[----:B------:R-:W-:-:S13]  /*09c0*/  ISETP.GE.U32.AND P0, PT, R2, R5, PT ;  /* 0x000000050200720c */ /* 0x000fda0003f06070 */
[----:B------:R-:W-:Y:S05]  /*09d0*/  @P0 BRA `(.L_x_9246) ;  /* 0x0000000000340947 */ /* 0x000fea0003800000 */
[----:B01----:R-:W0:Y:S01]  /*09e0*/  LDC.64 R6, c[0x0][0x388] ;  /* 0x0000e200ff067b82 */ /* 0x003e220000000a00 */
[----:B------:R-:W-:Y:S01]  /*09f0*/  IADD3 R13, PT, PT, R3, R2, RZ ;  /* 0x00000002030d7210 */ /* 0x000fe20007ffe0ff */
[----:B------:R-:W-:-:S04]  /*0a00*/  VIADD R2, R2, 0x80 ;  /* 0x0000008002027836 */ /* 0x000fc80000000000 */
[----:B0-----:R-:W-:-:S05]  /*0a10*/  IMAD.WIDE.U32 R6, R13, 0x2, R6 ;  /* 0x000000020d067825 */ /* 0x001fca00078e0006 */
[----:B------:R1:W-:Y:S02]  /*0a20*/  STG.E.U16 desc[UR4][R6.64], R8 ;  /* 0x0000000806007986 */ /* 0x0003e4000c101504 */
.L_x_9245:
        /* <DEDUP_REMOVED lines=8> */
.L_x_9246:
[----:B------:R-:W-:Y:S05]  /*0ab0*/  BSYNC.RELIABLE B1 ;  /* 0x0000000000017941 */ /* 0x000fea0003800100 */
.L_x_9242:
[----:B------:R-:W-:-:S13]  /*0ac0*/  ISETP.GE.U32.AND P0, PT, R2, R5, PT ;  /* 0x000000050200720c */ /* 0x000fda0003f06070 */
[----:B012---:R-:W0:Y:S01]  /*0ad0*/  @!P0 LDC.64 R6, c[0x0][0x388] ;  /* 0x0000e200ff068b82 */ /* 0x007e220000000a00 */
[----:B------:R-:W-:Y:S01]  /*0ae0*/  @!P0 IADD3 R9, PT, PT, R3, R2, RZ ;  /* 0x0000000203098210 */ /* 0x000fe20007ffe0ff */
[----:B------:R-:W-:-:S04]  /*0af0*/  @!P0 VIADD R2, R2, 0x80 ;  /* 0x0000008002028836 */ /* 0x000fc80000000000 */
[----:B0-----:R-:W-:-:S05]  /*0b00*/  @!P0 IMAD.WIDE.U32 R6, R9, 0x2, R6 ;  /* 0x0000000209068825 */ /* 0x001fca00078e0006 */
[----:B------:R2:W-:Y:S02]  /*0b10*/  @!P0 STG.E.U16 desc[UR4][R6.64], R10 ;  /* 0x0000000a06008986 */ /* 0x0005e4000c101504 */
.L_x_9247:
[----:B------:R-:W-:Y:S05]  /*0b20*/  BSYNC.RECONVERGENT B0 ;  /* 0x0000000000007941 */ /* 0x000fea0003800200 */
.L_x_9241:
        /* <DEDUP_REMOVED lines=8> */
.L_x_9240:
[----:B------:R-:W0:Y:S01]  /*0bb0*/  S2R R0, SR_TID.X ;  /* 0x0000000000007919 */ /* 0x000e220000002100 */
[----:B------:R-:W1:Y:S02]  /*0bc0*/  LDC.64 R4, c[0x0][0x390] ;  /* 0x0000e400ff047b82 */ /* 0x000e640000000a00 */
[----:B-1----:R-:W-:-:S04]  /*0bd0*/  IMAD.WIDE.U32 R4, R3, 0x2, R4 ;  /* 0x0000000203047825 */ /* 0x002fc800078e0004 */
[----:B0-----:R-:W-:-:S06]  /*0be0*/  IMAD.WIDE.U32 R4, R0, 0x10, R4 ;  /* 0x0000001000047825 */ /* 0x001fcc00078e0004 */
[----:B------:R-:W2:Y:S02]  /*0bf0*/  LDG.E.128 R4, desc[UR4][R4.64] ;  /* 0x0000000404047981 */ /* 0x000ea4000c1e1d00 */
[----:B--2---:R-:W-:Y:S01]  /*0c00*/  IMAD.U32 R2, R7, 0x10000, RZ ;  /* 0x0001000007027824 */ /* 0x004fe200078e00ff */
[----:B------:R-:W-:Y:S01]  /*0c10*/  SHF.L.U32 R9, R6, 0x10, RZ ;  /* 0x0000001006097819 */ /* 0x000fe200000006ff */
[----:B------:R-:W-:Y:S01]  /*0c20*/  IMAD.U32 R8, R5, 0x10000, RZ ;  /* 0x0001000005087824 */ /* 0x000fe200078e00ff */
[----:B------:R-:W-:Y:S01]  /*0c30*/  PRMT R7, R7, 0x7632, R7 ;  /* 0x0000763207077816 */ /* 0x000fe20000000007 */
[----:B------:R-:W-:Y:S01]  /*0c40*/  FMUL.FTZ R2, R2, -1.4426950216293334961 ;  /* 0xbfb8aa3b02027820 */ /* 0x000fe20000410000 */
[----:B------:R-:W-:Y:S01]  /*0c50*/  PRMT R6, R6, 0x7632, R6 ;  /* 0x0000763206067816 */ /* 0x000fe20000000006 */
[----:B------:R-:W-:Y:S01]  /*0c60*/  FMUL.FTZ R9, R9, -1.4426950216293334961 ;  /* 0xbfb8aa3b09097820 */ /* 0x000fe20000410000 */
[----:B------:R-:W-:Y:S01]  /*0c70*/  SHF.L.U32 R10, R4, 0x10, RZ ;  /* 0x00000010040a7819 */ /* 0x000fe200000006ff */
[----:B------:R-:W-:Y:S01]  /*0c80*/  FMUL.FTZ R8, R8, -1.4426950216293334961 ;  /* 0xbfb8aa3b08087820 */ /* 0x000fe20000410000 */
        /* <DEDUP_REMOVED lines=9> */
[----:B------:R-:W-:-:S02]  /*0d20*/  FMUL.FTZ R14, R11, -1.4426950216293334961 ;  /* 0xbfb8aa3b0b0e7820 */ /* 0x000fc40000410000 */
[----:B------:R-:W-:Y:S02]  /*0d30*/  FMUL.FTZ R5, R5, -1.4426950216293334961 ;  /* 0xbfb8aa3b05057820 */ /* 0x000fe40000410000 */
[----:B------:R-:W-:Y:S02]  /*0d40*/  FMUL.FTZ R4, R4, -1.4426950216293334961 ;  /* 0xbfb8aa3b04047820 */ /* 0x000fe40000410000 */
[----:B------:R-:W1:Y:S08]  /*0d50*/  MUFU.EX2 R15, R14 ;  /* 0x0000000e000f7308 */ /* 0x000e700000000800 */
[----:B------:R-:W2:Y:S01]  /*0d60*/  MUFU.EX2 R13, R12 ;  /* 0x0000000c000d7308 */ /* 0x000ea20000000800 */
[----:B0-----:R-:W-:-:S07]  /*0d70*/  FADD.FTZ R2, R2, 1 ;  /* 0x3f80000002027421 */ /* 0x001fce0000010000 */
[----:B------:R-:W0:Y:S01]  /*0d80*/  MUFU.EX2 R11, R5 ;  /* 0x00000005000b7308 */ /* 0x000e220000000800 */
[----:B-1----:R-:W-:-:S07]  /*0d90*/  FADD.FTZ R16, R15, 1 ;  /* 0x3f8000000f107421 */ /* 0x002fce0000010000 */
[----:B------:R1:W3:Y:S01]  /*0da0*/  MUFU.EX2 R6, R4 ;  /* 0x0000000400067308 */ /* 0x0002e20000000800 */
[----:B--2---:R-:W-:-:S07]  /*0db0*/  FADD.FTZ R15, R13, 1 ;  /* 0x3f8000000d0f7421 */ /* 0x004fce0000010000 */
[----:B------:R-:W2:Y:S01]  /*0dc0*/  MUFU.EX2 R9, R9 ;  /* 0x0000000900097308 */ /* 0x000ea20000000800 */
[----:B-1----:R-:W1:Y:S01]  /*0dd0*/  LDC.64 R4, c[0x0][0x388] ;  /* 0x0000e200ff047b82 */ /* 0x002e620000000a00 */
[----:B0-----:R-:W-:-:S06]  /*0de0*/  FADD.FTZ R13, R11, 1 ;  /* 0x3f8000000b0d7421 */ /* 0x001fcc0000010000 */
[----:B------:R-:W0:Y:S01]  /*0df0*/  MUFU.EX2 R8, R8 ;  /* 0x0000000800087308 */ /* 0x000e220000000800 */
[----:B---3--:R-:W-:-:S07]  /*0e00*/  FADD.FTZ R11, R6, 1 ;  /* 0x3f800000060b7421 */ /* 0x008fce0000010000 */
[----:B------:R-:W3:Y:S01]  /*0e10*/  MUFU.EX2 R7, R10 ;  /* 0x0000000a00077308 */ /* 0x000ee20000000800 */
[----:B--2---:R-:W-:-:S07]  /*0e20*/  FADD.FTZ R9, R9, 1 ;  /* 0x3f80000009097421 */ /* 0x004fce0000010000 */
[----:B------:R-:W-:Y:S01]  /*0e30*/  MUFU.RCP R2, R2 ;  /* 0x0000000200027308 */ /* 0x000fe20000001000 */
[----:B0-----:R-:W-:Y:S01]  /*0e40*/  FADD.FTZ R8, R8, 1 ;  /* 0x3f80000008087421 */ /* 0x001fe20000010000 */
[----:B-1----:R-:W-:-:S06]  /*0e50*/  IMAD.WIDE.U32 R4, R3, 0x2, R4 ;  /* 0x0000000203047825 */ /* 0x002fcc00078e0004 */
[----:B------:R-:W-:Y:S01]  /*0e60*/  MUFU.RCP R14, R9 ;  /* 0x00000009000e7308 */ /* 0x000fe20000001000 */
[----:B---3--:R-:W-:-:S07]  /*0e70*/  FADD.FTZ R7, R7, 1 ;  /* 0x3f80000007077421 */ /* 0x008fce0000010000 */
[----:B------:R0:W-:Y:S08]  /*0e80*/  MUFU.RCP R12, R8 ;  /* 0x00000008000c7308 */ /* 0x0001f00000001000 */
[----:B------:R-:W-:Y:S01]  /*0e90*/  MUFU.RCP R10, R7 ;  /* 0x00000007000a7308 */ /* 0x000fe20000001000 */
[----:B0-----:R-:W-:-:S07]  /*0ea0*/  IMAD.WIDE.U32 R8, R0, 0x10, R4 ;  /* 0x0000001000087825 */ /* 0x001fce00078e0004 */
[----:B------:R-:W0:Y:S08]  /*0eb0*/  MUFU.RCP R17, R16 ;  /* 0x0000001000117308 */ /* 0x000e300000001000 */
[----:B------:R-:W1:Y:S08]  /*0ec0*/  MUFU.RCP R15, R15 ;  /* 0x0000000f000f7308 */ /* 0x000e700000001000 */
[----:B------:R-:W2:Y:S01]  /*0ed0*/  MUFU.RCP R13, R13 ;  /* 0x0000000d000d7308 */ /* 0x000ea20000001000 */
[----:B0-----:R-:W-:-:S07]  /*0ee0*/  F2FP.BF16.F32.PACK_AB R7, R17, R2 ;  /* 0x000000021107723e */ /* 0x001fce00000010ff */
[----:B------:R-:W0:Y:S01]  /*0ef0*/  MUFU.RCP R11, R11 ;  /* 0x0000000b000b7308 */ /* 0x000e220000001000 */
[----:B-1----:R-:W-:Y:S02]  /*0f00*/  F2FP.BF16.F32.PACK_AB R6, R15, R14 ;  /* 0x0000000e0f06723e */ /* 0x002fe400000010ff */
[----:B--2---:R-:W-:Y:S02]  /*0f10*/  F2FP.BF16.F32.PACK_AB R5, R13, R12 ;  /* 0x0000000c0d05723e */ /* 0x004fe400000010ff */
[----:B0-----:R-:W-:-:S05]  /*0f20*/  F2FP.BF16.F32.PACK_AB R4, R11, R10 ;  /* 0x0000000a0b04723e */ /* 0x001fca00000010ff */
[----:B------:R-:W-:Y:S01]  /*0f30*/  STG.E.128 desc[UR4][R8.64], R4 ;  /* 0x0000000408007986 */ /* 0x000fe2000c101d04 */
[----:B------:R-:W-:Y:S05]  /*0f40*/  EXIT ;  /* 0x000000000000794d */ /* 0x000fea0003800000 */
.L_x_9248:
        /* <DEDUP_REMOVED lines=11> */
.L_x_11390:


//--------------------- .text._ZN2at6native18elementwise_kernelILi128ELi4EZNS0_15gpu_kernel_implIZZZNS0_19sigmoid_kernel_cudaERNS_18TensorIteratorBaseEENKUlvE0_clEvENKUlvE1_clEvEUlN3c104HalfEE_EEvS4_RKT_EUliE_EEviT1_ --------------------------
	.section	.text._ZN2at6native18elementwise_kernelILi128ELi4EZNS0_15gpu_kernel_implIZZZNS0_19sigmoid_kernel_cudaERNS_18TensorIteratorBaseEENKUlvE0_clEvENKUlvE1_clEvEUlN3c104HalfEE_EEvS4_RKT_EUliE_EEviT1_,"ax",@progbits
	.align	128
        .global         _ZN2at6native18elementwise_kernelILi128ELi4EZNS0_15gpu_kernel_implIZZZNS0_19sigmoid_kernel_cudaERNS_18TensorIteratorBaseEENKUlvE0_clEvENKUlvE1_clEvEUlN3c104HalfEE_EEvS4_RKT_EUliE_EEviT1_
        .type           _ZN2at6native18elementwise_kernelILi128ELi4EZNS0_15gpu_kernel_implIZZZNS0_19sigmoid_kernel_cudaERNS_18TensorIteratorBaseEENKUlvE0_clEvENKUlvE1_clEvEUlN3c104HalfEE_EEvS4_RKT_EUliE_EEviT1_,@function
        .size           _ZN2at6native18elementwise_kernelILi128ELi4EZNS0_15gpu_kernel_implIZZZNS0_19sigmoid_kernel_cudaERNS_18TensorIteratorBaseEENKUlvE0_clEvENKUlvE1_clEvEUlN3c104HalfEE_EEvS4_RKT_EUliE_EEviT1_,(.L_x_11391 - _ZN2at6native18elementwise_kernelILi128ELi4EZNS0_15gpu_kernel_implIZZZNS0_19sigmoid_kernel_cudaERNS_18TensorIteratorBaseEENKUlvE0_clEvENKUlvE1_clEvEUlN3c104HalfEE_EEvS4_RKT_EUliE_EEviT1_)
        .other          _ZN2at6native18elementwise_kernelILi128ELi4EZNS0_15gpu_kernel_implIZZZNS0_19sigmoid_kernel_cudaERNS_18TensorIteratorBaseEENKUlvE0_clEvENKUlvE1_clEvEUlN3c104HalfEE_EEvS4_RKT_EUliE_EEviT1_,@"STO_CUDA_ENTRY STV_DEFAULT"
_ZN2at6native18elementwise_kernelILi128ELi4EZNS0_15gpu_kernel_implIZZZNS0_19sigmoid_kernel_cudaERNS_18TensorIteratorBaseEENKUlvE0_clEvENKUlvE1_clEvEUlN3c104HalfEE_EEvS4_RKT_EUliE_EEviT1_:
.text._ZN2at6native18elementwise_kernelILi128ELi4EZNS0_15gpu_kernel_implIZZZNS0_19sigmoid_kernel_cudaERNS_18TensorIteratorBaseEENKUlvE0_clEvENKUlvE1_clEvEUlN3c104HalfEE_EEvS4_RKT_EUliE_EEviT1_:
        /* <DEDUP_REMOVED lines=319> */
.L_x_9251:
        /* <DEDUP_REMOVED lines=18> */
.L_x_9255:
[----:B------:R-:W2:Y:S02]  /*1510*/  LDG.E.U8 R2, desc[UR36][R2.64] ;  /* 0x0000002402027981 */ /* 0x000ea4000c1e1100 */
[----:B--2---:R-:W-:-:S04]  /*1520*/  I2FP.F32.U32 R0, R2 ;  /* 0x0000000200007245 */ /* 0x004fc80000201000 */
[----:B------:R-:W-:Y:S01]  /*1530*/  F2FP.F16.F32.PACK_AB R0, RZ, R0 ;  /* 0x00000000ff00723e */ /* 0x000fe200000000ff */
[----:B------:R-:W-:Y:S06]  /*1540*/  BRA `(.L_x_9257) ;  /* 0x0000000c007c7947 */ /* 0x000fec0003800000 */
.L_x_9254:
        /* <DEDUP_REMOVED lines=10> */
.L_x_9259:
[----:B------:R-:W2:Y:S02]  /*15f0*/  LDG.E R2, desc[UR36][R2.64] ;  /* 0x0000002402027981 */ /* 0x000ea4000c1e1900 */
[----:B--2---:R-:W-:-:S04]  /*1600*/  I2FP.F32.S32 R0, R2 ;  /* 0x0000000200007245 */ /* 0x004fc80000201400 */
[----:B------:R-:W-:Y:S01]  /*1610*/  F2FP.F16.F32.PACK_AB R0, RZ, R0 ;  /* 0x00000000ff00723e */ /* 0x000fe200000000ff */
[----:B------:R-:W-:Y:S06]  /*1620*/  BRA `(.L_x_9257) ;  /* 0x0000000c00447947 */ /* 0x000fec0003800000 */
.L_x_9258:
[----:B------:R-:W2:Y:S02]  /*1630*/  LDG.E.U16 R2, desc[UR36][R2.64] ;  /* 0x0000002402027981 */ /* 0x000ea4000c1e1500 */
[----:B--2---:R-:W0:Y:S02]  /*1640*/  I2F.S16 R0, R2 ;  /* 0x0000000200007306 */ /* 0x004e240000101400 */
[----:B0-----:R-:W-:Y:S01]  /*1650*/  F2FP.F16.F32.PACK_AB R0, RZ, R0 ;  /* 0x00000000ff00723e */ /* 0x001fe200000000ff */
[----:B------:R-:W-:Y:S06]  /*1660*/  BRA `(.L_x_9257) ;  /* 0x0000000c00347947 */ /* 0x000fec0003800000 */
.L_x_9253:
        /* <DEDUP_REMOVED lines=9> */
.L_x_9261:
[----:B------:R0:W5:Y:S01]  /*1700*/  LDG.E.U16 R0, desc[UR36][R2.64] ;  /* 0x0000002402007981 */ /* 0x000162000c1e1500 */
[----:B------:R-:W-:Y:S05]  /*1710*/  BRA `(.L_x_9257) ;  /* 0x0000000c00087947 */ /* 0x000fea0003800000 */
.L_x_9260:
        /* <DEDUP_REMOVED lines=9> */
.L_x_9263:
[----:B------:R1:W5:Y:S01]  /*17b0*/  LDG.E.U16 R0, desc[UR36][R2.64] ;  /* 0x0000002402007981 */ /* 0x000362000c1e1500 */
[----:B------:R-:W-:Y:S05]  /*17c0*/  BRA `(.L_x_9257) ;  /* 0x0000000800dc7947 */ /* 0x000fea0003800000 */
.L_x_9262:
        /* <DEDUP_REMOVED lines=8> */
.L_x_9252:
        /* <DEDUP_REMOVED lines=13> */
.L_x_9266:
        /* <DEDUP_REMOVED lines=8> */
.L_x_9265:
        /* <DEDUP_REMOVED lines=27> */
.L_x_9268:
        /* <DEDUP_REMOVED lines=13> */
.L_x_9267:
[----:B------:R-:W2:Y:S02]  /*1c20*/  LDG.E.U16 R0, desc[UR36][R2.64] ;  /* 0x0000002402007981 */ /* 0x000ea4000c1e1500 */
[----:B--2---:R-:W-:-:S04]  /*1c30*/  SHF.L.U32 R0, R0, 0x10, RZ ;  /* 0x0000001000007819 */ /* 0x004fc800000006ff */
[----:B------:R-:W-:Y:S01]  /*1c40*/  F2FP.F16.F32.PACK_AB R0, RZ, R0 ;  /* 0x00000000ff00723e */ /* 0x000fe200000000ff */
[----:B------:R-:W-:Y:S06]  /*1c50*/  BRA `(.L_x_9257) ;  /* 0x0000000400b87947 */ /* 0x000fec0003800000 */
.L_x_9264:
        /* <DEDUP_REMOVED lines=12> */
.L_x_9271:
        /* <DEDUP_REMOVED lines=21> */
.L_x_9275:
[----:B------:R-:W-:Y:S05]  /*1e70*/  BSYNC.RECONVERGENT B1 ;  /* 0x0000000000017941 */ /* 0x000fea0003800200 */
.L_x_9274:
[----:B------:R-:W-:Y:S01]  /*1e80*/  IMAD.SHL.U32 R0, R0, 0x100000, RZ ;  /* 0x0010000000007824 */ /* 0x000fe200078e00ff */
[----:B------:R-:W-:-:S04]  /*1e90*/  LEA R2, R2, 0x3b800000, 0x17 ;  /* 0x3b80000002027811 */ /* 0x000fc800078eb8ff */
[----:B------:R-:W-:-:S07]  /*1ea0*/  LOP3.LUT R0, R2, R0, R7, 0xfe, !PT ;  /* 0x0000000002007212 */ /* 0x000fce00078efe07 */
.L_x_9273:
[----:B------:R-:W-:Y:S05]  /*1eb0*/  BSYNC.RECONVERGENT B0 ;  /* 0x0000000000007941 */ /* 0x000fea0003800200 */
.L_x_9272:
[----:B------:R-:W-:Y:S01]  /*1ec0*/  F2FP.F16.F32.PACK_AB R0, RZ, R0 ;  /* 0x00000000ff00723e */ /* 0x000fe200000000ff */
[----:B------:R-:W-:Y:S06]  /*1ed0*/  BRA `(.L_x_9257) ;  /* 0x0000000400187947 */ /* 0x000fec0003800000 */
.L_x_9270:
        /* <DEDUP_REMOVED lines=21> */
.L_x_9279:
[----:B------:R-:W-:Y:S05]  /*2030*/  BSYNC.RECONVERGENT B1 ;  /* 0x0000000000017941 */ /* 0x000fea0003800200 */
.L_x_9278:
[----:B------:R-:W-:Y:S01]  /*2040*/  IMAD.SHL.U32 R0, R0, 0x200000, RZ ;  /* 0x0020000000007824 */ /* 0x000fe200078e00ff */
[----:B------:R-:W-:-:S04]  /*2050*/  LEA R2, R2, 0x37800000, 0x17 ;  /* 0x3780000002027811 */ /* 0x000fc800078eb8ff */
[----:B------:R-:W-:-:S07]  /*2060*/  LOP3.LUT R0, R2, R0, R7, 0xfe, !PT ;  /* 0x0000000002007212 */ /* 0x000fce00078efe07 */
.L_x_9277:
[----:B------:R-:W-:Y:S05]  /*2070*/  BSYNC.RECONVERGENT B0 ;  /* 0x0000000000007941 */ /* 0x000fea0003800200 */
.L_x_9276:
[----:B------:R-:W-:Y:S01]  /*2080*/  F2FP.F16.F32.PACK_AB R0, RZ, R0 ;  /* 0x00000000ff00723e */ /* 0x000fe200000000ff */
[----:B------:R-:W-:Y:S06]  /*2090*/  BRA `(.L_x_9257) ;  /* 0x0000000000a87947 */ /* 0x000fec0003800000 */
.L_x_9269:
[----:B------:R-:W-:-:S09]  /*20a0*/  UISETP.NE.AND UP0, UPT, UR4, 0x1c, UPT ;  /* 0x0000001c0400788c */ /* 0x000fd2000bf05270 */
[----:B------:R-:W-:Y:S05]  /*20b0*/  BRA.U !UP0, `(.L_x_9280) ;  /* 0x0000000108947547 */ /* 0x000fea000b800000 */
[----:B------:R-:W-:-:S09]  /*20c0*/  UISETP.NE.AND UP0, UPT, UR4, 0x1d, UPT ;  /* 0x0000001d0400788c */ /* 0x000fd2000bf05270 */
[----:B------:R-:W-:Y:S05]  /*20d0*/  BRA.U !UP0, `(.L_x_9281) ;  /* 0x00000001087c7547 */ /* 0x000fea000b800000 */
[----:B------:R-:W-:-:S09]  /*20e0*/  UISETP.NE.AND UP0, UPT, UR4, 0x2c, UPT ;  /* 0x0000002c0400788c */ /* 0x000fd2000bf05270 */
[----:B------:R-:W-:Y:S05]  /*20f0*/  BRA.U !UP0, `(.L_x_9282) ;  /* 0x0000000108487547 */ /* 0x000fea000b800000 */
.L_x_9256:
        /* <DEDUP_REMOVED lines=16> */
.L_x_9283:
[----:B------:R-:W-:Y:S01]  /*2200*/  PRMT R0, RZ, 0x7610, R0 ;  /* 0x00007610ff007816 */ /* 0x000fe20000000000 */
[----:B------:R-:W-:Y:S06]  /*2210*/  BRA `(.L_x_9257) ;  /* 0x0000000000487947 */ /* 0x000fec0003800000 */
.L_x_9282:
        /* <DEDUP_REMOVED lines=8> */
.L_x_9285:
[----:B------:R-:W-:Y:S05]  /*22a0*/  BSYNC.RECONVERGENT B0 ;  /* 0x0000000000007941 */ /* 0x000fea0003800200 */
.L_x_9284:
[----:B------:R-:W-:Y:S01]  /*22b0*/  F2FP.F16.F32.PACK_AB R0, RZ, R0 ;  /* 0x00000000ff00723e */ /* 0x000fe200000000ff */
[----:B------:R-:W-:Y:S06]  /*22c0*/  BRA `(.L_x_9257) ;  /* 0x00000000001c7947 */ /* 0x000fec0003800000 */
.L_x_9281:
[----:B------:R-:W2:Y:S02]  /*22d0*/  LDG.E.64 R2, desc[UR36][R2.64] ;  /* 0x0000002402027981 */ /* 0x000ea4000c1e1b00 */
[----:B--2---:R-:W0:Y:S02]  /*22e0*/  I2F.U64 R0, R2 ;  /* 0x0000000200007312 */ /* 0x004e240000301000 */
[----:B0-----:R-:W-:Y:S01]  /*22f0*/  F2FP.F16.F32.PACK_AB R0, RZ, R0 ;  /* 0x00000000ff00723e */ /* 0x001fe200000000ff */
[----:B------:R-:W-:Y:S06]  /*2300*/  BRA `(.L_x_9257) ;  /* 0x00000000000c7947 */ /* 0x000fec0003800000 */
.L_x_9280:
[----:B------:R-:W2:Y:S02]  /*2310*/  LDG.E R2, desc[UR36][R2.64] ;  /* 0x0000002402027981 */ /* 0x000ea4000c1e1900 */
[----:B--2---:R-:W-:-:S04]  /*2320*/  I2FP.F32.U32 R0, R2 ;  /* 0x0000000200007245 */ /* 0x004fc80000201000 */
[----:B------:R-:W-:-:S07]  /*2330*/  F2FP.F16.F32.PACK_AB R0, RZ, R0 ;  /* 0x00000000ff00723e */ /* 0x000fce00000000ff */
.L_x_9257:
[----:B-----5:R-:W-:Y:S01]  /*2340*/  HADD2.F32 R0, -RZ, R0.H0_H0 ;  /* 0x20000000ff007230 */ /* 0x020fe20000004100 */
[----:B------:R-:W0:Y:S04]  /*2350*/  LDCU.64 UR6, c[0x0][0x580] ;  /* 0x0000b000ff0677ac */ /* 0x000e280008000a00 */
[----:B------:R-:W-:Y:S01]  /*2360*/  FMUL.FTZ R0, R0, -1.4426950216293334961 ;  /* 0xbfb8aa3b00007820 */ /* 0x000fe20000410000 */
[----:B------:R-:W-:-:S04]  /*2370*/  UPRMT UR4, UR42, 0x9910, URZ ;  /* 0x000099102a047896 */ /* 0x000fc800080000ff */
[----:B------:R-:W-:Y:S01]  /*2380*/  UISETP.GT.AND UP0, UPT, UR4, 0x9, UPT ;  /* 0x000000090400788c */ /* 0x000fe2000bf04270 */
[----:B------:R-:W2:Y:S01]  /*2390*/  MUFU.EX2 R0, R0 ;  /* 0x0000000000007308 */ /* 0x000ea20000000800 */
[----:B01----:R-:W-:-:S05]  /*23a0*/  IADD3 R2, P0, PT, R16, UR6, RZ ;  /* 0x0000000610027c10 */ /* 0x003fca000ff1e0ff */
[----:B------:R-:W-:Y:S02]  /*23b0*/  IMAD.X R3, RZ, RZ, UR7, P0 ;  /* 0x00000007ff037e24 */ /* 0x000fe400080e06ff */
[----:B--2---:R-:W-:-:S06]  /*23c0*/  FADD.FTZ R4, R0, 1 ;  /* 0x3f80000000047421 */ /* 0x004fcc0000010000 */
[----:B------:R-:W0:Y:S02]  /*23d0*/  MUFU.RCP R4, R4 ;  /* 0x0000000400047308 */ /* 0x000e240000001000 */
[----:B0-----:R-:W-:Y:S01]  /*23e0*/  F2FP.F16.F32.PACK_AB R5, RZ, R4 ;  /* 0x00000004ff05723e */ /* 0x001fe200000000ff */
        /* <DEDUP_REMOVED lines=13> */
.L_x_9289:
[----:B------:R-:W-:-:S06]  /*24c0*/  HADD2.F32 R5, -RZ, R5.H0_H0 ;  /* 0x20000005ff057230 */ /* 0x000fcc0000004100 */
[----:B------:R-:W0:Y:S02]  /*24d0*/  F2I.S64.TRUNC R4, R5 ;  /* 0x0000000500047311 */ /* 0x000e24000020d900 */
[----:B0-----:R3:W-:Y:S01]  /*24e0*/  STG.E.U8 desc[UR36][R2.64], R4 ;  /* 0x0000000402007986 */ /* 0x0017e2000c101124 */
[----:B------:R-:W-:Y:S05]  /*24f0*/  BRA `(.L_x_9291) ;  /* 0x0000000c00707947 */ /* 0x000fea0003800000 */
.L_x_9288:
        /* <DEDUP_REMOVED lines=10> */
.L_x_9293:
[----:B------:R-:W-:-:S06]  /*25a0*/  HADD2.F32 R5, -RZ, R5.H0_H0 ;  /* 0x20000005ff057230 */ /* 0x000fcc0000004100 */
[----:B------:R-:W0:Y:S02]  /*25b0*/  F2I.FTZ.TRUNC.NTZ R5, R5 ;  /* 0x0000000500057305 */ /* 0x000e24000021f100 */
[----:B0-----:R1:W-:Y:S01]  /*25c0*/  STG.E desc[UR36][R2.64], R5 ;  /* 0x0000000502007986 */ /* 0x0013e2000c101924 */
[----:B------:R-:W-:Y:S05]  /*25d0*/  BRA `(.L_x_9291) ;  /* 0x0000000c00387947 */ /* 0x000fea0003800000 */
.L_x_9292:
[----:B------:R-:W-:-:S06]  /*25e0*/  HADD2.F32 R5, -RZ, R5.H0_H0 ;  /* 0x20000005ff057230 */ /* 0x000fcc0000004100 */
[----:B------:R-:W0:Y:S02]  /*25f0*/  F2I.FTZ.TRUNC.NTZ R5, R5 ;  /* 0x0000000500057305 */ /* 0x000e24000021f100 */
[----:B0-----:R2:W-:Y:S01]  /*2600*/  STG.E.U16 desc[UR36][R2.64], R5 ;  /* 0x0000000502007986 */ /* 0x0015e2000c101524 */
[----:B------:R-:W-:Y:S05]  /*2610*/  BRA `(.L_x_9291) ;  /* 0x0000000c00287947 */ /* 0x000fea0003800000 */
.L_x_9287:
        /* <DEDUP_REMOVED lines=9> */
.L_x_9295:
[----:B------:R0:W-:Y:S01]  /*26b0*/  STG.E.U16 desc[UR36][R2.64], R5 ;  /* 0x0000000502007986 */ /* 0x0001e2000c101524 */
[----:B------:R-:W-:Y:S05]  /*26c0*/  BRA `(.L_x_9291) ;  /* 0x0000000800fc7947 */ /* 0x000fea0003800000 */
.L_x_9294:
        /* <DEDUP_REMOVED lines=10> */
.L_x_9297:
[----:B------:R-:W-:-:S05]  /*2770*/  HADD2.F32 R0, -RZ, R5.H0_H0 ;  /* 0x20000005ff007230 */ /* 0x000fca0000004100 */
[----:B------:R-:W-:-:S04]  /*2780*/  F2FP.F16.F32.PACK_AB R0, RZ, R0 ;  /* 0x00000000ff00723e */ /* 0x000fc800000000ff */
[----:B------:R-:W-:-:S05]  /*2790*/  PRMT R0, R0, 0x5410, RZ ;  /* 0x0000541000007816 */ /* 0x000fca00000000ff */
[----:B------:R0:W-:Y:S01]  /*27a0*/  STG.E desc[UR36][R2.64], R0 ;  /* 0x0000000002007986 */ /* 0x0001e2000c101924 */
[----:B------:R-:W-:Y:S05]  /*27b0*/  BRA `(.L_x_9291) ;  /* 0x0000000800c07947 */ /* 0x000fea0003800000 */
.L_x_9296:
[----:B------:R-:W-:-:S05]  /*27c0*/  HADD2.F32 R4, -RZ, R5.H0_H0 ;  /* 0x20000005ff047230 */ /* 0x000fca0000004100 */
[----:B------:R-:W-:-:S06]  /*27d0*/  FMUL.FTZ R4, R4, 1 ;  /* 0x3f80000004047820 */ /* 0x000fcc0000410000 */
[----:B------:R-:W0:Y:S02]  /*27e0*/  F2F.F64.F32 R4, R4 ;  /* 0x0000000400047310 */ /* 0x000e240000201800 */
[----:B0-----:R0:W-:Y:S01]  /*27f0*/  STG.E.64 desc[UR36][R2.64], R4 ;  /* 0x0000000402007986 */ /* 0x0011e2000c101b24 */
[----:B------:R-:W-:Y:S05]  /*2800*/  BRA `(.L_x_9291) ;  /* 0x0000000800ac7947 */ /* 0x000fea0003800000 */
.L_x_9286:
        /* <DEDUP_REMOVED lines=13> */
.L_x_9300:
[----:B------:R-:W-:Y:S01]  /*28e0*/  HADD2.F32 R5, -RZ, R5.H0_H0 ;  /* 0x20000005ff057230 */ /* 0x000fe20000004100 */
[----:B------:R-:W-:-:S04]  /*28f0*/  CS2R R6, SRZ ;  /* 0x0000000000067805 */ /* 0x000fc8000001ff00 */
[----:B------:R-:W-:-:S06]  /*2900*/  FMUL.FTZ R5, R5, 1 ;  /* 0x3f80000005057820 */ /* 0x000fcc0000410000 */
[----:B------:R-:W0:Y:S02]  /*2910*/  F2F.F64.F32 R4, R5 ;  /* 0x0000000500047310 */ /* 0x000e240000201800 */
[----:B0-----:R0:W-:Y:S01]  /*2920*/  STG.E.128 desc[UR36][R2.64], R4 ;  /* 0x0000000402007986 */ /* 0x0011e2000c101d24 */
[----:B------:R-:W-:Y:S05]  /*2930*/  BRA `(.L_x_9291) ;  /* 0x0000000800607947 */ /* 0x000fea0003800000 */
.L_x_9299:
        /* <DEDUP_REMOVED lines=19> */
.L_x_9304:
[----:B------:R-:W-:Y:S05]  /*2a70*/  BSYNC.RECONVERGENT B0 ;  /* 0x0000000000007941 */ /* 0x000fea0003800200 */
.L_x_9303:
[----:B------:R-:W-:-:S05]  /*2a80*/  LOP3.LUT R5, R0, 0x80, R5, 0xf8, !PT ;  /* 0x0000008000057812 */ /* 0x000fca00078ef805 */
[----:B------:R0:W-:Y:S01]  /*2a90*/  STG.E.U8 desc[UR36][R2.64], R5 ;  /* 0x0000000502007986 */ /* 0x0001e2000c101124 */
[----:B------:R-:W-:Y:S05]  /*2aa0*/  BRA `(.L_x_9291) ;  /* 0x0000000800047947 */ /* 0x000fea0003800000 */
.L_x_9302:
        /* <DEDUP_REMOVED lines=15> */
.L_x_9306:
[----:B------:R-:W-:Y:S05]  /*2ba0*/  BSYNC.RECONVERGENT B0 ;  /* 0x0000000000007941 */ /* 0x000fea0003800200 */
.L_x_9305:
[----:B------:R-:W-:-:S05]  /*2bb0*/  LOP3.LUT R5, R0, 0x80, R5, 0xf8, !PT ;  /* 0x0000008000057812 */ /* 0x000fca00078ef805 */
[----:B------:R0:W-:Y:S01]  /*2bc0*/  STG.E.U8 desc[UR36][R2.64], R5 ;  /* 0x0000000502007986 */ /* 0x0001e2000c101124 */
[----:B------:R-:W-:Y:S05]  /*2bd0*/  BRA `(.L_x_9291) ;  /* 0x0000000400b87947 */ /* 0x000fea0003800000 */
.L_x_9301:
[----:B------:R-:W-:-:S05]  /*2be0*/  HADD2.F32 R0, -RZ, R5.H0_H0 ;  /* 0x20000005ff007230 */ /* 0x000fca0000004100 */
[----:B------:R-:W-:-:S05]  /*2bf0*/  F2FP.BF16.F32.PACK_AB R0, RZ, R0 ;  /* 0x00000000ff00723e */ /* 0x000fca00000010ff */
[----:B------:R0:W-:Y:S01]  /*2c00*/  STG.E.U16 desc[UR36][R2.64], R0 ;  /* 0x0000000002007986 */ /* 0x0001e2000c101524 */
[----:B------:R-:W-:Y:S05]  /*2c10*/  BRA `(.L_x_9291) ;  /* 0x0000000400a87947 */ /* 0x000fea0003800000 */
.L_x_9298:
        /* <DEDUP_REMOVED lines=12> */
.L_x_9309:
        /* <DEDUP_REMOVED lines=13> */
.L_x_9312:
[----:B------:R-:W-:-:S04]  /*2db0*/  SHF.R.U32.HI R0, RZ, 0x14, R5 ;  /* 0x00000014ff007819 */ /* 0x000fc80000011605 */
[----:B------:R-:W-:-:S04]  /*2dc0*/  LOP3.LUT R0, R0, 0x1, RZ, 0xc0, !PT ;  /* 0x0000000100007812 */ /* 0x000fc800078ec0ff */
[----:B------:R-:W-:-:S04]  /*2dd0*/  IADD3 R0, PT, PT, R5, 0x487ffff, R0 ;  /* 0x0487ffff05007810 */ /* 0x000fc80007ffe000 */
[----:B------:R-:W-:-:S04]  /*2de0*/  SHF.R.U32.HI R0, RZ, 0x14, R0 ;  /* 0x00000014ff007819 */ /* 0x000fc80000011600 */
[----:B------:R-:W-:-:S07]  /*2df0*/  LOP3.LUT R4, R0, 0xff, RZ, 0xc0, !PT ;  /* 0x000000ff00047812 */ /* 0x000fce00078ec0ff */
.L_x_9313:
[----:B------:R-:W-:-:S04]  /*2e00*/  SHF.R.U32.HI R5, RZ, 0x18, R5 ;  /* 0x00000018ff057819 */ /* 0x000fc80000011605 */
[----:B------:R-:W-:-:S04]  /*2e10*/  LOP3.LUT R4, R4, 0x80, R5, 0xf8, !PT ;  /* 0x0000008004047812 */ /* 0x000fc800078ef805 */
[----:B------:R-:W-:-:S07]  /*2e20*/  PRMT R0, R4, 0x7610, R0 ;  /* 0x0000761004007816 */ /* 0x000fce0000000000 */
.L_x_9311:
[----:B------:R-:W-:Y:S05]  /*2e30*/  BSYNC.RECONVERGENT B0 ;  /* 0x0000000000007941 */ /* 0x000fea0003800200 */
.L_x_9310:
[----:B------:R0:W-:Y:S01]  /*2e40*/  STG.E.U8 desc[UR36][R2.64], R0 ;  /* 0x0000000002007986 */ /* 0x0001e2000c101124 */
[----:B------:R-:W-:Y:S05]  /*2e50*/  BRA `(.L_x_9291) ;  /* 0x0000000400187947 */ /* 0x000fea0003800000 */
.L_x_9308:
        /* <DEDUP_REMOVED lines=13> */
.L_x_9316:
[----:B------:R-:W-:-:S04]  /*2f30*/  SHF.R.U32.HI R0, RZ, 0x15, R5 ;  /* 0x00000015ff007819 */ /* 0x000fc80000011605 */
[----:B------:R-:W-:-:S04]  /*2f40*/  LOP3.LUT R0, R0, 0x1, RZ, 0xc0, !PT ;  /* 0x0000000100007812 */ /* 0x000fc800078ec0ff */
[----:B------:R-:W-:-:S04]  /*2f50*/  IADD3 R0, PT, PT, R5, 0x88fffff, R0 ;  /* 0x088fffff05007810 */ /* 0x000fc80007ffe000 */
[----:B------:R-:W-:-:S04]  /*2f60*/  SHF.R.U32.HI R0, RZ, 0x15, R0 ;  /* 0x00000015ff007819 */ /* 0x000fc80000011600 */
[----:B------:R-:W-:-:S07]  /*2f70*/  LOP3.LUT R4, R0, 0xff, RZ, 0xc0, !PT ;  /* 0x000000ff00047812 */ /* 0x000fce00078ec0ff */
.L_x_9317:
[----:B------:R-:W-:-:S04]  /*2f80*/  SHF.R.U32.HI R5, RZ, 0x18, R5 ;  /* 0x00000018ff057819 */ /* 0x000fc80000011605 */
[----:B------:R-:W-:-:S04]  /*2f90*/  LOP3.LUT R4, R4, 0x80, R5, 0xf8, !PT ;  /* 0x0000008004047812 */ /* 0x000fc800078ef805 */
[----:B------:R-:W-:-:S07]  /*2fa0*/  PRMT R0, R4, 0x7610, R0 ;  /* 0x0000761004007816 */ /* 0x000fce0000000000 */
.L_x_9315:
[----:B------:R-:W-:Y:S05]  /*2fb0*/  BSYNC.RECONVERGENT B0 ;  /* 0x0000000000007941 */ /* 0x000fea0003800200 */
.L_x_9314:
[----:B------:R0:W-:Y:S01]  /*2fc0*/  STG.E.U8 desc[UR36][R2.64], R0 ;  /* 0x0000000002007986 */ /* 0x0001e2000c101124 */
[----:B------:R-:W-:Y:S05]  /*2fd0*/  BRA `(.L_x_9291) ;  /* 0x0000000000b87947 */ /* 0x000fea0003800000 */
.L_x_9307:
[----:B------:R-:W-:-:S09]  /*2fe0*/  UISETP.NE.AND UP0, UPT, UR4, 0x1c, UPT ;  /* 0x0000001c0400788c */ /* 0x000fd2000bf05270 */
[----:B------:R-:W-:Y:S05]  /*2ff0*/  BRA.U !UP0, `(.L_x_9318) ;  /* 0x0000000108a47547 */ /* 0x000fea000b800000 */
[----:B------:R-:W-:-:S09]  /*3000*/  UISETP.NE.AND UP0, UPT, UR4, 0x1d, UPT ;  /* 0x0000001d0400788c */ /* 0x000fd2000bf05270 */
[----:B------:R-:W-:Y:S05]  /*3010*/  BRA.U !UP0, `(.L_x_9319) ;  /* 0x00000001088c7547 */ /* 0x000fea000b800000 */
[----:B------:R-:W-:-:S09]  /*3020*/  UISETP.NE.AND UP0, UPT, UR4, 0x2c, UPT ;  /* 0x0000002c0400788c */ /* 0x000fd2000bf05270 */
[----:B------:R-:W-:Y:S05]  /*3030*/  BRA.U !UP0, `(.L_x_9320) ;  /* 0x0000000108447547 */ /* 0x000fea000b800000 */
.L_x_9290:
        /* <DEDUP_REMOVED lines=16> */
.L_x_9321:
[----:B------:R-:W-:Y:S05]  /*3140*/  BRA `(.L_x_9291) ;  /* 0x00000000005c7947 */ /* 0x000fea0003800000 */
.L_x_9320:
        /* <DEDUP_REMOVED lines=16> */
.L_x_9319:
[----:B------:R-:W-:-:S06]  /*3250*/  HADD2.F32 R5, -RZ, R5.H0_H0 ;  /* 0x20000005ff057230 */ /* 0x000fcc0000004100 */
[----:B------:R-:W0:Y:S02]  /*3260*/  F2I.U64.TRUNC R4, R5 ;  /* 0x0000000500047311 */ /* 0x000e24000020d800 */
[----:B0-----:R0:W-:Y:S01]  /*3270*/  STG.E.64 desc[UR36][R2.64], R4 ;  /* 0x0000000402007986 */ /* 0x0011e2000c101b24 */
[----:B------:R-:W-:Y:S05]  /*3280*/  BRA `(.L_x_9291) ;  /* 0x00000000000c7947 */ /* 0x000fea0003800000 */
.L_x_9318:
[----:B------:R-:W-:-:S06]  /*3290*/  HADD2.F32 R5, -RZ, R5.H0_H0 ;  /* 0x20000005ff057230 */ /* 0x000fcc0000004100 */
[----:B------:R-:W0:Y:S02]  /*32a0*/  F2I.FTZ.U32.TRUNC.NTZ R5, R5 ;  /* 0x0000000500057305 */ /* 0x000e24000021f000 */
[----:B0-----:R0:W-:Y:S02]  /*32b0*/  STG.E desc[UR36][R2.64], R5 ;  /* 0x0000000502007986 */ /* 0x0011e4000c101924 */
.L_x_9291:
[----:B------:R-:W-:-:S07]  /*32c0*/  IADD3 R17, PT, PT, R17, 0x80, RZ ;  /* 0x0000008011117810 */ /* 0x000fce0007ffe0ff */
.L_x_9250:
[----:B------:R-:W-:Y:S05]  /*32d0*/  BSYNC.RECONVERGENT B6 ;  /* 0x0000000000067941 */ /* 0x000fea0003800200 */
.L_x_9249:
        /* <DEDUP_REMOVED lines=307> */
.L_x_9324:
        /* <DEDUP_REMOVED lines=18> */
.L_x_9328:
[----:B------:R-:W2:Y:S02]  /*4730*/  LDG.E.U8 R2, desc[UR36][R2.64] ;  /* 0x0000002402027981 */ /* 0x000ea4000c1e1100 */
[----:B--2---:R-:W-:-:S04]  /*4740*/  I2FP.F32.U32 R0, R2 ;  /* 0x0000000200007245 */ /* 0x004fc80000201000 */
[----:B------:R-:W-:Y:S01]  /*4750*/  F2FP.F16.F32.PACK_AB R0, RZ, R0 ;  /* 0x00000000ff00723e */ /* 0x000fe200000000ff */
[----:B------:R-:W-:Y:S06]  /*4760*/  BRA `(.L_x_9330) ;  /* 0x0000000c007c7947 */ /* 0x000fec0003800000 */
.L_x_9327:
        /* <DEDUP_REMOVED lines=10> */
.L_x_9332:
[----:B------:R-:W2:Y:S02]  /*4810*/  LDG.E R2, desc[UR36][R2.64] ;  /* 0x0000002402027981 */ /* 0x000ea4000c1e1900 */
[----:B--2---:R-:W-:-:S04]  /*4820*/  I2FP.F32.S32 R0, R2 ;  /* 0x0000000200007245 */ /* 0x004fc80000201400 */
[----:B------:R-:W-:Y:S01]  /*4830*/  F2FP.F16.F32.PACK_AB R0, RZ, R0 ;  /* 0x00000000ff00723e */ /* 0x000fe200000000ff */
[----:B------:R-:W-:Y:S06]  /*4840*/  BRA `(.L_x_9330) ;  /* 0x0000000c00447947 */ /* 0x000fec0003800000 */
.L_x_9331:
[----:B------:R-:W2:Y:S02]  /*4850*/  LDG.E.U16 R2, desc[UR36][R2.64] ;  /* 0x0000002402027981 */ /* 0x000ea4000c1e1500 */
[----:B--2---:R-:W0:Y:S02]  /*4860*/  I2F.S16 R0, R2 ;  /* 0x0000000200007306 */ /* 0x004e240000101400 */
[----:B0-----:R-:W-:Y:S01]  /*4870*/  F2FP.F16.F32.PACK_AB R0, RZ, R0 ;  /* 0x00000000ff00723e */ /* 0x001fe200000000ff */
[----:B------:R-:W-:Y:S06]  /*4880*/  BRA `(.L_x_9330) ;  /* 0x0000000c00347947 */ /* 0x000fec0003800000 */
.L_x_9326:
        /* <DEDUP_REMOVED lines=9> */
.L_x_9334:
[----:B------:R1:W5:Y:S01]  /*4920*/  LDG.E.U16 R0, desc[UR36][R2.64] ;  /* 0x0000002402007981 */ /* 0x000362000c1e1500 */
[----:B------:R-:W-:Y:S05]  /*4930*/  BRA `(.L_x_9330) ;  /* 0x0000000c00087947 */ /* 0x000fea0003800000 */
.L_x_9333:
        /* <DEDUP_REMOVED lines=9> */
.L_x_9336:
[----:B------:R0:W5:Y:S01]  /*49d0*/  LDG.E.U16 R0, desc[UR36][R2.64] ;  /* 0x0000002402007981 */ /* 0x000162000c1e1500 */
[----:B------:R-:W-:Y:S05]  /*49e0*/  BRA `(.L_x_9330) ;  /* 0x0000000800dc7947 */ /* 0x000fea0003800000 */
.L_x_9335:
        /* <DEDUP_REMOVED lines=8> */
.L_x_9325:
        /* <DEDUP_REMOVED lines=13> */
.L_x_9339:
        /* <DEDUP_REMOVED lines=8> */
.L_x_9338:
        /* <DEDUP_REMOVED lines=27> */
.L_x_9341:
        /* <DEDUP_REMOVED lines=13> */
.L_x_9340:
[----:B------:R-:W2:Y:S02]  /*4e40*/  LDG.E.U16 R0, desc[UR36][R2.64] ;  /* 0x0000002402007981 */ /* 0x000ea4000c1e1500 */
[----:B--2---:R-:W-:-:S04]  /*4e50*/  SHF.L.U32 R0, R0, 0x10, RZ ;  /* 0x0000001000007819 */ /* 0x004fc800000006ff */
[----:B------:R-:W-:Y:S01]  /*4e60*/  F2FP.F16.F32.PACK_AB R0, RZ, R0 ;  /* 0x00000000ff00723e */ /* 0x000fe200000000ff */
[----:B------:R-:W-:Y:S06]  /*4e70*/  BRA `(.L_x_9330) ;  /* 0x0000000400b87947 */ /* 0x000fec0003800000 */
.L_x_9337:
        /* <DEDUP_REMOVED lines=12> */
.L_x_9344:
        /* <DEDUP_REMOVED lines=21> */
.L_x_9348:
[----:B------:R-:W-:Y:S05]  /*5090*/  BSYNC.RECONVERGENT B1 ;  /* 0x0000000000017941 */ /* 0x000fea0003800200 */
.L_x_9347:
[----:B------:R-:W-:Y:S01]  /*50a0*/  IMAD.SHL.U32 R0, R0, 0x100000, RZ ;  /* 0x0010000000007824 */ /* 0x000fe200078e00ff */
[----:B------:R-:W-:-:S04]  /*50b0*/  LEA R2, R2, 0x3b800000, 0x17 ;  /* 0x3b80000002027811 */ /* 0x000fc800078eb8ff */
[----:B------:R-:W-:-:S07]  /*50c0*/  LOP3.LUT R0, R2, R0, R7, 0xfe, !PT ;  /* 0x0000000002007212 */ /* 0x000fce00078efe07 */
.L_x_9346:
[----:B------:R-:W-:Y:S05]  /*50d0*/  BSYNC.RECONVERGENT B0 ;  /* 0x0000000000007941 */ /* 0x000fea0003800200 */
.L_x_9345:
[----:B------:R-:W-:Y:S01]  /*50e0*/  F2FP.F16.F32.PACK_AB R0, RZ, R0 ;  /* 0x00000000ff00723e */ /* 0x000fe200000000ff */
[----:B------:R-:W-:Y:S06]  /*50f0*/  BRA `(.L_x_9330) ;  /* 0x0000000400187947 */ /* 0x000fec0003800000 */
.L_x_9343:
        /* <DEDUP_REMOVED lines=21> */
.L_x_9352:
[----:B------:R-:W-:Y:S05]  /*5250*/  BSYNC.RECONVERGENT B1 ;  /* 0x0000000000017941 */ /* 0x000fea0003800200 */
.L_x_9351:
[----:B------:R-:W-:Y:S01]  /*5260*/  IMAD.SHL.U32 R0, R0, 0x200000, RZ ;  /* 0x0020000000007824 */ /* 0x000fe200078e00ff */
[----:B------:R-:W-:-:S04]  /*5270*/  LEA R2, R2, 0x37800000, 0x17 ;  /* 0x3780000002027811 */ /* 0x000fc800078eb8ff */
[----:B------:R-:W-:-:S07]  /*5280*/  LOP3.LUT R0, R2, R0, R7, 0xfe, !PT ;  /* 0x0000000002007212 */ /* 0x000fce00078efe07 */
.L_x_9350:
[----:B------:R-:W-:Y:S05]  /*5290*/  BSYNC.RECONVERGENT B0 ;  /* 0x0000000000007941 */ /* 0x000fea0003800200 */
.L_x_9349:
[----:B------:R-:W-:Y:S01]  /*52a0*/  F2FP.F16.F32.PACK_AB R0, RZ, R0 ;  /* 0x00000000ff00723e */ /* 0x000fe200000000ff */
[----:B------:R-:W-:Y:S06]  /*52b0*/  BRA `(.L_x_9330) ;  /* 0x0000000000a87947 */ /* 0x000fec0003800000 */
.L_x_9342:
        /* <DEDUP_REMOVED lines=14> */
.L_x_9356:
[----:B------:R-:W-:Y:S05]  /*53a0*/  BSYNC.RECONVERGENT B0 ;  /* 0x0000000000007941 */ /* 0x000fea0003800200 */
.L_x_9355:
[----:B------:R-:W-:Y:S01]  /*53b0*/  F2FP.F16.F32.PACK_AB R0, RZ, R0 ;  /* 0x00000000ff00723e */ /* 0x000fe200000000ff */
[----:B------:R-:W-:Y:S06]  /*53c0*/  BRA `(.L_x_9330) ;  /* 0x0000000000647947 */ /* 0x000fec0003800000 */
.L_x_9329:
        /* <DEDUP_REMOVED lines=16> */
.L_x_9357:
[----:B------:R-:W-:Y:S01]  /*54d0*/  PRMT R0, RZ, 0x7610, R0 ;  /* 0x00007610ff007816 */ /* 0x000fe20000000000 */
[----:B------:R-:W-:Y:S06]  /*54e0*/  BRA `(.L_x_9330) ;  /* 0x00000000001c7947 */ /* 0x000fec0003800000 */
.L_x_9354:
[----:B------:R-:W2:Y:S02]  /*54f0*/  LDG.E.64 R2, desc[UR36][R2.64] ;  /* 0x0000002402027981 */ /* 0x000ea4000c1e1b00 */
[----:B--2---:R-:W0:Y:S02]  /*5500*/  I2F.U64 R0, R2 ;  /* 0x0000000200007312 */ /* 0x004e240000301000 */
[----:B0-----:R-:W-:Y:S01]  /*5510*/  F2FP.F16.F32.PACK_AB R0, RZ, R0 ;  /* 0x00000000ff00723e */ /* 0x001fe200000000ff */
[----:B------:R-:W-:Y:S06]  /*5520*/  BRA `(.L_x_9330) ;  /* 0x00000000000c7947 */ /* 0x000fec0003800000 */
.L_x_9353:
[----:B------:R-:W2:Y:S02]  /*5530*/  LDG.E R2, desc[UR36][R2.64] ;  /* 0x0000002402027981 */ /* 0x000ea4000c1e1900 */
[----:B--2---:R-:W-:-:S04]  /*5540*/  I2FP.F32.U32 R0, R2 ;  /* 0x0000000200007245 */ /* 0x004fc80000201000 */
[----:B------:R-:W-:-:S07]  /*5550*/  F2FP.F16.F32.PACK_AB R0, RZ, R0 ;  /* 0x00000000ff00723e */ /* 0x000fce00000000ff */
.L_x_9330:
        /* <DEDUP_REMOVED lines=24> */
.L_x_9361:
[----:B------:R-:W-:-:S06]  /*56e0*/  HADD2.F32 R5, -RZ, R5.H0_H0 ;  /* 0x20000005ff057230 */ /* 0x000fcc0000004100 */
[----:B------:R-:W0:Y:S02]  /*56f0*/  F2I.S64.TRUNC R4, R5 ;  /* 0x0000000500047311 */ /* 0x000e24000020d900 */
[----:B0-----:R0:W-:Y:S01]  /*5700*/  STG.E.U8 desc[UR36][R2.64], R4 ;  /* 0x0000000402007986 */ /* 0x0011e2000c101124 */
[----:B------:R-:W-:Y:S05]  /*5710*/  BRA `(.L_x_9363) ;  /* 0x0000000c006c7947 */ /* 0x000fea0003800000 */
.L_x_9360:
        /* <DEDUP_REMOVED lines=10> */
.L_x_9365:
[----:B------:R-:W-:-:S06]  /*57c0*/  HADD2.F32 R5, -RZ, R5.H0_H0 ;  /* 0x20000005ff057230 */ /* 0x000fcc0000004100 */
[----:B------:R-:W0:Y:S02]  /*57d0*/  F2I.FTZ.TRUNC.NTZ R5, R5 ;  /* 0x0000000500057305 */ /* 0x000e24000021f100 */
[----:B0-----:R0:W-:Y:S01]  /*57e0*/  STG.E desc[UR36][R2.64], R5 ;  /* 0x0000000502007986 */ /* 0x0011e2000c101924 */
[----:B------:R-:W-:Y:S05]  /*57f0*/  BRA `(.L_x_9363) ;  /* 0x0000000c00347947 */ /* 0x000fea0003800000 */
.L_x_9364:
[----:B------:R-:W-:-:S06]  /*5800*/  HADD2.F32 R5, -RZ, R5.H0_H0 ;  /* 0x20000005ff057230 */ /* 0x000fcc0000004100 */
[----:B------:R-:W0:Y:S02]  /*5810*/  F2I.FTZ.TRUNC.NTZ R5, R5 ;  /* 0x0000000500057305 */ /* 0x000e24000021f100 */
[----:B0-----:R0:W-:Y:S01]  /*5820*/  STG.E.U16 desc[UR36][R2.64], R5 ;  /* 0x0000000502007986 */ /* 0x0011e2000c101524 */
[----:B------:R-:W-:Y:S05]  /*5830*/  BRA `(.L_x_9363) ;  /* 0x0000000c00247947 */ /* 0x000fea0003800000 */
.L_x_9359:
        /* <DEDUP_REMOVED lines=9> */
.L_x_9367:
[----:B------:R0:W-:Y:S01]  /*58d0*/  STG.E.U16 desc[UR36][R2.64], R5 ;  /* 0x0000000502007986 */ /* 0x0001e2000c101524 */
[----:B------:R-:W-:Y:S05]  /*58e0*/  BRA `(.L_x_9363) ;  /* 0x0000000800f87947 */ /* 0x000fea0003800000 */
.L_x_9366:
        /* <DEDUP_REMOVED lines=10> */
.L_x_9369:
[----:B------:R-:W-:-:S05]  /*5990*/  HADD2.F32 R0, -RZ, R5.H0_H0 ;  /* 0x20000005ff007230 */ /* 0x000fca0000004100 */
[----:B------:R-:W-:-:S04]  /*59a0*/  F2FP.F16.F32.PACK_AB R0, RZ, R0 ;  /* 0x00000000ff00723e */ /* 0x000fc800000000ff */
[----:B------:R-:W-:-:S05]  /*59b0*/  PRMT R0, R0, 0x5410, RZ ;  /* 0x0000541000007816 */ /* 0x000fca00000000ff */
[----:B------:R0:W-:Y:S01]  /*59c0*/  STG.E desc[UR36][R2.64], R0 ;  /* 0x0000000002007986 */ /* 0x0001e2000c101924 */
[----:B------:R-:W-:Y:S05]  /*59d0*/  BRA `(.L_x_9363) ;  /* 0x0000000800bc7947 */ /* 0x000fea0003800000 */
.L_x_9368:
[----:B------:R-:W-:-:S05]  /*59e0*/  HADD2.F32 R4, -RZ, R5.H0_H0 ;  /* 0x20000005ff047230 */ /* 0x000fca0000004100 */
[----:B------:R-:W-:-:S06]  /*59f0*/  FMUL.FTZ R4, R4, 1 ;  /* 0x3f80000004047820 */ /* 0x000fcc0000410000 */
[----:B------:R-:W0:Y:S02]  /*5a00*/  F2F.F64.F32 R4, R4 ;  /* 0x0000000400047310 */ /* 0x000e240000201800 */
[----:B0-----:R0:W-:Y:S01]  /*5a10*/  STG.E.64 desc[UR36][R2.64], R4 ;  /* 0x0000000402007986 */ /* 0x0011e2000c101b24 */
[----:B------:R-:W-:Y:S05]  /*5a20*/  BRA `(.L_x_9363) ;  /* 0x0000000800a87947 */ /* 0x000fea0003800000 */
.L_x_9358:
        /* <DEDUP_REMOVED lines=14> */
.L_x_9373:
        /* <DEDUP_REMOVED lines=18> */
.L_x_9376:
[----:B------:R-:W-:-:S04]  /*5c30*/  SHF.R.U32.HI R5, RZ, 0x18, R5 ;  /* 0x00000018ff057819 */ /* 0x000fc80000011605 */
[----:B------:R-:W-:-:S07]  /*5c40*/  LOP3.LUT R0, R0, 0x80, R5, 0xf8, !PT ;  /* 0x0000008000007812 */ /* 0x000fce00078ef805 */
.L_x_9375:
[----:B------:R-:W-:Y:S05]  /*5c50*/  BSYNC.RECONVERGENT B0 ;  /* 0x0000000000007941 */ /* 0x000fea0003800200 */
.L_x_9374:
[----:B------:R0:W-:Y:S01]  /*5c60*/  STG.E.U8 desc[UR36][R2.64], R0 ;  /* 0x0000000002007986 */ /* 0x0001e2000c101124 */
[----:B------:R-:W-:Y:S05]  /*5c70*/  BRA `(.L_x_9363) ;  /* 0x0000000800147947 */ /* 0x000fea0003800000 */
.L_x_9372:
        /* <DEDUP_REMOVED lines=18> */
.L_x_9379:
[----:B------:R-:W-:-:S04]  /*5da0*/  SHF.R.U32.HI R5, RZ, 0x18, R5 ;  /* 0x00000018ff057819 */ /* 0x000fc80000011605 */
[----:B------:R-:W-:-:S07]  /*5db0*/  LOP3.LUT R0, R0, 0x80, R5, 0xf8, !PT ;  /* 0x0000008000007812 */ /* 0x000fce00078ef805 */
.L_x_9378:
[----:B------:R-:W-:Y:S05]  /*5dc0*/  BSYNC.RECONVERGENT B0 ;  /* 0x0000000000007941 */ /* 0x000fea0003800200 */
.L_x_9377:
[----:B------:R0:W-:Y:S01]  /*5dd0*/  STG.E.U8 desc[UR36][R2.64], R0 ;  /* 0x0000000002007986 */ /* 0x0001e2000c101124 */
[----:B------:R-:W-:Y:S05]  /*5de0*/  BRA `(.L_x_9363) ;  /* 0x0000000400b87947 */ /* 0x000fea0003800000 */
.L_x_9371:
        /* <DEDUP_REMOVED lines=22> */
.L_x_9381:
[----:B------:R-:W-:-:S06]  /*5f50*/  HADD2.F32 R5, -RZ, R5.H0_H0 ;  /* 0x20000005ff057230 */ /* 0x000fcc0000004100 */
[----:B------:R-:W0:Y:S02]  /*5f60*/  F2I.U64.TRUNC R4, R5 ;  /* 0x0000000500047311 */ /* 0x000e24000020d800 */
[----:B0-----:R0:W-:Y:S01]  /*5f70*/  STG.E.64 desc[UR36][R2.64], R4 ;  /* 0x0000000402007986 */ /* 0x0011e2000c101b24 */
[----:B------:R-:W-:Y:S05]  /*5f80*/  BRA `(.L_x_9363) ;  /* 0x0000000400507947 */ /* 0x000fea0003800000 */
.L_x_9380:
[----:B------:R-:W-:-:S06]  /*5f90*/  HADD2.F32 R5, -RZ, R5.H0_H0 ;  /* 0x20000005ff057230 */ /* 0x000fcc0000004100 */
[----:B------:R-:W0:Y:S02]  /*5fa0*/  F2I.FTZ.U32.TRUNC.NTZ R5, R5 ;  /* 0x0000000500057305 */ /* 0x000e24000021f000 */
[----:B0-----:R0:W-:Y:S01]  /*5fb0*/  STG.E desc[UR36][R2.64], R5 ;  /* 0x0000000502007986 */ /* 0x0011e2000c101924 */
[----:B------:R-:W-:Y:S05]  /*5fc0*/  BRA `(.L_x_9363) ;  /* 0x0000000400407947 */ /* 0x000fea0003800000 */
.L_x_9370:
        /* <DEDUP_REMOVED lines=11> */
.L_x_9383:
[----:B------:R-:W-:Y:S01]  /*6080*/  HADD2.F32 R5, -RZ, R5.H0_H0 ;  /* 0x20000005ff057230 */ /* 0x000fe20000004100 */
[----:B------:R-:W-:-:S04]  /*6090*/  CS2R R6, SRZ ;  /* 0x0000000000067805 */ /* 0x000fc8000001ff00 */
[----:B------:R-:W-:-:S06]  /*60a0*/  FMUL.FTZ R5, R5, 1 ;  /* 0x3f80000005057820 */ /* 0x000fcc0000410000 */
[----:B------:R-:W0:Y:S02]  /*60b0*/  F2F.F64.F32 R4, R5 ;  /* 0x0000000500047310 */ /* 0x000e240000201800 */
[----:B0-----:R4:W-:Y:S01]  /*60c0*/  STG.E.128 desc[UR36][R2.64], R4 ;  /* 0x0000000402007986 */ /* 0x0019e2000c101d24 */
[----:B------:R-:W-:Y:S05]  /*60d0*/  BRA `(.L_x_9363) ;  /* 0x0000000000fc7947 */ /* 0x000fea0003800000 */
.L_x_9382:
[----:B------:R-:W-:-:S09]  /*60e0*/  UISETP.NE.AND UP0, UPT, UR4, 0xf, UPT ;  /* 0x0000000f0400788c */ /* 0x000fd2000bf05270 */
[----:B------:R-:W-:Y:S05]  /*60f0*/  BRA.U !UP0, `(.L_x_9384) ;  /* 0x0000000108e87547 */ /* 0x000fea000b800000 */
[----:B------:R-:W-:-:S09]  /*6100*/  UISETP.NE.AND UP0, UPT, UR4, 0x17, UPT ;  /* 0x000000170400788c */ /* 0x000fd2000bf05270 */
[----:B------:R-:W-:Y:S05]  /*6110*/  BRA.U !UP0, `(.L_x_9385) ;  /* 0x0000000108907547 */ /* 0x000fea000b800000 */
[----:B------:R-:W-:-:S09]  /*6120*/  UISETP.NE.AND UP0, UPT, UR4, 0x18, UPT ;  /* 0x000000180400788c */ /* 0x000fd2000bf05270 */
[----:B------:R-:W-:Y:S05]  /*6130*/  BRA.U !UP0, `(.L_x_9386) ;  /* 0x0000000108447547 */ /* 0x000fea000b800000 */
.L_x_9362:
        /* <DEDUP_REMOVED lines=16> */
.L_x_9387:
[----:B------:R-:W-:Y:S05]  /*6240*/  BRA `(.L_x_9363) ;  /* 0x0000000000a07947 */ /* 0x000fea0003800000 */
.L_x_9386:
        /* <DEDUP_REMOVED lines=13> */
.L_x_9389:
[----:B------:R-:W-:Y:S05]  /*6320*/  BSYNC.RECONVERGENT B0 ;  /* 0x0000000000007941 */ /* 0x000fea0003800200 */
.L_x_9388:
[----:B------:R-:W-:-:S05]  /*6330*/  LOP3.LUT R5, R0, 0x80, R5, 0xf8, !PT ;  /* 0x0000008000057812 */ /* 0x000fca00078ef805 */
[----:B------:R2:W-:Y:S01]  /*6340*/  STG.E.U8 desc[UR36][R2.64], R5 ;  /* 0x0000000502007986 */ /* 0x0005e2000c101124 */
[----:B------:R-:W-:Y:S05]  /*6350*/  BRA `(.L_x_9363) ;  /* 0x00000000005c7947 */ /* 0x000fea0003800000 */
.L_x_9385:
        /* <DEDUP_REMOVED lines=12> */
.L_x_9391:
[----:B------:R-:W-:Y:S01]  /*6420*/  IMAD.MOV.U32 R0, RZ, RZ, 0x7f ;  /* 0x0000007fff007424 */ /* 0x000fe200078e00ff */
[----:B------:R-:W-:-:S04]  /*6430*/  ISETP.GT.U32.AND P0, PT, R4, 0x7f800000, PT ;  /* 0x7f8000000400780c */ /* 0x000fc80003f04070 */
[----:B------:R-:W-:-:S09]  /*6440*/  SEL R0, R0, 0x7c, P0 ;  /* 0x0000007c00007807 */ /* 0x000fd20000000000 */
.L_x_9392:
[----:B------:R-:W-:Y:S05]  /*6450*/  BSYNC.RECONVERGENT B0 ;  /* 0x0000000000007941 */ /* 0x000fea0003800200 */
.L_x_9390:
[----:B------:R-:W-:-:S04]  /*6460*/  SHF.R.U32.HI R5, RZ, 0x18, R5 ;  /* 0x00000018ff057819 */ /* 0x000fc80000011605 */
[----:B------:R-:W-:-:S05]  /*6470*/  LOP3.LUT R5, R0, 0x80, R5, 0xf8, !PT ;  /* 0x0000008000057812 */ /* 0x000fca00078ef805 */
[----:B------:R1:W-:Y:S01]  /*6480*/  STG.E.U8 desc[UR36][R2.64], R5 ;  /* 0x0000000502007986 */ /* 0x0003e2000c101124 */
[----:B------:R-:W-:Y:S05]  /*6490*/  BRA `(.L_x_9363) ;  /* 0x00000000000c7947 */ /* 0x000fea0003800000 */
.L_x_9384:
[----:B------:R-:W-:-:S05]  /*64a0*/  HADD2.F32 R0, -RZ, R5.H0_H0 ;  /* 0x20000005ff007230 */ /* 0x000fca0000004100 */
[----:B------:R-:W-:-:S05]  /*64b0*/  F2FP.BF16.F32.PACK_AB R0, RZ, R0 ;  /* 0x00000000ff00723e */ /* 0x000fca00000010ff */
[----:B------:R0:W-:Y:S02]  /*64c0*/  STG.E.U16 desc[UR36][R2.64], R0 ;  /* 0x0000000002007986 */ /* 0x0001e4000c101524 */
.L_x_9363:
[----:B------:R-:W-:-:S07]  /*64d0*/  VIADD R17, R17, 0x80 ;  /* 0x0000008011117836 */ /* 0x000fce0000000000 */
.L_x_9323:
[----:B------:R-:W-:Y:S05]  /*64e0*/  BSYNC.RECONVERGENT B6 ;  /* 0x0000000000067941 */ /* 0x000fea0003800200 */
.L_x_9322:
        /* <DEDUP_REMOVED lines=307> */
.L_x_9395:
        /* <DEDUP_REMOVED lines=18> */
.L_x_9399:
[----:B------:R-:W2:Y:S02]  /*7940*/  LDG.E.U8 R2, desc[UR36][R2.64] ;  /* 0x0000002402027981 */ /* 0x000ea4000c1e1100 */
[----:B--2---:R-:W-:-:S04]  /*7950*/  I2FP.F32.U32 R0, R2 ;  /* 0x0000000200007245 */ /* 0x004fc80000201000 */
[----:B------:R-:W-:Y:S01]  /*7960*/  F2FP.F16.F32.PACK_AB R0, RZ, R0 ;  /* 0x00000000ff00723e */ /* 0x000fe200000000ff */
[----:B------:R-:W-:Y:S06]  /*7970*/  BRA `(.L_x_9401) ;  /* 0x0000000c007c7947 */ /* 0x000fec0003800000 */
.L_x_9398:
        /* <DEDUP_REMOVED lines=10> */
.L_x_9403:
[----:B------:R-:W2:Y:S02]  /*7a20*/  LDG.E R2, desc[UR36][R2.64] ;  /* 0x0000002402027981 */ /* 0x000ea4000c1e1900 */
[----:B--2---:R-:W-:-:S04]  /*7a30*/  I2FP.F32.S32 R0, R2 ;  /* 0x0000000200007245 */ /* 0x004fc80000201400 */
[----:B------:R-:W-:Y:S01]  /*7a40*/  F2FP.F16.F32.PACK_AB R0, RZ, R0 ;  /* 0x00000000ff00723e */ /* 0x000fe200000000ff */
[----:B------:R-:W-:Y:S06]  /*7a50*/  BRA `(.L_x_9401) ;  /* 0x0000000c00447947 */ /* 0x000fec0003800000 */
.L_x_9402:
[----:B------:R-:W2:Y:S02]  /*7a60*/  LDG.E.U16 R2, desc[UR36][R2.64] ;  /* 0x0000002402027981 */ /* 0x000ea4000c1e1500 */
[----:B--2---:R-:W0:Y:S02]  /*7a70*/  I2F.S16 R0, R2 ;  /* 0x0000000200007306 */ /* 0x004e240000101400 */
[----:B0-----:R-:W-:Y:S01]  /*7a80*/  F2FP.F16.F32.PACK_AB R0, RZ, R0 ;  /* 0x00000000ff00723e */ /* 0x001fe200000000ff */
[----:B------:R-:W-:Y:S06]  /*7a90*/  BRA `(.L_x_9401) ;  /* 0x0000000c00347947 */ /* 0x000fec0003800000 */
.L_x_9397:
        /* <DEDUP_REMOVED lines=9> */
.L_x_9405:
[----:B------:R1:W5:Y:S01]  /*7b30*/  LDG.E.U16 R0, desc[UR36][R2.64] ;  /* 0x0000002402007981 */ /* 0x000362000c1e1500 */
[----:B------:R-:W-:Y:S05]  /*7b40*/  BRA `(.L_x_9401) ;  /* 0x0000000c00087947 */ /* 0x000fea0003800000 */
.L_x_9404:
        /* <DEDUP_REMOVED lines=9> */
.L_x_9407:
[----:B------:R0:W5:Y:S01]  /*7be0*/  LDG.E.U16 R0, desc[UR36][R2.64] ;  /* 0x0000002402007981 */ /* 0x000162000c1e1500 */
[----:B------:R-:W-:Y:S05]  /*7bf0*/  BRA `(.L_x_9401) ;  /* 0x0000000800dc7947 */ /* 0x000fea0003800000 */
.L_x_9406:
        /* <DEDUP_REMOVED lines=8> */
.L_x_9396:
        /* <DEDUP_REMOVED lines=13> */
.L_x_9410:
        /* <DEDUP_REMOVED lines=8> */
.L_x_9409:
        /* <DEDUP_REMOVED lines=27> */
.L_x_9412:
        /* <DEDUP_REMOVED lines=13> */
.L_x_9411:
[----:B------:R-:W2:Y:S02]  /*8050*/  LDG.E.U16 R0, desc[UR36][R2.64] ;  /* 0x0000002402007981 */ /* 0x000ea4000c1e1500 */
[----:B--2---:R-:W-:-:S05]  /*8060*/  IMAD.U32 R0, R0, 0x10000, RZ ;  /* 0x0001000000007824 */ /* 0x004fca00078e00ff */
[----:B------:R-:W-:Y:S01]  /*8070*/  F2FP.F16.F32.PACK_AB R0, RZ, R0 ;  /* 0x00000000ff00723e */ /* 0x000fe200000000ff */
[----:B------:R-:W-:Y:S06]  /*8080*/  BRA `(.L_x_9401) ;  /* 0x0000000400b87947 */ /* 0x000fec0003800000 */
.L_x_9408:
        /* <DEDUP_REMOVED lines=12> */
.L_x_9415:
        /* <DEDUP_REMOVED lines=21> */
.L_x_9419:
[----:B------:R-:W-:Y:S05]  /*82a0*/  BSYNC.RECONVERGENT B1 ;  /* 0x0000000000017941 */ /* 0x000fea0003800200 */
.L_x_9418:
[----:B------:R-:W-:Y:S01]  /*82b0*/  IMAD.SHL.U32 R0, R0, 0x100000, RZ ;  /* 0x0010000000007824 */ /* 0x000fe200078e00ff */
[----:B------:R-:W-:-:S04]  /*82c0*/  LEA R2, R2, 0x3b800000, 0x17 ;  /* 0x3b80000002027811 */ /* 0x000fc800078eb8ff */
[----:B------:R-:W-:-:S07]  /*82d0*/  LOP3.LUT R0, R2, R0, R7, 0xfe, !PT ;  /* 0x0000000002007212 */ /* 0x000fce00078efe07 */
.L_x_9417:
[----:B------:R-:W-:Y:S05]  /*82e0*/  BSYNC.RECONVERGENT B0 ;  /* 0x0000000000007941 */ /* 0x000fea0003800200 */
.L_x_9416:
[----:B------:R-:W-:Y:S01]  /*82f0*/  F2FP.F16.F32.PACK_AB R0, RZ, R0 ;  /* 0x00000000ff00723e */ /* 0x000fe200000000ff */
[----:B------:R-:W-:Y:S06]  /*8300*/  BRA `(.L_x_9401) ;  /* 0x0000000400187947 */ /* 0x000fec0003800000 */
.L_x_9414:
        /* <DEDUP_REMOVED lines=21> */
.L_x_9423:
[----:B------:R-:W-:Y:S05]  /*8460*/  BSYNC.RECONVERGENT B1 ;  /* 0x0000000000017941 */ /* 0x000fea0003800200 */
.L_x_9422:
[----:B------:R-:W-:Y:S02]  /*8470*/  SHF.L.U32 R0, R0, 0x15, RZ ;  /* 0x0000001500007819 */ /* 0x000fe400000006ff */
[----:B------:R-:W-:-:S04]  /*8480*/  LEA R2, R2, 0x37800000, 0x17 ;  /* 0x3780000002027811 */ /* 0x000fc800078eb8ff */
[----:B------:R-:W-:-:S07]  /*8490*/  LOP3.LUT R0, R2, R0, R7, 0xfe, !PT ;  /* 0x0000000002007212 */ /* 0x000fce00078efe07 */
.L_x_9421:
[----:B------:R-:W-:Y:S05]  /*84a0*/  BSYNC.RECONVERGENT B0 ;  /* 0x0000000000007941 */ /* 0x000fea0003800200 */
.L_x_9420:
[----:B------:R-:W-:Y:S01]  /*84b0*/  F2FP.F16.F32.PACK_AB R0, RZ, R0 ;  /* 0x00000000ff00723e */ /* 0x000fe200000000ff */
[----:B------:R-:W-:Y:S06]  /*84c0*/  BRA `(.L_x_9401) ;  /* 0x0000000000a87947 */ /* 0x000fec0003800000 */
.L_x_9413:
        /* <DEDUP_REMOVED lines=14> */
.L_x_9427:
[----:B------:R-:W-:Y:S05]  /*85b0*/  BSYNC.RECONVERGENT B0 ;  /* 0x0000000000007941 */ /* 0x000fea0003800200 */
.L_x_9426:
[----:B------:R-:W-:Y:S01]  /*85c0*/  F2FP.F16.F32.PACK_AB R0, RZ, R0 ;  /* 0x00000000ff00723e */ /* 0x000fe200000000ff */
[----:B------:R-:W-:Y:S06]  /*85d0*/  BRA `(.L_x_9401) ;  /* 0x0000000000647947 */ /* 0x000fec0003800000 */
.L_x_9400:
        /* <DEDUP_REMOVED lines=16> */
.L_x_9428:
[----:B------:R-:W-:Y:S01]  /*86e0*/  PRMT R0, RZ, 0x7610, R0 ;  /* 0x00007610ff007816 */ /* 0x000fe20000000000 */
[----:B------:R-:W-:Y:S06]  /*86f0*/  BRA `(.L_x_9401) ;  /* 0x00000000001c7947 */ /* 0x000fec0003800000 */
.L_x_9425:
[----:B------:R-:W2:Y:S02]  /*8700*/  LDG.E.64 R2, desc[UR36][R2.64] ;  /* 0x0000002402027981 */ /* 0x000ea4000c1e1b00 */
[----:B--2---:R-:W0:Y:S02]  /*8710*/  I2F.U64 R0, R2 ;  /* 0x0000000200007312 */ /* 0x004e240000301000 */
[----:B0-----:R-:W-:Y:S01]  /*8720*/  F2FP.F16.F32.PACK_AB R0, RZ, R0 ;  /* 0x00000000ff00723e */ /* 0x001fe200000000ff */
[----:B------:R-:W-:Y:S06]  /*8730*/  BRA `(.L_x_9401) ;  /* 0x00000000000c7947 */ /* 0x000fec0003800000 */
.L_x_9424:
[----:B------:R-:W2:Y:S02]  /*8740*/  LDG.E R2, desc[UR36][R2.64] ;  /* 0x0000002402027981 */ /* 0x000ea4000c1e1900 */
[----:B--2---:R-:W-:-:S04]  /*8750*/  I2FP.F32.U32 R0, R2 ;  /* 0x0000000200007245 */ /* 0x004fc80000201000 */
[----:B------:R-:W-:-:S07]  /*8760*/  F2FP.F16.F32.PACK_AB R0, RZ, R0 ;  /* 0x00000000ff00723e */ /* 0x000fce00000000ff */
.L_x_9401:
        /* <DEDUP_REMOVED lines=24> */
.L_x_9432:
[----:B------:R-:W-:-:S06]  /*88f0*/  HADD2.F32 R5, -RZ, R5.H0_H0 ;  /* 0x20000005ff057230 */ /* 0x000fcc0000004100 */
[----:B------:R-:W0:Y:S02]  /*8900*/  F2I.S64.TRUNC R4, R5 ;  /* 0x0000000500047311 */ /* 0x000e24000020d900 */
[----:B0-----:R4:W-:Y:S01]  /*8910*/  STG.E.U8 desc[UR36][R2.64], R4 ;  /* 0x0000000402007986 */ /* 0x0019e2000c101124 */
[----:B------:R-:W-:Y:S05]  /*8920*/  BRA `(.L_x_9434) ;  /* 0x0000000c006c7947 */ /* 0x000fea0003800000 */
.L_x_9431:
        /* <DEDUP_REMOVED lines=10> */
.L_x_9436:
[----:B------:R-:W-:-:S06]  /*89d0*/  HADD2.F32 R5, -RZ, R5.H0_H0 ;  /* 0x20000005ff057230 */ /* 0x000fcc0000004100 */
[----:B------:R-:W0:Y:S02]  /*89e0*/  F2I.FTZ.TRUNC.NTZ R5, R5 ;  /* 0x0000000500057305 */ /* 0x000e24000021f100 */
[----:B0-----:R2:W-:Y:S01]  /*89f0*/  STG.E desc[UR36][R2.64], R5 ;  /* 0x0000000502007986 */ /* 0x0015e2000c101924 */
[----:B------:R-:W-:Y:S05]  /*8a00*/  BRA `(.L_x_9434) ;  /* 0x0000000c00347947 */ /* 0x000fea0003800000 */
.L_x_9435:
[----:B------:R-:W-:-:S06]  /*8a10*/  HADD2.F32 R5, -RZ, R5.H0_H0 ;  /* 0x20000005ff057230 */ /* 0x000fcc0000004100 */
[----:B------:R-:W0:Y:S02]  /*8a20*/  F2I.FTZ.TRUNC.NTZ R5, R5 ;  /* 0x0000000500057305 */ /* 0x000e24000021f100 */
[----:B0-----:R0:W-:Y:S01]  /*8a30*/  STG.E.U16 desc[UR36][R2.64], R5 ;  /* 0x0000000502007986 */ /* 0x0011e2000c101524 */
[----:B------:R-:W-:Y:S05]  /*8a40*/  BRA `(.L_x_9434) ;  /* 0x0000000c00247947 */ /* 0x000fea0003800000 */
.L_x_9430:
        /* <DEDUP_REMOVED lines=9> */
.L_x_9438:
[----:B------:R0:W-:Y:S01]  /*8ae0*/  STG.E.U16 desc[UR36][R2.64], R5 ;  /* 0x0000000502007986 */ /* 0x0001e2000c101524 */
[----:B------:R-:W-:Y:S05]  /*8af0*/  BRA `(.L_x_9434) ;  /* 0x0000000800f87947 */ /* 0x000fea0003800000 */
.L_x_9437:
        /* <DEDUP_REMOVED lines=10> */
.L_x_9440:
[----:B------:R-:W-:-:S05]  /*8ba0*/  HADD2.F32 R0, -RZ, R5.H0_H0 ;  /* 0x20000005ff007230 */ /* 0x000fca0000004100 */
[----:B------:R-:W-:-:S04]  /*8bb0*/  F2FP.F16.F32.PACK_AB R0, RZ, R0 ;  /* 0x00000000ff00723e */ /* 0x000fc800000000ff */
[----:B------:R-:W-:-:S05]  /*8bc0*/  PRMT R0, R0, 0x5410, RZ ;  /* 0x0000541000007816 */ /* 0x000fca00000000ff */
[----:B------:R0:W-:Y:S01]  /*8bd0*/  STG.E desc[UR36][R2.64], R0 ;  /* 0x0000000002007986 */ /* 0x0001e2000c101924 */
[----:B------:R-:W-:Y:S05]  /*8be0*/  BRA `(.L_x_9434) ;  /* 0x0000000800bc7947 */ /* 0x000fea0003800000 */
.L_x_9439:
[----:B------:R-:W-:-:S05]  /*8bf0*/  HADD2.F32 R4, -RZ, R5.H0_H0 ;  /* 0x20000005ff047230 */ /* 0x000fca0000004100 */
[----:B------:R-:W-:-:S06]  /*8c00*/  FMUL.FTZ R4, R4, 1 ;  /* 0x3f80000004047820 */ /* 0x000fcc0000410000 */
[----:B------:R-:W0:Y:S02]  /*8c10*/  F2F.F64.F32 R4, R4 ;  /* 0x0000000400047310 */ /* 0x000e240000201800 */
[----:B0-----:R0:W-:Y:S01]  /*8c20*/  STG.E.64 desc[UR36][R2.64], R4 ;  /* 0x0000000402007986 */ /* 0x0011e2000c101b24 */
[----:B------:R-:W-:Y:S05]  /*8c30*/  BRA `(.L_x_9434) ;  /* 0x0000000800a87947 */ /* 0x000fea0003800000 */
.L_x_9429:
        /* <DEDUP_REMOVED lines=14> */
.L_x_9444:
        /* <DEDUP_REMOVED lines=18> */
.L_x_9447:
[----:B------:R-:W-:-:S04]  /*8e40*/  SHF.R.U32.HI R5, RZ, 0x18, R5 ;  /* 0x00000018ff057819 */ /* 0x000fc80000011605 */
[----:B------:R-:W-:-:S07]  /*8e50*/  LOP3.LUT R0, R0, 0x80, R5, 0xf8, !PT ;  /* 0x0000008000007812 */ /* 0x000fce00078ef805 */
.L_x_9446:
[----:B------:R-:W-:Y:S05]  /*8e60*/  BSYNC.RECONVERGENT B0 ;  /* 0x0000000000007941 */ /* 0x000fea0003800200 */
.L_x_9445:
[----:B------:R0:W-:Y:S01]  /*8e70*/  STG.E.U8 desc[UR36][R2.64], R0 ;  /* 0x0000000002007986 */ /* 0x0001e2000c101124 */
[----:B------:R-:W-:Y:S05]  /*8e80*/  BRA `(.L_x_9434) ;  /* 0x0000000800147947 */ /* 0x000fea0003800000 */
.L_x_9443:
        /* <DEDUP_REMOVED lines=18> */
.L_x_9450:
[----:B------:R-:W-:-:S04]  /*8fb0*/  SHF.R.U32.HI R5, RZ, 0x18, R5 ;  /* 0x00000018ff057819 */ /* 0x000fc80000011605 */
[----:B------:R-:W-:-:S07]  /*8fc0*/  LOP3.LUT R0, R0, 0x80, R5, 0xf8, !PT ;  /* 0x0000008000007812 */ /* 0x000fce00078ef805 */
.L_x_9449:
[----:B------:R-:W-:Y:S05]  /*8fd0*/  BSYNC.RECONVERGENT B0 ;  /* 0x0000000000007941 */ /* 0x000fea0003800200 */
.L_x_9448:
[----:B------:R0:W-:Y:S01]  /*8fe0*/  STG.E.U8 desc[UR36][R2.64], R0 ;  /* 0x0000000002007986 */ /* 0x0001e2000c101124 */
[----:B------:R-:W-:Y:S05]  /*8ff0*/  BRA `(.L_x_9434) ;  /* 0x0000000400b87947 */ /* 0x000fea0003800000 */
.L_x_9442:
        /* <DEDUP_REMOVED lines=22> */
.L_x_9452:
[----:B------:R-:W-:-:S06]  /*9160*/  HADD2.F32 R5, -RZ, R5.H0_H0 ;  /* 0x20000005ff057230 */ /* 0x000fcc0000004100 */
[----:B------:R-:W0:Y:S02]  /*9170*/  F2I.U64.TRUNC R4, R5 ;  /* 0x0000000500047311 */ /* 0x000e24000020d800 */
[----:B0-----:R0:W-:Y:S01]  /*9180*/  STG.E.64 desc[UR36][R2.64], R4 ;  /* 0x0000000402007986 */ /* 0x0011e2000c101b24 */
[----:B------:R-:W-:Y:S05]  /*9190*/  BRA `(.L_x_9434) ;  /* 0x0000000400507947 */ /* 0x000fea0003800000 */
.L_x_9451:
[----:B------:R-:W-:-:S06]  /*91a0*/  HADD2.F32 R5, -RZ, R5.H0_H0 ;  /* 0x20000005ff057230 */ /* 0x000fcc0000004100 */
[----:B------:R-:W0:Y:S02]  /*91b0*/  F2I.FTZ.U32.TRUNC.NTZ R5, R5 ;  /* 0x0000000500057305 */ /* 0x000e24000021f000 */
[----:B0-----:R0:W-:Y:S01]  /*91c0*/  STG.E desc[UR36][R2.64], R5 ;  /* 0x0000000502007986 */ /* 0x0011e2000c101924 */
[----:B------:R-:W-:Y:S05]  /*91d0*/  BRA `(.L_x_9434) ;  /* 0x0000000400407947 */ /* 0x000fea0003800000 */
.L_x_9441:
        /* <DEDUP_REMOVED lines=11> */
.L_x_9454:
[----:B------:R-:W-:Y:S01]  /*9290*/  HADD2.F32 R5, -RZ, R5.H0_H0 ;  /* 0x20000005ff057230 */ /* 0x000fe20000004100 */
[----:B------:R-:W-:-:S04]  /*92a0*/  CS2R R6, SRZ ;  /* 0x0000000000067805 */ /* 0x000fc8000001ff00 */
[----:B------:R-:W-:-:S06]  /*92b0*/  FMUL.FTZ R5, R5, 1 ;  /* 0x3f80000005057820 */ /* 0x000fcc0000410000 */
[----:B------:R-:W0:Y:S02]  /*92c0*/  F2F.F64.F32 R4, R5 ;  /* 0x0000000500047310 */ /* 0x000e240000201800 */
[----:B0-----:R0:W-:Y:S01]  /*92d0*/  STG.E.128 desc[UR36][R2.64], R4 ;  /* 0x0000000402007986 */ /* 0x0011e2000c101d24 */
[----:B------:R-:W-:Y:S05]  /*92e0*/  BRA `(.L_x_9434) ;  /* 0x0000000000fc7947 */ /* 0x000fea0003800000 */
.L_x_9453:
[----:B------:R-:W-:-:S09]  /*92f0*/  UISETP.NE.AND UP0, UPT, UR4, 0xf, UPT ;  /* 0x0000000f0400788c */ /* 0x000fd2000bf05270 */
[----:B------:R-:W-:Y:S05]  /*9300*/  BRA.U !UP0, `(.L_x_9455) ;  /* 0x0000000108e87547 */ /* 0x000fea000b800000 */
[----:B------:R-:W-:-:S09]  /*9310*/  UISETP.NE.AND UP0, UPT, UR4, 0x17, UPT ;  /* 0x000000170400788c */ /* 0x000fd2000bf05270 */
[----:B------:R-:W-:Y:S05]  /*9320*/  BRA.U !UP0, `(.L_x_9456) ;  /* 0x0000000108907547 */ /* 0x000fea000b800000 */
[----:B------:R-:W-:-:S09]  /*9330*/  UISETP.NE.AND UP0, UPT, UR4, 0x18, UPT ;  /* 0x000000180400788c */ /* 0x000fd2000bf05270 */
[----:B------:R-:W-:Y:S05]  /*9340*/  BRA.U !UP0, `(.L_x_9457) ;  /* 0x0000000108447547 */ /* 0x000fea000b800000 */
.L_x_9433:
        /* <DEDUP_REMOVED lines=16> */
.L_x_9458:
[----:B------:R-:W-:Y:S05]  /*9450*/  BRA `(.L_x_9434) ;  /* 0x0000000000a07947 */ /* 0x000fea0003800000 */
.L_x_9457:
        /* <DEDUP_REMOVED lines=13> */
.L_x_9460:
[----:B------:R-:W-:Y:S05]  /*9530*/  BSYNC.RECONVERGENT B0 ;  /* 0x0000000000007941 */ /* 0x000fea0003800200 */
.L_x_9459:
[----:B------:R-:W-:-:S05]  /*9540*/  LOP3.LUT R5, R0, 0x80, R5, 0xf8, !PT ;  /* 0x0000008000057812 */ /* 0x000fca00078ef805 */
[----:B------:R0:W-:Y:S01]  /*9550*/  STG.E.U8 desc[UR36][R2.64], R5 ;  /* 0x0000000502007986 */ /* 0x0001e2000c101124 */
[----:B------:R-:W-:Y:S05]  /*9560*/  BRA `(.L_x_9434) ;  /* 0x00000000005c7947 */ /* 0x000fea0003800000 */
.L_x_9456:
        /* <DEDUP_REMOVED lines=12> */
.L_x_9462:
[----:B------:R-:W-:Y:S02]  /*9630*/  ISETP.GT.U32.AND P0, PT, R4, 0x7f800000, PT ;  /* 0x7f8000000400780c */ /* 0x000fe40003f04070 */
[----:B------:R-:W-:-:S04]  /*9640*/  MOV R0, 0x7f ;  /* 0x0000007f00007802 */ /* 0x000fc80000000f00 */
[----:B------:R-:W-:-:S07]  /*9650*/  SEL R0, R0, 0x7c, P0 ;  /* 0x0000007c00007807 */ /* 0x000fce0000000000 */
.L_x_9463:
[----:B------:R-:W-:Y:S05]  /*9660*/  BSYNC.RECONVERGENT B0 ;  /* 0x0000000000007941 */ /* 0x000fea0003800200 */
.L_x_9461:
[----:B------:R-:W-:-:S04]  /*9670*/  SHF.R.U32.HI R5, RZ, 0x18, R5 ;  /* 0x00000018ff057819 */ /* 0x000fc80000011605 */
[----:B------:R-:W-:-:S05]  /*9680*/  LOP3.LUT R5, R0, 0x80, R5, 0xf8, !PT ;  /* 0x0000008000057812 */ /* 0x000fca00078ef805 */
[----:B------:R0:W-:Y:S01]  /*9690*/  STG.E.U8 desc[UR36][R2.64], R5 ;  /* 0x0000000502007986 */ /* 0x0001e2000c101124 */
[----:B------:R-:W-:Y:S05]  /*96a0*/  BRA `(.L_x_9434) ;  /* 0x00000000000c7947 */ /* 0x000fea0003800000 */
.L_x_9455:
[----:B------:R-:W-:-:S05]  /*96b0*/  HADD2.F32 R0, -RZ, R5.H0_H0 ;  /* 0x20000005ff007230 */ /* 0x000fca0000004100 */
[----:B------:R-:W-:-:S05]  /*96c0*/  F2FP.BF16.F32.PACK_AB R0, RZ, R0 ;  /* 0x00000000ff00723e */ /* 0x000fca00000010ff */
[----:B------:R0:W-:Y:S02]  /*96d0*/  STG.E.U16 desc[UR36][R2.64], R0 ;  /* 0x0000000002007986 */ /* 0x0001e4000c101524 */
.L_x_9434:
[----:B------:R-:W-:-:S07]  /*96e0*/  VIADD R17, R17, 0x80 ;  /* 0x0000008011117836 */ /* 0x000fce0000000000 */
.L_x_9394:
[----:B------:R-:W-:Y:S05]  /*96f0*/  BSYNC.RECONVERGENT B6 ;  /* 0x0000000000067941 */ /* 0x000fea0003800200 */
.L_x_9393:
        /* <DEDUP_REMOVED lines=306> */
.L_x_9464:
        /* <DEDUP_REMOVED lines=20> */
.L_x_9468:
[----:B------:R-:W2:Y:S02]  /*ab60*/  LDG.E.U8 R2, desc[UR36][R2.64] ;  /* 0x0000002402027981 */ /* 0x000ea4000c1e1100 */
[----:B--2---:R-:W-:-:S04]  /*ab70*/  I2FP.F32.U32 R0, R2 ;  /* 0x0000000200007245 */ /* 0x004fc80000201000 */
[----:B------:R-:W-:Y:S01]  /*ab80*/  F2FP.F16.F32.PACK_AB R0, RZ, R0 ;  /* 0x00000000ff00723e */ /* 0x000fe200000000ff */
[----:B------:R-:W-:Y:S06]  /*ab90*/  BRA `(.L_x_9470) ;  /* 0x0000000c007c7947 */ /* 0x000fec0003800000 */
.L_x_9467:
        /* <DEDUP_REMOVED lines=10> */
.L_x_9472:
[----:B------:R-:W2:Y:S02]  /*ac40*/  LDG.E R2, desc[UR36][R2.64] ;  /* 0x0000002402027981 */ /* 0x000ea4000c1e1900 */
[----:B--2---:R-:W-:-:S04]  /*ac50*/  I2FP.F32.S32 R0, R2 ;  /* 0x0000000200007245 */ /* 0x004fc80000201400 */
[----:B------:R-:W-:Y:S01]  /*ac60*/  F2FP.F16.F32.PACK_AB R0, RZ, R0 ;  /* 0x00000000ff00723e */ /* 0x000fe200000000ff */
[----:B------:R-:W-:Y:S06]  /*ac70*/  BRA `(.L_x_9470) ;  /* 0x0000000c00447947 */ /* 0x000fec0003800000 */
.L_x_9471:
[----:B------:R-:W2:Y:S02]  /*ac80*/  LDG.E.U16 R2, desc[UR36][R2.64] ;  /* 0x0000002402027981 */ /* 0x000ea4000c1e1500 */
[----:B--2---:R-:W0:Y:S02]  /*ac90*/  I2F.S16 R0, R2 ;  /* 0x0000000200007306 */ /* 0x004e240000101400 */
[----:B0-----:R-:W-:Y:S01]  /*aca0*/  F2FP.F16.F32.PACK_AB R0, RZ, R0 ;  /* 0x00000000ff00723e */ /* 0x001fe200000000ff */
[----:B------:R-:W-:Y:S06]  /*acb0*/  BRA `(.L_x_9470) ;  /* 0x0000000c00347947 */ /* 0x000fec0003800000 */
.L_x_9466:
        /* <DEDUP_REMOVED lines=9> */
.L_x_9474:
[----:B------:R1:W5:Y:S01]  /*ad50*/  LDG.E.U16 R0, desc[UR36][R2.64] ;  /* 0x0000002402007981 */ /* 0x000362000c1e1500 */
[----:B------:R-:W-:Y:S05]  /*ad60*/  BRA `(.L_x_9470) ;  /* 0x0000000c00087947 */ /* 0x000fea0003800000 */
.L_x_9473:
        /* <DEDUP_REMOVED lines=9> */
.L_x_9476:
[----:B------:R0:W5:Y:S01]  /*ae00*/  LDG.E.U16 R0, desc[UR36][R2.64] ;  /* 0x0000002402007981 */ /* 0x000162000c1e1500 */
[----:B------:R-:W-:Y:S05]  /*ae10*/  BRA `(.L_x_9470) ;  /* 0x0000000800dc7947 */ /* 0x000fea0003800000 */
.L_x_9475:
        /* <DEDUP_REMOVED lines=8> */
.L_x_9465:
        /* <DEDUP_REMOVED lines=13> */
.L_x_9479:
        /* <DEDUP_REMOVED lines=8> */
.L_x_9478:
        /* <DEDUP_REMOVED lines=27> */
.L_x_9481:
        /* <DEDUP_REMOVED lines=13> */
.L_x_9480:
[----:B------:R-:W2:Y:S02]  /*b270*/  LDG.E.U16 R0, desc[UR36][R2.64] ;  /* 0x0000002402007981 */ /* 0x000ea4000c1e1500 */
[----:B--2---:R-:W-:-:S04]  /*b280*/  SHF.L.U32 R0, R0, 0x10, RZ ;  /* 0x0000001000007819 */ /* 0x004fc800000006ff */
[----:B------:R-:W-:Y:S01]  /*b290*/  F2FP.F16.F32.PACK_AB R0, RZ, R0 ;  /* 0x00000000ff00723e */ /* 0x000fe200000000ff */
[----:B------:R-:W-:Y:S06]  /*b2a0*/  BRA `(.L_x_9470) ;  /* 0x0000000400b87947 */ /* 0x000fec0003800000 */
.L_x_9477:
        /* <DEDUP_REMOVED lines=12> */
.L_x_9484:
        /* <DEDUP_REMOVED lines=21> */
.L_x_9488:
[----:B------:R-:W-:Y:S05]  /*b4c0*/  BSYNC.RECONVERGENT B1 ;  /* 0x0000000000017941 */ /* 0x000fea0003800200 */
.L_x_9487:
[----:B------:R-:W-:Y:S01]  /*b4d0*/  IMAD.SHL.U32 R0, R0, 0x100000, RZ ;  /* 0x0010000000007824 */ /* 0x000fe200078e00ff */
[----:B------:R-:W-:-:S04]  /*b4e0*/  LEA R2, R2, 0x3b800000, 0x17 ;  /* 0x3b80000002027811 */ /* 0x000fc800078eb8ff */
[----:B------:R-:W-:-:S07]  /*b4f0*/  LOP3.LUT R0, R2, R0, R7, 0xfe, !PT ;  /* 0x0000000002007212 */ /* 0x000fce00078efe07 */
.L_x_9486:
[----:B------:R-:W-:Y:S05]  /*b500*/  BSYNC.RECONVERGENT B0 ;  /* 0x0000000000007941 */ /* 0x000fea0003800200 */
.L_x_9485:
[----:B------:R-:W-:Y:S01]  /*b510*/  F2FP.F16.F32.PACK_AB R0, RZ, R0 ;  /* 0x00000000ff00723e */ /* 0x000fe200000000ff */
[----:B------:R-:W-:Y:S06]  /*b520*/  BRA `(.L_x_9470) ;  /* 0x0000000400187947 */ /* 0x000fec0003800000 */
.L_x_9483:
        /* <DEDUP_REMOVED lines=21> */
.L_x_9492:
[----:B------:R-:W-:Y:S05]  /*b680*/  BSYNC.RECONVERGENT B1 ;  /* 0x0000000000017941 */ /* 0x000fea0003800200 */
.L_x_9491:
[----:B------:R-:W-:Y:S02]  /*b690*/  SHF.L.U32 R0, R0, 0x15, RZ ;  /* 0x0000001500007819 */ /* 0x000fe400000006ff */
[----:B------:R-:W-:-:S04]  /*b6a0*/  LEA R2, R2, 0x37800000, 0x17 ;  /* 0x3780000002027811 */ /* 0x000fc800078eb8ff */
[----:B------:R-:W-:-:S07]  /*b6b0*/  LOP3.LUT R0, R2, R0, R7, 0xfe, !PT ;  /* 0x0000000002007212 */ /* 0x000fce00078efe07 */
.L_x_9490:
[----:B------:R-:W-:Y:S05]  /*b6c0*/  BSYNC.RECONVERGENT B0 ;  /* 0x0000000000007941 */ /* 0x000fea0003800200 */
.L_x_9489:
[----:B------:R-:W-:Y:S01]  /*b6d0*/  F2FP.F16.F32.PACK_AB R0, RZ, R0 ;  /* 0x00000000ff00723e */ /* 0x000fe200000000ff */
[----:B------:R-:W-:Y:S06]  /*b6e0*/  BRA `(.L_x_9470) ;  /* 0x0000000000a87947 */ /* 0x000fec0003800000 */
.L_x_9482:
        /* <DEDUP_REMOVED lines=14> */
.L_x_9496:
[----:B------:R-:W-:Y:S05]  /*b7d0*/  BSYNC.RECONVERGENT B0 ;  /* 0x0000000000007941 */ /* 0x000fea0003800200 */
.L_x_9495:
[----:B------:R-:W-:Y:S01]  /*b7e0*/  F2FP.F16.F32.PACK_AB R0, RZ, R0 ;  /* 0x00000000ff00723e */ /* 0x000fe200000000ff */
[----:B------:R-:W-:Y:S06]  /*b7f0*/  BRA `(.L_x_9470) ;  /* 0x0000000000647947 */ /* 0x000fec0003800000 */
.L_x_9469:
        /* <DEDUP_REMOVED lines=16> */
.L_x_9497:
[----:B------:R-:W-:Y:S01]  /*b900*/  PRMT R0, RZ, 0x7610, R0 ;  /* 0x00007610ff007816 */ /* 0x000fe20000000000 */
[----:B------:R-:W-:Y:S06]  /*b910*/  BRA `(.L_x_9470) ;  /* 0x00000000001c7947 */ /* 0x000fec0003800000 */
.L_x_9494:
[----:B------:R-:W2:Y:S02]  /*b920*/  LDG.E.64 R2, desc[UR36][R2.64] ;  /* 0x0000002402027981 */ /* 0x000ea4000c1e1b00 */
[----:B--2---:R-:W0:Y:S02]  /*b930*/  I2F.U64 R0, R2 ;  /* 0x0000000200007312 */ /* 0x004e240000301000 */
[----:B0-----:R-:W-:Y:S01]  /*b940*/  F2FP.F16.F32.PACK_AB R0, RZ, R0 ;  /* 0x00000000ff00723e */ /* 0x001fe200000000ff */
[----:B------:R-:W-:Y:S06]  /*b950*/  BRA `(.L_x_9470) ;  /* 0x00000000000c7947 */ /* 0x000fec0003800000 */
.L_x_9493:
[----:B------:R-:W2:Y:S02]  /*b960*/  LDG.E R2, desc[UR36][R2.64] ;  /* 0x0000002402027981 */ /* 0x000ea4000c1e1900 */
[----:B--2---:R-:W-:-:S04]  /*b970*/  I2FP.F32.U32 R0, R2 ;  /* 0x0000000200007245 */ /* 0x004fc80000201000 */
[----:B------:R-:W-:-:S07]  /*b980*/  F2FP.F16.F32.PACK_AB R0, RZ, R0 ;  /* 0x00000000ff00723e */ /* 0x000fce00000000ff */
.L_x_9470:
[----:B-----5:R-:W-:Y:S01]  /*b990*/  HADD2.F32 R0, -RZ, R0.H0_H0 ;  /* 0x20000000ff007230 */ /* 0x020fe20000004100 */
[----:B------:R-:W-:-:S04]  /*b9a0*/  UPRMT UR4, UR42, 0x9910, URZ ;  /* 0x000099102a047896 */ /* 0x000fc800080000ff */
[----:B------:R-:W-:Y:S01]  /*b9b0*/  FMUL.FTZ R0, R0, -1.4426950216293334961 ;  /* 0xbfb8aa3b00007820 */ /* 0x000fe20000410000 */
[----:B------:R-:W-:-:S05]  /*b9c0*/  UISETP.GT.AND UP0, UPT, UR4, 0x9, UPT ;  /* 0x000000090400788c */ /* 0x000fca000bf04270 */
[----:B------:R-:W0:Y:S02]  /*b9d0*/  MUFU.EX2 R0, R0 ;  /* 0x0000000000007308 */ /* 0x000e240000000800 */
[----:B01----:R-:W-:-:S06]  /*b9e0*/  FADD.FTZ R2, R0, 1 ;  /* 0x3f80000000027421 */ /* 0x003fcc0000010000 */
        /* <DEDUP_REMOVED lines=15> */
.L_x_9501:
[----:B------:R-:W-:-:S06]  /*bae0*/  HADD2.F32 R3, -RZ, R3.H0_H0 ;  /* 0x20000003ff037230 */ /* 0x000fcc0000004100 */
[----:B------:R-:W0:Y:S02]  /*baf0*/  F2I.S64.TRUNC R2, R3 ;  /* 0x0000000300027311 */ /* 0x000e24000020d900 */
[----:B0-----:R-:W-:Y:S01]  /*bb00*/  STG.E.U8 desc[UR36][R16.64], R2 ;  /* 0x0000000210007986 */ /* 0x001fe2000c101124 */
[----:B------:R-:W-:Y:S05]  /*bb10*/  EXIT ;  /* 0x000000000000794d */ /* 0x000fea0003800000 */
.L_x_9500:
        /* <DEDUP_REMOVED lines=10> */
.L_x_9504:
[----:B------:R-:W-:-:S06]  /*bbc0*/  HADD2.F32 R3, -RZ, R3.H0_H0 ;  /* 0x20000003ff037230 */ /* 0x000fcc0000004100 */
[----:B------:R-:W0:Y:S02]  /*bbd0*/  F2I.FTZ.TRUNC.NTZ R3, R3 ;  /* 0x0000000300037305 */ /* 0x000e24000021f100 */
[----:B0-----:R-:W-:Y:S01]  /*bbe0*/  STG.E desc[UR36][R16.64], R3 ;  /* 0x0000000310007986 */ /* 0x001fe2000c101924 */
[----:B------:R-:W-:Y:S05]  /*bbf0*/  EXIT ;  /* 0x000000000000794d */ /* 0x000fea0003800000 */
.L_x_9503:
[----:B------:R-:W-:-:S06]  /*bc00*/  HADD2.F32 R3, -RZ, R3.H0_H0 ;  /* 0x20000003ff037230 */ /* 0x000fcc0000004100 */
[----:B------:R-:W0:Y:S02]  /*bc10*/  F2I.FTZ.TRUNC.NTZ R3, R3 ;  /* 0x0000000300037305 */ /* 0x000e24000021f100 */
[----:B0-----:R-:W-:Y:S01]  /*bc20*/  STG.E.U16 desc[UR36][R16.64], R3 ;  /* 0x0000000310007986 */ /* 0x001fe2000c101524 */
[----:B------:R-:W-:Y:S05]  /*bc30*/  EXIT ;  /* 0x000000000000794d */ /* 0x000fea0003800000 */
.L_x_9499:
        /* <DEDUP_REMOVED lines=9> */
.L_x_9506:
[----:B------:R-:W-:Y:S01]  /*bcd0*/  STG.E.U16 desc[UR36][R16.64], R3 ;  /* 0x0000000310007986 */ /* 0x000fe2000c101524 */
[----:B------:R-:W-:Y:S05]  /*bce0*/  EXIT ;  /* 0x000000000000794d */ /* 0x000fea0003800000 */
.L_x_9505:
        /* <DEDUP_REMOVED lines=10> */
.L_x_9508:
[----:B------:R-:W-:-:S05]  /*bd90*/  HADD2.F32 R0, -RZ, R3.H0_H0 ;  /* 0x20000003ff007230 */ /* 0x000fca0000004100 */
[----:B------:R-:W-:-:S04]  /*bda0*/  F2FP.F16.F32.PACK_AB R0, RZ, R0 ;  /* 0x00000000ff00723e */ /* 0x000fc800000000ff */
[----:B------:R-:W-:-:S05]  /*bdb0*/  PRMT R0, R0, 0x5410, RZ ;  /* 0x0000541000007816 */ /* 0x000fca00000000ff */
[----:B------:R-:W-:Y:S01]  /*bdc0*/  STG.E desc[UR36][R16.64], R0 ;  /* 0x0000000010007986 */ /* 0x000fe2000c101924 */
[----:B------:R-:W-:Y:S05]  /*bdd0*/  EXIT ;  /* 0x000000000000794d */ /* 0x000fea0003800000 */
.L_x_9507:
[----:B------:R-:W-:-:S05]  /*bde0*/  HADD2.F32 R2, -RZ, R3.H0_H0 ;  /* 0x20000003ff027230 */ /* 0x000fca0000004100 */
[----:B------:R-:W-:-:S06]  /*bdf0*/  FMUL.FTZ R2, R2, 1 ;  /* 0x3f80000002027820 */ /* 0x000fcc0000410000 */
[----:B------:R-:W0:Y:S02]  /*be00*/  F2F.F64.F32 R2, R2 ;  /* 0x0000000200027310 */ /* 0x000e240000201800 */
[----:B0-----:R-:W-:Y:S01]  /*be10*/  STG.E.64 desc[UR36][R16.64], R2 ;  /* 0x0000000210007986 */ /* 0x001fe2000c101b24 */
[----:B------:R-:W-:Y:S05]  /*be20*/  EXIT ;  /* 0x000000000000794d */ /* 0x000fea0003800000 */
.L_x_9498:
        /* <DEDUP_REMOVED lines=14> */
.L_x_9512:
        /* <DEDUP_REMOVED lines=17> */
.L_x_9515:
[----:B------:R-:W-:-:S04]  /*c020*/  SHF.R.U32.HI R3, RZ, 0x18, R3 ;  /* 0x00000018ff037819 */ /* 0x000fc80000011603 */
[----:B------:R-:W-:-:S04]  /*c030*/  LOP3.LUT R0, R0, 0x80, R3, 0xf8, !PT ;  /* 0x0000008000007812 */ /* 0x000fc800078ef803 */
[----:B------:R-:W-:-:S07]  /*c040*/  PRMT R8, R0, 0x7610, R8 ;  /* 0x0000761000087816 */ /* 0x000fce0000000008 */
.L_x_9514:
[----:B------:R-:W-:Y:S05]  /*c050*/  BSYNC.RECONVERGENT B0 ;  /* 0x0000000000007941 */ /* 0x000fea0003800200 */
.L_x_9513:
[----:B------:R-:W-:Y:S01]  /*c060*/  STG.E.U8 desc[UR36][R16.64], R8 ;  /* 0x0000000810007986 */ /* 0x000fe2000c101124 */
[----:B------:R-:W-:Y:S05]  /*c070*/  EXIT ;  /* 0x000000000000794d */ /* 0x000fea0003800000 */
.L_x_9511:
        /* <DEDUP_REMOVED lines=17> */
.L_x_9518:
[----:B------:R-:W-:-:S04]  /*c190*/  SHF.R.U32.HI R3, RZ, 0x18, R3 ;  /* 0x00000018ff037819 */ /* 0x000fc80000011603 */
[----:B------:R-:W-:-:S04]  /*c1a0*/  LOP3.LUT R0, R0, 0x80, R3, 0xf8, !PT ;  /* 0x0000008000007812 */ /* 0x000fc800078ef803 */
[----:B------:R-:W-:-:S07]  /*c1b0*/  PRMT R8, R0, 0x7610, R8 ;  /* 0x0000761000087816 */ /* 0x000fce0000000008 */
.L_x_9517:
[----:B------:R-:W-:Y:S05]  /*c1c0*/  BSYNC.RECONVERGENT B0 ;  /* 0x0000000000007941 */ /* 0x000fea0003800200 */
.L_x_9516:
[----:B------:R-:W-:Y:S01]  /*c1d0*/  STG.E.U8 desc[UR36][R16.64], R8 ;  /* 0x0000000810007986 */ /* 0x000fe2000c101124 */
[----:B------:R-:W-:Y:S05]  /*c1e0*/  EXIT ;  /* 0x000000000000794d */ /* 0x000fea0003800000 */
.L_x_9510:
        /* <DEDUP_REMOVED lines=22> */
.L_x_9520:
[----:B------:R-:W-:-:S06]  /*c350*/  HADD2.F32 R3, -RZ, R3.H0_H0 ;  /* 0x20000003ff037230 */ /* 0x000fcc0000004100 */
[----:B------:R-:W0:Y:S02]  /*c360*/  F2I.U64.TRUNC R2, R3 ;  /* 0x0000000300027311 */ /* 0x000e24000020d800 */
[----:B0-----:R-:W-:Y:S01]  /*c370*/  STG.E.64 desc[UR36][R16.64], R2 ;  /* 0x0000000210007986 */ /* 0x001fe2000c101b24 */
[----:B------:R-:W-:Y:S05]  /*c380*/  EXIT ;  /* 0x000000000000794d */ /* 0x000fea0003800000 */
.L_x_9519:
[----:B------:R-:W-:-:S06]  /*c390*/  HADD2.F32 R3, -RZ, R3.H0_H0 ;  /* 0x20000003ff037230 */ /* 0x000fcc0000004100 */
[----:B------:R-:W0:Y:S02]  /*c3a0*/  F2I.FTZ.U32.TRUNC.NTZ R3, R3 ;  /* 0x0000000300037305 */ /* 0x000e24000021f000 */
[----:B0-----:R-:W-:Y:S01]  /*c3b0*/  STG.E desc[UR36][R16.64], R3 ;  /* 0x0000000310007986 */ /* 0x001fe2000c101924 */
[----:B------:R-:W-:Y:S05]  /*c3c0*/  EXIT ;  /* 0x000000000000794d */ /* 0x000fea0003800000 */
.L_x_9509:
        /* <DEDUP_REMOVED lines=11> */
.L_x_9522:
[----:B------:R-:W-:Y:S01]  /*c480*/  HADD2.F32 R3, -RZ, R3.H0_H0 ;  /* 0x20000003ff037230 */ /* 0x000fe20000004100 */
[----:B------:R-:W-:-:S04]  /*c490*/  CS2R R6, SRZ ;  /* 0x0000000000067805 */ /* 0x000fc8000001ff00 */
[----:B------:R-:W-:-:S04]  /*c4a0*/  FMUL.FTZ R3, R3, 1 ;  /* 0x3f80000003037820 */ /* 0x000fc80000410000 */
[----:B------:R-:W0:Y:S02]  /*c4b0*/  F2F.F64.F32 R4, R3 ;  /* 0x0000000300047310 */ /* 0x000e240000201800 */
[----:B0-----:R-:W-:Y:S01]  /*c4c0*/  STG.E.128 desc[UR36][R16.64], R4 ;  /* 0x0000000410007986 */ /* 0x001fe2000c101d24 */
[----:B------:R-:W-:Y:S05]  /*c4d0*/  EXIT ;  /* 0x000000000000794d */ /* 0x000fea0003800000 */
.L_x_9521:
[----:B------:R-:W-:-:S09]  /*c4e0*/  UISETP.NE.AND UP0, UPT, UR4, 0xf, UPT ;  /* 0x0000000f0400788c */ /* 0x000fd2000bf05270 */
[----:B------:R-:W-:Y:S05]  /*c4f0*/  BRA.U !UP0, `(.L_x_9523) ;  /* 0x0000000108e87547 */ /* 0x000fea000b800000 */
[----:B------:R-:W-:-:S09]  /*c500*/  UISETP.NE.AND UP0, UPT, UR4, 0x17, UPT ;  /* 0x000000170400788c */ /* 0x000fd2000bf05270 */
[----:B------:R-:W-:Y:S05]  /*c510*/  BRA.U !UP0, `(.L_x_9524) ;  /* 0x0000000108907547 */ /* 0x000fea000b800000 */
[----:B------:R-:W-:-:S09]  /*c520*/  UISETP.NE.AND UP0, UPT, UR4, 0x18, UPT ;  /* 0x000000180400788c */ /* 0x000fd2000bf05270 */
[----:B------:R-:W-:Y:S05]  /*c530*/  BRA.U !UP0, `(.L_x_9525) ;  /* 0x0000000108447547 */ /* 0x000fea000b800000 */
.L_x_9502:
        /* <DEDUP_REMOVED lines=16> */
.L_x_9526:
[----:B------:R-:W-:Y:S05]  /*c640*/  EXIT ;  /* 0x000000000000794d */ /* 0x000fea0003800000 */
.L_x_9525:
        /* <DEDUP_REMOVED lines=13> */
.L_x_9528:
[----:B------:R-:W-:Y:S05]  /*c720*/  BSYNC.RECONVERGENT B0 ;  /* 0x0000000000007941 */ /* 0x000fea0003800200 */
.L_x_9527:
[----:B------:R-:W-:-:S05]  /*c730*/  LOP3.LUT R3, R0, 0x80, R3, 0xf8, !PT ;  /* 0x0000008000037812 */ /* 0x000fca00078ef803 */
[----:B------:R-:W-:Y:S01]  /*c740*/  STG.E.U8 desc[UR36][R16.64], R3 ;  /* 0x0000000310007986 */ /* 0x000fe2000c101124 */
[----:B------:R-:W-:Y:S05]  /*c750*/  EXIT ;  /* 0x000000000000794d */ /* 0x000fea0003800000 */
.L_x_9524:
        /* <DEDUP_REMOVED lines=12> */
.L_x_9530:
[----:B------:R-:W-:Y:S01]  /*c820*/  HFMA2 R0, -RZ, RZ, 0, 7.569789886474609375e-06 ;  /* 0x0000007fff007431 */ /* 0x000fe200000001ff */
[----:B------:R-:W-:-:S04]  /*c830*/  ISETP.GT.U32.AND P0, PT, R2, 0x7f800000, PT ;  /* 0x7f8000000200780c */ /* 0x000fc80003f04070 */
[----:B------:R-:W-:-:S09]  /*c840*/  SEL R0, R0, 0x7c, P0 ;  /* 0x0000007c00007807 */ /* 0x000fd20000000000 */
.L_x_9531:
[----:B------:R-:W-:Y:S05]  /*c850*/  BSYNC.RECONVERGENT B0 ;  /* 0x0000000000007941 */ /* 0x000fea0003800200 */
.L_x_9529:
[----:B------:R-:W-:-:S04]  /*c860*/  SHF.R.U32.HI R3, RZ, 0x18, R3 ;  /* 0x00000018ff037819 */ /* 0x000fc80000011603 */
[----:B------:R-:W-:-:S05]  /*c870*/  LOP3.LUT R3, R0, 0x80, R3, 0xf8, !PT ;  /* 0x0000008000037812 */ /* 0x000fca00078ef803 */
[----:B------:R-:W-:Y:S01]  /*c880*/  STG.E.U8 desc[UR36][R16.64], R3 ;  /* 0x0000000310007986 */ /* 0x000fe2000c101124 */
[----:B------:R-:W-:Y:S05]  /*c890*/  EXIT ;  /* 0x000000000000794d */ /* 0x000fea0003800000 */
.L_x_9523:
[----:B------:R-:W-:-:S05]  /*c8a0*/  HADD2.F32 R0, -RZ, R3.H0_H0 ;  /* 0x20000003ff007230 */ /* 0x000fca0000004100 */
[----:B------:R-:W-:-:S05]  /*c8b0*/  F2FP.BF16.F32.PACK_AB R0, RZ, R0 ;  /* 0x00000000ff00723e */ /* 0x000fca00000010ff */
[----:B------:R-:W-:Y:S01]  /*c8c0*/  STG.E.U16 desc[UR36][R16.64], R0 ;  /* 0x0000000010007986 */ /* 0x000fe2000c101524 */
[----:B------:R-:W-:Y:S05]  /*c8d0*/  EXIT ;  /* 0x000000000000794d */ /* 0x000fea0003800000 */
.L_x_9532:
        /* <DEDUP_REMOVED lines=10> */
.L_x_11391:


//--------------------- .text._ZN2at6native27unrolled_elementwise_kernelIZZZNS0_19sigmoid_kernel_cudaERNS_18TensorIteratorBaseEENKUlvE0_clEvENKUlvE1_clEvEUlN3c104HalfEE_St5arrayIPcLm2EELi4E23TrivialOffsetCalculatorILi1EjESD_NS0_6memory12LoadWithCastILi1EEENSE_13StoreWithCastILi1EEEEEviT_T0_T2_T3_T4_T5_ --------------------------
	.section	.text._ZN2at6native27unrolled_elementwise_kernelIZZZNS0_19sigmoid_kernel_cudaERNS_18TensorIteratorBaseEENKUlvE0_clEvENKUlvE1_clEvEUlN3c104HalfEE_St5arrayIPcLm2EELi4E23TrivialOffsetCalculatorILi1EjESD_NS0_6memory12LoadWithCastILi1EEENSE_13StoreWithCastILi1EEEEEviT_T0_T2_T3_T4_T5_,"ax",@progbits
	.align	128
        .global         _ZN2at6native27unrolled_elementwise_kernelIZZZNS0_19sigmoid_kernel_cudaERNS_18TensorIteratorBaseEENKUlvE0_clEvENKUlvE1_clEvEUlN3c104HalfEE_St5arrayIPcLm2EELi4E23TrivialOffsetCalculatorILi1EjESD_NS0_6memory12LoadWithCastILi1EEENSE_13StoreWithCastILi1EEEEEviT_T0_T2_T3_T4_T5_
        .type           _ZN2at6native27unrolled_elementwise_kernelIZZZNS0_19sigmoid_kernel_cudaERNS_18TensorIteratorBaseEENKUlvE0_clEvENKUlvE1_clEvEUlN3c104HalfEE_St5arrayIPcLm2EELi4E23TrivialOffsetCalculatorILi1EjESD_NS0_6memory12LoadWithCastILi1EEENSE_13StoreWithCastILi1EEEEEviT_T0_T2_T3_T4_T5_,@function
        .size           _ZN2at6native27unrolled_elementwise_kernelIZZZNS0_19sigmoid_kernel_cudaERNS_18TensorIteratorBaseEENKUlvE0_clEvENKUlvE1_clEvEUlN3c104HalfEE_St5arrayIPcLm2EELi4E23TrivialOffsetCalculatorILi1EjESD_NS0_6memory12LoadWithCastILi1EEENSE_13StoreWithCastILi1EEEEEviT_T0_T2_T3_T4_T5_,(.L_x_11392 - _ZN2at6native27unrolled_elementwise_kernelIZZZNS0_19sigmoid_kernel_cudaERNS_18TensorIteratorBaseEENKUlvE0_clEvENKUlvE1_clEvEUlN3c104HalfEE_St5arrayIPcLm2EELi4E23TrivialOffsetCalculatorILi1EjESD_NS0_6memory12LoadWithCastILi1EEENSE_13StoreWithCastILi1EEEEEviT_T0_T2_T3_T4_T5_)
        .other          _ZN2at6native27unrolled_elementwise_kernelIZZZNS0_19sigmoid_kernel_cudaERNS_18TensorIteratorBaseEENKUlvE0_clEvENKUlvE1_clEvEUlN3c104HalfEE_St5arrayIPcLm2EELi4E23TrivialOffsetCalculatorILi1EjESD_NS0_6memory12LoadWithCastILi1EEENSE_13StoreWithCastILi1EEEEEviT_T0_T2_T3_T4_T5_,@"STO_CUDA_ENTRY STV_DEFAULT"
_ZN2at6native27unrolled_elementwise_kernelIZZZNS0_19sigmoid_kernel_cudaERNS_18TensorIteratorBaseEENKUlvE0_clEvENKUlvE1_clEvEUlN3c104HalfEE_St5arrayIPcLm2EELi4E23TrivialOffsetCalculatorILi1EjESD_NS0_6memory12LoadWithCastILi1EEENSE_13StoreWithCastILi1EEEEEviT_T0_T2_T3_T4_T5_:
.text._ZN2at6native27unrolled_elementwise_kernelIZZZNS0_19sigmoid_kernel_cudaERNS_18TensorIteratorBaseEENKUlvE0_clEvENKUlvE1_clEvEUlN3c104HalfEE_St5arrayIPcLm2EELi4E23TrivialOffsetCalculatorILi1EjESD_NS0_6memory12LoadWithCastILi1EEENSE_13StoreWithCastILi1EEEEEviT_T0_T2_T3_T4_T5_:
        /* <DEDUP_REMOVED lines=34> */
.L_x_9538:
[----:B------:R-:W2:Y:S02]  /*0220*/  LDG.E.U8 R2, desc[UR36][R2.64] ;  /* 0x0000002402027981 */ /* 0x000ea4000c1e1100 */
[----:B--2---:R-:W-:-:S04]  /*0230*/  I2FP.F32.U32 R0, R2 ;  /* 0x0000000200007245 */ /* 0x004fc80000201000 */
[----:B------:R-:W-:-:S04]  /*0240*/  F2FP.F16.F32.PACK_AB R0, RZ, R0 ;  /* 0x00000000ff00723e */ /* 0x000fc800000000ff */
[----:B------:R-:W-:Y:S01]  /*0250*/  PRMT R16, R0, 0x7610, R16 ;  /* 0x0000761000107816 */ /* 0x000fe20000000010 */
[----:B------:R-:W-:Y:S06]  /*0260*/  BRA `(.L_x_9540) ;  /* 0x0000000c00b47947 */ /* 0x000fec0003800000 */
.L_x_9537:
        /* <DEDUP_REMOVED lines=11> */
.L_x_9542:
[----:B------:R-:W2:Y:S02]  /*0320*/  LDG.E R2, desc[UR36][R2.64] ;  /* 0x0000002402027981 */ /* 0x000ea4000c1e1900 */
[----:B--2---:R-:W-:-:S04]  /*0330*/  I2FP.F32.S32 R0, R2 ;  /* 0x0000000200007245 */ /* 0x004fc80000201400 */
[----:B------:R-:W-:-:S04]  /*0340*/  F2FP.F16.F32.PACK_AB R0, RZ, R0 ;  /* 0x00000000ff00723e */ /* 0x000fc800000000ff */
[----:B------:R-:W-:Y:S01]  /*0350*/  PRMT R16, R0, 0x7610, R16 ;  /* 0x0000761000107816 */ /* 0x000fe20000000010 */
[----:B------:R-:W-:Y:S06]  /*0360*/  BRA `(.L_x_9540) ;  /* 0x0000000c00747947 */ /* 0x000fec0003800000 */
.L_x_9541:
[----:B------:R-:W2:Y:S02]  /*0370*/  LDG.E.U16 R2, desc[UR36][R2.64] ;  /* 0x0000002402027981 */ /* 0x000ea4000c1e1500 */
[----:B--2---:R-:W0:Y:S02]  /*0380*/  I2F.S16 R0, R2 ;  /* 0x0000000200007306 */ /* 0x004e240000101400 */
[----:B0-----:R-:W-:-:S04]  /*0390*/  F2FP.F16.F32.PACK_AB R0, RZ, R0 ;  /* 0x00000000ff00723e */ /* 0x001fc800000000ff */
[----:B------:R-:W-:Y:S01]  /*03a0*/  PRMT R16, R0, 0x7610, R16 ;  /* 0x0000761000107816 */ /* 0x000fe20000000010 */
[----:B------:R-:W-:Y:S06]  /*03b0*/  BRA `(.L_x_9540) ;  /* 0x0000000c00607947 */ /* 0x000fec0003800000 */
.L_x_9536:
        /* <DEDUP_REMOVED lines=9> */
.L_x_9544:
[----:B------:R1:W5:Y:S01]  /*0450*/  LDG.E.U16 R16, desc[UR36][R2.64] ;  /* 0x0000002402107981 */ /* 0x000362000c1e1500 */
[----:B------:R-:W-:Y:S05]  /*0460*/  BRA `(.L_x_9540) ;  /* 0x0000000c00347947 */ /* 0x000fea0003800000 */
.L_x_9543:
        /* <DEDUP_REMOVED lines=9> */
.L_x_9546:
[----:B------:R0:W5:Y:S01]  /*0500*/  LDG.E.U16 R16, desc[UR36][R2.64] ;  /* 0x0000002402107981 */ /* 0x000162000c1e1500 */
[----:B------:R-:W-:Y:S05]  /*0510*/  BRA `(.L_x_9540) ;  /* 0x0000000c00087947 */ /* 0x000fea0003800000 */
.L_x_9545:
        /* <DEDUP_REMOVED lines=9> */
.L_x_9535:
        /* <DEDUP_REMOVED lines=14> */
.L_x_9549:
        /* <DEDUP_REMOVED lines=9> */
.L_x_9548:
        /* <DEDUP_REMOVED lines=27> */
.L_x_9551:
        /* <DEDUP_REMOVED lines=14> */
.L_x_9550:
[----:B------:R-:W2:Y:S02]  /*09b0*/  LDG.E.U16 R0, desc[UR36][R2.64] ;  /* 0x0000002402007981 */ /* 0x000ea4000c1e1500 */
[----:B--2---:R-:W-:-:S05]  /*09c0*/  IMAD.U32 R0, R0, 0x10000, RZ ;  /* 0x0001000000007824 */ /* 0x004fca00078e00ff */
[----:B------:R-:W-:-:S04]  /*09d0*/  F2FP.F16.F32.PACK_AB R0, RZ, R0 ;  /* 0x00000000ff00723e */ /* 0x000fc800000000ff */
[----:B------:R-:W-:Y:S01]  /*09e0*/  PRMT R16, R0, 0x7610, R16 ;  /* 0x0000761000107816 */ /* 0x000fe20000000010 */
[----:B------:R-:W-:Y:S06]  /*09f0*/  BRA `(.L_x_9540) ;  /* 0x0000000400d07947 */ /* 0x000fec0003800000 */
.L_x_9547:
        /* <DEDUP_REMOVED lines=13> */
.L_x_9554:
        /* <DEDUP_REMOVED lines=21> */
.L_x_9558:
[----:B------:R-:W-:Y:S05]  /*0c20*/  BSYNC.RECONVERGENT B1 ;  /* 0x0000000000017941 */ /* 0x000fea0003800200 */
.L_x_9557:
[----:B------:R-:W-:Y:S01]  /*0c30*/  IMAD.SHL.U32 R0, R0, 0x100000, RZ ;  /* 0x0010000000007824 */ /* 0x000fe200078e00ff */
[----:B------:R-:W-:-:S04]  /*0c40*/  LEA R2, R2, 0x3b800000, 0x17 ;  /* 0x3b80000002027811 */ /* 0x000fc800078eb8ff */
[----:B------:R-:W-:-:S07]  /*0c50*/  LOP3.LUT R0, R2, R0, R7, 0xfe, !PT ;  /* 0x0000000002007212 */ /* 0x000fce00078efe07 */
.L_x_9556:
[----:B------:R-:W-:Y:S05]  /*0c60*/  BSYNC.RECONVERGENT B0 ;  /* 0x0000000000007941 */ /* 0x000fea0003800200 */
.L_x_9555:
[----:B------:R-:W-:-:S04]  /*0c70*/  F2FP.F16.F32.PACK_AB R0, RZ, R0 ;  /* 0x00000000ff00723e */ /* 0x000fc800000000ff */
[----:B------:R-:W-:Y:S01]  /*0c80*/  PRMT R16, R0, 0x7610, R16 ;  /* 0x0000761000107816 */ /* 0x000fe20000000010 */
[----:B------:R-:W-:Y:S06]  /*0c90*/  BRA `(.L_x_9540) ;  /* 0x0000000400287947 */ /* 0x000fec0003800000 */
.L_x_9553:
        /* <DEDUP_REMOVED lines=21> */
.L_x_9562:
[----:B------:R-:W-:Y:S05]  /*0df0*/  BSYNC.RECONVERGENT B1 ;  /* 0x0000000000017941 */ /* 0x000fea0003800200 */
.L_x_9561:
[----:B------:R-:W-:Y:S01]  /*0e00*/  IMAD.SHL.U32 R0, R0, 0x200000, RZ ;  /* 0x0020000000007824 */ /* 0x000fe200078e00ff */
[----:B------:R-:W-:-:S04]  /*0e10*/  LEA R2, R2, 0x37800000, 0x17 ;  /* 0x3780000002027811 */ /* 0x000fc800078eb8ff */
[----:B------:R-:W-:-:S07]  /*0e20*/  LOP3.LUT R0, R2, R0, R7, 0xfe, !PT ;  /* 0x0000000002007212 */ /* 0x000fce00078efe07 */
.L_x_9560:
[----:B------:R-:W-:Y:S05]  /*0e30*/  BSYNC.RECONVERGENT B0 ;  /* 0x0000000000007941 */ /* 0x000fea0003800200 */
.L_x_9559:
[----:B------:R-:W-:-:S04]  /*0e40*/  F2FP.F16.F32.PACK_AB R0, RZ, R0 ;  /* 0x00000000ff00723e */ /* 0x000fc800000000ff */
[----:B------:R-:W-:Y:S01]  /*0e50*/  PRMT R16, R0, 0x7610, R16 ;  /* 0x0000761000107816 */ /* 0x000fe20000000010 */
[----:B------:R-:W-:Y:S06]  /*0e60*/  BRA `(.L_x_9540) ;  /* 0x0000000000b47947 */ /* 0x000fec0003800000 */
.L_x_9552:
[----:B------:R-:W-:-:S09]  /*0e70*/  UISETP.NE.AND UP0, UPT, UR4, 0x1c, UPT ;  /* 0x0000001c0400788c */ /* 0x000fd2000bf05270 */
[----:B------:R-:W-:Y:S05]  /*0e80*/  BRA.U !UP0, `(.L_x_9563) ;  /* 0x00000001089c7547 */ /* 0x000fea000b800000 */
[----:B------:R-:W-:-:S09]  /*0e90*/  UISETP.NE.AND UP0, UPT, UR4, 0x1d, UPT ;  /* 0x0000001d0400788c */ /* 0x000fd2000bf05270 */
[----:B------:R-:W-:Y:S05]  /*0ea0*/  BRA.U !UP0, `(.L_x_9564) ;  /* 0x0000000108807547 */ /* 0x000fea000b800000 */
[----:B------:R-:W-:-:S09]  /*0eb0*/  UISETP.NE.AND UP0, UPT, UR4, 0x2c, UPT ;  /* 0x0000002c0400788c */ /* 0x000fd2000bf05270 */
[----:B------:R-:W-:Y:S05]  /*0ec0*/  BRA.U !UP0, `(.L_x_9565) ;  /* 0x0000000108487547 */ /* 0x000fea000b800000 */
.L_x_9539:
        /* <DEDUP_REMOVED lines=16> */
.L_x_9566:
[----:B------:R-:W-:Y:S01]  /*0fd0*/  PRMT R16, RZ, 0x7610, R16 ;  /* 0x00007610ff107816 */ /* 0x000fe20000000010 */
[----:B------:R-:W-:Y:S06]  /*0fe0*/  BRA `(.L_x_9540) ;  /* 0x0000000000547947 */ /* 0x000fec0003800000 */
.L_x_9565:
        /* <DEDUP_REMOVED lines=8> */
.L_x_9568:
[----:B------:R-:W-:Y:S05]  /*1070*/  BSYNC.RECONVERGENT B0 ;  /* 0x0000000000007941 */ /* 0x000fea0003800200 */
.L_x_9567:
[----:B------:R-:W-:-:S04]  /*1080*/  F2FP.F16.F32.PACK_AB R0, RZ, R0 ;  /* 0x00000000ff00723e */ /* 0x000fc800000000ff */
[----:B------:R-:W-:Y:S01]  /*1090*/  PRMT R16, R0, 0x7610, R16 ;  /* 0x0000761000107816 */ /* 0x000fe20000000010 */
[----:B------:R-:W-:Y:S06]  /*10a0*/  BRA `(.L_x_9540) ;  /* 0x0000000000247947 */ /* 0x000fec0003800000 */
.L_x_9564:
[----:B------:R-:W2:Y:S02]  /*10b0*/  LDG.E.64 R2, desc[UR36][R2.64] ;  /* 0x0000002402027981 */ /* 0x000ea4000c1e1b00 */
[----:B--2---:R-:W0:Y:S02]  /*10c0*/  I2F.U64 R0, R2 ;  /* 0x0000000200007312 */ /* 0x004e240000301000 */
[----:B0-----:R-:W-:-:S04]  /*10d0*/  F2FP.F16.F32.PACK_AB R0, RZ, R0 ;  /* 0x00000000ff00723e */ /* 0x001fc800000000ff */
[----:B------:R-:W-:Y:S01]  /*10e0*/  PRMT R16, R0, 0x7610, R16 ;  /* 0x0000761000107816 */ /* 0x000fe20000000010 */
[----:B------:R-:W-:Y:S06]  /*10f0*/  BRA `(.L_x_9540) ;  /* 0x0000000000107947 */ /* 0x000fec0003800000 */
.L_x_9563:
[----:B------:R-:W2:Y:S02]  /*1100*/  LDG.E R2, desc[UR36][R2.64] ;  /* 0x0000002402027981 */ /* 0x000ea4000c1e1900 */
[----:B--2---:R-:W-:-:S04]  /*1110*/  I2FP.F32.U32 R0, R2 ;  /* 0x0000000200007245 */ /* 0x004fc80000201000 */
[----:B------:R-:W-:-:S04]  /*1120*/  F2FP.F16.F32.PACK_AB R0, RZ, R0 ;  /* 0x00000000ff00723e */ /* 0x000fc800000000ff */
[----:B------:R-:W-:-:S07]  /*1130*/  PRMT R16, R0, 0x7610, R16 ;  /* 0x0000761000107816 */ /* 0x000fce0000000010 */
.L_x_9540:
[----:B------:R-:W-:-:S07]  /*1140*/  VIADD R22, R19, 0x80 ;  /* 0x0000008013167836 */ /* 0x000fce0000000000 */
.L_x_9534:
[----:B------:R-:W-:Y:S05]  /*1150*/  BSYNC.RECONVERGENT B6 ;  /* 0x0000000000067941 */ /* 0x000fea0003800200 */
.L_x_9533:
        /* <DEDUP_REMOVED lines=26> */
.L_x_9574:
[----:B------:R-:W2:Y:S02]  /*1300*/  LDG.E.U8 R2, desc[UR36][R2.64] ;  /* 0x0000002402027981 */ /* 0x000ea4000c1e1100 */
[----:B--2---:R-:W-:-:S04]  /*1310*/  I2FP.F32.U32 R0, R2 ;  /* 0x0000000200007245 */ /* 0x004fc80000201000 */
[----:B------:R-:W-:-:S04]  /*1320*/  F2FP.F16.F32.PACK_AB R0, RZ, R0 ;  /* 0x00000000ff00723e */ /* 0x000fc800000000ff */
[----:B------:R-:W-:Y:S01]  /*1330*/  PRMT R23, R0, 0x7610, R23 ;  /* 0x0000761000177816 */ /* 0x000fe20000000017 */
[----:B------:R-:W-:Y:S06]  /*1340*/  BRA `(.L_x_9576) ;  /* 0x0000000c00b47947 */ /* 0x000fec0003800000 */
.L_x_9573:
        /* <DEDUP_REMOVED lines=11> */
.L_x_9578:
[----:B------:R-:W2:Y:S02]  /*1400*/  LDG.E R2, desc[UR36][R2.64] ;  /* 0x0000002402027981 */ /* 0x000ea4000c1e1900 */
[----:B--2---:R-:W-:-:S04]  /*1410*/  I2FP.F32.S32 R0, R2 ;  /* 0x0000000200007245 */ /* 0x004fc80000201400 */
[----:B------:R-:W-:-:S04]  /*1420*/  F2FP.F16.F32.PACK_AB R0, RZ, R0 ;  /* 0x00000000ff00723e */ /* 0x000fc800000000ff */
[----:B------:R-:W-:Y:S01]  /*1430*/  PRMT R23, R0, 0x7610, R23 ;  /* 0x0000761000177816 */ /* 0x000fe20000000017 */
[----:B------:R-:W-:Y:S06]  /*1440*/  BRA `(.L_x_9576) ;  /* 0x0000000c00747947 */ /* 0x000fec0003800000 */
.L_x_9577:
[----:B------:R-:W2:Y:S02]  /*1450*/  LDG.E.U16 R2, desc[UR36][R2.64] ;  /* 0x0000002402027981 */ /* 0x000ea4000c1e1500 */
[----:B--2---:R-:W0:Y:S02]  /*1460*/  I2F.S16 R0, R2 ;  /* 0x0000000200007306 */ /* 0x004e240000101400 */
[----:B0-----:R-:W-:-:S04]  /*1470*/  F2FP.F16.F32.PACK_AB R0, RZ, R0 ;  /* 0x00000000ff00723e */ /* 0x001fc800000000ff */
[----:B------:R-:W-:Y:S01]  /*1480*/  PRMT R23, R0, 0x7610, R23 ;  /* 0x0000761000177816 */ /* 0x000fe20000000017 */
[----:B------:R-:W-:Y:S06]  /*1490*/  BRA `(.L_x_9576) ;  /* 0x0000000c00607947 */ /* 0x000fec0003800000 */
.L_x_9572:
        /* <DEDUP_REMOVED lines=9> */
.L_x_9580:
[----:B------:R0:W5:Y:S01]  /*1530*/  LDG.E.U16 R23, desc[UR36][R2.64] ;  /* 0x0000002402177981 */ /* 0x000162000c1e1500 */
[----:B------:R-:W-:Y:S05]  /*1540*/  BRA `(.L_x_9576) ;  /* 0x0000000c00347947 */ /* 0x000fea0003800000 */
.L_x_9579:
        /* <DEDUP_REMOVED lines=9> */
.L_x_9582:
[----:B------:R1:W5:Y:S01]  /*15e0*/  LDG.E.U16 R23, desc[UR36][R2.64] ;  /* 0x0000002402177981 */ /* 0x000362000c1e1500 */
[----:B------:R-:W-:Y:S05]  /*15f0*/  BRA `(.L_x_9576) ;  /* 0x0000000c00087947 */ /* 0x000fea0003800000 */
.L_x_9581:
        /* <DEDUP_REMOVED lines=9> */
.L_x_9571:
        /* <DEDUP_REMOVED lines=14> */
.L_x_9585:
        /* <DEDUP_REMOVED lines=9> */
.L_x_9584:
        /* <DEDUP_REMOVED lines=27> */
.L_x_9587:
        /* <DEDUP_REMOVED lines=14> */
.L_x_9586:
[----:B------:R-:W2:Y:S02]  /*1a90*/  LDG.E.U16 R0, desc[UR36][R2.64] ;  /* 0x0000002402007981 */ /* 0x000ea4000c1e1500 */
[----:B--2---:R-:W-:-:S05]  /*1aa0*/  IMAD.U32 R0, R0, 0x10000, RZ ;  /* 0x0001000000007824 */ /* 0x004fca00078e00ff */
[----:B------:R-:W-:-:S04]  /*1ab0*/  F2FP.F16.F32.PACK_AB R0, RZ, R0 ;  /* 0x00000000ff00723e */ /* 0x000fc800000000ff */
[----:B------:R-:W-:Y:S01]  /*1ac0*/  PRMT R23, R0, 0x7610, R23 ;  /* 0x0000761000177816 */ /* 0x000fe20000000017 */
[----:B------:R-:W-:Y:S06]  /*1ad0*/  BRA `(.L_x_9576) ;  /* 0x0000000400d07947 */ /* 0x000fec0003800000 */
.L_x_9583:
        /* <DEDUP_REMOVED lines=13> */
.L_x_9590:
        /* <DEDUP_REMOVED lines=21> */
.L_x_9594:
[----:B------:R-:W-:Y:S05]  /*1d00*/  BSYNC.RECONVERGENT B1 ;  /* 0x0000000000017941 */ /* 0x000fea0003800200 */
.L_x_9593:
[----:B------:R-:W-:Y:S01]  /*1d10*/  IMAD.SHL.U32 R0, R0, 0x100000, RZ ;  /* 0x0010000000007824 */ /* 0x000fe200078e00ff */
[----:B------:R-:W-:-:S04]  /*1d20*/  LEA R2, R2, 0x3b800000, 0x17 ;  /* 0x3b80000002027811 */ /* 0x000fc800078eb8ff */
[----:B------:R-:W-:-:S07]  /*1d30*/  LOP3.LUT R0, R2, R0, R7, 0xfe, !PT ;  /* 0x0000000002007212 */ /* 0x000fce00078efe07 */
.L_x_9592:
[----:B------:R-:W-:Y:S05]  /*1d40*/  BSYNC.RECONVERGENT B0 ;  /* 0x0000000000007941 */ /* 0x000fea0003800200 */
.L_x_9591:
[----:B------:R-:W-:-:S04]  /*1d50*/  F2FP.F16.F32.PACK_AB R0, RZ, R0 ;  /* 0x00000000ff00723e */ /* 0x000fc800000000ff */
[----:B------:R-:W-:Y:S01]  /*1d60*/  PRMT R23, R0, 0x7610, R23 ;  /* 0x0000761000177816 */ /* 0x000fe20000000017 */
[----:B------:R-:W-:Y:S06]  /*1d70*/  BRA `(.L_x_9576) ;  /* 0x0000000400287947 */ /* 0x000fec0003800000 */
.L_x_9589:
        /* <DEDUP_REMOVED lines=21> */
.L_x_9598:
[----:B------:R-:W-:Y:S05]  /*1ed0*/  BSYNC.RECONVERGENT B1 ;  /* 0x0000000000017941 */ /* 0x000fea0003800200 */
.L_x_9597:
[----:B------:R-:W-:Y:S01]  /*1ee0*/  IMAD.SHL.U32 R0, R0, 0x200000, RZ ;  /* 0x0020000000007824 */ /* 0x000fe200078e00ff */
[----:B------:R-:W-:-:S04]  /*1ef0*/  LEA R2, R2, 0x37800000, 0x17 ;  /* 0x3780000002027811 */ /* 0x000fc800078eb8ff */
[----:B------:R-:W-:-:S07]  /*1f00*/  LOP3.LUT R0, R2, R0, R7, 0xfe, !PT ;  /* 0x0000000002007212 */ /* 0x000fce00078efe07 */
.L_x_9596:
[----:B------:R-:W-:Y:S05]  /*1f10*/  BSYNC.RECONVERGENT B0 ;  /* 0x0000000000007941 */ /* 0x000fea0003800200 */
.L_x_9595:
[----:B------:R-:W-:-:S04]  /*1f20*/  F2FP.F16.F32.PACK_AB R0, RZ, R0 ;  /* 0x00000000ff00723e */ /* 0x000fc800000000ff */
[----:B------:R-:W-:Y:S01]  /*1f30*/  PRMT R23, R0, 0x7610, R23 ;  /* 0x0000761000177816 */ /* 0x000fe20000000017 */
[----:B------:R-:W-:Y:S06]  /*1f40*/  BRA `(.L_x_9576) ;  /* 0x0000000000b47947 */ /* 0x000fec0003800000 */
.L_x_9588:
        /* <DEDUP_REMOVED lines=14> */
.L_x_9602:
[----:B------:R-:W-:Y:S05]  /*2030*/  BSYNC.RECONVERGENT B0 ;  /* 0x0000000000007941 */ /* 0x000fea0003800200 */
.L_x_9601:
[----:B------:R-:W-:-:S04]  /*2040*/  F2FP.F16.F32.PACK_AB R0, RZ, R0 ;  /* 0x00000000ff00723e */ /* 0x000fc800000000ff */
[----:B------:R-:W-:Y:S01]  /*2050*/  PRMT R23, R0, 0x7610, R23 ;  /* 0x0000761000177816 */ /* 0x000fe20000000017 */
[----:B------:R-:W-:Y:S06]  /*2060*/  BRA `(.L_x_9576) ;  /* 0x00000000006c7947 */ /* 0x000fec0003800000 */
.L_x_9575:
        /* <DEDUP_REMOVED lines=16> */
.L_x_9603:
[----:B------:R-:W-:Y:S01]  /*2170*/  PRMT R23, RZ, 0x7610, R23 ;  /* 0x00007610ff177816 */ /* 0x000fe20000000017 */
[----:B------:R-:W-:Y:S06]  /*2180*/  BRA `(.L_x_9576) ;  /* 0x0000000000247947 */ /* 0x000fec0003800000 */
.L_x_9600:
[----:B------:R-:W2:Y:S02]  /*2190*/  LDG.E.64 R2, desc[UR36][R2.64] ;  /* 0x0000002402027981 */ /* 0x000ea4000c1e1b00 */
[----:B--2---:R-:W0:Y:S02]  /*21a0*/  I2F.U64 R0, R2 ;  /* 0x0000000200007312 */ /* 0x004e240000301000 */
[----:B0-----:R-:W-:-:S04]  /*21b0*/  F2FP.F16.F32.PACK_AB R0, RZ, R0 ;  /* 0x00000000ff00723e */ /* 0x001fc800000000ff */
[----:B------:R-:W-:Y:S01]  /*21c0*/  PRMT R23, R0, 0x7610, R23 ;  /* 0x0000761000177816 */ /* 0x000fe20000000017 */
[----:B------:R-:W-:Y:S06]  /*21d0*/  BRA `(.L_x_9576) ;  /* 0x0000000000107947 */ /* 0x000fec0003800000 */
.L_x_9599:
[----:B------:R-:W2:Y:S02]  /*21e0*/  LDG.E R2, desc[UR36][R2.64] ;  /* 0x0000002402027981 */ /* 0x000ea4000c1e1900 */
[----:B--2---:R-:W-:-:S04]  /*21f0*/  I2FP.F32.U32 R0, R2 ;  /* 0x0000000200007245 */ /* 0x004fc80000201000 */
[----:B------:R-:W-:-:S04]  /*2200*/  F2FP.F16.F32.PACK_AB R0, RZ, R0 ;  /* 0x00000000ff00723e */ /* 0x000fc800000000ff */
[----:B------:R-:W-:-:S07]  /*2210*/  PRMT R23, R0, 0x7610, R23 ;  /* 0x0000761000177816 */ /* 0x000fce0000000017 */
.L_x_9576:
[----:B------:R-:W-:-:S07]  /*2220*/  VIADD R22, R22, 0x80 ;  /* 0x0000008016167836 */ /* 0x000fce0000000000 */
.L_x_9570:
[----:B------:R-:W-:Y:S05]  /*2230*/  BSYNC.RECONVERGENT B6 ;  /* 0x0000000000067941 */ /* 0x000fea0003800200 */
.L_x_9569:
        /* <DEDUP_REMOVED lines=26> */
.L_x_9609:
[----:B------:R-:W2:Y:S02]  /*23e0*/  LDG.E.U8 R2, desc[UR36][R2.64] ;  /* 0x0000002402027981 */ /* 0x000ea4000c1e1100 */
[----:B--2---:R-:W-:-:S04]  /*23f0*/  I2FP.F32.U32 R0, R2 ;  /* 0x0000000200007245 */ /* 0x004fc80000201000 */
[----:B------:R-:W-:-:S04]  /*2400*/  F2FP.F16.F32.PACK_AB R0, RZ, R0 ;  /* 0x00000000ff00723e */ /* 0x000fc800000000ff */
[----:B------:R-:W-:Y:S01]  /*2410*/  PRMT R24, R0, 0x7610, R24 ;  /* 0x0000761000187816 */ /* 0x000fe20000000018 */
[----:B------:R-:W-:Y:S06]  /*2420*/  BRA `(.L_x_9611) ;  /* 0x0000000c00b47947 */ /* 0x000fec0003800000 */
.L_x_9608:
        /* <DEDUP_REMOVED lines=11> */
.L_x_9613:
[----:B------:R-:W2:Y:S02]  /*24e0*/  LDG.E R2, desc[UR36][R2.64] ;  /* 0x0000002402027981 */ /* 0x000ea4000c1e1900 */
[----:B--2---:R-:W-:-:S04]  /*24f0*/  I2FP.F32.S32 R0, R2 ;  /* 0x0000000200007245 */ /* 0x004fc80000201400 */
[----:B------:R-:W-:-:S04]  /*2500*/  F2FP.F16.F32.PACK_AB R0, RZ, R0 ;  /* 0x00000000ff00723e */ /* 0x000fc800000000ff */
[----:B------:R-:W-:Y:S01]  /*2510*/  PRMT R24, R0, 0x7610, R24 ;  /* 0x0000761000187816 */ /* 0x000fe20000000018 */
[----:B------:R-:W-:Y:S06]  /*2520*/  BRA `(.L_x_9611) ;  /* 0x0000000c00747947 */ /* 0x000fec0003800000 */
.L_x_9612:
[----:B------:R-:W2:Y:S02]  /*2530*/  LDG.E.U16 R2, desc[UR36][R2.64] ;  /* 0x0000002402027981 */ /* 0x000ea4000c1e1500 */
[----:B--2---:R-:W0:Y:S02]  /*2540*/  I2F.S16 R0, R2 ;  /* 0x0000000200007306 */ /* 0x004e240000101400 */
[----:B0-----:R-:W-:-:S04]  /*2550*/  F2FP.F16.F32.PACK_AB R0, RZ, R0 ;  /* 0x00000000ff00723e */ /* 0x001fc800000000ff */
[----:B------:R-:W-:Y:S01]  /*2560*/  PRMT R24, R0, 0x7610, R24 ;  /* 0x0000761000187816 */ /* 0x000fe20000000018 */
[----:B------:R-:W-:Y:S06]  /*2570*/  BRA `(.L_x_9611) ;  /* 0x0000000c00607947 */ /* 0x000fec0003800000 */
.L_x_9607:
        /* <DEDUP_REMOVED lines=9> */
.L_x_9615:
[----:B------:R0:W5:Y:S01]  /*2610*/  LDG.E.U16 R24, desc[UR36][R2.64] ;  /* 0x0000002402187981 */ /* 0x000162000c1e1500 */
[----:B------:R-:W-:Y:S05]  /*2620*/  BRA `(.L_x_9611) ;  /* 0x0000000c00347947 */ /* 0x000fea0003800000 */
.L_x_9614:
        /* <DEDUP_REMOVED lines=9> */
.L_x_9617:
[----:B------:R1:W5:Y:S01]  /*26c0*/  LDG.E.U16 R24, desc[UR36][R2.64] ;  /* 0x0000002402187981 */ /* 0x000362000c1e1500 */
[----:B------:R-:W-:Y:S05]  /*26d0*/  BRA `(.L_x_9611) ;  /* 0x0000000c00087947 */ /* 0x000fea0003800000 */
.L_x_9616:
        /* <DEDUP_REMOVED lines=9> */
.L_x_9606:
        /* <DEDUP_REMOVED lines=14> */
.L_x_9620:
        /* <DEDUP_REMOVED lines=9> */
.L_x_9619:
        /* <DEDUP_REMOVED lines=27> */
.L_x_9622:
        /* <DEDUP_REMOVED lines=14> */
.L_x_9621:
[----:B------:R-:W2:Y:S02]  /*2b70*/  LDG.E.U16 R0, desc[UR36][R2.64] ;  /* 0x0000002402007981 */ /* 0x000ea4000c1e1500 */
[----:B--2---:R-:W-:-:S05]  /*2b80*/  IMAD.U32 R0, R0, 0x10000, RZ ;  /* 0x0001000000007824 */ /* 0x004fca00078e00ff */
[----:B------:R-:W-:-:S04]  /*2b90*/  F2FP.F16.F32.PACK_AB R0, RZ, R0 ;  /* 0x00000000ff00723e */ /* 0x000fc800000000ff */
[----:B------:R-:W-:Y:S01]  /*2ba0*/  PRMT R24, R0, 0x7610, R24 ;  /* 0x0000761000187816 */ /* 0x000fe20000000018 */
[----:B------:R-:W-:Y:S06]  /*2bb0*/  BRA `(.L_x_9611) ;  /* 0x0000000400d07947 */ /* 0x000fec0003800000 */
.L_x_9618:
        /* <DEDUP_REMOVED lines=13> */
.L_x_9625:
        /* <DEDUP_REMOVED lines=21> */
.L_x_9629:
[----:B------:R-:W-:Y:S05]  /*2de0*/  BSYNC.RECONVERGENT B1 ;  /* 0x0000000000017941 */ /* 0x000fea0003800200 */
.L_x_9628:
[----:B------:R-:W-:Y:S01]  /*2df0*/  IMAD.SHL.U32 R0, R0, 0x100000, RZ ;  /* 0x0010000000007824 */ /* 0x000fe200078e00ff */
[----:B------:R-:W-:-:S04]  /*2e00*/  LEA R2, R2, 0x3b800000, 0x17 ;  /* 0x3b80000002027811 */ /* 0x000fc800078eb8ff */
[----:B------:R-:W-:-:S07]  /*2e10*/  LOP3.LUT R0, R2, R0, R7, 0xfe, !PT ;  /* 0x0000000002007212 */ /* 0x000fce00078efe07 */
.L_x_9627:
[----:B------:R-:W-:Y:S05]  /*2e20*/  BSYNC.RECONVERGENT B0 ;  /* 0x0000000000007941 */ /* 0x000fea0003800200 */
.L_x_9626:
[----:B------:R-:W-:-:S04]  /*2e30*/  F2FP.F16.F32.PACK_AB R0, RZ, R0 ;  /* 0x00000000ff00723e */ /* 0x000fc800000000ff */
[----:B------:R-:W-:Y:S01]  /*2e40*/  PRMT R24, R0, 0x7610, R24 ;  /* 0x0000761000187816 */ /* 0x000fe20000000018 */
[----:B------:R-:W-:Y:S06]  /*2e50*/  BRA `(.L_x_9611) ;  /* 0x0000000400287947 */ /* 0x000fec0003800000 */
.L_x_9624:
        /* <DEDUP_REMOVED lines=21> */
.L_x_9633:
[----:B------:R-:W-:Y:S05]  /*2fb0*/  BSYNC.RECONVERGENT B1 ;  /* 0x0000000000017941 */ /* 0x000fea0003800200 */
.L_x_9632:
[----:B------:R-:W-:Y:S01]  /*2fc0*/  IMAD.SHL.U32 R0, R0, 0x200000, RZ ;  /* 0x0020000000007824 */ /* 0x000fe200078e00ff */
[----:B------:R-:W-:-:S04]  /*2fd0*/  LEA R2, R2, 0x37800000, 0x17 ;  /* 0x3780000002027811 */ /* 0x000fc800078eb8ff */
[----:B------:R-:W-:-:S07]  /*2fe0*/  LOP3.LUT R0, R2, R0, R7, 0xfe, !PT ;  /* 0x0000000002007212 */ /* 0x000fce00078efe07 */
.L_x_9631:
[----:B------:R-:W-:Y:S05]  /*2ff0*/  BSYNC.RECONVERGENT B0 ;  /* 0x0000000000007941 */ /* 0x000fea0003800200 */
.L_x_9630:
[----:B------:R-:W-:-:S04]  /*3000*/  F2FP.F16.F32.PACK_AB R0, RZ, R0 ;  /* 0x00000000ff00723e */ /* 0x000fc800000000ff */
[----:B------:R-:W-:Y:S01]  /*3010*/  PRMT R24, R0, 0x7610, R24 ;  /* 0x0000761000187816 */ /* 0x000fe20000000018 */
[----:B------:R-:W-:Y:S06]  /*3020*/  BRA `(.L_x_9611) ;  /* 0x0000000000b47947 */ /* 0x000fec0003800000 */
.L_x_9623:
        /* <DEDUP_REMOVED lines=14> */
.L_x_9637:
[----:B------:R-:W-:Y:S05]  /*3110*/  BSYNC.RECONVERGENT B0 ;  /* 0x0000000000007941 */ /* 0x000fea0003800200 */
.L_x_9636:
[----:B------:R-:W-:-:S04]  /*3120*/  F2FP.F16.F32.PACK_AB R0, RZ, R0 ;  /* 0x00000000ff00723e */ /* 0x000fc800000000ff */
[----:B------:R-:W-:Y:S01]  /*3130*/  PRMT R24, R0, 0x7610, R24 ;  /* 0x0000761000187816 */ /* 0x000fe20000000018 */
[----:B------:R-:W-:Y:S06]  /*3140*/  BRA `(.L_x_9611) ;  /* 0x00000000006c7947 */ /* 0x000fec0003800000 */
.L_x_9610:
        /* <DEDUP_REMOVED lines=16> */
.L_x_9638:
[----:B------:R-:W-:Y:S01]  /*3250*/  PRMT R24, RZ, 0x7610, R24 ;  /* 0x00007610ff187816 */ /* 0x000fe20000000018 */
[----:B------:R-:W-:Y:S06]  /*3260*/  BRA `(.L_x_9611) ;  /* 0x0000000000247947 */ /* 0x000fec0003800000 */
.L_x_9635:
[----:B------:R-:W2:Y:S02]  /*3270*/  LDG.E.64 R2, desc[UR36][R2.64] ;  /* 0x0000002402027981 */ /* 0x000ea4000c1e1b00 */
[----:B--2---:R-:W0:Y:S02]  /*3280*/  I2F.U64 R0, R2 ;  /* 0x0000000200007312 */ /* 0x004e240000301000 */
[----:B0-----:R-:W-:-:S04]  /*3290*/  F2FP.F16.F32.PACK_AB R0, RZ, R0 ;  /* 0x00000000ff00723e */ /* 0x001fc800000000ff */
[----:B------:R-:W-:Y:S01]  /*32a0*/  PRMT R24, R0, 0x7610, R24 ;  /* 0x0000761000187816 */ /* 0x000fe20000000018 */
[----:B------:R-:W-:Y:S06]  /*32b0*/  BRA `(.L_x_9611) ;  /* 0x0000000000107947 */ /* 0x000fec0003800000 */
.L_x_9634:
[----:B------:R-:W2:Y:S02]  /*32c0*/  LDG.E R2, desc[UR36][R2.64] ;  /* 0x0000002402027981 */ /* 0x000ea4000c1e1900 */
[----:B--2---:R-:W-:-:S04]  /*32d0*/  I2FP.F32.U32 R0, R2 ;  /* 0x0000000200007245 */ /* 0x004fc80000201000 */
[----:B------:R-:W-:-:S04]  /*32e0*/  F2FP.F16.F32.PACK_AB R0, RZ, R0 ;  /* 0x00000000ff00723e */ /* 0x000fc800000000ff */
[----:B------:R-:W-:-:S07]  /*32f0*/  PRMT R24, R0, 0x7610, R24 ;  /* 0x0000761000187816 */ /* 0x000fce0000000018 */
.L_x_9611:
[----:B------:R-:W-:-:S07]  /*3300*/  VIADD R22, R22, 0x80 ;  /* 0x0000008016167836 */ /* 0x000fce0000000000 */
.L_x_9605:
[----:B------:R-:W-:Y:S05]  /*3310*/  BSYNC.RECONVERGENT B6 ;  /* 0x0000000000067941 */ /* 0x000fea0003800200 */
.L_x_9604:
        /* <DEDUP_REMOVED lines=25> */
.L_x_9644:
[----:B------:R-:W2:Y:S02]  /*34b0*/  LDG.E.U8 R2, desc[UR36][R2.64] ;  /* 0x0000002402027981 */ /* 0x000ea4000c1e1100 */
[----:B--2---:R-:W-:-:S04]  /*34c0*/  I2FP.F32.U32 R0, R2 ;  /* 0x0000000200007245 */ /* 0x004fc80000201000 */
[----:B------:R-:W-:Y:S01]  /*34d0*/  F2FP.F16.F32.PACK_AB R0, RZ, R0 ;  /* 0x00000000ff00723e */ /* 0x000fe200000000ff */
[----:B------:R-:W-:Y:S06]  /*34e0*/  BRA `(.L_x_9640) ;  /* 0x0000000c007c7947 */ /* 0x000fec0003800000 */
.L_x_9643:
        /* <DEDUP_REMOVED lines=10> */
.L_x_9647:
[----:B------:R-:W2:Y:S02]  /*3590*/  LDG.E R2, desc[UR36][R2.64] ;  /* 0x0000002402027981 */ /* 0x000ea4000c1e1900 */
[----:B--2---:R-:W-:-:S04]  /*35a0*/  I2FP.F32.S32 R0, R2 ;  /* 0x0000000200007245 */ /* 0x004fc80000201400 */
[----:B------:R-:W-:Y:S01]  /*35b0*/  F2FP.F16.F32.PACK_AB R0, RZ, R0 ;  /* 0x00000000ff00723e */ /* 0x000fe200000000ff */
[----:B------:R-:W-:Y:S06]  /*35c0*/  BRA `(.L_x_9640) ;  /* 0x0000000c00447947 */ /* 0x000fec0003800000 */
.L_x_9646:
[----:B------:R-:W2:Y:S02]  /*35d0*/  LDG.E.U16 R2, desc[UR36][R2.64] ;  /* 0x0000002402027981 */ /* 0x000ea4000c1e1500 */
[----:B--2---:R-:W0:Y:S02]  /*35e0*/  I2F.S16 R0, R2 ;  /* 0x0000000200007306 */ /* 0x004e240000101400 */
[----:B0-----:R-:W-:Y:S01]  /*35f0*/  F2FP.F16.F32.PACK_AB R0, RZ, R0 ;  /* 0x00000000ff00723e */ /* 0x001fe200000000ff */
[----:B------:R-:W-:Y:S06]  /*3600*/  BRA `(.L_x_9640) ;  /* 0x0000000c00347947 */ /* 0x000fec0003800000 */
.L_x_9642:
        /* <DEDUP_REMOVED lines=9> */
.L_x_9649:
[----:B------:R2:W5:Y:S01]  /*36a0*/  LDG.E.U16 R0, desc[UR36][R2.64] ;  /* 0x0000002402007981 */ /* 0x000562000c1e1500 */
[----:B------:R-:W-:Y:S05]  /*36b0*/  BRA `(.L_x_9640) ;  /* 0x0000000c00087947 */ /* 0x000fea0003800000 */
.L_x_9648:
        /* <DEDUP_REMOVED lines=9> */
.L_x_9651:
[----:B------:R3:W5:Y:S01]  /*3750*/  LDG.E.U16 R0, desc[UR36][R2.64] ;  /* 0x0000002402007981 */ /* 0x000762000c1e1500 */
[----:B------:R-:W-:Y:S05]  /*3760*/  BRA `(.L_x_9640) ;  /* 0x0000000800dc7947 */ /* 0x000fea0003800000 */
.L_x_9650:
        /* <DEDUP_REMOVED lines=8> */
.L_x_9641:
        /* <DEDUP_REMOVED lines=13> */
.L_x_9654:
        /* <DEDUP_REMOVED lines=8> */
.L_x_9653:
        /* <DEDUP_REMOVED lines=27> */
.L_x_9656:
        /* <DEDUP_REMOVED lines=13> */
.L_x_9655:
[----:B------:R-:W2:Y:S02]  /*3bc0*/  LDG.E.U16 R0, desc[UR36][R2.64] ;  /* 0x0000002402007981 */ /* 0x000ea4000c1e1500 */
[----:B--2---:R-:W-:-:S05]  /*3bd0*/  IMAD.U32 R0, R0, 0x10000, RZ ;  /* 0x0001000000007824 */ /* 0x004fca00078e00ff */
[----:B------:R-:W-:Y:S01]  /*3be0*/  F2FP.F16.F32.PACK_AB R0, RZ, R0 ;  /* 0x00000000ff00723e */ /* 0x000fe200000000ff */
[----:B------:R-:W-:Y:S06]  /*3bf0*/  BRA `(.L_x_9640) ;  /* 0x0000000400b87947 */ /* 0x000fec0003800000 */
.L_x_9652:
        /* <DEDUP_REMOVED lines=12> */
.L_x_9659:
        /* <DEDUP_REMOVED lines=21> */
.L_x_9663:
[----:B------:R-:W-:Y:S05]  /*3e10*/  BSYNC.RECONVERGENT B1 ;  /* 0x0000000000017941 */ /* 0x000fea0003800200 */
.L_x_9662:
[----:B------:R-:W-:Y:S01]  /*3e20*/  IMAD.SHL.U32 R0, R0, 0x100000, RZ ;  /* 0x0010000000007824 */ /* 0x000fe200078e00ff */
[----:B------:R-:W-:-:S04]  /*3e30*/  LEA R2, R2, 0x3b800000, 0x17 ;  /* 0x3b80000002027811 */ /* 0x000fc800078eb8ff */
[----:B------:R-:W-:-:S07]  /*3e40*/  LOP3.LUT R0, R2, R0, R7, 0xfe, !PT ;  /* 0x0000000002007212 */ /* 0x000fce00078efe07 */
.L_x_9661:
[----:B------:R-:W-:Y:S05]  /*3e50*/  BSYNC.RECONVERGENT B0 ;  /* 0x0000000000007941 */ /* 0x000fea0003800200 */
.L_x_9660:
[----:B------:R-:W-:Y:S01]  /*3e60*/  F2FP.F16.F32.PACK_AB R0, RZ, R0 ;  /* 0x00000000ff00723e */ /* 0x000fe200000000ff */
[----:B------:R-:W-:Y:S06]  /*3e70*/  BRA `(.L_x_9640) ;  /* 0x0000000400187947 */ /* 0x000fec0003800000 */
.L_x_9658:
        /* <DEDUP_REMOVED lines=21> */
.L_x_9667:
[----:B------:R-:W-:Y:S05]  /*3fd0*/  BSYNC.RECONVERGENT B1 ;  /* 0x0000000000017941 */ /* 0x000fea0003800200 */
.L_x_9666:
[----:B------:R-:W-:Y:S01]  /*3fe0*/  IMAD.SHL.U32 R0, R0, 0x200000, RZ ;  /* 0x0020000000007824 */ /* 0x000fe200078e00ff */
[----:B------:R-:W-:-:S04]  /*3ff0*/  LEA R2, R2, 0x37800000, 0x17 ;  /* 0x3780000002027811 */ /* 0x000fc800078eb8ff */
[----:B------:R-:W-:-:S07]  /*4000*/  LOP3.LUT R0, R2, R0, R7, 0xfe, !PT ;  /* 0x0000000002007212 */ /* 0x000fce00078efe07 */
.L_x_9665:
[----:B------:R-:W-:Y:S05]  /*4010*/  BSYNC.RECONVERGENT B0 ;  /* 0x0000000000007941 */ /* 0x000fea0003800200 */
.L_x_9664:
[----:B------:R-:W-:Y:S01]  /*4020*/  F2FP.F16.F32.PACK_AB R0, RZ, R0 ;  /* 0x00000000ff00723e */ /* 0x000fe200000000ff */
[----:B------:R-:W-:Y:S06]  /*4030*/  BRA `(.L_x_9640) ;  /* 0x0000000000a87947 */ /* 0x000fec0003800000 */
.L_x_9657:
        /* <DEDUP_REMOVED lines=14> */
.L_x_9671:
[----:B------:R-:W-:Y:S05]  /*4120*/  BSYNC.RECONVERGENT B0 ;  /* 0x0000000000007941 */ /* 0x000fea0003800200 */
.L_x_9670:
[----:B------:R-:W-:Y:S01]  /*4130*/  F2FP.F16.F32.PACK_AB R0, RZ, R0 ;  /* 0x00000000ff00723e */ /* 0x000fe200000000ff */
[----:B------:R-:W-:Y:S06]  /*4140*/  BRA `(.L_x_9640) ;  /* 0x0000000000647947 */ /* 0x000fec0003800000 */
.L_x_9645:
        /* <DEDUP_REMOVED lines=16> */
.L_x_9672:
[----:B------:R-:W-:Y:S01]  /*4250*/  PRMT R0, RZ, 0x7610, R0 ;  /* 0x00007610ff007816 */ /* 0x000fe20000000000 */
[----:B------:R-:W-:Y:S06]  /*4260*/  BRA `(.L_x_9640) ;  /* 0x00000000001c7947 */ /* 0x000fec0003800000 */
.L_x_9669:
[----:B------:R-:W2:Y:S02]  /*4270*/  LDG.E.64 R2, desc[UR36][R2.64] ;  /* 0x0000002402027981 */ /* 0x000ea4000c1e1b00 */
[----:B--2---:R-:W0:Y:S02]  /*4280*/  I2F.U64 R0, R2 ;  /* 0x0000000200007312 */ /* 0x004e240000301000 */
[----:B0-----:R-:W-:Y:S01]  /*4290*/  F2FP.F16.F32.PACK_AB R0, RZ, R0 ;  /* 0x00000000ff00723e */ /* 0x001fe200000000ff */
[----:B------:R-:W-:Y:S06]  /*42a0*/  BRA `(.L_x_9640) ;  /* 0x00000000000c7947 */ /* 0x000fec0003800000 */
.L_x_9668:
[----:B------:R-:W2:Y:S02]  /*42b0*/  LDG.E R2, desc[UR36][R2.64] ;  /* 0x0000002402027981 */ /* 0x000ea4000c1e1900 */
[----:B--2---:R-:W-:-:S04]  /*42c0*/  I2FP.F32.U32 R0, R2 ;  /* 0x0000000200007245 */ /* 0x004fc80000201000 */
[----:B------:R-:W-:-:S07]  /*42d0*/  F2FP.F16.F32.PACK_AB R0, RZ, R0 ;  /* 0x00000000ff00723e */ /* 0x000fce00000000ff */
.L_x_9640:
[----:B------:R-:W-:Y:S05]  /*42e0*/  BSYNC.RECONVERGENT B6 ;  /* 0x0000000000067941 */ /* 0x000fea0003800200 */
.L_x_9639:
        /* <DEDUP_REMOVED lines=10> */
[----:B------:R-:W-:-:S03]  /*4390*/  @!P0 FMUL.FTZ R16, R16, -1.4426950216293334961 ;  /* 0xbfb8aa3b10108820 */ /* 0x000fc60000410000 */
[----:B------:R-:W-:Y:S01]  /*43a0*/  @!P2 FMUL.FTZ R4, R2, -1.4426950216293334961 ;  /* 0xbfb8aa3b0204a820 */ /* 0x000fe20000410000 */
[----:B------:R-:W-:Y:S02]  /*43b0*/  @!P3 HADD2.F32 R3, -RZ, R0.H0_H0 ;  /* 0x20000000ff03b230 */ /* 0x000fe40000004100 */
[----:B------:R-:W0:Y:S01]  /*43c0*/  @!P0 MUFU.EX2 R16, R16 ;  /* 0x0000001000108308 */ /* 0x000e220000000800 */
[----:B------:R-:W-:Y:S02]  /*43d0*/  @!P1 HADD2.F32 R2, -RZ, R23.H0_H0 ;  /* 0x20000017ff029230 */ /* 0x000fe40000004100 */
[----:B------:R-:W-:-:S03]  /*43e0*/  @!P3 FMUL.FTZ R6, R3, -1.4426950216293334961 ;  /* 0xbfb8aa3b0306b820 */ /* 0x000fc60000410000 */
[----:B------:R-:W-:Y:S02]  /*43f0*/  @!P1 FMUL.FTZ R3, R2, -1.4426950216293334961 ;  /* 0xbfb8aa3b02039820 */ /* 0x000fe40000410000 */
[----:B------:R-:W1:Y:S08]  /*4400*/  @!P2 MUFU.EX2 R4, R4 ;  /* 0x000000040004a308 */ /* 0x000e700000000800 */
[----:B------:R-:W2:Y:S01]  /*4410*/  @!P3 MUFU.EX2 R6, R6 ;  /* 0x000000060006b308 */ /* 0x000ea20000000800 */
[----:B0-----:R-:W-:-:S02]  /*4420*/  @!P0 FADD.FTZ R2, R16, 1 ;  /* 0x3f80000010028421 */ /* 0x001fc40000010000 */
[----:B------:R-:W0:Y:S05]  /*4430*/  LDC.U8 R16, c[0x0][0x3a4] ;  /* 0x0000e900ff107b82 */ /* 0x000e2a0000000000 */
[----:B------:R-:W3:Y:S01]  /*4440*/  @!P1 MUFU.EX2 R3, R3 ;  /* 0x0000000300039308 */ /* 0x000ee20000000800 */
[----:B-1----:R-:W-:-:S07]  /*4450*/  @!P2 FADD.FTZ R5, R4, 1 ;  /* 0x3f8000000405a421 */ /* 0x002fce0000010000 */
[----:B------:R-:W1:Y:S01]  /*4460*/  @!P0 MUFU.RCP R2, R2 ;  /* 0x0000000200028308 */ /* 0x000e620000001000 */
[----:B--2---:R-:W-:-:S07]  /*4470*/  @!P3 FADD.FTZ R7, R6, 1 ;  /* 0x3f8000000607b421 */ /* 0x004fce0000010000 */
[----:B------:R-:W2:Y:S01]  /*4480*/  @!P2 MUFU.RCP R5, R5 ;  /* 0x000000050005a308 */ /* 0x000ea20000001000 */
[----:B---3--:R-:W-:-:S07]  /*4490*/  @!P1 FADD.FTZ R4, R3, 1 ;  /* 0x3f80000003049421 */ /* 0x008fce0000010000 */
[----:B------:R-:W3:Y:S01]  /*44a0*/  @!P3 MUFU.RCP R7, R7 ;  /* 0x000000070007b308 */ /* 0x000ee20000001000 */
[----:B-1----:R-:W-:-:S07]  /*44b0*/  @!P0 F2FP.F16.F32.PACK_AB R0, RZ, R2 ;  /* 0x00000002ff00823e */ /* 0x002fce00000000ff */
[----:B------:R-:W1:Y:S01]  /*44c0*/  @!P1 MUFU.RCP R4, R4 ;  /* 0x0000000400049308 */ /* 0x000e620000001000 */
[----:B--2---:R-:W-:Y:S02]  /*44d0*/  @!P2 F2FP.F16.F32.PACK_AB R24, RZ, R5 ;  /* 0x00000005ff18a23e */ /* 0x004fe400000000ff */
[----:B---3--:R-:W-:Y:S02]  /*44e0*/  @!P3 F2FP.F16.F32.PACK_AB R23, RZ, R7 ;  /* 0x00000007ff17b23e */ /* 0x008fe400000000ff */
[----:B-1----:R-:W-:Y:S01]  /*44f0*/  @!P1 F2FP.F16.F32.PACK_AB R25, RZ, R4 ;  /* 0x00000004ff19923e */ /* 0x002fe200000000ff */
        /* <DEDUP_REMOVED lines=24> */
.L_x_9678:
[----:B------:R-:W-:Y:S02]  /*4680*/  HADD2.F32 R5, -RZ, R0.H0_H0 ;  /* 0x20000000ff057230 */ /* 0x000fe40000004100 */
[----:B------:R-:W-:-:S04]  /*4690*/  IMAD.MOV.U32 R19, RZ, RZ, R22 ;  /* 0x000000ffff137224 */ /* 0x000fc800078e0016 */
[----:B------:R-:W0:Y:S02]  /*46a0*/  F2I.S64.TRUNC R4, R5 ;  /* 0x0000000500047311 */ /* 0x000e24000020d900 */
[----:B0-----:R0:W-:Y:S01]  /*46b0*/  STG.E.U8 desc[UR36][R2.64], R4 ;  /* 0x0000000402007986 */ /* 0x0011e2000c101124 */
[----:B------:R-:W-:Y:S05]  /*46c0*/  BRA `(.L_x_9674) ;  /* 0x0000000c00c07947 */ /* 0x000fea0003800000 */
.L_x_9677:
        /* <DEDUP_REMOVED lines=11> */
.L_x_9681:
[----:B------:R-:W-:Y:S02]  /*4780*/  HADD2.F32 R0, -RZ, R0.H0_H0 ;  /* 0x20000000ff007230 */ /* 0x000fe40000004100 */
[----:B------:R-:W-:Y:S02]  /*4790*/  IMAD.MOV.U32 R19, RZ, RZ, R22 ;  /* 0x000000ffff137224 */ /* 0x000fe400078e0016 */
[----:B------:R-:W0:Y:S02]  /*47a0*/  F2I.FTZ.TRUNC.NTZ R5, R0 ;  /* 0x0000000000057305 */ /* 0x000e24000021f100 */
[----:B0-----:R0:W-:Y:S01]  /*47b0*/  STG.E desc[UR36][R2.64], R5 ;  /* 0x0000000502007986 */ /* 0x0011e2000c101924 */
[----:B------:R-:W-:Y:S05]  /*47c0*/  BRA `(.L_x_9674) ;  /* 0x0000000c00807947 */ /* 0x000fea0003800000 */
.L_x_9680:
[----:B------:R-:W-:Y:S02]  /*47d0*/  HADD2.F32 R0, -RZ, R0.H0_H0 ;  /* 0x20000000ff007230 */ /* 0x000fe40000004100 */
[----:B------:R-:W-:Y:S02]  /*47e0*/  IMAD.MOV.U32 R19, RZ, RZ, R22 ;  /* 0x000000ffff137224 */ /* 0x000fe400078e0016 */
[----:B------:R-:W0:Y:S02]  /*47f0*/  F2I.FTZ.TRUNC.NTZ R5, R0 ;  /* 0x0000000000057305 */ /* 0x000e24000021f100 */
[----:B0-----:R0:W-:Y:S01]  /*4800*/  STG.E.U16 desc[UR36][R2.64], R5 ;  /* 0x0000000502007986 */ /* 0x0011e2000c101524 */
[----:B------:R-:W-:Y:S05]  /*4810*/  BRA `(.L_x_9674) ;  /* 0x0000000c006c7947 */ /* 0x000fea0003800000 */
.L_x_9676:
        /* <DEDUP_REMOVED lines=10> */
.L_x_9683:
[----:B------:R0:W-:Y:S01]  /*48c0*/  STG.E.U16 desc[UR36][R2.64], R0 ;  /* 0x0000000002007986 */ /* 0x0001e2000c101524 */
[----:B------:R-:W-:Y:S01]  /*48d0*/  IMAD.MOV.U32 R19, RZ, RZ, R22 ;  /* 0x000000ffff137224 */ /* 0x000fe200078e0016 */
[----:B------:R-:W-:Y:S06]  /*48e0*/  BRA `(.L_x_9674) ;  /* 0x0000000c00387947 */ /* 0x000fec0003800000 */
.L_x_9682:
        /* <DEDUP_REMOVED lines=11> */
.L_x_9685:
[----:B------:R-:W-:Y:S02]  /*49a0*/  HADD2.F32 R0, -RZ, R0.H0_H0 ;  /* 0x20000000ff007230 */ /* 0x000fe40000004100 */
[----:B------:R-:W-:-:S03]  /*49b0*/  IMAD.MOV.U32 R19, RZ, RZ, R22 ;  /* 0x000000ffff137224 */ /* 0x000fc600078e0016 */
[----:B------:R-:W-:-:S04]  /*49c0*/  F2FP.F16.F32.PACK_AB R0, RZ, R0 ;  /* 0x00000000ff00723e */ /* 0x000fc800000000ff */
[----:B------:R-:W-:-:S05]  /*49d0*/  PRMT R0, R0, 0x5410, RZ ;  /* 0x0000541000007816 */ /* 0x000fca00000000ff */
[----:B------:R0:W-:Y:S01]  /*49e0*/  STG.E desc[UR36][R2.64], R0 ;  /* 0x0000000002007986 */ /* 0x0001e2000c101924 */
[----:B------:R-:W-:Y:S05]  /*49f0*/  BRA `(.L_x_9674) ;  /* 0x0000000800f47947 */ /* 0x000fea0003800000 */
.L_x_9684:
[----:B------:R-:W-:Y:S02]  /*4a00*/  HADD2.F32 R4, -RZ, R0.H0_H0 ;  /* 0x20000000ff047230 */ /* 0x000fe40000004100 */
[----:B------:R-:W-:-:S03]  /*4a10*/  IMAD.MOV.U32 R19, RZ, RZ, R22 ;  /* 0x000000ffff137224 */ /* 0x000fc600078e0016 */
[----:B------:R-:W-:-:S06]  /*4a20*/  FMUL.FTZ R4, R4, 1 ;  /* 0x3f80000004047820 */ /* 0x000fcc0000410000 */
[----:B------:R-:W0:Y:S02]  /*4a30*/  F2F.F64.F32 R4, R4 ;  /* 0x0000000400047310 */ /* 0x000e240000201800 */
[----:B0-----:R0:W-:Y:S01]  /*4a40*/  STG.E.64 desc[UR36][R2.64], R4 ;  /* 0x0000000402007986 */ /* 0x0011e2000c101b24 */
[----:B------:R-:W-:Y:S05]  /*4a50*/  BRA `(.L_x_9674) ;  /* 0x0000000800dc7947 */ /* 0x000fea0003800000 */
.L_x_9675:
        /* <DEDUP_REMOVED lines=14> */
.L_x_9688:
[----:B------:R-:W-:Y:S01]  /*4b40*/  HADD2.F32 R0, -RZ, R0.H0_H0 ;  /* 0x20000000ff007230 */ /* 0x000fe20000004100 */
[----:B------:R-:W-:Y:S01]  /*4b50*/  CS2R R6, SRZ ;  /* 0x0000000000067805 */ /* 0x000fe2000001ff00 */
[----:B------:R-:W-:-:S03]  /*4b60*/  IMAD.MOV.U32 R19, RZ, RZ, R22 ;  /* 0x000000ffff137224 */ /* 0x000fc600078e0016 */
[----:B------:R-:W-:-:S04]  /*4b70*/  FMUL.FTZ R0, R0, 1 ;  /* 0x3f80000000007820 */ /* 0x000fc80000410000 */
[----:B------:R-:W0:Y:S02]  /*4b80*/  F2F.F64.F32 R4, R0 ;  /* 0x0000000000047310 */ /* 0x000e240000201800 */
[----:B0-----:R3:W-:Y:S01]  /*4b90*/  STG.E.128 desc[UR36][R2.64], R4 ;  /* 0x0000000402007986 */ /* 0x0017e2000c101d24 */
[----:B------:R-:W-:Y:S05]  /*4ba0*/  BRA `(.L_x_9674) ;  /* 0x0000000800887947 */ /* 0x000fea0003800000 */
.L_x_9687:
        /* <DEDUP_REMOVED lines=19> */
.L_x_9692:
[----:B------:R-:W-:Y:S05]  /*4ce0*/  BSYNC.RECONVERGENT B0 ;  /* 0x0000000000007941 */ /* 0x000fea0003800200 */
.L_x_9691:
[----:B------:R-:W-:Y:S01]  /*4cf0*/  LOP3.LUT R5, R0, 0x80, R5, 0xf8, !PT ;  /* 0x0000008000057812 */ /* 0x000fe200078ef805 */
[----:B------:R-:W-:-:S04]  /*4d00*/  IMAD.MOV.U32 R19, RZ, RZ, R22 ;  /* 0x000000ffff137224 */ /* 0x000fc800078e0016 */
[----:B------:R2:W-:Y:S01]  /*4d10*/  STG.E.U8 desc[UR36][R2.64], R5 ;  /* 0x0000000502007986 */ /* 0x0005e2000c101124 */
[----:B------:R-:W-:Y:S05]  /*4d20*/  BRA `(.L_x_9674) ;  /* 0x0000000800287947 */ /* 0x000fea0003800000 */
.L_x_9690:
        /* <DEDUP_REMOVED lines=15> */
.L_x_9694:
[----:B------:R-:W-:Y:S05]  /*4e20*/  BSYNC.RECONVERGENT B0 ;  /* 0x0000000000007941 */ /* 0x000fea0003800200 */
.L_x_9693:
[----:B------:R-:W-:Y:S01]  /*4e30*/  LOP3.LUT R5, R0, 0x80, R5, 0xf8, !PT ;  /* 0x0000008000057812 */ /* 0x000fe200078ef805 */
[----:B------:R-:W-:-:S04]  /*4e40*/  IMAD.MOV.U32 R19, RZ, RZ, R22 ;  /* 0x000000ffff137224 */ /* 0x000fc800078e0016 */
[----:B------:R1:W-:Y:S01]  /*4e50*/  STG.E.U8 desc[UR36][R2.64], R5 ;  /* 0x0000000502007986 */ /* 0x0003e2000c101124 */
[----:B------:R-:W-:Y:S05]  /*4e60*/  BRA `(.L_x_9674) ;  /* 0x0000000400d87947 */ /* 0x000fea0003800000 */
.L_x_9689:
[----:B------:R-:W-:Y:S02]  /*4e70*/  HADD2.F32 R0, -RZ, R0.H0_H0 ;  /* 0x20000000ff007230 */ /* 0x000fe40000004100 */
[----:B------:R-:W-:-:S03]  /*4e80*/  IMAD.MOV.U32 R19, RZ, RZ, R22 ;  /* 0x000000ffff137224 */ /* 0x000fc600078e0016 */
[----:B------:R-:W-:-:S05]  /*4e90*/  F2FP.BF16.F32.PACK_AB R0, RZ, R0 ;  /* 0x00000000ff00723e */ /* 0x000fca00000010ff */
[----:B------:R0:W-:Y:S01]  /*4ea0*/  STG.E.U16 desc[UR36][R2.64], R0 ;  /* 0x0000000002007986 */ /* 0x0001e2000c101524 */
[----:B------:R-:W-:Y:S05]  /*4eb0*/  BRA `(.L_x_9674) ;  /* 0x0000000400c47947 */ /* 0x000fea0003800000 */
.L_x_9686:
        /* <DEDUP_REMOVED lines=13> */
.L_x_9697:
        /* <DEDUP_REMOVED lines=13> */
.L_x_9700:
[----:B------:R-:W-:-:S04]  /*5060*/  SHF.R.U32.HI R0, RZ, 0x14, R5 ;  /* 0x00000014ff007819 */ /* 0x000fc80000011605 */
[----:B------:R-:W-:-:S04]  /*5070*/  LOP3.LUT R0, R0, 0x1, RZ, 0xc0, !PT ;  /* 0x0000000100007812 */ /* 0x000fc800078ec0ff */
[----:B------:R-:W-:-:S04]  /*5080*/  IADD3 R0, PT, PT, R5, 0x487ffff, R0 ;  /* 0x0487ffff05007810 */ /* 0x000fc80007ffe000 */
[----:B------:R-:W-:-:S04]  /*5090*/  SHF.R.U32.HI R0, RZ, 0x14, R0 ;  /* 0x00000014ff007819 */ /* 0x000fc80000011600 */
[----:B------:R-:W-:-:S07]  /*50a0*/  LOP3.LUT R4, R0, 0xff, RZ, 0xc0, !PT ;  /* 0x000000ff00047812 */ /* 0x000fce00078ec0ff */
.L_x_9701:
[----:B------:R-:W-:-:S04]  /*50b0*/  SHF.R.U32.HI R5, RZ, 0x18, R5 ;  /* 0x00000018ff057819 */ /* 0x000fc80000011605 */
[----:B------:R-:W-:-:S04]  /*50c0*/  LOP3.LUT R4, R4, 0x80, R5, 0xf8, !PT ;  /* 0x0000008004047812 */ /* 0x000fc800078ef805 */
[----:B------:R-:W-:-:S07]  /*50d0*/  PRMT R0, R4, 0x7610, R0 ;  /* 0x0000761004007816 */ /* 0x000fce0000000000 */
.L_x_9699:
[----:B------:R-:W-:Y:S05]  /*50e0*/  BSYNC.RECONVERGENT B0 ;  /* 0x0000000000007941 */ /* 0x000fea0003800200 */
.L_x_9698:
[----:B------:R0:W-:Y:S01]  /*50f0*/  STG.E.U8 desc[UR36][R2.64], R0 ;  /* 0x0000000002007986 */ /* 0x0001e2000c101124 */
[----:B------:R-:W-:Y:S01]  /*5100*/  IMAD.MOV.U32 R19, RZ, RZ, R22 ;  /* 0x000000ffff137224 */ /* 0x000fe200078e0016 */
[----:B------:R-:W-:Y:S06]  /*5110*/  BRA `(.L_x_9674) ;  /* 0x00000004002c7947 */ /* 0x000fec0003800000 */
.L_x_9696:
        /* <DEDUP_REMOVED lines=13> */
.L_x_9704:
[----:B------:R-:W-:-:S04]  /*51f0*/  SHF.R.U32.HI R0, RZ, 0x15, R5 ;  /* 0x00000015ff007819 */ /* 0x000fc80000011605 */
[----:B------:R-:W-:-:S04]  /*5200*/  LOP3.LUT R0, R0, 0x1, RZ, 0xc0, !PT ;  /* 0x0000000100007812 */ /* 0x000fc800078ec0ff */
[----:B------:R-:W-:-:S04]  /*5210*/  IADD3 R0, PT, PT, R5, 0x88fffff, R0 ;  /* 0x088fffff05007810 */ /* 0x000fc80007ffe000 */
[----:B------:R-:W-:-:S04]  /*5220*/  SHF.R.U32.HI R0, RZ, 0x15, R0 ;  /* 0x00000015ff007819 */ /* 0x000fc80000011600 */
[----:B------:R-:W-:-:S07]  /*5230*/  LOP3.LUT R4, R0, 0xff, RZ, 0xc0, !PT ;  /* 0x000000ff00047812 */ /* 0x000fce00078ec0ff */
.L_x_9705:
[----:B------:R-:W-:-:S04]  /*5240*/  SHF.R.U32.HI R5, RZ, 0x18, R5 ;  /* 0x00000018ff057819 */ /* 0x000fc80000011605 */
[----:B------:R-:W-:-:S04]  /*5250*/  LOP3.LUT R4, R4, 0x80, R5, 0xf8, !PT ;  /* 0x0000008004047812 */ /* 0x000fc800078ef805 */
[----:B------:R-:W-:-:S07]  /*5260*/  PRMT R0, R4, 0x7610, R0 ;  /* 0x0000761004007816 */ /* 0x000fce0000000000 */
.L_x_9703:
[----:B------:R-:W-:Y:S05]  /*5270*/  BSYNC.RECONVERGENT B0 ;  /* 0x0000000000007941 */ /* 0x000fea0003800200 */
.L_x_9702:
[----:B------:R0:W-:Y:S01]  /*5280*/  STG.E.U8 desc[UR36][R2.64], R0 ;  /* 0x0000000002007986 */ /* 0x0001e2000c101124 */
[----:B------:R-:W-:Y:S01]  /*5290*/  IMAD.MOV.U32 R19, RZ, RZ, R22 ;  /* 0x000000ffff137224 */ /* 0x000fe200078e0016 */
[----:B------:R-:W-:Y:S06]  /*52a0*/  BRA `(.L_x_9674) ;  /* 0x0000000000c87947 */ /* 0x000fec0003800000 */
.L_x_9695:
[----:B------:R-:W-:-:S13]  /*52b0*/  ISETP.NE.AND P0, PT, R4, 0x1c, PT ;  /* 0x0000001c0400780c */ /* 0x000fda0003f05270 */
[----:B------:R-:W-:Y:S05]  /*52c0*/  @!P0 BRA `(.L_x_9706) ;  /* 0x0000000000b08947 */ /* 0x000fea0003800000 */
[----:B------:R-:W-:-:S13]  /*52d0*/  ISETP.NE.AND P0, PT, R4, 0x1d, PT ;  /* 0x0000001d0400780c */ /* 0x000fda0003f05270 */
[----:B------:R-:W-:Y:S05]  /*52e0*/  @!P0 BRA `(.L_x_9707) ;  /* 0x0000000000948947 */ /* 0x000fea0003800000 */
[----:B------:R-:W-:-:S13]  /*52f0*/  ISETP.NE.AND P0, PT, R4, 0x2c, PT ;  /* 0x0000002c0400780c */ /* 0x000fda0003f05270 */
[----:B------:R-:W-:Y:S05]  /*5300*/  @!P0 BRA `(.L_x_9708) ;  /* 0x0000000000488947 */ /* 0x000fea0003800000 */
.L_x_9679:
        /* <DEDUP_REMOVED lines=16> */
.L_x_9709:
[----:B------:R-:W-:Y:S01]  /*5410*/  IMAD.MOV.U32 R19, RZ, RZ, R22 ;  /* 0x000000ffff137224 */ /* 0x000fe200078e0016 */
[----:B------:R-:W-:Y:S06]  /*5420*/  BRA `(.L_x_9674) ;  /* 0x0000000000687947 */ /* 0x000fec0003800000 */
.L_x_9708:
        /* <DEDUP_REMOVED lines=17> */
.L_x_9707:
[----:B------:R-:W-:Y:S02]  /*5540*/  HADD2.F32 R4, -RZ, R0.H0_H0 ;  /* 0x20000000ff047230 */ /* 0x000fe40000004100 */
[----:B------:R-:W-:-:S04]  /*5550*/  IMAD.MOV.U32 R19, RZ, RZ, R22 ;  /* 0x000000ffff137224 */ /* 0x000fc800078e0016 */
[----:B------:R-:W0:Y:S02]  /*5560*/  F2I.U64.TRUNC R4, R4 ;  /* 0x0000000400047311 */ /* 0x000e24000020d800 */
[----:B0-----:R0:W-:Y:S01]  /*5570*/  STG.E.64 desc[UR36][R2.64], R4 ;  /* 0x0000000402007986 */ /* 0x0011e2000c101b24 */
[----:B------:R-:W-:Y:S05]  /*5580*/  BRA `(.L_x_9674) ;  /* 0x0000000000107947 */ /* 0x000fea0003800000 */
.L_x_9706:
[----:B------:R-:W-:Y:S02]  /*5590*/  HADD2.F32 R0, -RZ, R0.H0_H0 ;  /* 0x20000000ff007230 */ /* 0x000fe40000004100 */
[----:B------:R-:W-:Y:S02]  /*55a0*/  IMAD.MOV.U32 R19, RZ, RZ, R22 ;  /* 0x000000ffff137224 */ /* 0x000fe400078e0016 */
[----:B------:R-:W0:Y:S02]  /*55b0*/  F2I.FTZ.U32.TRUNC.NTZ R5, R0 ;  /* 0x0000000000057305 */ /* 0x000e24000021f000 */
[----:B0-----:R0:W-:Y:S03]  /*55c0*/  STG.E desc[UR36][R2.64], R5 ;  /* 0x0000000502007986 */ /* 0x0011e6000c101924 */
.L_x_9674:
[----:B------:R-:W-:Y:S05]  /*55d0*/  BSYNC.RECONVERGENT B6 ;  /* 0x0000000000067941 */ /* 0x000fea0003800200 */
.L_x_9673:
        /* <DEDUP_REMOVED lines=25> */
.L_x_9715:
[----:B------:R-:W-:-:S06]  /*5770*/  HADD2.F32 R5, -RZ, R25.H0_H0 ;  /* 0x20000019ff057230 */ /* 0x000fcc0000004100 */
[----:B------:R-:W0:Y:S02]  /*5780*/  F2I.S64.TRUNC R4, R5 ;  /* 0x0000000500047311 */ /* 0x000e24000020d900 */
[----:B0-----:R0:W-:Y:S01]  /*5790*/  STG.E.U8 desc[UR36][R2.64], R4 ;  /* 0x0000000402007986 */ /* 0x0011e2000c101124 */
[----:B------:R-:W-:Y:S05]  /*57a0*/  BRA `(.L_x_9717) ;  /* 0x0000000c006c7947 */ /* 0x000fea0003800000 */
.L_x_9714:
        /* <DEDUP_REMOVED lines=10> */
.L_x_9719:
[----:B------:R-:W-:-:S06]  /*5850*/  HADD2.F32 R25, -RZ, R25.H0_H0 ;  /* 0x20000019ff197230 */ /* 0x000fcc0000004100 */
[----:B------:R-:W0:Y:S02]  /*5860*/  F2I.FTZ.TRUNC.NTZ R25, R25 ;  /* 0x0000001900197305 */ /* 0x000e24000021f100 */
[----:B0-----:R0:W-:Y:S01]  /*5870*/  STG.E desc[UR36][R2.64], R25 ;  /* 0x0000001902007986 */ /* 0x0011e2000c101924 */
[----:B------:R-:W-:Y:S05]  /*5880*/  BRA `(.L_x_9717) ;  /* 0x0000000c00347947 */ /* 0x000fea0003800000 */
.L_x_9718:
[----:B------:R-:W-:-:S06]  /*5890*/  HADD2.F32 R25, -RZ, R25.H0_H0 ;  /* 0x20000019ff197230 */ /* 0x000fcc0000004100 */
[----:B------:R-:W0:Y:S02]  /*58a0*/  F2I.FTZ.TRUNC.NTZ R25, R25 ;  /* 0x0000001900197305 */ /* 0x000e24000021f100 */
[----:B0-----:R0:W-:Y:S01]  /*58b0*/  STG.E.U16 desc[UR36][R2.64], R25 ;  /* 0x0000001902007986 */ /* 0x0011e2000c101524 */
[----:B------:R-:W-:Y:S05]  /*58c0*/  BRA `(.L_x_9717) ;  /* 0x0000000c00247947 */ /* 0x000fea0003800000 */
.L_x_9713:
        /* <DEDUP_REMOVED lines=9> */
.L_x_9721:
[----:B------:R0:W-:Y:S01]  /*5960*/  STG.E.U16 desc[UR36][R2.64], R25 ;  /* 0x0000001902007986 */ /* 0x0001e2000c101524 */
[----:B------:R-:W-:Y:S05]  /*5970*/  BRA `(.L_x_9717) ;  /* 0x0000000800f87947 */ /* 0x000fea0003800000 */
.L_x_9720:
        /* <DEDUP_REMOVED lines=10> */
.L_x_9723:
[----:B------:R-:W-:-:S05]  /*5a20*/  HADD2.F32 R0, -RZ, R25.H0_H0 ;  /* 0x20000019ff007230 */ /* 0x000fca0000004100 */
[----:B------:R-:W-:-:S04]  /*5a30*/  F2FP.F16.F32.PACK_AB R0, RZ, R0 ;  /* 0x00000000ff00723e */ /* 0x000fc800000000ff */
[----:B------:R-:W-:-:S05]  /*5a40*/  PRMT R0, R0, 0x5410, RZ ;  /* 0x0000541000007816 */ /* 0x000fca00000000ff */
[----:B------:R0:W-:Y:S01]  /*5a50*/  STG.E desc[UR36][R2.64], R0 ;  /* 0x0000000002007986 */ /* 0x0001e2000c101924 */
[----:B------:R-:W-:Y:S05]  /*5a60*/  BRA `(.L_x_9717) ;  /* 0x0000000800bc7947 */ /* 0x000fea0003800000 */
.L_x_9722:
[----:B------:R-:W-:-:S05]  /*5a70*/  HADD2.F32 R4, -RZ, R25.H0_H0 ;  /* 0x20000019ff047230 */ /* 0x000fca0000004100 */
[----:B------:R-:W-:-:S06]  /*5a80*/  FMUL.FTZ R4, R4, 1 ;  /* 0x3f80000004047820 */ /* 0x000fcc0000410000 */
[----:B------:R-:W0:Y:S02]  /*5a90*/  F2F.F64.F32 R4, R4 ;  /* 0x0000000400047310 */ /* 0x000e240000201800 */
[----:B0-----:R0:W-:Y:S01]  /*5aa0*/  STG.E.64 desc[UR36][R2.64], R4 ;  /* 0x0000000402007986 */ /* 0x0011e2000c101b24 */
[----:B------:R-:W-:Y:S05]  /*5ab0*/  BRA `(.L_x_9717) ;  /* 0x0000000800a87947 */ /* 0x000fea0003800000 */
.L_x_9712:
        /* <DEDUP_REMOVED lines=14> */
.L_x_9727:
        /* <DEDUP_REMOVED lines=18> */
.L_x_9730:
[----:B------:R-:W-:-:S04]  /*5cc0*/  SHF.R.U32.HI R5, RZ, 0x18, R5 ;  /* 0x00000018ff057819 */ /* 0x000fc80000011605 */
[----:B------:R-:W-:-:S07]  /*5cd0*/  LOP3.LUT R0, R0, 0x80, R5, 0xf8, !PT ;  /* 0x0000008000007812 */ /* 0x000fce00078ef805 */
.L_x_9729:
[----:B------:R-:W-:Y:S05]  /*5ce0*/  BSYNC.RECONVERGENT B0 ;  /* 0x0000000000007941 */ /* 0x000fea0003800200 */
.L_x_9728:
[----:B------:R0:W-:Y:S01]  /*5cf0*/  STG.E.U8 desc[UR36][R2.64], R0 ;  /* 0x0000000002007986 */ /* 0x0001e2000c101124 */
[----:B------:R-:W-:Y:S05]  /*5d00*/  BRA `(.L_x_9717) ;  /* 0x0000000800147947 */ /* 0x000fea0003800000 */
.L_x_9726:
        /* <DEDUP_REMOVED lines=18> */
.L_x_9733:
[----:B------:R-:W-:-:S04]  /*5e30*/  SHF.R.U32.HI R5, RZ, 0x18, R5 ;  /* 0x00000018ff057819 */ /* 0x000fc80000011605 */
[----:B------:R-:W-:-:S07]  /*5e40*/  LOP3.LUT R0, R0, 0x80, R5, 0xf8, !PT ;  /* 0x0000008000007812 */ /* 0x000fce00078ef805 */
.L_x_9732:
[----:B------:R-:W-:Y:S05]  /*5e50*/  BSYNC.RECONVERGENT B0 ;  /* 0x0000000000007941 */ /* 0x000fea0003800200 */
.L_x_9731:
[----:B------:R0:W-:Y:S01]  /*5e60*/  STG.E.U8 desc[UR36][R2.64], R0 ;  /* 0x0000000002007986 */ /* 0x0001e2000c101124 */
[----:B------:R-:W-:Y:S05]  /*5e70*/  BRA `(.L_x_9717) ;  /* 0x0000000400b87947 */ /* 0x000fea0003800000 */
.L_x_9725:
        /* <DEDUP_REMOVED lines=22> */
.L_x_9735:
[----:B------:R-:W-:-:S06]  /*5fe0*/  HADD2.F32 R4, -RZ, R25.H0_H0 ;  /* 0x20000019ff047230 */ /* 0x000fcc0000004100 */
[----:B------:R-:W0:Y:S02]  /*5ff0*/  F2I.U64.TRUNC R4, R4 ;  /* 0x0000000400047311 */ /* 0x000e24000020d800 */
[----:B0-----:R0:W-:Y:S01]  /*6000*/  STG.E.64 desc[UR36][R2.64], R4 ;  /* 0x0000000402007986 */ /* 0x0011e2000c101b24 */
[----:B------:R-:W-:Y:S05]  /*6010*/  BRA `(.L_x_9717) ;  /* 0x0000000400507947 */ /* 0x000fea0003800000 */
.L_x_9734:
[----:B------:R-:W-:-:S06]  /*6020*/  HADD2.F32 R25, -RZ, R25.H0_H0 ;  /* 0x20000019ff197230 */ /* 0x000fcc0000004100 */
[----:B------:R-:W0:Y:S02]  /*6030*/  F2I.FTZ.U32.TRUNC.NTZ R25, R25 ;  /* 0x0000001900197305 */ /* 0x000e24000021f000 */
[----:B0-----:R0:W-:Y:S01]  /*6040*/  STG.E desc[UR36][R2.64], R25 ;  /* 0x0000001902007986 */ /* 0x0011e2000c101924 */
[----:B------:R-:W-:Y:S05]  /*6050*/  BRA `(.L_x_9717) ;  /* 0x0000000400407947 */ /* 0x000fea0003800000 */
.L_x_9724:
        /* <DEDUP_REMOVED lines=11> */
.L_x_9737:
[----:B------:R-:W-:Y:S01]  /*6110*/  HADD2.F32 R25, -RZ, R25.H0_H0 ;  /* 0x20000019ff197230 */ /* 0x000fe20000004100 */
[----:B------:R-:W-:-:S04]  /*6120*/  CS2R R6, SRZ ;  /* 0x0000000000067805 */ /* 0x000fc8000001ff00 */
[----:B------:R-:W-:-:S06]  /*6130*/  FMUL.FTZ R4, R25, 1 ;  /* 0x3f80000019047820 */ /* 0x000fcc0000410000 */
[----:B------:R-:W0:Y:S02]  /*6140*/  F2F.F64.F32 R4, R4 ;  /* 0x0000000400047310 */ /* 0x000e240000201800 */
[----:B0-----:R0:W-:Y:S01]  /*6150*/  STG.E.128 desc[UR36][R2.64], R4 ;  /* 0x0000000402007986 */ /* 0x0011e2000c101d24 */
[----:B------:R-:W-:Y:S05]  /*6160*/  BRA `(.L_x_9717) ;  /* 0x0000000000fc7947 */ /* 0x000fea0003800000 */
.L_x_9736:
[----:B------:R-:W-:-:S13]  /*6170*/  ISETP.NE.AND P0, PT, R0, 0xf, PT ;  /* 0x0000000f0000780c */ /* 0x000fda0003f05270 */
[----:B------:R-:W-:Y:S05]  /*6180*/  @!P0 BRA `(.L_x_9738) ;  /* 0x0000000000e88947 */ /* 0x000fea0003800000 */
[----:B------:R-:W-:-:S13]  /*6190*/  ISETP.NE.AND P0, PT, R0, 0x17, PT ;  /* 0x000000170000780c */ /* 0x000fda0003f05270 */
[----:B------:R-:W-:Y:S05]  /*61a0*/  @!P0 BRA `(.L_x_9739) ;  /* 0x0000000000908947 */ /* 0x000fea0003800000 */
[----:B------:R-:W-:-:S13]  /*61b0*/  ISETP.NE.AND P0, PT, R0, 0x18, PT ;  /* 0x000000180000780c */ /* 0x000fda0003f05270 */
[----:B------:R-:W-:Y:S05]  /*61c0*/  @!P0 BRA `(.L_x_9740) ;  /* 0x0000000000448947 */ /* 0x000fea0003800000 */
.L_x_9716:
        /* <DEDUP_REMOVED lines=16> */
.L_x_9741:
[----:B------:R-:W-:Y:S05]  /*62d0*/  BRA `(.L_x_9717) ;  /* 0x0000000000a07947 */ /* 0x000fea0003800000 */
.L_x_9740:
        /* <DEDUP_REMOVED lines=13> */
.L_x_9743:
[----:B------:R-:W-:Y:S05]  /*63b0*/  BSYNC.RECONVERGENT B0 ;  /* 0x0000000000007941 */ /* 0x000fea0003800200 */
.L_x_9742:
[----:B------:R-:W-:-:S05]  /*63c0*/  LOP3.LUT R5, R0, 0x80, R5, 0xf8, !PT ;  /* 0x0000008000057812 */ /* 0x000fca00078ef805 */
[----:B------:R3:W-:Y:S01]  /*63d0*/  STG.E.U8 desc[UR36][R2.64], R5 ;  /* 0x0000000502007986 */ /* 0x0007e2000c101124 */
[----:B------:R-:W-:Y:S05]  /*63e0*/  BRA `(.L_x_9717) ;  /* 0x00000000005c7947 */ /* 0x000fea0003800000 */
.L_x_9739:
        /* <DEDUP_REMOVED lines=12> */
.L_x_9745:
[----:B------:R-:W-:Y:S01]  /*64b0*/  IMAD.MOV.U32 R0, RZ, RZ, 0x7f ;  /* 0x0000007fff007424 */ /* 0x000fe200078e00ff */
[----:B------:R-:W-:-:S04]  /*64c0*/  ISETP.GT.U32.AND P0, PT, R4, 0x7f800000, PT ;  /* 0x7f8000000400780c */ /* 0x000fc80003f04070 */
[----:B------:R-:W-:-:S09]  /*64d0*/  SEL R0, R0, 0x7c, P0 ;  /* 0x0000007c00007807 */ /* 0x000fd20000000000 */
.L_x_9746:
[----:B------:R-:W-:Y:S05]  /*64e0*/  BSYNC.RECONVERGENT B0 ;  /* 0x0000000000007941 */ /* 0x000fea0003800200 */
.L_x_9744:
[----:B------:R-:W-:-:S04]  /*64f0*/  SHF.R.U32.HI R5, RZ, 0x18, R5 ;  /* 0x00000018ff057819 */ /* 0x000fc80000011605 */
[----:B------:R-:W-:-:S05]  /*6500*/  LOP3.LUT R5, R0, 0x80, R5, 0xf8, !PT ;  /* 0x0000008000057812 */ /* 0x000fca00078ef805 */
[----:B------:R2:W-:Y:S01]  /*6510*/  STG.E.U8 desc[UR36][R2.64], R5 ;  /* 0x0000000502007986 */ /* 0x0005e2000c101124 */
[----:B------:R-:W-:Y:S05]  /*6520*/  BRA `(.L_x_9717) ;  /* 0x00000000000c7947 */ /* 0x000fea0003800000 */
.L_x_9738:
[----:B------:R-:W-:-:S05]  /*6530*/  HADD2.F32 R0, -RZ, R25.H0_H0 ;  /* 0x20000019ff007230 */ /* 0x000fca0000004100 */
[----:B------:R-:W-:-:S05]  /*6540*/  F2FP.BF16.F32.PACK_AB R0, RZ, R0 ;  /* 0x00000000ff00723e */ /* 0x000fca00000010ff */
[----:B------:R4:W-:Y:S02]  /*6550*/  STG.E.U16 desc[UR36][R2.64], R0 ;  /* 0x0000000002007986 */ /* 0x0009e4000c101524 */
.L_x_9717:
        /* <DEDUP_REMOVED lines=25> */
.L_x_9750:
[----:B------:R-:W-:-:S06]  /*66f0*/  HADD2.F32 R5, -RZ, R24.H0_H0 ;  /* 0x20000018ff057230 */ /* 0x000fcc0000004100 */
[----:B------:R-:W0:Y:S02]  /*6700*/  F2I.S64.TRUNC R4, R5 ;  /* 0x0000000500047311 */ /* 0x000e24000020d900 */
[----:B0-----:R4:W-:Y:S01]  /*6710*/  STG.E.U8 desc[UR36][R2.64], R4 ;  /* 0x0000000402007986 */ /* 0x0019e2000c101124 */
[----:B------:R-:W-:Y:S05]  /*6720*/  BRA `(.L_x_9752) ;  /* 0x0000000c006c7947 */ /* 0x000fea0003800000 */
.L_x_9749:
        /* <DEDUP_REMOVED lines=10> */
.L_x_9754:
[----:B------:R-:W-:-:S04]  /*67d0*/  HADD2.F32 R24, -RZ, R24.H0_H0 ;  /* 0x20000018ff187230 */ /* 0x000fc80000004100 */
[----:B------:R-:W0:Y:S02]  /*67e0*/  F2I.FTZ.TRUNC.NTZ R5, R24 ;  /* 0x0000001800057305 */ /* 0x000e24000021f100 */
[----:B0-----:R2:W-:Y:S01]  /*67f0*/  STG.E desc[UR36][R2.64], R5 ;  /* 0x0000000502007986 */ /* 0x0015e2000c101924 */
[----:B------:R-:W-:Y:S05]  /*6800*/  BRA `(.L_x_9752) ;  /* 0x0000000c00347947 */ /* 0x000fea0003800000 */
.L_x_9753:
[----:B------:R-:W-:-:S04]  /*6810*/  HADD2.F32 R24, -RZ, R24.H0_H0 ;  /* 0x20000018ff187230 */ /* 0x000fc80000004100 */
[----:B------:R-:W0:Y:S02]  /*6820*/  F2I.FTZ.TRUNC.NTZ R5, R24 ;  /* 0x0000001800057305 */ /* 0x000e24000021f100 */
[----:B0-----:R0:W-:Y:S01]  /*6830*/  STG.E.U16 desc[UR36][R2.64], R5 ;  /* 0x0000000502007986 */ /* 0x0011e2000c101524 */
[----:B------:R-:W-:Y:S05]  /*6840*/  BRA `(.L_x_9752) ;  /* 0x0000000c00247947 */ /* 0x000fea0003800000 */
.L_x_9748:
        /* <DEDUP_REMOVED lines=9> */
.L_x_9756:
[----:B------:R0:W-:Y:S01]  /*68e0*/  STG.E.U16 desc[UR36][R2.64], R24 ;  /* 0x0000001802007986 */ /* 0x0001e2000c101524 */
[----:B------:R-:W-:Y:S05]  /*68f0*/  BRA `(.L_x_9752) ;  /* 0x0000000800f87947 */ /* 0x000fea0003800000 */
.L_x_9755:
        /* <DEDUP_REMOVED lines=10> */
.L_x_9758:
[----:B------:R-:W-:-:S05]  /*69a0*/  HADD2.F32 R0, -RZ, R24.H0_H0 ;  /* 0x20000018ff007230 */ /* 0x000fca0000004100 */
[----:B------:R-:W-:-:S04]  /*69b0*/  F2FP.F16.F32.PACK_AB R0, RZ, R0 ;  /* 0x00000000ff00723e */ /* 0x000fc800000000ff */
[----:B------:R-:W-:-:S05]  /*69c0*/  PRMT R0, R0, 0x5410, RZ ;  /* 0x0000541000007816 */ /* 0x000fca00000000ff */
[----:B------:R0:W-:Y:S01]  /*69d0*/  STG.E desc[UR36][R2.64], R0 ;  /* 0x0000000002007986 */ /* 0x0001e2000c101924 */
[----:B------:R-:W-:Y:S05]  /*69e0*/  BRA `(.L_x_9752) ;  /* 0x0000000800bc7947 */ /* 0x000fea0003800000 */
.L_x_9757:
[----:B------:R-:W-:-:S05]  /*69f0*/  HADD2.F32 R4, -RZ, R24.H0_H0 ;  /* 0x20000018ff047230 */ /* 0x000fca0000004100 */
[----:B------:R-:W-:-:S06]  /*6a00*/  FMUL.FTZ R4, R4, 1 ;  /* 0x3f80000004047820 */ /* 0x000fcc0000410000 */
[----:B------:R-:W0:Y:S02]  /*6a10*/  F2F.F64.F32 R4, R4 ;  /* 0x0000000400047310 */ /* 0x000e240000201800 */
[----:B0-----:R0:W-:Y:S01]  /*6a20*/  STG.E.64 desc[UR36][R2.64], R4 ;  /* 0x0000000402007986 */ /* 0x0011e2000c101b24 */
[----:B------:R-:W-:Y:S05]  /*6a30*/  BRA `(.L_x_9752) ;  /* 0x0000000800a87947 */ /* 0x000fea0003800000 */
.L_x_9747:
        /* <DEDUP_REMOVED lines=14> */
.L_x_9762:
        /* <DEDUP_REMOVED lines=18> */
.L_x_9765:
[----:B------:R-:W-:-:S04]  /*6c40*/  SHF.R.U32.HI R5, RZ, 0x18, R5 ;  /* 0x00000018ff057819 */ /* 0x000fc80000011605 */
[----:B------:R-:W-:-:S07]  /*6c50*/  LOP3.LUT R0, R0, 0x80, R5, 0xf8, !PT ;  /* 0x0000008000007812 */ /* 0x000fce00078ef805 */
.L_x_9764:
[----:B------:R-:W-:Y:S05]  /*6c60*/  BSYNC.RECONVERGENT B0 ;  /* 0x0000000000007941 */ /* 0x000fea0003800200 */
.L_x_9763:
[----:B------:R0:W-:Y:S01]  /*6c70*/  STG.E.U8 desc[UR36][R2.64], R0 ;  /* 0x0000000002007986 */ /* 0x0001e2000c101124 */
[----:B------:R-:W-:Y:S05]  /*6c80*/  BRA `(.L_x_9752) ;  /* 0x0000000800147947 */ /* 0x000fea0003800000 */
.L_x_9761:
        /* <DEDUP_REMOVED lines=18> */
.L_x_9768:
[----:B------:R-:W-:-:S04]  /*6db0*/  SHF.R.U32.HI R5, RZ, 0x18, R5 ;  /* 0x00000018ff057819 */ /* 0x000fc80000011605 */
[----:B------:R-:W-:-:S07]  /*6dc0*/  LOP3.LUT R0, R0, 0x80, R5, 0xf8, !PT ;  /* 0x0000008000007812 */ /* 0x000fce00078ef805 */
.L_x_9767:
[----:B------:R-:W-:Y:S05]  /*6dd0*/  BSYNC.RECONVERGENT B0 ;  /* 0x0000000000007941 */ /* 0x000fea0003800200 */
.L_x_9766:
[----:B------:R0:W-:Y:S01]  /*6de0*/  STG.E.U8 desc[UR36][R2.64], R0 ;  /* 0x0000000002007986 */ /* 0x0001e2000c101124 */
[----:B------:R-:W-:Y:S05]  /*6df0*/  BRA `(.L_x_9752) ;  /* 0x0000000400b87947 */ /* 0x000fea0003800000 */
.L_x_9760:
        /* <DEDUP_REMOVED lines=22> */
.L_x_9770:
[----:B------:R-:W-:-:S06]  /*6f60*/  HADD2.F32 R4, -RZ, R24.H0_H0 ;  /* 0x20000018ff047230 */ /* 0x000fcc0000004100 */
[----:B------:R-:W0:Y:S02]  /*6f70*/  F2I.U64.TRUNC R4, R4 ;  /* 0x0000000400047311 */ /* 0x000e24000020d800 */
[----:B0-----:R0:W-:Y:S01]  /*6f80*/  STG.E.64 desc[UR36][R2.64], R4 ;  /* 0x0000000402007986 */ /* 0x0011e2000c101b24 */
[----:B------:R-:W-:Y:S05]  /*6f90*/  BRA `(.L_x_9752) ;  /* 0x0000000400507947 */ /* 0x000fea0003800000 */
.L_x_9769:
[----:B------:R-:W-:-:S04]  /*6fa0*/  HADD2.F32 R24, -RZ, R24.H0_H0 ;  /* 0x20000018ff187230 */ /* 0x000fc80000004100 */
[----:B------:R-:W0:Y:S02]  /*6fb0*/  F2I.FTZ.U32.TRUNC.NTZ R5, R24 ;  /* 0x0000001800057305 */ /* 0x000e24000021f000 */
[----:B0-----:R0:W-:Y:S01]  /*6fc0*/  STG.E desc[UR36][R2.64], R5 ;  /* 0x0000000502007986 */ /* 0x0011e2000c101924 */
[----:B------:R-:W-:Y:S05]  /*6fd0*/  BRA `(.L_x_9752) ;  /* 0x0000000400407947 */ /* 0x000fea0003800000 */
.L_x_9759:
        /* <DEDUP_REMOVED lines=11> */
.L_x_9772:
[----:B------:R-:W-:Y:S01]  /*7090*/  HADD2.F32 R24, -RZ, R24.H0_H0 ;  /* 0x20000018ff187230 */ /* 0x000fe20000004100 */
[----:B------:R-:W-:-:S04]  /*70a0*/  CS2R R6, SRZ ;  /* 0x0000000000067805 */ /* 0x000fc8000001ff00 */
[----:B------:R-:W-:-:S06]  /*70b0*/  FMUL.FTZ R4, R24, 1 ;  /* 0x3f80000018047820 */ /* 0x000fcc0000410000 */
[----:B------:R-:W0:Y:S02]  /*70c0*/  F2F.F64.F32 R4, R4 ;  /* 0x0000000400047310 */ /* 0x000e240000201800 */
[----:B0-----:R0:W-:Y:S01]  /*70d0*/  STG.E.128 desc[UR36][R2.64], R4 ;  /* 0x0000000402007986 */ /* 0x0011e2000c101d24 */
[----:B------:R-:W-:Y:S05]  /*70e0*/  BRA `(.L_x_9752) ;  /* 0x0000000000fc7947 */ /* 0x000fea0003800000 */
.L_x_9771:
[----:B------:R-:W-:-:S13]  /*70f0*/  ISETP.NE.AND P0, PT, R0, 0xf, PT ;  /* 0x0000000f0000780c */ /* 0x000fda0003f05270 */
[----:B------:R-:W-:Y:S05]  /*7100*/  @!P0 BRA `(.L_x_9773) ;  /* 0x0000000000e88947 */ /* 0x000fea0003800000 */
[----:B------:R-:W-:-:S13]  /*7110*/  ISETP.NE.AND P0, PT, R0, 0x17, PT ;  /* 0x000000170000780c */ /* 0x000fda0003f05270 */
[----:B------:R-:W-:Y:S05]  /*7120*/  @!P0 BRA `(.L_x_9774) ;  /* 0x0000000000908947 */ /* 0x000fea0003800000 */
[----:B------:R-:W-:-:S13]  /*7130*/  ISETP.NE.AND P0, PT, R0, 0x18, PT ;  /* 0x000000180000780c */ /* 0x000fda0003f05270 */
[----:B------:R-:W-:Y:S05]  /*7140*/  @!P0 BRA `(.L_x_9775) ;  /* 0x0000000000448947 */ /* 0x000fea0003800000 */
.L_x_9751:
        /* <DEDUP_REMOVED lines=16> */
.L_x_9776:
[----:B------:R-:W-:Y:S05]  /*7250*/  BRA `(.L_x_9752) ;  /* 0x0000000000a07947 */ /* 0x000fea0003800000 */
.L_x_9775:
        /* <DEDUP_REMOVED lines=13> */
.L_x_9778:
[----:B------:R-:W-:Y:S05]  /*7330*/  BSYNC.RECONVERGENT B0 ;  /* 0x0000000000007941 */ /* 0x000fea0003800200 */
.L_x_9777:
[----:B------:R-:W-:-:S05]  /*7340*/  LOP3.LUT R5, R0, 0x80, R5, 0xf8, !PT ;  /* 0x0000008000057812 */ /* 0x000fca00078ef805 */
[----:B------:R0:W-:Y:S01]  /*7350*/  STG.E.U8 desc[UR36][R2.64], R5 ;  /* 0x0000000502007986 */ /* 0x0001e2000c101124 */
[----:B------:R-:W-:Y:S05]  /*7360*/  BRA `(.L_x_9752) ;  /* 0x00000000005c7947 */ /* 0x000fea0003800000 */
.L_x_9774:
        /* <DEDUP_REMOVED lines=12> */
.L_x_9780:
[----:B------:R-:W-:Y:S01]  /*7430*/  IMAD.MOV.U32 R0, RZ, RZ, 0x7f ;  /* 0x0000007fff007424 */ /* 0x000fe200078e00ff */
[----:B------:R-:W-:-:S04]  /*7440*/  ISETP.GT.U32.AND P0, PT, R4, 0x7f800000, PT ;  /* 0x7f8000000400780c */ /* 0x000fc80003f04070 */
[----:B------:R-:W-:-:S09]  /*7450*/  SEL R0, R0, 0x7c, P0 ;  /* 0x0000007c00007807 */ /* 0x000fd20000000000 */
.L_x_9781:
[----:B------:R-:W-:Y:S05]  /*7460*/  BSYNC.RECONVERGENT B0 ;  /* 0x0000000000007941 */ /* 0x000fea0003800200 */
.L_x_9779:
[----:B------:R-:W-:-:S04]  /*7470*/  SHF.R.U32.HI R5, RZ, 0x18, R5 ;  /* 0x00000018ff057819 */ /* 0x000fc80000011605 */
[----:B------:R-:W-:-:S05]  /*7480*/  LOP3.LUT R5, R0, 0x80, R5, 0xf8, !PT ;  /* 0x0000008000057812 */ /* 0x000fca00078ef805 */
[----:B------:R0:W-:Y:S01]  /*7490*/  STG.E.U8 desc[UR36][R2.64], R5 ;  /* 0x0000000502007986 */ /* 0x0001e2000c101124 */
[----:B------:R-:W-:Y:S05]  /*74a0*/  BRA `(.L_x_9752) ;  /* 0x00000000000c7947 */ /* 0x000fea0003800000 */
.L_x_9773:
[----:B------:R-:W-:-:S05]  /*74b0*/  HADD2.F32 R0, -RZ, R24.H0_H0 ;  /* 0x20000018ff007230 */ /* 0x000fca0000004100 */
[----:B------:R-:W-:-:S05]  /*74c0*/  F2FP.BF16.F32.PACK_AB R0, RZ, R0 ;  /* 0x00000000ff00723e */ /* 0x000fca00000010ff */
[----:B------:R0:W-:Y:S02]  /*74d0*/  STG.E.U16 desc[UR36][R2.64], R0 ;  /* 0x0000000002007986 */ /* 0x0001e4000c101524 */
.L_x_9752:
[----:B------:R-:W-:-:S07]  /*74e0*/  VIADD R19, R19, 0x80 ;  /* 0x0000008013137836 */ /* 0x000fce0000000000 */
.L_x_9711:
[----:B------:R-:W-:Y:S05]  /*74f0*/  BSYNC.RECONVERGENT B6 ;  /* 0x0000000000067941 */ /* 0x000fea0003800200 */
.L_x_9710:
        /* <DEDUP_REMOVED lines=23> */
.L_x_9785:
[----:B------:R-:W-:-:S06]  /*7670*/  HADD2.F32 R5, -RZ, R23.H0_H0 ;  /* 0x20000017ff057230 */ /* 0x000fcc0000004100 */
[----:B------:R-:W0:Y:S02]  /*7680*/  F2I.S64.TRUNC R4, R5 ;  /* 0x0000000500047311 */ /* 0x000e24000020d900 */
[----:B0-----:R-:W-:Y:S01]  /*7690*/  STG.E.U8 desc[UR36][R2.64], R4 ;  /* 0x0000000402007986 */ /* 0x001fe2000c101124 */
[----:B------:R-:W-:Y:S05]  /*76a0*/  EXIT ;  /* 0x000000000000794d */ /* 0x000fea0003800000 */
.L_x_9784:
        /* <DEDUP_REMOVED lines=10> */
.L_x_9788:
[----:B------:R-:W-:-:S06]  /*7750*/  HADD2.F32 R23, -RZ, R23.H0_H0 ;  /* 0x20000017ff177230 */ /* 0x000fcc0000004100 */
[----:B------:R-:W0:Y:S02]  /*7760*/  F2I.FTZ.TRUNC.NTZ R23, R23 ;  /* 0x0000001700177305 */ /* 0x000e24000021f100 */
[----:B0-----:R-:W-:Y:S01]  /*7770*/  STG.E desc[UR36][R2.64], R23 ;  /* 0x0000001702007986 */ /* 0x001fe2000c101924 */
[----:B------:R-:W-:Y:S05]  /*7780*/  EXIT ;  /* 0x000000000000794d */ /* 0x000fea0003800000 */
.L_x_9787:
[----:B------:R-:W-:-:S06]  /*7790*/  HADD2.F32 R23, -RZ, R23.H0_H0 ;  /* 0x20000017ff177230 */ /* 0x000fcc0000004100 */
[----:B------:R-:W0:Y:S02]  /*77a0*/  F2I.FTZ.TRUNC.NTZ R23, R23 ;  /* 0x0000001700177305 */ /* 0x000e24000021f100 */
[----:B0-----:R-:W-:Y:S01]  /*77b0*/  STG.E.U16 desc[UR36][R2.64], R23 ;  /* 0x0000001702007986 */ /* 0x001fe2000c101524 */
[----:B------:R-:W-:Y:S05]  /*77c0*/  EXIT ;  /* 0x000000000000794d */ /* 0x000fea0003800000 */
.L_x_9783:
        /* <DEDUP_REMOVED lines=9> */
.L_x_9790:
[----:B------:R-:W-:Y:S01]  /*7860*/  STG.E.U16 desc[UR36][R2.64], R23 ;  /* 0x0000001702007986 */ /* 0x000fe2000c101524 */
[----:B------:R-:W-:Y:S05]  /*7870*/  EXIT ;  /* 0x000000000000794d */ /* 0x000fea0003800000 */
.L_x_9789:
        /* <DEDUP_REMOVED lines=10> */
.L_x_9792:
[----:B------:R-:W-:-:S05]  /*7920*/  HADD2.F32 R0, -RZ, R23.H0_H0 ;  /* 0x20000017ff007230 */ /* 0x000fca0000004100 */
[----:B------:R-:W-:-:S04]  /*7930*/  F2FP.F16.F32.PACK_AB R0, RZ, R0 ;  /* 0x00000000ff00723e */ /* 0x000fc800000000ff */
[----:B------:R-:W-:-:S05]  /*7940*/  PRMT R0, R0, 0x5410, RZ ;  /* 0x0000541000007816 */ /* 0x000fca00000000ff */
[----:B------:R-:W-:Y:S01]  /*7950*/  STG.E desc[UR36][R2.64], R0 ;  /* 0x0000000002007986 */ /* 0x000fe2000c101924 */
[----:B------:R-:W-:Y:S05]  /*7960*/  EXIT ;  /* 0x000000000000794d */ /* 0x000fea0003800000 */
.L_x_9791:
[----:B------:R-:W-:-:S05]  /*7970*/  HADD2.F32 R4, -RZ, R23.H0_H0 ;  /* 0x20000017ff047230 */ /* 0x000fca0000004100 */
[----:B------:R-:W-:-:S06]  /*7980*/  FMUL.FTZ R4, R4, 1 ;  /* 0x3f80000004047820 */ /* 0x000fcc0000410000 */
[----:B------:R-:W0:Y:S02]  /*7990*/  F2F.F64.F32 R4, R4 ;  /* 0x0000000400047310 */ /* 0x000e240000201800 */
[----:B0-----:R-:W-:Y:S01]  /*79a0*/  STG.E.64 desc[UR36][R2.64], R4 ;  /* 0x0000000402007986 */ /* 0x001fe2000c101b24 */
[----:B------:R-:W-:Y:S05]  /*79b0*/  EXIT ;  /* 0x000000000000794d */ /* 0x000fea0003800000 */
.L_x_9782:
        /* <DEDUP_REMOVED lines=14> */
.L_x_9796:
        /* <DEDUP_REMOVED lines=18> */
.L_x_9799:
[----:B------:R-:W-:-:S04]  /*7bc0*/  SHF.R.U32.HI R5, RZ, 0x18, R5 ;  /* 0x00000018ff057819 */ /* 0x000fc80000011605 */
[----:B------:R-:W-:-:S07]  /*7bd0*/  LOP3.LUT R0, R0, 0x80, R5, 0xf8, !PT ;  /* 0x0000008000007812 */ /* 0x000fce00078ef805 */
.L_x_9798:
[----:B------:R-:W-:Y:S05]  /*7be0*/  BSYNC.RECONVERGENT B0 ;  /* 0x0000000000007941 */ /* 0x000fea0003800200 */
.L_x_9797:
[----:B------:R-:W-:Y:S01]  /*7bf0*/  STG.E.U8 desc[UR36][R2.64], R0 ;  /* 0x0000000002007986 */ /* 0x000fe2000c101124 */
[----:B------:R-:W-:Y:S05]  /*7c00*/  EXIT ;  /* 0x000000000000794d */ /* 0x000fea0003800000 */
.L_x_9795:
        /* <DEDUP_REMOVED lines=18> */
.L_x_9802:
[----:B------:R-:W-:-:S04]  /*7d30*/  SHF.R.U32.HI R5, RZ, 0x18, R5 ;  /* 0x00000018ff057819 */ /* 0x000fc80000011605 */
[----:B------:R-:W-:-:S07]  /*7d40*/  LOP3.LUT R0, R0, 0x80, R5, 0xf8, !PT ;  /* 0x0000008000007812 */ /* 0x000fce00078ef805 */
.L_x_9801:
[----:B------:R-:W-:Y:S05]  /*7d50*/  BSYNC.RECONVERGENT B0 ;  /* 0x0000000000007941 */ /* 0x000fea0003800200 */
.L_x_9800:
[----:B------:R-:W-:Y:S01]  /*7d60*/  STG.E.U8 desc[UR36][R2.64], R0 ;  /* 0x0000000002007986 */ /* 0x000fe2000c101124 */
[----:B------:R-:W-:Y:S05]  /*7d70*/  EXIT ;  /* 0x000000000000794d */ /* 0x000fea0003800000 */
.L_x_9794:
        /* <DEDUP_REMOVED lines=22> */
.L_x_9804:
[----:B------:R-:W-:-:S06]  /*7ee0*/  HADD2.F32 R4, -RZ, R23.H0_H0 ;  /* 0x20000017ff047230 */ /* 0x000fcc0000004100 */
[----:B------:R-:W0:Y:S02]  /*7ef0*/  F2I.U64.TRUNC R4, R4 ;  /* 0x0000000400047311 */ /* 0x000e24000020d800 */
[----:B0-----:R-:W-:Y:S01]  /*7f00*/  STG.E.64 desc[UR36][R2.64], R4 ;  /* 0x0000000402007986 */ /* 0x001fe2000c101b24 */
[----:B------:R-:W-:Y:S05]  /*7f10*/  EXIT ;  /* 0x000000000000794d */ /* 0x000fea0003800000 */
.L_x_9803:
[----:B------:R-:W-:-:S06]  /*7f20*/  HADD2.F32 R23, -RZ, R23.H0_H0 ;  /* 0x20000017ff177230 */ /* 0x000fcc0000004100 */
[----:B------:R-:W0:Y:S02]  /*7f30*/  F2I.FTZ.U32.TRUNC.NTZ R23, R23 ;  /* 0x0000001700177305 */ /* 0x000e24000021f000 */
[----:B0-----:R-:W-:Y:S01]  /*7f40*/  STG.E desc[UR36][R2.64], R23 ;  /* 0x0000001702007986 */ /* 0x001fe2000c101924 */
[----:B------:R-:W-:Y:S05]  /*7f50*/  EXIT ;  /* 0x000000000000794d */ /* 0x000fea0003800000 */
.L_x_9793:
        /* <DEDUP_REMOVED lines=11> */
.L_x_9806:
[----:B------:R-:W-:Y:S01]  /*8010*/  HADD2.F32 R23, -RZ, R23.H0_H0 ;  /* 0x20000017ff177230 */ /* 0x000fe20000004100 */
[----:B------:R-:W-:-:S04]  /*8020*/  CS2R R6, SRZ ;  /* 0x0000000000067805 */ /* 0x000fc8000001ff00 */
[----:B------:R-:W-:-:S06]  /*8030*/  FMUL.FTZ R4, R23, 1 ;  /* 0x3f80000017047820 */ /* 0x000fcc0000410000 */
[----:B------:R-:W0:Y:S02]  /*8040*/  F2F.F64.F32 R4, R4 ;  /* 0x0000000400047310 */ /* 0x000e240000201800 */
[----:B0-----:R-:W-:Y:S01]  /*8050*/  STG.E.128 desc[UR36][R2.64], R4 ;  /* 0x0000000402007986 */ /* 0x001fe2000c101d24 */
[----:B------:R-:W-:Y:S05]  /*8060*/  EXIT ;  /* 0x000000000000794d */ /* 0x000fea0003800000 */
.L_x_9805:
[----:B------:R-:W-:-:S13]  /*8070*/  ISETP.NE.AND P0, PT, R0, 0xf, PT ;  /* 0x0000000f0000780c */ /* 0x000fda0003f05270 */
[----:B------:R-:W-:Y:S05]  /*8080*/  @!P0 BRA `(.L_x_9807) ;  /* 0x0000000000e88947 */ /* 0x000fea0003800000 */
[----:B------:R-:W-:-:S13]  /*8090*/  ISETP.NE.AND P0, PT, R0, 0x17, PT ;  /* 0x000000170000780c */ /* 0x000fda0003f05270 */
[----:B------:R-:W-:Y:S05]  /*80a0*/  @!P0 BRA `(.L_x_9808) ;  /* 0x0000000000908947 */ /* 0x000fea0003800000 */
[----:B------:R-:W-:-:S13]  /*80b0*/  ISETP.NE.AND P0, PT, R0, 0x18, PT ;  /* 0x000000180000780c */ /* 0x000fda0003f05270 */
[----:B------:R-:W-:Y:S05]  /*80c0*/  @!P0 BRA `(.L_x_9809) ;  /* 0x0000000000448947 */ /* 0x000fea0003800000 */
.L_x_9786:
        /* <DEDUP_REMOVED lines=16> */
.L_x_9810:
[----:B------:R-:W-:Y:S05]  /*81d0*/  EXIT ;  /* 0x000000000000794d */ /* 0x000fea0003800000 */
.L_x_9809:
        /* <DEDUP_REMOVED lines=13> */
.L_x_9812:
[----:B------:R-:W-:Y:S05]  /*82b0*/  BSYNC.RECONVERGENT B0 ;  /* 0x0000000000007941 */ /* 0x000fea0003800200 */
.L_x_9811:
[----:B------:R-:W-:-:S05]  /*82c0*/  LOP3.LUT R5, R0, 0x80, R5, 0xf8, !PT ;  /* 0x0000008000057812 */ /* 0x000fca00078ef805 */
[----:B------:R-:W-:Y:S01]  /*82d0*/  STG.E.U8 desc[UR36][R2.64], R5 ;  /* 0x0000000502007986 */ /* 0x000fe2000c101124 */
[----:B------:R-:W-:Y:S05]  /*82e0*/  EXIT ;  /* 0x000000000000794d */ /* 0x000fea0003800000 */
.L_x_9808:
        /* <DEDUP_REMOVED lines=12> */
.L_x_9814:
[----:B------:R-:W-:Y:S01]  /*83b0*/  IMAD.MOV.U32 R0, RZ, RZ, 0x7f ;  /* 0x0000007fff007424 */ /* 0x000fe200078e00ff */
[----:B------:R-:W-:-:S04]  /*83c0*/  ISETP.GT.U32.AND P0, PT, R4, 0x7f800000, PT ;  /* 0x7f8000000400780c */ /* 0x000fc80003f04070 */
[----:B------:R-:W-:-:S09]  /*83d0*/  SEL R0, R0, 0x7c, P0 ;  /* 0x0000007c00007807 */ /* 0x000fd20000000000 */
.L_x_9815:
[----:B------:R-:W-:Y:S05]  /*83e0*/  BSYNC.RECONVERGENT B0 ;  /* 0x0000000000007941 */ /* 0x000fea0003800200 */
.L_x_9813:
[----:B------:R-:W-:-:S04]  /*83f0*/  SHF.R.U32.HI R5, RZ, 0x18, R5 ;  /* 0x00000018ff057819 */ /* 0x000fc80000011605 */
[----:B------:R-:W-:-:S05]  /*8400*/  LOP3.LUT R5, R0, 0x80, R5, 0xf8, !PT ;  /* 0x0000008000057812 */ /* 0x000fca00078ef805 */
[----:B------:R-:W-:Y:S01]  /*8410*/  STG.E.U8 desc[UR36][R2.64], R5 ;  /* 0x0000000502007986 */ /* 0x000fe2000c101124 */
[----:B------:R-:W-:Y:S05]  /*8420*/  EXIT ;  /* 0x000000000000794d */ /* 0x000fea0003800000 */
.L_x_9807:
[----:B------:R-:W-:-:S05]  /*8430*/  HADD2.F32 R0, -RZ, R23.H0_H0 ;  /* 0x20000017ff007230 */ /* 0x000fca0000004100 */
[----:B------:R-:W-:-:S05]  /*8440*/  F2FP.BF16.F32.PACK_AB R0, RZ, R0 ;  /* 0x00000000ff00723e */ /* 0x000fca00000010ff */
[----:B------:R-:W-:Y:S01]  /*8450*/  STG.E.U16 desc[UR36][R2.64], R0 ;  /* 0x0000000002007986 */ /* 0x000fe2000c101524 */
[----:B------:R-:W-:Y:S05]  /*8460*/  EXIT ;  /* 0x000000000000794d */ /* 0x000fea0003800000 */
.L_x_9816:
        /* <DEDUP_REMOVED lines=9> */
.L_x_11392:


//--------------------- .text._ZN2at6native18elementwise_kernelILi128ELi4EZNS0_22gpu_kernel_impl_nocastIZZZNS0_19sigmoid_kernel_cudaERNS_18TensorIteratorBaseEENKUlvE0_clEvENKUlvE1_clEvEUlN3c104HalfEE_EEvS4_RKT_EUliE_EEviT1_ --------------------------
	.section	.text._ZN2at6native18elementwise_kernelILi128ELi4EZNS0_22gpu_kernel_impl_nocastIZZZNS0_19sigmoid_kernel_cudaERNS_18TensorIteratorBaseEENKUlvE0_clEvENKUlvE1_clEvEUlN3c104HalfEE_EEvS4_RKT_EUliE_EEviT1_,"ax",@progbits
	.align	128
        .global         _ZN2at6native18elementwise_kernelILi128ELi4EZNS0_22gpu_kernel_impl_nocastIZZZNS0_19sigmoid_kernel_cudaERNS_18TensorIteratorBaseEENKUlvE0_clEvENKUlvE1_clEvEUlN3c104HalfEE_EEvS4_RKT_EUliE_EEviT1_
        .type           _ZN2at6native18elementwise_kernelILi128ELi4EZNS0_22gpu_kernel_impl_nocastIZZZNS0_19sigmoid_kernel_cudaERNS_18TensorIteratorBaseEENKUlvE0_clEvENKUlvE1_clEvEUlN3c104HalfEE_EEvS4_RKT_EUliE_EEviT1_,@function
        .size           _ZN2at6native18elementwise_kernelILi128ELi4EZNS0_22gpu_kernel_impl_nocastIZZZNS0_19sigmoid_kernel_cudaERNS_18TensorIteratorBaseEENKUlvE0_clEvENKUlvE1_clEvEUlN3c104HalfEE_EEvS4_RKT_EUliE_EEviT1_,(.L_x_11393 - _ZN2at6native18elementwise_kernelILi128ELi4EZNS0_22gpu_kernel_impl_nocastIZZZNS0_19sigmoid_kernel_cudaERNS_18TensorIteratorBaseEENKUlvE0_clEvENKUlvE1_clEvEUlN3c104HalfEE_EEvS4_RKT_EUliE_EEviT1_)
        .other          _ZN2at6native18elementwise_kernelILi128ELi4EZNS0_22gpu_kernel_impl_nocastIZZZNS0_19sigmoid_kernel_cudaERNS_18TensorIteratorBaseEENKUlvE0_clEvENKUlvE1_clEvEUlN3c104HalfEE_EEvS4_RKT_EUliE_EEviT1_,@"STO_CUDA_ENTRY STV_DEFAULT"
_ZN2at6native18elementwise_kernelILi128ELi4EZNS0_22gpu_kernel_impl_nocastIZZZNS0_19sigmoid_kernel_cudaERNS_18TensorIteratorBaseEENKUlvE0_clEvENKUlvE1_clEvEUlN3c104HalfEE_EEvS4_RKT_EUliE_EEviT1_:
.text._ZN2at6native18elementwise_kernelILi128ELi4EZNS0_22gpu_kernel_impl_nocastIZZZNS0_19sigmoid_kernel_cudaERNS_18TensorIteratorBaseEENKUlvE0_clEvENKUlvE1_clEvEUlN3c104HalfEE_EEvS4_RKT_EUliE_EEviT1_:
        /* <DEDUP_REMOVED lines=20> */
[----:B--2---:R-:W-:-:S05]  /*0140*/  HADD2.F32 R0, -RZ, R4.H0_H0 ;  /* 0x20000004ff007230 */ /* 0x004fca0000004100 */
[----:B------:R-:W-:-:S06]  /*0150*/  FMUL.FTZ R0, R0, -1.4426950216293334961 ;  /* 0xbfb8aa3b00007820 */ /* 0x000fcc0000410000 */
[----:B------:R-:W1:Y:S02]  /*0160*/  MUFU.EX2 R0, R0 ;  /* 0x0000000000007308 */ /* 0x000e640000000800 */
[----:B-1----:R-:W-:-:S06]  /*0170*/  FADD.FTZ R2, R0, 1 ;  /* 0x3f80000000027421 */ /* 0x002fcc0000010000 */
[----:B------:R-:W1:Y:S02]  /*0180*/  MUFU.RCP R2, R2 ;  /* 0x0000000200027308 */ /* 0x000e640000001000 */
[----:B-1----:R-:W-:-:S05]  /*0190*/  F2FP.F16.F32.PACK_AB R5, RZ, R2 ;  /* 0x00000002ff05723e */ /* 0x002fca00000000ff */
[----:B0-----:R0:W-:Y:S01]  /*01a0*/  STG.E.U16 desc[UR6][R6.64], R5 ;  /* 0x0000000506007986 */ /* 0x0011e2000c101506 */
[----:B------:R-:W-:Y:S05]  /*01b0*/  @P0 BRA `(.L_x_9821) ;  /* 0x0000000000680947 */ /* 0x000fea0003800000 */
[----:B0-----:R-:W0:Y:S02]  /*01c0*/  LDC.64 R4, c[0x0][0x588] ;  /* 0x00016200ff047b82 */ /* 0x001e240000000a00 */
[----:B0-----:R-:W2:Y:S06]  /*01d0*/  LDG.E.U16 R4, desc[UR6][R4.64] ;  /* 0x0000000604047981 */ /* 0x001eac000c1e1500 */
[----:B------:R-:W0:Y:S01]  /*01e0*/  LDC.64 R6, c[0x0][0x580] ;  /* 0x00016000ff067b82 */ /* 0x000e220000000a00 */
[----:B------:R-:W-:Y:S01]  /*01f0*/  IADD3 R3, PT, PT, R3, 0x80, RZ ;  /* 0x0000008003037810 */ /* 0x000fe20007ffe0ff */
[----:B--2---:R-:W-:-:S05]  /*0200*/  HADD2.F32 R0, -RZ, R4.H0_H0 ;  /* 0x20000004ff007230 */ /* 0x004fca0000004100 */
[----:B------:R-:W-:-:S06]  /*0210*/  FMUL.FTZ R0, R0, -1.4426950216293334961 ;  /* 0xbfb8aa3b00007820 */ /* 0x000fcc0000410000 */
[----:B------:R-:W1:Y:S02]  /*0220*/  MUFU.EX2 R0, R0 ;  /* 0x0000000000007308 */ /* 0x000e640000000800 */
[----:B-1----:R-:W-:-:S06]  /*0230*/  FADD.FTZ R2, R0, 1 ;  /* 0x3f80000000027421 */ /* 0x002fcc0000010000 */
[----:B------:R-:W1:Y:S02]  /*0240*/  MUFU.RCP R2, R2 ;  /* 0x0000000200027308 */ /* 0x000e640000001000 */
[----:B-1----:R-:W-:-:S05]  /*0250*/  F2FP.F16.F32.PACK_AB R5, RZ, R2 ;  /* 0x00000002ff05723e */ /* 0x002fca00000000ff */
[----:B0-----:R0:W-:Y:S02]  /*0260*/  STG.E.U16 desc[UR6][R6.64], R5 ;  /* 0x0000000506007986 */ /* 0x0011e4000c101506 */
.L_x_9820:
[----:B------:R-:W-:-:S13]  /*0270*/  ISETP.GE.AND P0, PT, R3, UR4, PT ;  /* 0x0000000403007c0c */ /* 0x000fda000bf06270 */
[----:B------:R-:W-:Y:S05]  /*0280*/  @P0 BREAK.RELIABLE B1 ;  /* 0x0000000000010942 */ /* 0x000fea0003800100 */
[----:B------:R-:W-:Y:S05]  /*0290*/  @P0 BRA `(.L_x_9821) ;  /* 0x0000000000300947 */ /* 0x000fea0003800000 */
[----:B------:R-:W-:Y:S05]  /*02a0*/  BSYNC.RELIABLE B1 ;  /* 0x0000000000017941 */ /* 0x000fea0003800100 */
.L_x_9819:
        /* <DEDUP_REMOVED lines=11> */
.L_x_9821:
[----:B------:R-:W-:Y:S05]  /*0360*/  BSYNC.RECONVERGENT B0 ;  /* 0x0000000000007941 */ /* 0x000fea0003800200 */
.L_x_9818:
[----:B------:R-:W-:Y:S05]  /*0370*/  WARPSYNC.ALL ;  /* 0x0000000000007948 */ /* 0x000fea0003800000 */
[----:B------:R-:W-:-:S13]  /*0380*/  ISETP.GE.AND P0, PT, R3, UR4, PT ;  /* 0x0000000403007c0c */ /* 0x000fda000bf06270 */
[----:B------:R-:W-:Y:S05]  /*0390*/  @P0 EXIT ;  /* 0x000000000000094d */ /* 0x000fea0003800000 */
[----:B------:R-:W2:Y:S02]  /*03a0*/  LDC.64 R2, c[0x0][0x588] ;  /* 0x00016200ff027b82 */ /* 0x000ea40000000a00 */
[----:B--2---:R-:W2:Y:S06]  /*03b0*/  LDG.E.U16 R2, desc[UR6][R2.64] ;  /* 0x0000000602027981 */ /* 0x004eac000c1e1500 */
[----:B01----:R-:W0:Y:S01]  /*03c0*/  LDC.64 R4, c[0x0][0x580] ;  /* 0x00016000ff047b82 */ /* 0x003e220000000a00 */
[----:B--2---:R-:W-:-:S05]  /*03d0*/  HADD2.F32 R0, -RZ, R2.H0_H0 ;  /* 0x20000002ff007230 */ /* 0x004fca0000004100 */
[----:B------:R-:W-:-:S06]  /*03e0*/  FMUL.FTZ R0, R0, -1.4426950216293334961 ;  /* 0xbfb8aa3b00007820 */ /* 0x000fcc0000410000 */
[----:B------:R-:W1:Y:S02]  /*03f0*/  MUFU.EX2 R0, R0 ;  /* 0x0000000000007308 */ /* 0x000e640000000800 */
[----:B-1----:R-:W-:-:S06]  /*0400*/  FADD.FTZ R6, R0, 1 ;  /* 0x3f80000000067421 */ /* 0x002fcc0000010000 */
[----:B------:R-:W1:Y:S02]  /*0410*/  MUFU.RCP R6, R6 ;  /* 0x0000000600067308 */ /* 0x000e640000001000 */
[----:B-1----:R-:W-:-:S05]  /*0420*/  F2FP.F16.F32.PACK_AB R3, RZ, R6 ;  /* 0x00000006ff03723e */ /* 0x002fca00000000ff */
[----:B0-----:R-:W-:Y:S01]  /*0430*/  STG.E.U16 desc[UR6][R4.64], R3 ;  /* 0x0000000304007986 */ /* 0x001fe2000c101506 */
[----:B------:R-:W-:Y:S05]  /*0440*/  EXIT ;  /* 0x000000000000794d */ /* 0x000fea0003800000 */
.L_x_9817:
        /* <DEDUP_REMOVED lines=306> */
.L_x_9825:
[----:B------:R-:W0:Y:S02]  /*1770*/  LDCU.128 UR8, c[0x0][0x580] ;  /* 0x0000b000ff0877ac */ /* 0x000e240008000c00 */
[----:B0-----:R-:W-:-:S04]  /*1780*/  IADD3 R6, P0, PT, R4, UR10, RZ ;  /* 0x0000000a04067c10 */ /* 0x001fc8000ff1e0ff */
[----:B------:R-:W-:-:S05]  /*1790*/  IADD3.X R7, PT, PT, RZ, UR11, RZ, P0, !PT ;  /* 0x0000000bff077c10 */ /* 0x000fca00087fe4ff */
[----:B------:R-:W2:Y:S01]  /*17a0*/  LDG.E.U16 R6, desc[UR6][R6.64] ;  /* 0x0000000606067981 */ /* 0x000ea2000c1e1500 */
[----:B------:R-:W-:Y:S01]  /*17b0*/  IADD3 R3, PT, PT, R3, 0x80, RZ ;  /* 0x0000008003037810 */ /* 0x000fe20007ffe0ff */
[----:B--2---:R-:W-:-:S05]  /*17c0*/  HADD2.F32 R4, -RZ, R6.H0_H0 ;  /* 0x20000006ff047230 */ /* 0x004fca0000004100 */
        /* <DEDUP_REMOVED lines=8> */
[----:B0-----:R-:W-:-:S05]  /*1850*/  F2FP.F16.F32.PACK_AB R7, RZ, R9 ;  /* 0x00000009ff07723e */ /* 0x001fca00000000ff */
        /* <DEDUP_REMOVED lines=300> */
.L_x_9827:
[----:B------:R-:W0:Y:S02]  /*2b20*/  LDCU.128 UR8, c[0x0][0x580] ;  /* 0x0000b000ff0877ac */ /* 0x000e240008000c00 */
[----:B0-----:R-:W-:-:S05]  /*2b30*/  IADD3 R6, P0, PT, R4, UR10, RZ ;  /* 0x0000000a04067c10 */ /* 0x001fca000ff1e0ff */
[----:B------:R-:W-:-:S05]  /*2b40*/  IMAD.X R7, RZ, RZ, UR11, P0 ;  /* 0x0000000bff077e24 */ /* 0x000fca00080e06ff */
[----:B------:R-:W2:Y:S01]  /*2b50*/  LDG.E.U16 R6, desc[UR6][R6.64] ;  /* 0x0000000606067981 */ /* 0x000ea2000c1e1500 */
[----:B------:R-:W-:Y:S01]  /*2b60*/  IADD3 R3, PT, PT, R3, 0x80, RZ ;  /* 0x0000008003037810 */ /* 0x000fe20007ffe0ff */
[----:B--2---:R-:W-:-:S05]  /*2b70*/  HADD2.F32 R4, -RZ, R6.H0_H0 ;  /* 0x20000006ff047230 */ /* 0x004fca0000004100 */
[----:B------:R-:W-:Y:S01]  /*2b80*/  FMUL.FTZ R8, R4, -1.4426950216293334961 ;  /* 0xbfb8aa3b04087820 */ /* 0x000fe20000410000 */
[----:B------:R-:W-:-:S04]  /*2b90*/  IADD3 R4, P0, PT, R5, UR8, RZ ;  /* 0x0000000805047c10 */ /* 0x000fc8000ff1e0ff */
[----:B------:R-:W-:Y:S01]  /*2ba0*/  IADD3.X R5, PT, PT, RZ, UR9, RZ, P0, !PT ;  /* 0x00000009ff057c10 */ /* 0x000fe200087fe4ff */
[----:B------:R-:W0:Y:S02]  /*2bb0*/  MUFU.EX2 R8, R8 ;  /* 0x0000000800087308 */ /* 0x000e240000000800 */
[----:B0-----:R-:W-:-:S06]  /*2bc0*/  FADD.FTZ R9, R8, 1 ;  /* 0x3f80000008097421 */ /* 0x001fcc0000010000 */
[----:B------:R-:W0:Y:S02]  /*2bd0*/  MUFU.RCP R9, R9 ;  /* 0x0000000900097308 */ /* 0x000e240000001000 */
[----:B0-----:R-:W-:-:S05]  /*2be0*/  F2FP.F16.F32.PACK_AB R7, RZ, R9 ;  /* 0x00000009ff07723e */ /* 0x001fca00000000ff */
[----:B------:R0:W-:Y:S02]  /*2bf0*/  STG.E.U16 desc[UR6][R4.64], R7 ;  /* 0x0000000704007986 */ /* 0x0001e4000c101506 */
.L_x_9824:
[----:B------:R-:W-:-:S13]  /*2c00*/  ISETP.GE.AND P0, PT, R3, UR4, PT ;  /* 0x0000000403007c0c */ /* 0x000fda000bf06270 */
[----:B------:R-:W-:Y:S05]  /*2c10*/  @P0 BREAK.RELIABLE B1 ;  /* 0x0000000000010942 */ /* 0x000fea0003800100 */
[----:B------:R-:W-:Y:S05]  /*2c20*/  @P0 BRA `(.L_x_9826) ;  /* 0x0000001000e40947 */ /* 0x000fea0003800000 */
[----:B------:R-:W-:Y:S05]  /*2c30*/  BSYNC.RELIABLE B1 ;  /* 0x0000000000017941 */ /* 0x000fea0003800100 */
.L_x_9823:
        /* <DEDUP_REMOVED lines=298> */
.L_x_9828:
        /* <DEDUP_REMOVED lines=14> */
.L_x_9826:
[----:B------:R-:W-:Y:S05]  /*3fc0*/  BSYNC.RECONVERGENT B0 ;  /* 0x0000000000007941 */ /* 0x000fea0003800200 */
.L_x_9822:
        /* <DEDUP_REMOVED lines=301> */
.L_x_9829:
[----:B------:R-:W0:Y:S02]  /*52a0*/  LDCU.128 UR8, c[0x0][0x580] ;  /* 0x0000b000ff0877ac */ /* 0x000e240008000c00 */
[----:B0-----:R-:W-:-:S04]  /*52b0*/  IADD3 R4, P0, PT, R2, UR10, RZ ;  /* 0x0000000a02047c10 */ /* 0x001fc8000ff1e0ff */
[----:B------:R-:W-:-:S05]  /*52c0*/  IADD3.X R5, PT, PT, RZ, UR11, RZ, P0, !PT ;  /* 0x0000000bff057c10 */ /* 0x000fca00087fe4ff */
[----:B------:R-:W2:Y:S01]  /*52d0*/  LDG.E.U16 R4, desc[UR6][R4.64] ;  /* 0x0000000604047981 */ /* 0x000ea2000c1e1500 */
[----:B------:R-:W-:-:S04]  /*52e0*/  IADD3 R2, P0, PT, R3, UR8, RZ ;  /* 0x0000000803027c10 */ /* 0x000fc8000ff1e0ff */
[----:B------:R-:W-:Y:S01]  /*52f0*/  IADD3.X R3, PT, PT, RZ, UR9, RZ, P0, !PT ;  /* 0x00000009ff037c10 */ /* 0x000fe200087fe4ff */
[----:B--2---:R-:W-:-:S05]  /*5300*/  HADD2.F32 R0, -RZ, R4.H0_H0 ;  /* 0x20000004ff007230 */ /* 0x004fca0000004100 */
[----:B------:R-:W-:-:S06]  /*5310*/  FMUL.FTZ R0, R0, -1.4426950216293334961 ;  /* 0xbfb8aa3b00007820 */ /* 0x000fcc0000410000 */
[----:B------:R-:W0:Y:S02]  /*5320*/  MUFU.EX2 R0, R0 ;  /* 0x0000000000007308 */ /* 0x000e240000000800 */
[----:B0-----:R-:W-:-:S06]  /*5330*/  FADD.FTZ R6, R0, 1 ;  /* 0x3f80000000067421 */ /* 0x001fcc0000010000 */
[----:B------:R-:W0:Y:S02]  /*5340*/  MUFU.RCP R6, R6 ;  /* 0x0000000600067308 */ /* 0x000e240000001000 */
[----:B0-----:R-:W-:-:S05]  /*5350*/  F2FP.F16.F32.PACK_AB R5, RZ, R6 ;  /* 0x00000006ff05723e */ /* 0x001fca00000000ff */
[----:B------:R-:W-:Y:S01]  /*5360*/  STG.E.U16 desc[UR6][R2.64], R5 ;  /* 0x0000000502007986 */ /* 0x000fe2000c101506 */
[----:B------:R-:W-:Y:S05]  /*5370*/  EXIT ;  /* 0x000000000000794d */ /* 0x000fea0003800000 */
.L_x_9830:
        /* <DEDUP_REMOVED lines=16> */
.L_x_11393:


//--------------------- .text._ZN2at6native27unrolled_elementwise_kernelIZZZNS0_19sigmoid_kernel_cudaERNS_18TensorIteratorBaseEENKUlvE0_clEvENKUlvE1_clEvEUlN3c104HalfEE_St5arrayIPcLm2EELi4E23TrivialOffsetCalculatorILi1EjESD_NS0_6memory15LoadWithoutCastENSE_16StoreWithoutCastEEEviT_T0_T2_T3_T4_T5_ --------------------------
	.section	.text._ZN2at6native27unrolled_elementwise_kernelIZZZNS0_19sigmoid_kernel_cudaERNS_18TensorIteratorBaseEENKUlvE0_clEvENKUlvE1_clEvEUlN3c104HalfEE_St5arrayIPcLm2EELi4E23TrivialOffsetCalculatorILi1EjESD_NS0_6memory15LoadWithoutCastENSE_16StoreWithoutCastEEEviT_T0_T2_T3_T4_T5_,"ax",@progbits
	.align	128
        .global         _ZN2at6native27unrolled_elementwise_kernelIZZZNS0_19sigmoid_kernel_cudaERNS_18TensorIteratorBaseEENKUlvE0_clEvENKUlvE1_clEvEUlN3c104HalfEE_St5arrayIPcLm2EELi4E23TrivialOffsetCalculatorILi1EjESD_NS0_6memory15LoadWithoutCastENSE_16StoreWithoutCastEEEviT_T0_T2_T3_T4_T5_
        .type           _ZN2at6native27unrolled_elementwise_kernelIZZZNS0_19sigmoid_kernel_cudaERNS_18TensorIteratorBaseEENKUlvE0_clEvENKUlvE1_clEvEUlN3c104HalfEE_St5arrayIPcLm2EELi4E23TrivialOffsetCalculatorILi1EjESD_NS0_6memory15LoadWithoutCastENSE_16StoreWithoutCastEEEviT_T0_T2_T3_T4_T5_,@function
        .size           _ZN2at6native27unrolled_elementwise_kernelIZZZNS0_19sigmoid_kernel_cudaERNS_18TensorIteratorBaseEENKUlvE0_clEvENKUlvE1_clEvEUlN3c104HalfEE_St5arrayIPcLm2EELi4E23TrivialOffsetCalculatorILi1EjESD_NS0_6memory15LoadWithoutCastENSE_16StoreWithoutCastEEEviT_T0_T2_T3_T4_T5_,(.L_x_11394 - _ZN2at6native27unrolled_elementwise_kernelIZZZNS0_19sigmoid_kernel_cudaERNS_18TensorIteratorBaseEENKUlvE0_clEvENKUlvE1_clEvEUlN3c104HalfEE_St5arrayIPcLm2EELi4E23TrivialOffsetCalculatorILi1EjESD_NS0_6memory15LoadWithoutCastENSE_16StoreWithoutCastEEEviT_T0_T2_T3_T4_T5_)
        .other          _ZN2at6native27unrolled_elementwise_kernelIZZZNS0_19sigmoid_kernel_cudaERNS_18TensorIteratorBaseEENKUlvE0_clEvENKUlvE1_clEvEUlN3c104HalfEE_St5arrayIPcLm2EELi4E23TrivialOffsetCalculatorILi1EjESD_NS0_6memory15LoadWithoutCastENSE_16StoreWithoutCastEEEviT_T0_T2_T3_T4_T5_,@"STO_CUDA_ENTRY STV_DEFAULT"
_ZN2at6native27unrolled_elementwise_kernelIZZZNS0_19sigmoid_kernel_cudaERNS_18TensorIteratorBaseEENKUlvE0_clEvENKUlvE1_clEvEUlN3c104HalfEE_St5arrayIPcLm2EELi4E23TrivialOffsetCalculatorILi1EjESD_NS0_6memory15LoadWithoutCastENSE_16StoreWithoutCastEEEviT_T0_T2_T3_T4_T5_:
.text._ZN2at6native27unrolled_elementwise_kernelIZZZNS0_19sigmoid_kernel_cudaERNS_18TensorIteratorBaseEENKUlvE0_clEvENKUlvE1_clEvEUlN3c104HalfEE_St5arrayIPcLm2EELi4E23TrivialOffsetCalculatorILi1EjESD_NS0_6memory15LoadWithoutCastENSE_16StoreWithoutCastEEEviT_T0_T2_T3_T4_T5_:
[----:B------:R-:W-:Y:S01]  /*0000*/  LDC R1, c[0x0][0x37c] ;  /* 0x0000df00ff017b82 */ /* 0x000fe20000000800 */
[----:B------:R-:W0:Y:S07]  /*0010*/  S2R R3, SR_CTAID.X ;  /* 0x0000000000037919 */ /* 0x000e2e0000002500 */
[----:B------:R-:W0:Y:S01]  /*0020*/  LDC R0, c[0x0][0x380] ;  /* 0x0000e000ff007b82 */ /* 0x000e220000000800 */
[----:B------:R-:W1:Y:S01]  /*0030*/  LDCU.64 UR4, c[0x0][0x358] ;  /* 0x00006b00ff0477ac */ /* 0x000e620008000a00 */
[----:B------:R-:W-:Y:S01]  /*0040*/  PRMT R12, RZ, 0x7610, R12 ;  /* 0x00007610ff0c7816 */ /* 0x000fe2000000000c */
        /* <DEDUP_REMOVED lines=33> */
[----:B------:R-:W-:Y:S02]  /*0260*/  ISETP.GE.AND P2, PT, R10, R5, PT ;  /* 0x000000050a00720c */ /* 0x000fe40003f46270 */
[----:B-1----:R-:W-:-:S04]  /*0270*/  IADD3 R8, PT, PT, R0, 0x180, RZ ;  /* 0x0000018000087810 */ /* 0x002fc80007ffe0ff */
[----:B------:R-:W-:Y:S02]  /*0280*/  ISETP.GE.AND P0, PT, R8, R5, PT ;  /* 0x000000050800720c */ /* 0x000fe40003f06270 */
[----:B------:R-:W0:Y:S01]  /*0290*/  @!P1 LDC.64 R8, c[0x0][0x388] ;  /* 0x0000e200ff089b82 */ /* 0x000e220000000a00 */
[----:B------:R-:W-:Y:S01]  /*02a0*/  BSSY.RECONVERGENT B0, `(.L_x_9831) ;  /* 0x0000026000007945 */ /* 0x000fe20003800200 */
[----:B---3--:R-:W-:-:S05]  /*02b0*/  @!P1 HADD2.F32 R12, -RZ, R12.H0_H0 ;  /* 0x2000000cff0c9230 */ /* 0x008fca0000004100 */
[----:B------:R-:W-:-:S06]  /*02c0*/  @!P1 FMUL.FTZ R12, R12, -1.4426950216293334961 ;  /* 0xbfb8aa3b0c0c9820 */ /* 0x000fcc0000410000 */
[----:B------:R-:W1:Y:S01]  /*02d0*/  @!P1 MUFU.EX2 R12, R12 ;  /* 0x0000000c000c9308 */ /* 0x000e620000000800 */
[----:B--2---:R-:W-:-:S05]  /*02e0*/  @!P2 HADD2.F32 R11, -RZ, R11.H0_H0 ;  /* 0x2000000bff0ba230 */ /* 0x004fca0000004100 */
[----:B------:R-:W-:Y:S01]  /*02f0*/  @!P2 FMUL.FTZ R14, R11, -1.4426950216293334961 ;  /* 0xbfb8aa3b0b0ea820 */ /* 0x000fe20000410000 */
[----:B----4-:R-:W-:-:S05]  /*0300*/  @!P3 HADD2.F32 R13, -RZ, R13.H0_H0 ;  /* 0x2000000dff0db230 */ /* 0x010fca0000004100 */
        /* <DEDUP_REMOVED lines=8> */
[----:B--2---:R-:W-:-:S03]  /*0390*/  @!P1 F2FP.F16.F32.PACK_AB R6, RZ, R11 ;  /* 0x0000000bff06923e */ /* 0x004fc600000000ff */
[----:B-----5:R-:W-:Y:S01]  /*03a0*/  @!P0 HADD2.F32 R7, -RZ, R7.H0_H0 ;  /* 0x20000007ff078230 */ /* 0x020fe20000004100 */
        /* <DEDUP_REMOVED lines=8> */
[----:B-1----:R-:W-:Y:S02]  /*0430*/  @!P3 F2FP.F16.F32.PACK_AB R4, RZ, R15 ;  /* 0x0000000fff04b23e */ /* 0x002fe400000000ff */
[----:B--2---:R-:W-:Y:S01]  /*0440*/  @!P2 F2FP.F16.F32.PACK_AB R2, RZ, R12 ;  /* 0x0000000cff02a23e */ /* 0x004fe200000000ff */
        /* <DEDUP_REMOVED lines=11> */
.L_x_9832:
[----:B------:R-:W-:Y:S05]  /*0500*/  BSYNC.RECONVERGENT B0 ;  /* 0x0000000000007941 */ /* 0x000fea0003800200 */
.L_x_9831:
[----:B------:R-:W-:Y:S01]  /*0510*/  ISETP.GE.AND P1, PT, R0, R5, PT ;  /* 0x000000050000720c */ /* 0x000fe20003f26270 */
[----:B---3--:R-:W-:-:S12]  /*0520*/  @!P0 FADD.FTZ R10, R10, 1 ;  /* 0x3f8000000a0a8421 */ /* 0x008fd80000010000 */
[----:B------:R-:W-:Y:S05]  /*0530*/  @P1 EXIT ;  /* 0x000000000000194d */ /* 0x000fea0003800000 */
[----:B0-----:R-:W0:Y:S01]  /*0540*/  LDC.64 R4, c[0x0][0x388] ;  /* 0x0000e200ff047b82 */ /* 0x001e220000000a00 */
[----:B------:R-:W1:Y:S01]  /*0550*/  @!P0 MUFU.RCP R10, R10 ;  /* 0x0000000a000a8308 */ /* 0x000e620000001000 */
[----:B------:R-:W-:Y:S02]  /*0560*/  LEA R3, R3, R0, 0x9 ;  /* 0x0000000003037211 */ /* 0x000fe400078e48ff */
[----:B-1----:R-:W-:-:S04]  /*0570*/  @!P0 F2FP.F16.F32.PACK_AB R2, RZ, R10 ;  /* 0x0000000aff02823e */ /* 0x002fc800000000ff */
[----:B------:R-:W-:Y:S01]  /*0580*/  PRMT R0, R2, 0x7610, R0 ;  /* 0x0000761002007816 */ /* 0x000fe20000000000 */
[----:B0-----:R-:W-:-:S05]  /*0590*/  IMAD.WIDE.U32 R2, R3, 0x2, R4 ;  /* 0x0000000203027825 */ /* 0x001fca00078e0004 */
[----:B------:R-:W-:Y:S01]  /*05a0*/  STG.E.U16 desc[UR4][R2.64], R0 ;  /* 0x0000000002007986 */ /* 0x000fe2000c101504 */
[----:B------:R-:W-:Y:S05]  /*05b0*/  EXIT ;  /* 0x000000000000794d */ /* 0x000fea0003800000 */
.L_x_9833:
        /* <DEDUP_REMOVED lines=12> */
.L_x_11394:


//--------------------- .text._ZN2at6native29vectorized_elementwise_kernelILi2EZZZNS0_19sigmoid_kernel_cudaERNS_18TensorIteratorBaseEENKUlvE0_clEvENKUlvE1_clEvEUlN3c104HalfEE_St5arrayIPcLm2EEEEviT0_T1_ --------------------------
	.section	.text._ZN2at6native29vectorized_elementwise_kernelILi2EZZZNS0_19sigmoid_kernel_cudaERNS_18TensorIteratorBaseEENKUlvE0_clEvENKUlvE1_clEvEUlN3c104HalfEE_St5arrayIPcLm2EEEEviT0_T1_,"ax",@progbits
	.align	128
        .global         _ZN2at6native29vectorized_elementwise_kernelILi2EZZZNS0_19sigmoid_kernel_cudaERNS_18TensorIteratorBaseEENKUlvE0_clEvENKUlvE1_clEvEUlN3c104HalfEE_St5arrayIPcLm2EEEEviT0_T1_
        .type           _ZN2at6native29vectorized_elementwise_kernelILi2EZZZNS0_19sigmoid_kernel_cudaERNS_18TensorIteratorBaseEENKUlvE0_clEvENKUlvE1_clEvEUlN3c104HalfEE_St5arrayIPcLm2EEEEviT0_T1_,@function
        .size           _ZN2at6native29vectorized_elementwise_kernelILi2EZZZNS0_19sigmoid_kernel_cudaERNS_18TensorIteratorBaseEENKUlvE0_clEvENKUlvE1_clEvEUlN3c104HalfEE_St5arrayIPcLm2EEEEviT0_T1_,(.L_x_11395 - _ZN2at6native29vectorized_elementwise_kernelILi2EZZZNS0_19sigmoid_kernel_cudaERNS_18TensorIteratorBaseEENKUlvE0_clEvENKUlvE1_clEvEUlN3c104HalfEE_St5arrayIPcLm2EEEEviT0_T1_)
        .other          _ZN2at6native29vectorized_elementwise_kernelILi2EZZZNS0_19sigmoid_kernel_cudaERNS_18TensorIteratorBaseEENKUlvE0_clEvENKUlvE1_clEvEUlN3c104HalfEE_St5arrayIPcLm2EEEEviT0_T1_,@"STO_CUDA_ENTRY STV_DEFAULT"
_ZN2at6native29vectorized_elementwise_kernelILi2EZZZNS0_19sigmoid_kernel_cudaERNS_18TensorIteratorBaseEENKUlvE0_clEvENKUlvE1_clEvEUlN3c104HalfEE_St5arrayIPcLm2EEEEviT0_T1_:
.text._ZN2at6native29vectorized_elementwise_kernelILi2EZZZNS0_19sigmoid_kernel_cudaERNS_18TensorIteratorBaseEENKUlvE0_clEvENKUlvE1_clEvEUlN3c104HalfEE_St5arrayIPcLm2EEEEviT0_T1_:
        /* <DEDUP_REMOVED lines=14> */
[----:B------:R-:W-:Y:S02]  /*00e0*/  @!P1 IADD3 R13, PT, PT, R3, R2, RZ ;  /* 0x00000002030d9210 */ /* 0x000fe40007ffe0ff */
[----:B------:R-:W-:-:S13]  /*00f0*/  ISETP.GE.U32.AND P2, PT, R0, R5, PT ;  /* 0x000000050000720c */ /* 0x000fda0003f46070 */
[----:B------:R-:W-:Y:S01]  /*0100*/  @!P2 IMAD.IADD R23, R3, 0x1, R0 ;  /* 0x000000010317a824 */ /* 0x000fe200078e0200 */
[----:B------:R-:W-:-:S04]  /*0110*/  @!P2 IADD3 R0, PT, PT, R0, 0x80, RZ ;  /* 0x000000800000a810 */ /* 0x000fc80007ffe0ff */
[C---:B------:R-:W-:Y:S01]  /*0120*/  ISETP.GE.U32.AND P3, PT, R0.reuse, R5, PT ;  /* 0x000000050000720c */ /* 0x040fe20003f66070 */
[----:B0-----:R-:W-:Y:S01]  /*0130*/  @!P1 IMAD.WIDE.U32 R14, R13, 0x2, R14 ;  /* 0x000000020d0e9825 */ /* 0x001fe200078e000e */
[----:B------:R-:W-:Y:S01]  /*0140*/  PRMT R18, RZ, 0x7610, R18 ;  /* 0x00007610ff127816 */ /* 0x000fe20000000012 */
[----:B------:R-:W0:Y:S03]  /*0150*/  @!P2 LDC.64 R12, c[0x0][0x390] ;  /* 0x0000e400ff0cab82 */ /* 0x000e260000000a00 */
[----:B------:R1:W2:Y:S07]  /*0160*/  @!P1 LDG.E.U16 R19, desc[UR4][R14.64] ;  /* 0x000000040e139981 */ /* 0x0002ae000c1e1500 */
[----:B------:R-:W-:Y:S01]  /*0170*/  @!P3 IADD3 R21, PT, PT, R3, R0, RZ ;  /* 0x000000000315b210 */ /* 0x000fe20007ffe0ff */
[----:B------:R-:W3:Y:S01]  /*0180*/  @!P3 LDC.64 R16, c[0x0][0x390] ;  /* 0x0000e400ff10bb82 */ /* 0x000ee20000000a00 */
[----:B------:R-:W-:-:S04]  /*0190*/  @!P3 IADD3 R0, PT, PT, R0, 0x80, RZ ;  /* 0x000000800000b810 */ /* 0x000fc80007ffe0ff */
[----:B------:R-:W-:-:S13]  /*01a0*/  ISETP.GE.U32.AND P4, PT, R0, R5, PT ;  /* 0x000000050000720c */ /* 0x000fda0003f86070 */
[----:B------:R-:W-:Y:S01]  /*01b0*/  @!P4 IMAD.IADD R25, R3, 0x1, R0 ;  /* 0x000000010319c824 */ /* 0x000fe200078e0200 */
[----:B------:R-:W-:Y:S01]  /*01c0*/  @!P4 IADD3 R0, PT, PT, R0, 0x80, RZ ;  /* 0x000000800000c810 */ /* 0x000fe20007ffe0ff */
[----:B------:R-:W4:Y:S03]  /*01d0*/  @!P4 LDC.64 R28, c[0x0][0x390] ;  /* 0x0000e400ff1ccb82 */ /* 0x000f260000000a00 */
[----:B------:R-:W-:Y:S01]  /*01e0*/  ISETP.GE.U32.AND P0, PT, R0, R5, PT ;  /* 0x000000050000720c */ /* 0x000fe20003f06070 */
[----:B---3--:R-:W-:-:S05]  /*01f0*/  @!P3 IMAD.WIDE.U32 R16, R21, 0x2, R16 ;  /* 0x000000021510b825 */ /* 0x008fca00078e0010 */
[----:B------:R3:W5:Y:S07]  /*0200*/  @!P3 LDG.E.U16 R18, desc[UR4][R16.64] ;  /* 0x000000041012b981 */ /* 0x00076e000c1e1500 */
[----:B-1----:R-:W-:Y:S01]  /*0210*/  @!P0 IADD3 R15, PT, PT, R3, R0, RZ ;  /* 0x00000000030f8210 */ /* 0x002fe20007ffe0ff */
[----:B------:R-:W-:Y:S01]  /*0220*/  @!P0 VIADD R0, R0, 0x80 ;  /* 0x0000008000008836 */ /* 0x000fe20000000000 */
[----:B------:R-:W1:Y:S04]  /*0230*/  @!P0 LDC.64 R20, c[0x0][0x390] ;  /* 0x0000e400ff148b82 */ /* 0x000e680000000a00 */
[----:B------:R-:W-:-:S13]  /*0240*/  ISETP.GE.U32.AND P5, PT, R0, R5, PT ;  /* 0x000000050000720c */ /* 0x000fda0003fa6070 */
[----:B------:R-:W-:Y:S01]  /*0250*/  @!P5 IADD3 R27, PT, PT, R3, R0, RZ ;  /* 0x00000000031bd210 */ /* 0x000fe20007ffe0ff */
[----:B0-----:R-:W-:Y:S01]  /*0260*/  @!P2 IMAD.WIDE.U32 R12, R23, 0x2, R12 ;  /* 0x00000002170ca825 */ /* 0x001fe200078e000c */
[----:B------:R-:W-:Y:S01]  /*0270*/  @!P5 IADD3 R0, PT, PT, R0, 0x80, RZ ;  /* 0x000000800000d810 */ /* 0x000fe20007ffe0ff */
[----:B---3--:R-:W0:Y:S03]  /*0280*/  @!P5 LDC.64 R16, c[0x0][0x390] ;  /* 0x0000e400ff10db82 */ /* 0x008e260000000a00 */
[----:B------:R-:W-:-:S13]  /*0290*/  ISETP.GE.U32.AND P3, PT, R0, R5, PT ;  /* 0x000000050000720c */ /* 0x000fda0003f66070 */
[----:B------:R-:W-:Y:S01]  /*02a0*/  @!P3 IADD3 R26, PT, PT, R3, R0, RZ ;  /* 0x00000000031ab210 */ /* 0x000fe20007ffe0ff */
[----:B------:R-:W-:-:S05]  /*02b0*/  @!P3 VIADD R0, R0, 0x80 ;  /* 0x000000800000b836 */ /* 0x000fca0000000000 */
[----:B------:R-:W-:Y:S02]  /*02c0*/  ISETP.GE.U32.AND P1, PT, R0, R5, PT ;  /* 0x000000050000720c */ /* 0x000fe40003f26070 */
[----:B------:R-:W-:Y:S01]  /*02d0*/  PRMT R23, RZ, 0x7610, R23 ;  /* 0x00007610ff177816 */ /* 0x000fe20000000017 */
[----:B-1----:R-:W-:Y:S02]  /*02e0*/  @!P0 IMAD.WIDE.U32 R20, R15, 0x2, R20 ;  /* 0x000000020f148825 */ /* 0x002fe400078e0014 */
[----:B------:R-:W1:Y:S03]  /*02f0*/  @!P3 LDC.64 R14, c[0x0][0x390] ;  /* 0x0000e400ff0ebb82 */ /* 0x000e660000000a00 */
[----:B------:R3:W2:Y:S05]  /*0300*/  @!P2 LDG.E.U16 R23, desc[UR4][R12.64] ;  /* 0x000000040c17a981 */ /* 0x0006aa000c1e1500 */
[----:B---3--:R-:W3:Y:S01]  /*0310*/  @!P1 LDC.64 R12, c[0x0][0x390] ;  /* 0x0000e400ff0c9b82 */ /* 0x008ee20000000a00 */
[----:B------:R-:W-:Y:S01]  /*0320*/  PRMT R24, RZ, 0x7610, R24 ;  /* 0x00007610ff187816 */ /* 0x000fe20000000018 */
[----:B----4-:R-:W-:-:S05]  /*0330*/  @!P4 IMAD.WIDE.U32 R28, R25, 0x2, R28 ;  /* 0x00000002191cc825 */ /* 0x010fca00078e001c */
[----:B------:R4:W2:Y:S01]  /*0340*/  @!P4 LDG.E.U16 R24, desc[UR4][R28.64] ;  /* 0x000000041c18c981 */ /* 0x0008a2000c1e1500 */
[----:B0-----:R-:W-:Y:S01]  /*0350*/  @!P5 IMAD.WIDE.U32 R16, R27, 0x2, R16 ;  /* 0x000000021b10d825 */ /* 0x001fe200078e0010 */
[----:B------:R-:W-:Y:S02]  /*0360*/  PRMT R25, RZ, 0x7610, R25 ;  /* 0x00007610ff197816 */ /* 0x000fe40000000019 */
[----:B------:R-:W-:Y:S01]  /*0370*/  PRMT R27, RZ, 0x7610, R27 ;  /* 0x00007610ff1b7816 */ /* 0x000fe2000000001b */
[----:B-1----:R-:W-:Y:S01]  /*0380*/  @!P3 IMAD.WIDE.U32 R14, R26, 0x2, R14 ;  /* 0x000000021a0eb825 */ /* 0x002fe200078e000e */
[----:B------:R-:W-:Y:S02]  /*0390*/  PRMT R26, RZ, 0x7610, R26 ;  /* 0x00007610ff1a7816 */ /* 0x000fe4000000001a */
[----:B------:R0:W2:Y:S01]  /*03a0*/  @!P0 LDG.E.U16 R25, desc[UR4][R20.64] ;  /* 0x0000000414198981 */ /* 0x0000a2000c1e1500 */
[----:B----4-:R-:W-:Y:S02]  /*03b0*/  @!P1 IADD3 R29, PT, PT, R3, R0, RZ ;  /* 0x00000000031d9210 */ /* 0x010fe40007ffe0ff */
[----:B------:R-:W-:Y:S01]  /*03c0*/  PRMT R0, RZ, 0x7610, R0 ;  /* 0x00007610ff007816 */ /* 0x000fe20000000000 */
[----:B------:R-:W4:Y:S02]  /*03d0*/  @!P5 LDG.E.U16 R27, desc[UR4][R16.64] ;  /* 0x00000004101bd981 */ /* 0x000f24000c1e1500 */
[----:B---3--:R-:W-:-:S02]  /*03e0*/  @!P1 IMAD.WIDE.U32 R12, R29, 0x2, R12 ;  /* 0x000000021d0c9825 */ /* 0x008fc400078e000c */
[----:B------:R-:W3:Y:S04]  /*03f0*/  @!P3 LDG.E.U16 R26, desc[UR4][R14.64] ;  /* 0x000000040e1ab981 */ /* 0x000ee8000c1e1500 */
[----:B------:R1:W3:Y:S01]  /*0400*/  @!P1 LDG.E.U16 R0, desc[UR4][R12.64] ;  /* 0x000000040c009981 */ /* 0x0002e2000c1e1500 */
[----:B0-----:R-:W-:-:S04]  /*0410*/  IADD3 R20, PT, PT, R2, 0x100, RZ ;  /* 0x0000010002147810 */ /* 0x001fc80007ffe0ff */
[----:B------:R-:W-:Y:S01]  /*0420*/  ISETP.GE.U32.AND P5, PT, R20, R5, PT ;  /* 0x000000051400720c */ /* 0x000fe20003fa6070 */
[----:B-1----:R-:W-:-:S05]  /*0430*/  VIADD R12, R2, 0x180 ;  /* 0x00000180020c7836 */ /* 0x002fca0000000000 */
[----:B------:R-:W-:Y:S02]  /*0440*/  ISETP.GE.U32.AND P2, PT, R12, R5, PT ;  /* 0x000000050c00720c */ /* 0x000fe40003f46070 */
[----:B------:R-:W-:-:S04]  /*0450*/  IADD3 R12, PT, PT, R2, 0x200, RZ ;  /* 0x00000200020c7810 */ /* 0x000fc80007ffe0ff */
[-C--:B------:R-:W-:Y:S02]  /*0460*/  ISETP.GE.U32.AND P3, PT, R12, R5.reuse, PT ;  /* 0x000000050c00720c */ /* 0x080fe40003f66070 */
[C---:B------:R-:W-:Y:S02]  /*0470*/  ISETP.GE.U32.AND P0, PT, R2.reuse, R5, PT ;  /* 0x000000050200720c */ /* 0x040fe40003f06070 */
[----:B------:R-:W-:-:S04]  /*0480*/  IADD3 R16, PT, PT, R2, 0x80, RZ ;  /* 0x0000008002107810 */ /* 0x000fc80007ffe0ff */
[----:B------:R-:W-:-:S07]  /*0490*/  ISETP.GE.U32.AND P1, PT, R16, R5, PT ;  /* 0x000000051000720c */ /* 0x000fce0003f26070 */
[----:B------:R-:W-:Y:S01]  /*04a0*/  @!P0 IMAD.IADD R21, R3, 0x1, R2 ;  /* 0x0000000103158824 */ /* 0x000fe200078e0202 */
[----:B------:R-:W-:Y:S04]  /*04b0*/  BSSY.RECONVERGENT B0, `(.L_x_9835) ;  /* 0x0000067000007945 */ /* 0x000fe80003800200 */
[----:B------:R-:W-:Y:S01]  /*04c0*/  BSSY.RELIABLE B1, `(.L_x_9836) ;  /* 0x000005f000017945 */ /* 0x000fe20003800100 */
[----:B-----5:R-:W-:-:S05]  /*04d0*/  @!P5 HADD2.F32 R18, -RZ, R18.H0_H0 ;  /* 0x20000012ff12d230 */ /* 0x020fca0000004100 */
[----:B------:R-:W-:-:S06]  /*04e0*/  @!P5 FMUL.FTZ R18, R18, -1.4426950216293334961 ;  /* 0xbfb8aa3b1212d820 */ /* 0x000fcc0000410000 */
[----:B------:R-:W0:Y:S02]  /*04f0*/  @!P5 MUFU.EX2 R18, R18 ;  /* 0x000000120012d308 */ /* 0x000e240000000800 */
[----:B0-----:R-:W-:-:S06]  /*0500*/  @!P5 FADD.FTZ R12, R18, 1 ;  /* 0x3f800000120cd421 */ /* 0x001fcc0000010000 */
[----:B------:R-:W0:Y:S01]  /*0510*/  @!P5 MUFU.RCP R12, R12 ;  /* 0x0000000c000cd308 */ /* 0x000e220000001000 */
[----:B--2---:R-:W-:Y:S01]  /*0520*/  @!P0 HADD2.F32 R19, -RZ, R19.H0_H0 ;  /* 0x20000013ff138230 */ /* 0x004fe20000004100 */
[----:B------:R-:W-:-:S04]  /*0530*/  IADD3 R18, PT, PT, R2, 0x280, RZ ;  /* 0x0000028002127810 */ /* 0x000fc80007ffe0ff */
[----:B------:R-:W-:Y:S01]  /*0540*/  @!P0 FMUL.FTZ R19, R19, -1.4426950216293334961 ;  /* 0xbfb8aa3b13138820 */ /* 0x000fe20000410000 */
[----:B------:R-:W-:Y:S02]  /*0550*/  ISETP.GE.U32.AND P4, PT, R18, R5, PT ;  /* 0x000000051200720c */ /* 0x000fe40003f86070 */
[----:B------:R-:W-:-:S03]  /*0560*/  IADD3 R18, PT, PT, R2, 0x300, RZ ;  /* 0x0000030002127810 */ /* 0x000fc60007ffe0ff */
[----:B------:R-:W1:Y:S01]  /*0570*/  @!P0 MUFU.EX2 R19, R19 ;  /* 0x0000001300138308 */ /* 0x000e620000000800 */
[----:B0-----:R-:W-:Y:S02]  /*0580*/  @!P5 F2FP.F16.F32.PACK_AB R4, RZ, R12 ;  /* 0x0000000cff04d23e */ /* 0x001fe400000000ff */
[----:B------:R-:W-:Y:S02]  /*0590*/  IADD3 R12, PT, PT, R2, 0x380, RZ ;  /* 0x00000380020c7810 */ /* 0x000fe40007ffe0ff */
[-C--:B------:R-:W-:Y:S02]  /*05a0*/  ISETP.GE.U32.AND P6, PT, R18, R5.reuse, PT ;  /* 0x000000051200720c */ /* 0x080fe40003fc6070 */
[----:B------:R-:W-:Y:S01]  /*05b0*/  ISETP.GE.U32.AND P5, PT, R12, R5, PT ;  /* 0x000000050c00720c */ /* 0x000fe20003fa6070 */
[----:B------:R-:W-:Y:S01]  /*05c0*/  @!P1 HADD2.F32 R23, -RZ, R23.H0_H0 ;  /* 0x20000017ff179230 */ /* 0x000fe20000004100 */
[----:B------:R-:W0:Y:S01]  /*05d0*/  @!P0 LDC.64 R12, c[0x0][0x388] ;  /* 0x0000e200ff0c8b82 */ /* 0x000e220000000a00 */
[----:B-1----:R-:W-:-:S03]  /*05e0*/  @!P0 FADD.FTZ R14, R19, 1 ;  /* 0x3f800000130e8421 */ /* 0x002fc60000010000 */
[----:B------:R-:W-:Y:S01]  /*05f0*/  @!P1 FMUL.FTZ R23, R23, -1.4426950216293334961 ;  /* 0xbfb8aa3b17179820 */ /* 0x000fe20000410000 */
[----:B------:R-:W-:Y:S02]  /*0600*/  @!P2 HADD2.F32 R24, -RZ, R24.H0_H0 ;  /* 0x20000018ff18a230 */ /* 0x000fe40000004100 */
[----:B------:R-:W-:Y:S02]  /*0610*/  @!P3 HADD2.F32 R25, -RZ, R25.H0_H0 ;  /* 0x20000019ff19b230 */ /* 0x000fe40000004100 */
[----:B----4-:R-:W-:Y:S02]  /*0620*/  @!P4 HADD2.F32 R27, -RZ, R27.H0_H0 ;  /* 0x2000001bff1bc230 */ /* 0x010fe40000004100 */
[----:B---3--:R-:W-:Y:S02]  /*0630*/  @!P6 HADD2.F32 R26, -RZ, R26.H0_H0 ;  /* 0x2000001aff1ae230 */ /* 0x008fe40000004100 */
[----:B------:R-:W-:Y:S02]  /*0640*/  @!P5 HADD2.F32 R0, -RZ, R0.H0_H0 ;  /* 0x20000000ff00d230 */ /* 0x000fe40000004100 */
[----:B------:R-:W-:Y:S01]  /*0650*/  @!P2 FMUL.FTZ R24, R24, -1.4426950216293334961 ;  /* 0xbfb8aa3b1818a820 */ /* 0x000fe20000410000 */
        /* <DEDUP_REMOVED lines=11> */
[----:B-1----:R-:W-:Y:S01]  /*0710*/  @!P0 F2FP.F16.F32.PACK_AB R22, RZ, R14 ;  /* 0x0000000eff16823e */ /* 0x002fe200000000ff */
[----:B--2---:R-:W-:Y:S01]  /*0720*/  @!P1 FADD.FTZ R15, R23, 1 ;  /* 0x3f800000170f9421 */ /* 0x004fe20000010000 */
[----:B---3--:R-:W-:Y:S01]  /*0730*/  @!P2 FADD.FTZ R17, R24, 1 ;  /* 0x3f8000001811a421 */ /* 0x008fe20000010000 */
[----:B----4-:R-:W-:Y:S01]  /*0740*/  @!P3 FADD.FTZ R18, R25, 1 ;  /* 0x3f8000001912b421 */ /* 0x010fe20000010000 */
[----:B-----5:R-:W-:Y:S01]  /*0750*/  @!P4 FADD.FTZ R0, R27, 1 ;  /* 0x3f8000001b00c421 */ /* 0x020fe20000010000 */
[----:B0-----:R-:W-:-:S04]  /*0760*/  @!P0 IMAD.WIDE.U32 R12, R21, 0x2, R12 ;  /* 0x00000002150c8825 */ /* 0x001fc800078e000c */
[----:B------:R-:W-:Y:S01]  /*0770*/  @!P6 FADD.FTZ R19, R26, 1 ;  /* 0x3f8000001a13e421 */ /* 0x000fe20000010000 */
[----:B------:R-:W-:Y:S01]  /*0780*/  @!P0 MOV R2, R16 ;  /* 0x0000001000028202 */ /* 0x000fe20000000f00 */
        /* <DEDUP_REMOVED lines=9> */
[----:B0-----:R-:W-:-:S02]  /*0820*/  @!P1 F2FP.F16.F32.PACK_AB R6, RZ, R15 ;  /* 0x0000000fff06923e */ /* 0x001fc400000000ff */
[----:B--2---:R-:W-:Y:S02]  /*0830*/  @!P2 F2FP.F16.F32.PACK_AB R7, RZ, R17 ;  /* 0x00000011ff07a23e */ /* 0x004fe400000000ff */
[----:B---3--:R-:W-:Y:S02]  /*0840*/  @!P3 F2FP.F16.F32.PACK_AB R8, RZ, R18 ;  /* 0x00000012ff08b23e */ /* 0x008fe400000000ff */
[----:B----4-:R-:W-:Y:S02]  /*0850*/  @!P4 F2FP.F16.F32.PACK_AB R9, RZ, R0 ;  /* 0x00000000ff09c23e */ /* 0x010fe400000000ff */
[----:B-----5:R-:W-:Y:S02]  /*0860*/  @!P6 F2FP.F16.F32.PACK_AB R10, RZ, R19 ;  /* 0x00000013ff0ae23e */ /* 0x020fe400000000ff */
[----:B-1----:R-:W-:Y:S01]  /*0870*/  @!P5 F2FP.F16.F32.PACK_AB R11, RZ, R14 ;  /* 0x0000000eff0bd23e */ /* 0x002fe200000000ff */
        /* <DEDUP_REMOVED lines=13> */
.L_x_9837:
[----:B------:R-:W-:-:S13]  /*0950*/  ISETP.GE.U32.AND P0, PT, R2, R5, PT ;  /* 0x000000050200720c */ /* 0x000fda0003f06070 */
[----:B------:R-:W-:Y:S05]  /*0960*/  @P0 BRA `(.L_x_9839) ;  /* 0x0000000000300947 */ /* 0x000fea0003800000 */
[----:B0-----:R-:W0:Y:S01]  /*0970*/  LDC.64 R12, c[0x0][0x388] ;  /* 0x0000e200ff0c7b82 */ /* 0x001e220000000a00 */
[----:B------:R-:W-:Y:S02]  /*0980*/  IADD3 R15, PT, PT, R3, R2, RZ ;  /* 0x00000002030f7210 */ /* 0x000fe40007ffe0ff */
[----:B------:R-:W-:-:S03]  /*0990*/  IADD3 R2, PT, PT, R2, 0x80, RZ ;  /* 0x0000008002027810 */ /* 0x000fc60007ffe0ff */
[----:B0-----:R-:W-:-:S05]  /*09a0*/  IMAD.WIDE.U32 R12, R15, 0x2, R12 ;  /* 0x000000020f0c7825 */ /* 0x001fca00078e000c */
[----:B------:R1:W-:Y:S02]  /*09b0*/  STG.E.U16 desc[UR4][R12.64], R7 ;  /* 0x000000070c007986 */ /* 0x0003e4000c101504 */
.L_x_9838:
[----:B------:R-:W-:-:S13]  /*09c0*/  ISETP.GE.U32.AND P0, PT, R2, R5, PT ;  /* 0x000000050200720c */ /* 0x000fda0003f06070 */
[----:B------:R-:W-:Y:S05]  /*09d0*/  @P0 BRA `(.L_x_9840) ;  /* 0x0000000000340947 */ /* 0x000fea0003800000 */
[----:B01----:R-:W0:Y:S01]  /*09e0*/  LDC.64 R6, c[0x0][0x388] ;  /* 0x0000e200ff067b82 */ /* 0x003e220000000a00 */
[----:B------:R-:W-:Y:S02]  /*09f0*/  IADD3 R13, PT, PT, R3, R2, RZ ;  /* 0x00000002030d7210 */ /* 0x000fe40007ffe0ff */
[----:B------:R-:W-:-:S03]  /*0a00*/  IADD3 R2, PT, PT, R2, 0x80, RZ ;  /* 0x0000008002027810 */ /* 0x000fc60007ffe0ff */
[----:B0-----:R-:W-:-:S05]  /*0a10*/  IMAD.WIDE.U32 R6, R13, 0x2, R6 ;  /* 0x000000020d067825 */ /* 0x001fca00078e0006 */
[----:B------:R1:W-:Y:S02]  /*0a20*/  STG.E.U16 desc[UR4][R6.64], R8 ;  /* 0x0000000806007986 */ /* 0x0003e4000c101504 */
.L_x_9839:
[----:B------:R-:W-:-:S13]  /*0a30*/  ISETP.GE.U32.AND P0, PT, R2, R5, PT ;  /* 0x000000050200720c */ /* 0x000fda0003f06070 */
[----:B------:R-:W-:Y:S05]  /*0a40*/  @P0 BREAK.RELIABLE B1 ;  /* 0x0000000000010942 */ /* 0x000fea0003800100 */
[----:B------:R-:W-:Y:S05]  /*0a50*/  @P0 BRA `(.L_x_9841) ;  /* 0x0000000000300947 */ /* 0x000fea0003800000 */
[----:B-1----:R-:W1:Y:S01]  /*0a60*/  LDC.64 R6, c[0x0][0x388] ;  /* 0x0000e200ff067b82 */ /* 0x002e620000000a00 */
[----:B0-----:R-:W-:Y:S01]  /*0a70*/  IMAD.IADD R13, R3, 0x1, R2 ;  /* 0x00000001030d7824 */ /* 0x001fe200078e0202 */
[----:B------:R-:W-:-:S03]  /*0a80*/  IADD3 R2, PT, PT, R2, 0x80, RZ ;  /* 0x0000008002027810 */ /* 0x000fc60007ffe0ff */
[----:B-1----:R-:W-:-:S05]  /*0a90*/  IMAD.WIDE.U32 R6, R13, 0x2, R6 ;  /* 0x000000020d067825 */ /* 0x002fca00078e0006 */
[----:B------:R2:W-:Y:S02]  /*0aa0*/  STG.E.U16 desc[UR4][R6.64], R9 ;  /* 0x0000000906007986 */ /* 0x0005e4000c101504 */
.L_x_9840:
[----:B------:R-:W-:Y:S05]  /*0ab0*/  BSYNC.RELIABLE B1 ;  /* 0x0000000000017941 */ /* 0x000fea0003800100 */
.L_x_9836:
[----:B------:R-:W-:-:S13]  /*0ac0*/  ISETP.GE.U32.AND P0, PT, R2, R5, PT ;  /* 0x000000050200720c */ /* 0x000fda0003f06070 */
[----:B012---:R-:W0:Y:S01]  /*0ad0*/  @!P0 LDC.64 R6, c[0x0][0x388] ;  /* 0x0000e200ff068b82 */ /* 0x007e220000000a00 */
[----:B------:R-:W-:Y:S02]  /*0ae0*/  @!P0 IADD3 R9, PT, PT, R3, R2, RZ ;  /* 0x0000000203098210 */ /* 0x000fe40007ffe0ff */
[----:B------:R-:W-:-:S03]  /*0af0*/  @!P0 IADD3 R2, PT, PT, R2, 0x80, RZ ;  /* 0x0000008002028810 */ /* 0x000fc60007ffe0ff */
[----:B0-----:R-:W-:-:S05]  /*0b00*/  @!P0 IMAD.WIDE.U32 R6, R9, 0x2, R6 ;  /* 0x0000000209068825 */ /* 0x001fca00078e0006 */
[----:B------:R2:W-:Y:S02]  /*0b10*/  @!P0 STG.E.U16 desc[UR4][R6.64], R10 ;  /* 0x0000000a06008986 */ /* 0x0005e4000c101504 */
.L_x_9841:
[----:B------:R-:W-:Y:S05]  /*0b20*/  BSYNC.RECONVERGENT B0 ;  /* 0x0000000000007941 */ /* 0x000fea0003800200 */
.L_x_9835:
        /* <DEDUP_REMOVED lines=8> */
.L_x_9834:
        /* <DEDUP_REMOVED lines=8> */
[----:B--2---:R-:W-:-:S02]  /*0c30*/  HADD2.F32 R9, -RZ, R2.H0_H0 ;  /* 0x20000002ff097230 */ /* 0x004fc40000004100 */
[----:B------:R-:W-:Y:S02]  /*0c40*/  HADD2.F32 R2, -RZ, R2.H1_H1 ;  /* 0x30000002ff027230 */ /* 0x000fe40000004100 */
[--C-:B---3--:R-:W-:Y:S02]  /*0c50*/  HADD2.F32 R4, -RZ, R7.reuse.H0_H0 ;  /* 0x20000007ff047230 */ /* 0x108fe40000004100 */
[----:B------:R-:W-:Y:S02]  /*0c60*/  HADD2.F32 R7, -RZ, R7.H1_H1 ;  /* 0x30000007ff077230 */ /* 0x000fe40000004100 */
[----:B------:R-:W-:Y:S01]  /*0c70*/  FMUL.FTZ R2, R2, -1.4426950216293334961 ;  /* 0xbfb8aa3b02027820 */ /* 0x000fe20000410000 */
[----:B------:R-:W-:Y:S01]  /*0c80*/  FMUL.FTZ R4, R4, -1.4426950216293334961 ;  /* 0xbfb8aa3b04047820 */ /* 0x000fe20000410000 */
[--C-:B----4-:R-:W-:Y:S02]  /*0c90*/  HADD2.F32 R11, -RZ, R6.reuse.H0_H0 ;  /* 0x20000006ff0b7230 */ /* 0x110fe40000004100 */
[----:B------:R-:W-:Y:S01]  /*0ca0*/  FMUL.FTZ R5, R7, -1.4426950216293334961 ;  /* 0xbfb8aa3b07057820 */ /* 0x000fe20000410000 */
[----:B------:R-:W-:Y:S01]  /*0cb0*/  HADD2.F32 R6, -RZ, R6.H1_H1 ;  /* 0x30000006ff067230 */ /* 0x000fe20000004100 */
[----:B------:R0:W-:Y:S01]  /*0cc0*/  MUFU.EX2 R10, R2 ;  /* 0x00000002000a7308 */ /* 0x0001e20000000800 */
[----:B-----5:R-:W-:-:S02]  /*0cd0*/  HADD2.F32 R7, -RZ, R8.H1_H1 ;  /* 0x30000008ff077230 */ /* 0x020fc40000004100 */
[----:B------:R-:W-:Y:S01]  /*0ce0*/  FMUL.FTZ R9, R9, -1.4426950216293334961 ;  /* 0xbfb8aa3b09097820 */ /* 0x000fe20000410000 */
[----:B------:R-:W-:Y:S01]  /*0cf0*/  FMUL.FTZ R11, R11, -1.4426950216293334961 ;  /* 0xbfb8aa3b0b0b7820 */ /* 0x000fe20000410000 */
[----:B------:R-:W-:Y:S01]  /*0d00*/  FMUL.FTZ R6, R6, -1.4426950216293334961 ;  /* 0xbfb8aa3b06067820 */ /* 0x000fe20000410000 */
[----:B------:R-:W-:Y:S02]  /*0d10*/  FMUL.FTZ R14, R7, -1.4426950216293334961 ;  /* 0xbfb8aa3b070e7820 */ /* 0x000fe40000410000 */
[----:B------:R-:W1:Y:S01]  /*0d20*/  MUFU.EX2 R4, R4 ;  /* 0x0000000400047308 */ /* 0x000e620000000800 */
[----:B0-----:R-:W-:-:S05]  /*0d30*/  HADD2.F32 R2, -RZ, R8.H0_H0 ;  /* 0x20000008ff027230 */ /* 0x001fca0000004100 */
[----:B------:R-:W-:Y:S02]  /*0d40*/  FMUL.FTZ R8, R2, -1.4426950216293334961 ;  /* 0xbfb8aa3b02087820 */ /* 0x000fe40000410000 */
[----:B------:R-:W0:Y:S08]  /*0d50*/  MUFU.EX2 R9, R9 ;  /* 0x0000000900097308 */ /* 0x000e300000000800 */
[----:B------:R-:W2:Y:S08]  /*0d60*/  MUFU.EX2 R11, R11 ;  /* 0x0000000b000b7308 */ /* 0x000eb00000000800 */
[----:B------:R-:W3:Y:S08]  /*0d70*/  MUFU.EX2 R6, R6 ;  /* 0x0000000600067308 */ /* 0x000ef00000000800 */
[----:B------:R1:W4:Y:S08]  /*0d80*/  MUFU.EX2 R13, R8 ;  /* 0x00000008000d7308 */ /* 0x0003300000000800 */
[----:B------:R-:W5:Y:S01]  /*0d90*/  MUFU.EX2 R14, R14 ;  /* 0x0000000e000e7308 */ /* 0x000f620000000800 */
[----:B-1----:R-:W-:-:S07]  /*0da0*/  FADD.FTZ R8, R4, 1 ;  /* 0x3f80000004087421 */ /* 0x002fce0000010000 */
[----:B------:R1:W5:Y:S01]  /*0db0*/  MUFU.EX2 R12, R5 ;  /* 0x00000005000c7308 */ /* 0x0003620000000800 */
[----:B0-----:R-:W-:Y:S01]  /*0dc0*/  FADD.FTZ R2, R9, 1 ;  /* 0x3f80000009027421 */ /* 0x001fe20000010000 */
[----:B--2---:R-:W-:Y:S01]  /*0dd0*/  FADD.FTZ R11, R11, 1 ;  /* 0x3f8000000b0b7421 */ /* 0x004fe20000010000 */
[----:B-1----:R-:W0:Y:S01]  /*0de0*/  LDC.64 R4, c[0x0][0x388] ;  /* 0x0000e200ff047b82 */ /* 0x002e220000000a00 */
[----:B---3--:R-:W-:Y:S01]  /*0df0*/  FADD.FTZ R6, R6, 1 ;  /* 0x3f80000006067421 */ /* 0x008fe20000010000 */
[----:B----4-:R-:W-:Y:S01]  /*0e00*/  FADD.FTZ R13, R13, 1 ;  /* 0x3f8000000d0d7421 */ /* 0x010fe20000010000 */
[----:B-----5:R-:W-:Y:S01]  /*0e10*/  FADD.FTZ R14, R14, 1 ;  /* 0x3f8000000e0e7421 */ /* 0x020fe20000010000 */
[----:B------:R-:W-:Y:S01]  /*0e20*/  FADD.FTZ R10, R10, 1 ;  /* 0x3f8000000a0a7421 */ /* 0x000fe20000010000 */
[----:B------:R-:W-:Y:S01]  /*0e30*/  FADD.FTZ R12, R12, 1 ;  /* 0x3f8000000c0c7421 */ /* 0x000fe20000010000 */
[----:B------:R-:W-:Y:S08]  /*0e40*/  MUFU.RCP R2, R2 ;  /* 0x0000000200027308 */ /* 0x000ff00000001000 */
[----:B------:R-:W1:Y:S08]  /*0e50*/  MUFU.RCP R7, R10 ;  /* 0x0000000a00077308 */ /* 0x000e700000001000 */
[----:B------:R-:W-:Y:S08]  /*0e60*/  MUFU.RCP R11, R11 ;  /* 0x0000000b000b7308 */ /* 0x000ff00000001000 */
[----:B------:R-:W2:Y:S08]  /*0e70*/  MUFU.RCP R6, R6 ;  /* 0x0000000600067308 */ /* 0x000eb00000001000 */
[----:B------:R-:W-:Y:S08]  /*0e80*/  MUFU.RCP R8, R8 ;  /* 0x0000000800087308 */ /* 0x000ff00000001000 */
[----:B------:R-:W3:Y:S08]  /*0e90*/  MUFU.RCP R9, R12 ;  /* 0x0000000c00097308 */ /* 0x000ef00000001000 */
[----:B------:R-:W-:Y:S08]  /*0ea0*/  MUFU.RCP R13, R13 ;  /* 0x0000000d000d7308 */ /* 0x000ff00000001000 */
[----:B------:R-:W4:Y:S01]  /*0eb0*/  MUFU.RCP R14, R14 ;  /* 0x0000000e000e7308 */ /* 0x000f220000001000 */
[----:B0-----:R-:W-:Y:S01]  /*0ec0*/  IMAD.WIDE.U32 R4, R3, 0x2, R4 ;  /* 0x0000000203047825 */ /* 0x001fe200078e0004 */
[----:B-1----:R-:W-:-:S02]  /*0ed0*/  F2FP.F16.F32.PACK_AB R7, R7, R2 ;  /* 0x000000020707723e */ /* 0x002fc400000000ff */
[----:B--2---:R-:W-:Y:S02]  /*0ee0*/  F2FP.F16.F32.PACK_AB R11, R6, R11 ;  /* 0x0000000b060b723e */ /* 0x004fe400000000ff */
[----:B---3--:R-:W-:Y:S01]  /*0ef0*/  F2FP.F16.F32.PACK_AB R9, R9, R8 ;  /* 0x000000080909723e */ /* 0x008fe200000000ff */
[----:B------:R-:W-:-:S05]  /*0f00*/  IMAD.WIDE.U32 R4, R0, 0x4, R4 ;  /* 0x0000000400047825 */ /* 0x000fca00078e0004 */
[----:B------:R-:W-:Y:S01]  /*0f10*/  STG.E desc[UR4][R4.64], R7 ;  /* 0x0000000704007986 */ /* 0x000fe2000c101904 */
[----:B----4-:R-:W-:-:S03]  /*0f20*/  F2FP.F16.F32.PACK_AB R3, R14, R13 ;  /* 0x0000000d0e03723e */ /* 0x010fc600000000ff */
[----:B------:R-:W-:Y:S04]  /*0f30*/  STG.E desc[UR4][R4.64+0x200], R11 ;  /* 0x0002000b04007986 */ /* 0x000fe8000c101904 */
[----:B------:R-:W-:Y:S04]  /*0f40*/  STG.E desc[UR4][R4.64+0x400], R9 ;  /* 0x0004000904007986 */ /* 0x000fe8000c101904 */
[----:B------:R-:W-:Y:S01]  /*0f50*/  STG.E desc[UR4][R4.64+0x600], R3 ;  /* 0x0006000304007986 */ /* 0x000fe2000c101904 */
[----:B------:R-:W-:Y:S05]  /*0f60*/  EXIT ;  /* 0x000000000000794d */ /* 0x000fea0003800000 */
.L_x_9842:
        /* <DEDUP_REMOVED lines=9> */
.L_x_11395:


//--------------------- .text._ZN2at6native29vectorized_elementwise_kernelILi4EZZZNS0_19sigmoid_kernel_cudaERNS_18TensorIteratorBaseEENKUlvE0_clEvENKUlvE1_clEvEUlN3c104HalfEE_St5arrayIPcLm2EEEEviT0_T1_ --------------------------
	.section	.text._ZN2at6native29vectorized_elementwise_kernelILi4EZZZNS0_19sigmoid_kernel_cudaERNS_18TensorIteratorBaseEENKUlvE0_clEvENKUlvE1_clEvEUlN3c104HalfEE_St5arrayIPcLm2EEEEviT0_T1_,"ax",@progbits
	.align	128
        .global         _ZN2at6native29vectorized_elementwise_kernelILi4EZZZNS0_19sigmoid_kernel_cudaERNS_18TensorIteratorBaseEENKUlvE0_clEvENKUlvE1_clEvEUlN3c104HalfEE_St5arrayIPcLm2EEEEviT0_T1_
        .type           _ZN2at6native29vectorized_elementwise_kernelILi4EZZZNS0_19sigmoid_kernel_cudaERNS_18TensorIteratorBaseEENKUlvE0_clEvENKUlvE1_clEvEUlN3c104HalfEE_St5arrayIPcLm2EEEEviT0_T1_,@function
        .size           _ZN2at6native29vectorized_elementwise_kernelILi4EZZZNS0_19sigmoid_kernel_cudaERNS_18TensorIteratorBaseEENKUlvE0_clEvENKUlvE1_clEvEUlN3c104HalfEE_St5arrayIPcLm2EEEEviT0_T1_,(.L_x_11396 - _ZN2at6native29vectorized_elementwise_kernelILi4EZZZNS0_19sigmoid_kernel_cudaERNS_18TensorIteratorBaseEENKUlvE0_clEvENKUlvE1_clEvEUlN3c104HalfEE_St5arrayIPcLm2EEEEviT0_T1_)
        .other          _ZN2at6native29vectorized_elementwise_kernelILi4EZZZNS0_19sigmoid_kernel_cudaERNS_18TensorIteratorBaseEENKUlvE0_clEvENKUlvE1_clEvEUlN3c104HalfEE_St5arrayIPcLm2EEEEviT0_T1_,@"STO_CUDA_ENTRY STV_DEFAULT"
_ZN2at6native29vectorized_elementwise_kernelILi4EZZZNS0_19sigmoid_kernel_cudaERNS_18TensorIteratorBaseEENKUlvE0_clEvENKUlvE1_clEvEUlN3c104HalfEE_St5arrayIPcLm2EEEEviT0_T1_:
.text._ZN2at6native29vectorized_elementwise_kernelILi4EZZZNS0_19sigmoid_kernel_cudaERNS_18TensorIteratorBaseEENKUlvE0_clEvENKUlvE1_clEvEUlN3c104HalfEE_St5arrayIPcLm2EEEEviT0_T1_:
        /* <DEDUP_REMOVED lines=149> */
.L_x_9846:
[----:B------:R-:W-:-:S13]  /*0950*/  ISETP.GE.U32.AND P0, PT, R2, R5, PT ;  /* 0x000000050200720c */ /* 0x000fda0003f06070 */
[----:B------:R-:W-:Y:S05]  /*0960*/  @P0 BRA `(.L_x_9848) ;  /* 0x0000000000300947 */ /* 0x000fea0003800000 */
[----:B0-----:R-:W0:Y:S01]  /*0970*/  LDC.64 R12, c[0x0][0x388] ;  /* 0x0000e200ff0c7b82 */ /* 0x001e220000000a00 */
[----:B------:R-:W-:Y:S02]  /*0980*/  IADD3 R15, PT, PT, R3, R2, RZ ;  /* 0x00000002030f7210 */ /* 0x000fe40007ffe0ff */
[----:B------:R-:W-:-:S03]  /*0990*/  IADD3 R2, PT, PT, R2, 0x80, RZ ;  /* 0x0000008002027810 */ /* 0x000fc60007ffe0ff */
[----:B0-----:R-:W-:-:S05]  /*09a0*/  IMAD.WIDE.U32 R12, R15, 0x2, R12 ;  /* 0x000000020f0c7825 */ /* 0x001fca00078e000c */
[----:B------:R1:W-:Y:S02]  /*09b0*/  STG.E.U16 desc[UR4][R12.64], R7 ;  /* 0x000000070c007986 */ /* 0x0003e4000c101504 */
.L_x_9847:
[----:B------:R-:W-:-:S13]  /*09c0*/  ISETP.GE.U32.AND P0, PT, R2, R5, PT ;  /* 0x000000050200720c */ /* 0x000fda0003f06070 */
[----:B------:R-:W-:Y:S05]  /*09d0*/  @P0 BRA `(.L_x_9849) ;  /* 0x0000000000340947 */ /* 0x000fea0003800000 */
[----:B01----:R-:W0:Y:S01]  /*09e0*/  LDC.64 R6, c[0x0][0x388] ;  /* 0x0000e200ff067b82 */ /* 0x003e220000000a00 */
[----:B------:R-:W-:Y:S02]  /*09f0*/  IADD3 R13, PT, PT, R3, R2, RZ ;  /* 0x00000002030d7210 */ /* 0x000fe40007ffe0ff */
[----:B------:R-:W-:-:S03]  /*0a00*/  IADD3 R2, PT, PT, R2, 0x80, RZ ;  /* 0x0000008002027810 */ /* 0x000fc60007ffe0ff */
[----:B0-----:R-:W-:-:S05]  /*0a10*/  IMAD.WIDE.U32 R6, R13, 0x2, R6 ;  /* 0x000000020d067825 */ /* 0x001fca00078e0006 */
[----:B------:R1:W-:Y:S02]  /*0a20*/  STG.E.U16 desc[UR4][R6.64], R8 ;  /* 0x0000000806007986 */ /* 0x0003e4000c101504 */
.L_x_9848:
        /* <DEDUP_REMOVED lines=8> */
.L_x_9849:
[----:B------:R-:W-:Y:S05]  /*0ab0*/  BSYNC.RELIABLE B1 ;  /* 0x0000000000017941 */ /* 0x000fea0003800100 */
.L_x_9845:
[----:B------:R-:W-:-:S13]  /*0ac0*/  ISETP.GE.U32.AND P0, PT, R2, R5, PT ;  /* 0x000000050200720c */ /* 0x000fda0003f06070 */
[----:B012---:R-:W0:Y:S01]  /*0ad0*/  @!P0 LDC.64 R6, c[0x0][0x388] ;  /* 0x0000e200ff068b82 */ /* 0x007e220000000a00 */
[----:B------:R-:W-:Y:S02]  /*0ae0*/  @!P0 IADD3 R9, PT, PT, R3, R2, RZ ;  /* 0x0000000203098210 */ /* 0x000fe40007ffe0ff */
[----:B------:R-:W-:-:S03]  /*0af0*/  @!P0 IADD3 R2, PT, PT, R2, 0x80, RZ ;  /* 0x0000008002028810 */ /* 0x000fc60007ffe0ff */
[----:B0-----:R-:W-:-:S05]  /*0b00*/  @!P0 IMAD.WIDE.U32 R6, R9, 0x2, R6 ;  /* 0x0000000209068825 */ /* 0x001fca00078e0006 */
[----:B------:R2:W-:Y:S02]  /*0b10*/  @!P0 STG.E.U16 desc[UR4][R6.64], R10 ;  /* 0x0000000a06008986 */ /* 0x0005e4000c101504 */
.L_x_9850:
[----:B------:R-:W-:Y:S05]  /*0b20*/  BSYNC.RECONVERGENT B0 ;  /* 0x0000000000007941 */ /* 0x000fea0003800200 */
.L_x_9844:
        /* <DEDUP_REMOVED lines=8> */
.L_x_9843:
[----:B------:R-:W0:Y:S01]  /*0bb0*/  S2R R0, SR_TID.X ;  /* 0x0000000000007919 */ /* 0x000e220000002100 */
[----:B------:R-:W1:Y:S02]  /*0bc0*/  LDC.64 R4, c[0x0][0x390] ;  /* 0x0000e400ff047b82 */ /* 0x000e640000000a00 */
[----:B-1----:R-:W-:-:S04]  /*0bd0*/  IMAD.WIDE.U32 R4, R3, 0x2, R4 ;  /* 0x0000000203047825 */ /* 0x002fc800078e0004 */
[----:B0-----:R-:W-:-:S05]  /*0be0*/  IMAD.WIDE.U32 R6, R0, 0x8, R4 ;  /* 0x0000000800067825 */ /* 0x001fca00078e0004 */
[----:B------:R-:W2:Y:S04]  /*0bf0*/  LDG.E.64 R10, desc[UR4][R6.64] ;  /* 0x00000004060a7981 */ /* 0x000ea8000c1e1b00 */
[----:B------:R-:W3:Y:S01]  /*0c00*/  LDG.E.64 R4, desc[UR4][R6.64+0x400] ;  /* 0x0004000406047981 */ /* 0x000ee2000c1e1b00 */
[--C-:B--2---:R-:W-:Y:S02]  /*0c10*/  HADD2.F32 R2, -RZ, R10.reuse.H0_H0 ;  /* 0x2000000aff027230 */ /* 0x104fe40000004100 */
[----:B------:R-:W-:Y:S02]  /*0c20*/  HADD2.F32 R8, -RZ, R10.H1_H1 ;  /* 0x3000000aff087230 */ /* 0x000fe40000004100 */
[--C-:B------:R-:W-:Y:S02]  /*0c30*/  HADD2.F32 R9, -RZ, R11.reuse.H0_H0 ;  /* 0x2000000bff097230 */ /* 0x100fe40000004100 */
[----:B------:R-:W-:Y:S01]  /*0c40*/  FMUL.FTZ R2, R2, -1.4426950216293334961 ;  /* 0xbfb8aa3b02027820 */ /* 0x000fe20000410000 */
[----:B------:R-:W-:-:S02]  /*0c50*/  HADD2.F32 R10, -RZ, R11.H1_H1 ;  /* 0x3000000bff0a7230 */ /* 0x000fc40000004100 */
[----:B------:R-:W-:Y:S01]  /*0c60*/  FMUL.FTZ R8, R8, -1.4426950216293334961 ;  /* 0xbfb8aa3b08087820 */ /* 0x000fe20000410000 */
[--C-:B---3--:R-:W-:Y:S02]  /*0c70*/  HADD2.F32 R6, -RZ, R4.reuse.H0_H0 ;  /* 0x20000004ff067230 */ /* 0x108fe40000004100 */
[----:B------:R-:W-:Y:S01]  /*0c80*/  FMUL.FTZ R9, R9, -1.4426950216293334961 ;  /* 0xbfb8aa3b09097820 */ /* 0x000fe20000410000 */
[--C-:B------:R-:W-:Y:S02]  /*0c90*/  HADD2.F32 R13, -RZ, R5.reuse.H1_H1 ;  /* 0x30000005ff0d7230 */ /* 0x100fe40000004100 */
[----:B------:R-:W-:Y:S01]  /*0ca0*/  FMUL.FTZ R10, R10, -1.4426950216293334961 ;  /* 0xbfb8aa3b0a0a7820 */ /* 0x000fe20000410000 */
[----:B------:R-:W-:Y:S02]  /*0cb0*/  HADD2.F32 R4, -RZ, R4.H1_H1 ;  /* 0x30000004ff047230 */ /* 0x000fe40000004100 */
[----:B------:R-:W-:Y:S01]  /*0cc0*/  FMUL.FTZ R6, R6, -1.4426950216293334961 ;  /* 0xbfb8aa3b06067820 */ /* 0x000fe20000410000 */
[----:B------:R-:W-:-:S02]  /*0cd0*/  HADD2.F32 R7, -RZ, R5.H0_H0 ;  /* 0x20000005ff077230 */ /* 0x000fc40000004100 */
[----:B------:R-:W-:Y:S01]  /*0ce0*/  FMUL.FTZ R13, R13, -1.4426950216293334961 ;  /* 0xbfb8aa3b0d0d7820 */ /* 0x000fe20000410000 */
[----:B------:R-:W0:Y:S01]  /*0cf0*/  MUFU.EX2 R2, R2 ;  /* 0x0000000200027308 */ /* 0x000e220000000800 */
[----:B------:R-:W-:Y:S01]  /*0d00*/  FMUL.FTZ R4, R4, -1.4426950216293334961 ;  /* 0xbfb8aa3b04047820 */ /* 0x000fe20000410000 */
[----:B------:R-:W-:-:S06]  /*0d10*/  FMUL.FTZ R5, R7, -1.4426950216293334961 ;  /* 0xbfb8aa3b07057820 */ /* 0x000fcc0000410000 */
[----:B------:R-:W1:Y:S08]  /*0d20*/  MUFU.EX2 R9, R9 ;  /* 0x0000000900097308 */ /* 0x000e700000000800 */
[----:B------:R-:W2:Y:S01]  /*0d30*/  MUFU.EX2 R10, R10 ;  /* 0x0000000a000a7308 */ /* 0x000ea20000000800 */
[----:B0-----:R-:W-:-:S07]  /*0d40*/  FADD.FTZ R2, R2, 1 ;  /* 0x3f80000002027421 */ /* 0x001fce0000010000 */
[----:B------:R-:W0:Y:S01]  /*0d50*/  MUFU.EX2 R6, R6 ;  /* 0x0000000600067308 */ /* 0x000e220000000800 */
[----:B-1----:R-:W-:-:S07]  /*0d60*/  FADD.FTZ R9, R9, 1 ;  /* 0x3f80000009097421 */ /* 0x002fce0000010000 */
[----:B------:R-:W1:Y:S01]  /*0d70*/  MUFU.EX2 R11, R4 ;  /* 0x00000004000b7308 */ /* 0x000e620000000800 */
[----:B--2---:R-:W-:-:S07]  /*0d80*/  FADD.FTZ R10, R10, 1 ;  /* 0x3f8000000a0a7421 */ /* 0x004fce0000010000 */
[----:B------:R2:W3:Y:S01]  /*0d90*/  MUFU.EX2 R12, R5 ;  /* 0x00000005000c7308 */ /* 0x0004e20000000800 */
[----:B0-----:R-:W-:-:S07]  /*0da0*/  FADD.FTZ R6, R6, 1 ;  /* 0x3f80000006067421 */ /* 0x001fce0000010000 */
[----:B------:R-:W0:Y:S01]  /*0db0*/  MUFU.EX2 R13, R13 ;  /* 0x0000000d000d7308 */ /* 0x000e220000000800 */
[----:B--2---:R-:W2:Y:S01]  /*0dc0*/  LDC.64 R4, c[0x0][0x388] ;  /* 0x0000e200ff047b82 */ /* 0x004ea20000000a00 */
[----:B-1----:R-:W-:-:S06]  /*0dd0*/  FADD.FTZ R11, R11, 1 ;  /* 0x3f8000000b0b7421 */ /* 0x002fcc0000010000 */
[----:B------:R-:W1:Y:S01]  /*0de0*/  MUFU.EX2 R8, R8 ;  /* 0x0000000800087308 */ /* 0x000e620000000800 */
[----:B---3--:R-:W-:-:S07]  /*0df0*/  FADD.FTZ R12, R12, 1 ;  /* 0x3f8000000c0c7421 */ /* 0x008fce0000010000 */
[----:B------:R-:W-:Y:S01]  /*0e00*/  MUFU.RCP R2, R2 ;  /* 0x0000000200027308 */ /* 0x000fe20000001000 */
[----:B0-----:R-:W-:-:S07]  /*0e10*/  FADD.FTZ R13, R13, 1 ;  /* 0x3f8000000d0d7421 */ /* 0x001fce0000010000 */
[----:B------:R-:W-:Y:S01]  /*0e20*/  MUFU.RCP R9, R9 ;  /* 0x0000000900097308 */ /* 0x000fe20000001000 */
[----:B-1----:R-:W-:Y:S01]  /*0e30*/  FADD.FTZ R8, R8, 1 ;  /* 0x3f80000008087421 */ /* 0x002fe20000010000 */
[----:B--2---:R-:W-:-:S06]  /*0e40*/  IMAD.WIDE.U32 R4, R3, 0x2, R4 ;  /* 0x0000000203047825 */ /* 0x004fcc00078e0004 */
[----:B------:R-:W0:Y:S01]  /*0e50*/  MUFU.RCP R7, R8 ;  /* 0x0000000800077308 */ /* 0x000e220000001000 */
[----:B------:R-:W-:-:S07]  /*0e60*/  IMAD.WIDE.U32 R4, R0, 0x8, R4 ;  /* 0x0000000800047825 */ /* 0x000fce00078e0004 */
[----:B------:R-:W1:Y:S08]  /*0e70*/  MUFU.RCP R10, R10 ;  /* 0x0000000a000a7308 */ /* 0x000e700000001000 */
[----:B------:R-:W-:Y:S01]  /*0e80*/  MUFU.RCP R6, R6 ;  /* 0x0000000600067308 */ /* 0x000fe20000001000 */
[----:B0-----:R-:W-:-:S07]  /*0e90*/  F2FP.F16.F32.PACK_AB R2, R7, R2 ;  /* 0x000000020702723e */ /* 0x001fce00000000ff */
[----:B------:R-:W0:Y:S01]  /*0ea0*/  MUFU.RCP R11, R11 ;  /* 0x0000000b000b7308 */ /* 0x000e220000001000 */
[----:B-1----:R-:W-:-:S05]  /*0eb0*/  F2FP.F16.F32.PACK_AB R3, R10, R9 ;  /* 0x000000090a03723e */ /* 0x002fca00000000ff */
[----:B------:R-:W-:Y:S02]  /*0ec0*/  STG.E.64 desc[UR4][R4.64], R2 ;  /* 0x0000000204007986 */ /* 0x000fe4000c101b04 */
[----:B------:R-:W-:Y:S08]  /*0ed0*/  MUFU.RCP R12, R12 ;  /* 0x0000000c000c7308 */ /* 0x000ff00000001000 */
[----:B------:R-:W1:Y:S01]  /*0ee0*/  MUFU.RCP R13, R13 ;  /* 0x0000000d000d7308 */ /* 0x000e620000001000 */
[----:B0-----:R-:W-:-:S02]  /*0ef0*/  F2FP.F16.F32.PACK_AB R6, R11, R6 ;  /* 0x000000060b06723e */ /* 0x001fc400000000ff */
[----:B-1----:R-:W-:-:S05]  /*0f00*/  F2FP.F16.F32.PACK_AB R7, R13, R12 ;  /* 0x0000000c0d07723e */ /* 0x002fca00000000ff */
[----:B------:R-:W-:Y:S01]  /*0f10*/  STG.E.64 desc[UR4][R4.64+0x400], R6 ;  /* 0x0004000604007986 */ /* 0x000fe2000c101b04 */
[----:B------:R-:W-:Y:S05]  /*0f20*/  EXIT ;  /* 0x000000000000794d */ /* 0x000fea0003800000 */
.L_x_9851:
        /* <DEDUP_REMOVED lines=13> */
.L_x_11396:


//--------------------- .text._ZN2at6native29vectorized_elementwise_kernelILi8EZZZNS0_19sigmoid_kernel_cudaERNS_18TensorIteratorBaseEENKUlvE0_clEvENKUlvE1_clEvEUlN3c104HalfEE_St5arrayIPcLm2EEEEviT0_T1_ --------------------------
	.section	.text._ZN2at6native29vectorized_elementwise_kernelILi8EZZZNS0_19sigmoid_kernel_cudaERNS_18TensorIteratorBaseEENKUlvE0_clEvENKUlvE1_clEvEUlN3c104HalfEE_St5arrayIPcLm2EEEEviT0_T1_,"ax",@progbits
	.align	128
        .global         _ZN2at6native29vectorized_elementwise_kernelILi8EZZZNS0_19sigmoid_kernel_cudaERNS_18TensorIteratorBaseEENKUlvE0_clEvENKUlvE1_clEvEUlN3c104HalfEE_St5arrayIPcLm2EEEEviT0_T1_
        .type           _ZN2at6native29vectorized_elementwise_kernelILi8EZZZNS0_19sigmoid_kernel_cudaERNS_18TensorIteratorBaseEENKUlvE0_clEvENKUlvE1_clEvEUlN3c104HalfEE_St5arrayIPcLm2EEEEviT0_T1_,@function
        .size           _ZN2at6native29vectorized_elementwise_kernelILi8EZZZNS0_19sigmoid_kernel_cudaERNS_18TensorIteratorBaseEENKUlvE0_clEvENKUlvE1_clEvEUlN3c104HalfEE_St5arrayIPcLm2EEEEviT0_T1_,(.L_x_11397 - _ZN2at6native29vectorized_elementwise_kernelILi8EZZZNS0_19sigmoid_kernel_cudaERNS_18TensorIteratorBaseEENKUlvE0_clEvENKUlvE1_clEvEUlN3c104HalfEE_St5arrayIPcLm2EEEEviT0_T1_)
        .other          _ZN2at6native29vectorized_elementwise_kernelILi8EZZZNS0_19sigmoid_kernel_cudaERNS_18TensorIteratorBaseEENKUlvE0_clEvENKUlvE1_clEvEUlN3c104HalfEE_St5arrayIPcLm2EEEEviT0_T1_,@"STO_CUDA_ENTRY STV_DEFAULT"
_ZN2at6native29vectorized_elementwise_kernelILi8EZZZNS0_19sigmoid_kernel_cudaERNS_18TensorIteratorBaseEENKUlvE0_clEvENKUlvE1_clEvEUlN3c104HalfEE_St5arrayIPcLm2EEEEviT0_T1_:
.text._ZN2at6native29vectorized_elementwise_kernelILi8EZZZNS0_19sigmoid_kernel_cudaERNS_18TensorIteratorBaseEENKUlvE0_clEvENKUlvE1_clEvEUlN3c104HalfEE_St5arrayIPcLm2EEEEviT0_T1_:
        /* <DEDUP_REMOVED lines=149> */
.L_x_9855:
[----:B------:R-:W-:-:S13]  /*0950*/  ISETP.GE.U32.AND P0, PT, R2, R5, PT ;  /* 0x000000050200720c */ /* 0x000fda0003f06070 */
[----:B------:R-:W-:Y:S05]  /*0960*/  @P0 BRA `(.L_x_9857) ;  /* 0x0000000000300947 */ /* 0x000fea0003800000 */
[----:B0-----:R-:W0:Y:S01]  /*0970*/  LDC.64 R12, c[0x0][0x388] ;  /* 0x0000e200ff0c7b82 */ /* 0x001e220000000a00 */
[----:B------:R-:W-:Y:S02]  /*0980*/  IADD3 R15, PT, PT, R3, R2, RZ ;  /* 0x00000002030f7210 */ /* 0x000fe40007ffe0ff */
[----:B------:R-:W-:-:S03]  /*0990*/  IADD3 R2, PT, PT, R2, 0x80, RZ ;  /* 0x0000008002027810 */ /* 0x000fc60007ffe0ff */
[----:B0-----:R-:W-:-:S05]  /*09a0*/  IMAD.WIDE.U32 R12, R15, 0x2, R12 ;  /* 0x000000020f0c7825 */ /* 0x001fca00078e000c */
[----:B------:R1:W-:Y:S02]  /*09b0*/  STG.E.U16 desc[UR4][R12.64], R7 ;  /* 0x000000070c007986 */ /* 0x0003e4000c101504 */
.L_x_9856:
[----:B------:R-:W-:-:S13]  /*09c0*/  ISETP.GE.U32.AND P0, PT, R2, R5, PT ;  /* 0x000000050200720c */ /* 0x000fda0003f06070 */
[----:B------:R-:W-:Y:S05]  /*09d0*/  @P0 BRA `(.L_x_9858) ;  /* 0x0000000000340947 */ /* 0x000fea0003800000 */
[----:B01----:R-:W0:Y:S01]  /*09e0*/  LDC.64 R6, c[0x0][0x388] ;  /* 0x0000e200ff067b82 */ /* 0x003e220000000a00 */
[----:B------:R-:W-:Y:S02]  /*09f0*/  IADD3 R13, PT, PT, R3, R2, RZ ;  /* 0x00000002030d7210 */ /* 0x000fe40007ffe0ff */
[----:B------:R-:W-:-:S03]  /*0a00*/  IADD3 R2, PT, PT, R2, 0x80, RZ ;  /* 0x0000008002027810 */ /* 0x000fc60007ffe0ff */
[----:B0-----:R-:W-:-:S05]  /*0a10*/  IMAD.WIDE.U32 R6, R13, 0x2, R6 ;  /* 0x000000020d067825 */ /* 0x001fca00078e0006 */
[----:B------:R1:W-:Y:S02]  /*0a20*/  STG.E.U16 desc[UR4][R6.64], R8 ;  /* 0x0000000806007986 */ /* 0x0003e4000c101504 */
.L_x_9857:
        /* <DEDUP_REMOVED lines=8> */
.L_x_9858:
[----:B------:R-:W-:Y:S05]  /*0ab0*/  BSYNC.RELIABLE B1 ;  /* 0x0000000000017941 */ /* 0x000fea0003800100 */
.L_x_9854:
[----:B------:R-:W-:-:S13]  /*0ac0*/  ISETP.GE.U32.AND P0, PT, R2, R5, PT ;  /* 0x000000050200720c */ /* 0x000fda0003f06070 */
[----:B012---:R-:W0:Y:S01]  /*0ad0*/  @!P0 LDC.64 R6, c[0x0][0x388] ;  /* 0x0000e200ff068b82 */ /* 0x007e220000000a00 */
[----:B------:R-:W-:Y:S02]  /*0ae0*/  @!P0 IADD3 R9, PT, PT, R3, R2, RZ ;  /* 0x0000000203098210 */ /* 0x000fe40007ffe0ff */
[----:B------:R-:W-:-:S03]  /*0af0*/  @!P0 IADD3 R2, PT, PT, R2, 0x80, RZ ;  /* 0x0000008002028810 */ /* 0x000fc60007ffe0ff */
[----:B0-----:R-:W-:-:S05]  /*0b00*/  @!P0 IMAD.WIDE.U32 R6, R9, 0x2, R6 ;  /* 0x0000000209068825 */ /* 0x001fca00078e0006 */
[----:B------:R2:W-:Y:S02]  /*0b10*/  @!P0 STG.E.U16 desc[UR4][R6.64], R10 ;  /* 0x0000000a06008986 */ /* 0x0005e4000c101504 */
.L_x_9859:
[----:B------:R-:W-:Y:S05]  /*0b20*/  BSYNC.RECONVERGENT B0 ;  /* 0x0000000000007941 */ /* 0x000fea0003800200 */
.L_x_9853:
        /* <DEDUP_REMOVED lines=8> */
.L_x_9852:
[----:B------:R-:W0:Y:S01]  /*0bb0*/  S2R R0, SR_TID.X ;  /* 0x0000000000007919 */ /* 0x000e220000002100 */
[----:B------:R-:W1:Y:S02]  /*0bc0*/  LDC.64 R4, c[0x0][0x390] ;  /* 0x0000e400ff047b82 */ /* 0x000e640000000a00 */
[----:B-1----:R-:W-:-:S04]  /*0bd0*/  IMAD.WIDE.U32 R4, R3, 0x2, R4 ;  /* 0x0000000203047825 */ /* 0x002fc800078e0004 */
[----:B0-----:R-:W-:-:S06]  /*0be0*/  IMAD.WIDE.U32 R4, R0, 0x10, R4 ;  /* 0x0000001000047825 */ /* 0x001fcc00078e0004 */
[----:B------:R-:W2:Y:S02]  /*0bf0*/  LDG.E.128 R4, desc[UR4][R4.64] ;  /* 0x0000000404047981 */ /* 0x000ea4000c1e1d00 */
[--C-:B--2---:R-:W-:Y:S02]  /*0c00*/  HADD2.F32 R2, -RZ, R4.reuse.H0_H0 ;  /* 0x20000004ff027230 */ /* 0x104fe40000004100 */
[----:B------:R-:W-:Y:S02]  /*0c10*/  HADD2.F32 R8, -RZ, R4.H1_H1 ;  /* 0x30000004ff087230 */ /* 0x000fe40000004100 */
[----:B------:R-:W-:Y:S02]  /*0c20*/  HADD2.F32 R4, -RZ, R6.H0_H0 ;  /* 0x20000006ff047230 */ /* 0x000fe40000004100 */
[----:B------:R-:W-:Y:S01]  /*0c30*/  FMUL.FTZ R2, R2, -1.4426950216293334961 ;  /* 0xbfb8aa3b02027820 */ /* 0x000fe20000410000 */
[--C-:B------:R-:W-:Y:S02]  /*0c40*/  HADD2.F32 R9, -RZ, R5.reuse.H0_H0 ;  /* 0x20000005ff097230 */ /* 0x100fe40000004100 */
[----:B------:R-:W-:Y:S01]  /*0c50*/  FMUL.FTZ R8, R8, -1.4426950216293334961 ;  /* 0xbfb8aa3b08087820 */ /* 0x000fe20000410000 */
[----:B------:R-:W-:-:S02]  /*0c60*/  HADD2.F32 R10, -RZ, R5.H1_H1 ;  /* 0x30000005ff0a7230 */ /* 0x000fc40000004100 */
[----:B------:R-:W-:Y:S01]  /*0c70*/  FMUL.FTZ R4, R4, -1.4426950216293334961 ;  /* 0xbfb8aa3b04047820 */ /* 0x000fe20000410000 */
[--C-:B------:R-:W-:Y:S02]  /*0c80*/  HADD2.F32 R5, -RZ, R7.reuse.H0_H0 ;  /* 0x20000007ff057230 */ /* 0x100fe40000004100 */
[----:B------:R-:W-:Y:S01]  /*0c90*/  FMUL.FTZ R9, R9, -1.4426950216293334961 ;  /* 0xbfb8aa3b09097820 */ /* 0x000fe20000410000 */
[----:B------:R-:W-:Y:S02]  /*0ca0*/  HADD2.F32 R7, -RZ, R7.H1_H1 ;  /* 0x30000007ff077230 */ /* 0x000fe40000004100 */
[----:B------:R-:W-:Y:S01]  /*0cb0*/  FMUL.FTZ R10, R10, -1.4426950216293334961 ;  /* 0xbfb8aa3b0a0a7820 */ /* 0x000fe20000410000 */
[----:B------:R-:W-:Y:S01]  /*0cc0*/  HADD2.F32 R6, -RZ, R6.H1_H1 ;  /* 0x30000006ff067230 */ /* 0x000fe20000004100 */
[----:B------:R-:W0:Y:S01]  /*0cd0*/  MUFU.EX2 R4, R4 ;  /* 0x0000000400047308 */ /* 0x000e220000000800 */
[----:B------:R-:W-:Y:S01]  /*0ce0*/  FMUL.FTZ R5, R5, -1.4426950216293334961 ;  /* 0xbfb8aa3b05057820 */ /* 0x000fe20000410000 */
[----:B------:R-:W-:-:S02]  /*0cf0*/  FMUL.FTZ R15, R7, -1.4426950216293334961 ;  /* 0xbfb8aa3b070f7820 */ /* 0x000fc40000410000 */
[----:B------:R-:W-:-:S04]  /*0d00*/  FMUL.FTZ R6, R6, -1.4426950216293334961 ;  /* 0xbfb8aa3b06067820 */ /* 0x000fc80000410000 */
[----:B------:R-:W1:Y:S08]  /*0d10*/  MUFU.EX2 R2, R2 ;  /* 0x0000000200027308 */ /* 0x000e700000000800 */
[----:B------:R-:W2:Y:S01]  /*0d20*/  MUFU.EX2 R13, R6 ;  /* 0x00000006000d7308 */ /* 0x000ea20000000800 */
[----:B0-----:R-:W-:-:S07]  /*0d30*/  FADD.FTZ R12, R4, 1 ;  /* 0x3f800000040c7421 */ /* 0x001fce0000010000 */
[----:B------:R0:W3:Y:S01]  /*0d40*/  MUFU.EX2 R14, R5 ;  /* 0x00000005000e7308 */ /* 0x0000e20000000800 */
[----:B-1----:R-:W-:-:S07]  /*0d50*/  FADD.FTZ R2, R2, 1 ;  /* 0x3f80000002027421 */ /* 0x002fce0000010000 */
[----:B------:R-:W1:Y:S01]  /*0d60*/  MUFU.EX2 R15, R15 ;  /* 0x0000000f000f7308 */ /* 0x000e620000000800 */
[----:B0-----:R-:W0:Y:S01]  /*0d70*/  LDC.64 R4, c[0x0][0x388] ;  /* 0x0000e200ff047b82 */ /* 0x001e220000000a00 */
[----:B--2---:R-:W-:-:S06]  /*0d80*/  FADD.FTZ R13, R13, 1 ;  /* 0x3f8000000d0d7421 */ /* 0x004fcc0000010000 */
[----:B------:R-:W2:Y:S01]  /*0d90*/  MUFU.EX2 R8, R8 ;  /* 0x0000000800087308 */ /* 0x000ea20000000800 */
[----:B---3--:R-:W-:-:S07]  /*0da0*/  FADD.FTZ R14, R14, 1 ;  /* 0x3f8000000e0e7421 */ /* 0x008fce0000010000 */
[----:B------:R-:W3:Y:S01]  /*0db0*/  MUFU.EX2 R9, R9 ;  /* 0x0000000900097308 */ /* 0x000ee20000000800 */
[----:B-1----:R-:W-:-:S07]  /*0dc0*/  FADD.FTZ R15, R15, 1 ;  /* 0x3f8000000f0f7421 */ /* 0x002fce0000010000 */
[----:B------:R-:W1:Y:S01]  /*0dd0*/  MUFU.EX2 R10, R10 ;  /* 0x0000000a000a7308 */ /* 0x000e620000000800 */
[----:B--2---:R-:W-:Y:S01]  /*0de0*/  FADD.FTZ R8, R8, 1 ;  /* 0x3f80000008087421 */ /* 0x004fe20000010000 */
[----:B0-----:R-:W-:-:S06]  /*0df0*/  IMAD.WIDE.U32 R4, R3, 0x2, R4 ;  /* 0x0000000203047825 */ /* 0x001fcc00078e0004 */
[----:B------:R-:W-:Y:S01]  /*0e00*/  MUFU.RCP R2, R2 ;  /* 0x0000000200027308 */ /* 0x000fe20000001000 */
[----:B---3--:R-:W-:-:S07]  /*0e10*/  FADD.FTZ R9, R9, 1 ;  /* 0x3f80000009097421 */ /* 0x008fce0000010000 */
[----:B------:R-:W0:Y:S01]  /*0e20*/  MUFU.RCP R7, R8 ;  /* 0x0000000800077308 */ /* 0x000e220000001000 */
[----:B-1----:R-:W-:-:S07]  /*0e30*/  FADD.FTZ R10, R10, 1 ;  /* 0x3f8000000a0a7421 */ /* 0x002fce0000010000 */
[----:B------:R1:W-:Y:S08]  /*0e40*/  MUFU.RCP R6, R9 ;  /* 0x0000000900067308 */ /* 0x0003f00000001000 */
[----:B------:R-:W2:Y:S01]  /*0e50*/  MUFU.RCP R11, R10 ;  /* 0x0000000a000b7308 */ /* 0x000ea20000001000 */
[----:B-1----:R-:W-:Y:S01]  /*0e60*/  IMAD.WIDE.U32 R8, R0, 0x10, R4 ;  /* 0x0000001000087825 */ /* 0x002fe200078e0004 */
[----:B0-----:R-:W-:-:S06]  /*0e70*/  F2FP.F16.F32.PACK_AB R4, R7, R2 ;  /* 0x000000020704723e */ /* 0x001fcc00000000ff */
[----:B------:R-:W-:Y:S08]  /*0e80*/  MUFU.RCP R12, R12 ;  /* 0x0000000c000c7308 */ /* 0x000ff00000001000 */
[----:B------:R-:W0:Y:S01]  /*0e90*/  MUFU.RCP R13, R13 ;  /* 0x0000000d000d7308 */ /* 0x000e220000001000 */
[----:B--2---:R-:W-:-:S07]  /*0ea0*/  F2FP.F16.F32.PACK_AB R5, R11, R6 ;  /* 0x000000060b05723e */ /* 0x004fce00000000ff */
[----:B------:R-:W-:Y:S08]  /*0eb0*/  MUFU.RCP R14, R14 ;  /* 0x0000000e000e7308 */ /* 0x000ff00000001000 */
[----:B------:R-:W1:Y:S01]  /*0ec0*/  MUFU.RCP R15, R15 ;  /* 0x0000000f000f7308 */ /* 0x000e620000001000 */
[----:B0-----:R-:W-:Y:S02]  /*0ed0*/  F2FP.F16.F32.PACK_AB R6, R13, R12 ;  /* 0x0000000c0d06723e */ /* 0x001fe400000000ff */
[----:B-1----:R-:W-:-:S05]  /*0ee0*/  F2FP.F16.F32.PACK_AB R7, R15, R14 ;  /* 0x0000000e0f07723e */ /* 0x002fca00000000ff */
[----:B------:R-:W-:Y:S01]  /*0ef0*/  STG.E.128 desc[UR4][R8.64], R4 ;  /* 0x0000000408007986 */ /* 0x000fe2000c101d04 */
[----:B------:R-:W-:Y:S05]  /*0f00*/  EXIT ;  /* 0x000000000000794d */ /* 0x000fea0003800000 */
.L_x_9860:
        /* <DEDUP_REMOVED lines=15> */
.L_x_11397:


//--------------------- .text._ZN2at6native18elementwise_kernelILi128ELi4EZNS0_15gpu_kernel_implIZZZNS0_19sigmoid_kernel_cudaERNS_18TensorIteratorBaseEENKUlvE0_clEvENKUlvE0_clEvEUlfE_EEvS4_RKT_EUliE_EEviT1_ --------------------------
	.section	.text._ZN2at6native18elementwise_kernelILi128ELi4EZNS0_15gpu_kernel_implIZZZNS0_19sigmoid_kernel_cudaERNS_18TensorIteratorBaseEENKUlvE0_clEvENKUlvE0_clEvEUlfE_EEvS4_RKT_EUliE_EEviT1_,"ax",@progbits
	.align	128
        .global         _ZN2at6native18elementwise_kernelILi128ELi4EZNS0_15gpu_kernel_implIZZZNS0_19sigmoid_kernel_cudaERNS_18TensorIteratorBaseEENKUlvE0_clEvENKUlvE0_clEvEUlfE_EEvS4_RKT_EUliE_EEviT1_
        .type           _ZN2at6native18elementwise_kernelILi128ELi4EZNS0_15gpu_kernel_implIZZZNS0_19sigmoid_kernel_cudaERNS_18TensorIteratorBaseEENKUlvE0_clEvENKUlvE0_clEvEUlfE_EEvS4_RKT_EUliE_EEviT1_,@function
        .size           _ZN2at6native18elementwise_kernelILi128ELi4EZNS0_15gpu_kernel_implIZZZNS0_19sigmoid_kernel_cudaERNS_18TensorIteratorBaseEENKUlvE0_clEvENKUlvE0_clEvEUlfE_EEvS4_RKT_EUliE_EEviT1_,(.L_x_11398 - _ZN2at6native18elementwise_kernelILi128ELi4EZNS0_15gpu_kernel_implIZZZNS0_19sigmoid_kernel_cudaERNS_18TensorIteratorBaseEENKUlvE0_clEvENKUlvE0_clEvEUlfE_EEvS4_RKT_EUliE_EEviT1_)
        .other          _ZN2at6native18elementwise_kernelILi128ELi4EZNS0_15gpu_kernel_implIZZZNS0_19sigmoid_kernel_cudaERNS_18TensorIteratorBaseEENKUlvE0_clEvENKUlvE0_clEvEUlfE_EEvS4_RKT_EUliE_EEviT1_,@"STO_CUDA_ENTRY STV_DEFAULT"
_ZN2at6native18elementwise_kernelILi128ELi4EZNS0_15gpu_kernel_implIZZZNS0_19sigmoid_kernel_cudaERNS_18TensorIteratorBaseEENKUlvE0_clEvENKUlvE0_clEvEUlfE_EEvS4_RKT_EUliE_EEviT1_:
.text._ZN2at6native18elementwise_kernelILi128ELi4EZNS0_15gpu_kernel_implIZZZNS0_19sigmoid_kernel_cudaERNS_18TensorIteratorBaseEENKUlvE0_clEvENKUlvE0_clEvEUlfE_EEvS4_RKT_EUliE_EEviT1_:
        /* <DEDUP_REMOVED lines=319> */
.L_x_9863:
        /* <DEDUP_REMOVED lines=18> */
.L_x_9868:
[----:B------:R-:W2:Y:S02]  /*1510*/  LDG.E.U8 R0, desc[UR36][R2.64] ;  /* 0x0000002402007981 */ /* 0x000ea4000c1e1100 */
[----:B--2---:R-:W-:Y:S01]  /*1520*/  I2FP.F32.U32 R0, R0 ;  /* 0x0000000000007245 */ /* 0x004fe20000201000 */
[----:B------:R-:W-:Y:S06]  /*1530*/  BRA `(.L_x_9870) ;  /* 0x0000000c00247947 */ /* 0x000fec0003800000 */
.L_x_9867:
        /* <DEDUP_REMOVED lines=9> */
.L_x_9872:
[----:B------:R-:W2:Y:S02]  /*15d0*/  LDG.E R0, desc[UR36][R2.64] ;  /* 0x0000002402007981 */ /* 0x000ea4000c1e1900 */
[----:B--2---:R-:W-:Y:S01]  /*15e0*/  I2FP.F32.S32 R0, R0 ;  /* 0x0000000000007245 */ /* 0x004fe20000201400 */
[----:B------:R-:W-:Y:S06]  /*15f0*/  BRA `(.L_x_9870) ;  /* 0x0000000800f47947 */ /* 0x000fec0003800000 */
.L_x_9871:
[----:B------:R-:W2:Y:S02]  /*1600*/  LDG.E.U16 R0, desc[UR36][R2.64] ;  /* 0x0000002402007981 */ /* 0x000ea4000c1e1500 */
[----:B--2---:R-:W0:Y:S01]  /*1610*/  I2F.S16 R0, R0 ;  /* 0x0000000000007306 */ /* 0x004e220000101400 */
[----:B------:R-:W-:Y:S05]  /*1620*/  BRA `(.L_x_9870) ;  /* 0x0000000800e87947 */ /* 0x000fea0003800000 */
.L_x_9866:
        /* <DEDUP_REMOVED lines=8> */
.L_x_9874:
[----:B------:R-:W2:Y:S02]  /*16b0*/  LDG.E.U16 R0, desc[UR36][R2.64] ;  /* 0x0000002402007981 */ /* 0x000ea4000c1e1500 */
[----:B--2---:R-:W-:Y:S01]  /*16c0*/  HADD2.F32 R0, -RZ, R0.H0_H0 ;  /* 0x20000000ff007230 */ /* 0x004fe20000004100 */
[----:B------:R-:W-:Y:S06]  /*16d0*/  BRA `(.L_x_9870) ;  /* 0x0000000800bc7947 */ /* 0x000fec0003800000 */
.L_x_9873:
        /* <DEDUP_REMOVED lines=8> */
.L_x_9876:
[----:B------:R-:W2:Y:S02]  /*1760*/  LDG.E.U16 R0, desc[UR36][R2.64] ;  /* 0x0000002402007981 */ /* 0x000ea4000c1e1500 */
[----:B--2---:R-:W-:Y:S01]  /*1770*/  HADD2.F32 R0, -RZ, R0.H0_H0 ;  /* 0x20000000ff007230 */ /* 0x004fe20000004100 */
[----:B------:R-:W-:Y:S06]  /*1780*/  BRA `(.L_x_9870) ;  /* 0x0000000800907947 */ /* 0x000fec0003800000 */
.L_x_9875:
[----:B------:R-:W2:Y:S01]  /*1790*/  LDG.E.64 R2, desc[UR36][R2.64] ;  /* 0x0000002402027981 */ /* 0x000ea2000c1e1b00 */
[----:B------:R-:W-:Y:S01]  /*17a0*/  UMOV UR4, 0xf0000000 ;  /* 0xf000000000047882 */ /* 0x000fe20000000000 */
[----:B------:R-:W-:Y:S01]  /*17b0*/  UMOV UR5, 0x380fffff ;  /* 0x380fffff00057882 */ /* 0x000fe20000000000 */
[----:B--2---:R-:W0:Y:S01]  /*17c0*/  F2F.F32.F64 R0, R2 ;  /* 0x0000000200007310 */ /* 0x004e220000301000 */
[----:B------:R-:W-:-:S14]  /*17d0*/  DSETP.GEU.AND P0, PT, |R2|, UR4, PT ;  /* 0x0000000402007e2a */ /* 0x000fdc000bf0e200 */
[----:B0-----:R-:W-:Y:S01]  /*17e0*/  @!P0 FMUL R0, R0, 1.175494350822287508e-38 ;  /* 0x0080000000008820 */ /* 0x001fe20000400000 */
[----:B------:R-:W-:Y:S06]  /*17f0*/  BRA `(.L_x_9870) ;  /* 0x0000000800747947 */ /* 0x000fec0003800000 */
.L_x_9865:
        /* <DEDUP_REMOVED lines=12> */
.L_x_9879:
[----:B------:R-:W2:Y:S01]  /*18c0*/  LDG.E.64 R2, desc[UR36][R2.64] ;  /* 0x0000002402027981 */ /* 0x000ea2000c1e1b00 */
[----:B------:R-:W-:Y:S01]  /*18d0*/  UMOV UR4, 0xf0000000 ;  /* 0xf000000000047882 */ /* 0x000fe20000000000 */
[----:B------:R-:W-:Y:S01]  /*18e0*/  UMOV UR5, 0x380fffff ;  /* 0x380fffff00057882 */ /* 0x000fe20000000000 */
[----:B--2---:R-:W0:Y:S01]  /*18f0*/  F2F.F32.F64 R0, R2 ;  /* 0x0000000200007310 */ /* 0x004e220000301000 */
[----:B------:R-:W-:-:S14]  /*1900*/  DSETP.GEU.AND P0, PT, |R2|, UR4, PT ;  /* 0x0000000402007e2a */ /* 0x000fdc000bf0e200 */
[----:B0-----:R-:W-:Y:S01]  /*1910*/  @!P0 FMUL R0, R0, 1.175494350822287508e-38 ;  /* 0x0080000000008820 */ /* 0x001fe20000400000 */
[----:B------:R-:W-:Y:S06]  /*1920*/  BRA `(.L_x_9870) ;  /* 0x0000000800287947 */ /* 0x000fec0003800000 */
.L_x_9878:
        /* <DEDUP_REMOVED lines=25> */
.L_x_9881:
        /* <DEDUP_REMOVED lines=12> */
.L_x_9880:
[----:B------:R-:W2:Y:S02]  /*1b80*/  LDG.E.U16 R0, desc[UR36][R2.64] ;  /* 0x0000002402007981 */ /* 0x000ea4000c1e1500 */
[----:B--2---:R-:W-:Y:S01]  /*1b90*/  SHF.L.U32 R0, R0, 0x10, RZ ;  /* 0x0000001000007819 */ /* 0x004fe200000006ff */
[----:B------:R-:W-:Y:S06]  /*1ba0*/  BRA `(.L_x_9870) ;  /* 0x0000000400887947 */ /* 0x000fec0003800000 */
.L_x_9877:
        /* <DEDUP_REMOVED lines=11> */
.L_x_9884:
        /* <DEDUP_REMOVED lines=20> */
.L_x_9886:
[----:B------:R-:W-:Y:S05]  /*1da0*/  BSYNC.RECONVERGENT B0 ;  /* 0x0000000000007941 */ /* 0x000fea0003800200 */
.L_x_9885:
[----:B------:R-:W-:Y:S01]  /*1db0*/  IMAD.SHL.U32 R0, R0, 0x100000, RZ ;  /* 0x0010000000007824 */ /* 0x000fe200078e00ff */
[----:B------:R-:W-:-:S04]  /*1dc0*/  LEA R2, R2, 0x3b800000, 0x17 ;  /* 0x3b80000002027811 */ /* 0x000fc800078eb8ff */
[----:B------:R-:W-:Y:S01]  /*1dd0*/  LOP3.LUT R0, R2, R0, R7, 0xfe, !PT ;  /* 0x0000000002007212 */ /* 0x000fe200078efe07 */
[----:B------:R-:W-:Y:S06]  /*1de0*/  BRA `(.L_x_9870) ;  /* 0x0000000000f87947 */ /* 0x000fec0003800000 */
.L_x_9883:
        /* <DEDUP_REMOVED lines=20> */
.L_x_9888:
[----:B------:R-:W-:Y:S05]  /*1f30*/  BSYNC.RECONVERGENT B0 ;  /* 0x0000000000007941 */ /* 0x000fea0003800200 */
.L_x_9887:
[----:B------:R-:W-:Y:S01]  /*1f40*/  IMAD.SHL.U32 R0, R0, 0x200000, RZ ;  /* 0x0020000000007824 */ /* 0x000fe200078e00ff */
[----:B------:R-:W-:-:S04]  /*1f50*/  LEA R2, R2, 0x37800000, 0x17 ;  /* 0x3780000002027811 */ /* 0x000fc800078eb8ff */
[----:B------:R-:W-:Y:S01]  /*1f60*/  LOP3.LUT R0, R2, R0, R7, 0xfe, !PT ;  /* 0x0000000002007212 */ /* 0x000fe200078efe07 */
[----:B------:R-:W-:Y:S06]  /*1f70*/  BRA `(.L_x_9870) ;  /* 0x0000000000947947 */ /* 0x000fec0003800000 */
.L_x_9882:
[----:B------:R-:W-:-:S09]  /*1f80*/  UISETP.NE.AND UP0, UPT, UR4, 0x1c, UPT ;  /* 0x0000001c0400788c */ /* 0x000fd2000bf05270 */
[----:B------:R-:W-:Y:S05]  /*1f90*/  BRA.U !UP0, `(.L_x_9889) ;  /* 0x0000000108847547 */ /* 0x000fea000b800000 */
[----:B------:R-:W-:-:S09]  /*1fa0*/  UISETP.NE.AND UP0, UPT, UR4, 0x1d, UPT ;  /* 0x0000001d0400788c */ /* 0x000fd2000bf05270 */
[----:B------:R-:W-:Y:S05]  /*1fb0*/  BRA.U !UP0, `(.L_x_9890) ;  /* 0x0000000108707547 */ /* 0x000fea000b800000 */
[----:B------:R-:W-:-:S09]  /*1fc0*/  UISETP.NE.AND UP0, UPT, UR4, 0x2c, UPT ;  /* 0x0000002c0400788c */ /* 0x000fd2000bf05270 */
[----:B------:R-:W-:Y:S05]  /*1fd0*/  BRA.U !UP0, `(.L_x_9891) ;  /* 0x0000000108487547 */ /* 0x000fea000b800000 */
.L_x_9869:
        /* <DEDUP_REMOVED lines=16> */
.L_x_9892:
[----:B------:R-:W-:Y:S01]  /*20e0*/  IMAD.MOV.U32 R0, RZ, RZ, RZ ;  /* 0x000000ffff007224 */ /* 0x000fe200078e00ff */
[----:B------:R-:W-:Y:S06]  /*20f0*/  BRA `(.L_x_9870) ;  /* 0x0000000000347947 */ /* 0x000fec0003800000 */
.L_x_9891:
        /* <DEDUP_REMOVED lines=8> */
.L_x_9890:
[----:B------:R-:W2:Y:S02]  /*2180*/  LDG.E.64 R2, desc[UR36][R2.64] ;  /* 0x0000002402027981 */ /* 0x000ea4000c1e1b00 */
[----:B--2---:R0:W1:Y:S01]  /*2190*/  I2F.U64 R0, R2 ;  /* 0x0000000200007312 */ /* 0x0040620000301000 */
[----:B------:R-:W-:Y:S05]  /*21a0*/  BRA `(.L_x_9870) ;  /* 0x0000000000087947 */ /* 0x000fea0003800000 */
.L_x_9889:
[----:B------:R-:W2:Y:S02]  /*21b0*/  LDG.E R0, desc[UR36][R2.64] ;  /* 0x0000002402007981 */ /* 0x000ea4000c1e1900 */
[----:B--2---:R-:W-:-:S07]  /*21c0*/  I2FP.F32.U32 R0, R0 ;  /* 0x0000000000007245 */ /* 0x004fce0000201000 */
.L_x_9870:
[----:B------:R-:W-:Y:S05]  /*21d0*/  BSYNC.RECONVERGENT B6 ;  /* 0x0000000000067941 */ /* 0x000fea0003800200 */
.L_x_9864:
[----:B01---5:R-:W-:Y:S01]  /*21e0*/  FMUL.FTZ R0, R0, -1.4426950216293334961 ;  /* 0xbfb8aa3b00007820 */ /* 0x023fe20000410000 */
[----:B------:R-:W2:Y:S01]  /*21f0*/  LDCU.64 UR6, c[0x0][0x580] ;  /* 0x0000b000ff0677ac */ /* 0x000ea20008000a00 */
[----:B------:R-:W-:-:S04]  /*2200*/  UPRMT UR4, UR42, 0x9910, URZ ;  /* 0x000099102a047896 */ /* 0x000fc800080000ff */
[----:B------:R-:W0:Y:S01]  /*2210*/  MUFU.EX2 R0, R0 ;  /* 0x0000000000007308 */ /* 0x000e220000000800 */
[----:B------:R-:W-:Y:S01]  /*2220*/  UISETP.GT.AND UP0, UPT, UR4, 0x9, UPT ;  /* 0x000000090400788c */ /* 0x000fe2000bf04270 */
[----:B--234-:R-:W-:Y:S01]  /*2230*/  IADD3 R2, P0, PT, R16, UR6, RZ ;  /* 0x0000000610027c10 */ /* 0x01cfe2000ff1e0ff */
[----:B0-----:R-:W-:-:S03]  /*2240*/  FADD.FTZ R4, R0, 1 ;  /* 0x3f80000000047421 */ /* 0x001fc60000010000 */
[----:B------:R-:W-:-:S03]  /*2250*/  IADD3.X R3, PT, PT, RZ, UR7, RZ, P0, !PT ;  /* 0x00000007ff037c10 */ /* 0x000fc600087fe4ff */
[----:B------:R-:W0:Y:S01]  /*2260*/  MUFU.RCP R4, R4 ;  /* 0x0000000400047308 */ /* 0x000e220000001000 */
        /* <DEDUP_REMOVED lines=9> */
[----:B0-----:R-:W0:Y:S02]  /*2300*/  F2I.FTZ.TRUNC.NTZ R5, R4 ;  /* 0x0000000400057305 */ /* 0x001e24000021f100 */
[----:B0-----:R0:W-:Y:S01]  /*2310*/  STG.E.U8 desc[UR36][R2.64], R5 ;  /* 0x0000000502007986 */ /* 0x0011e2000c101124 */
[----:B------:R-:W-:Y:S05]  /*2320*/  BRA `(.L_x_9898) ;  /* 0x0000000c003c7947 */ /* 0x000fea0003800000 */
.L_x_9896:
[----:B0-----:R-:W0:Y:S02]  /*2330*/  F2I.S64.TRUNC R4, R4 ;  /* 0x0000000400047311 */ /* 0x001e24000020d900 */
[----:B0-----:R-:W-:-:S05]  /*2340*/  IMAD.MOV.U32 R7, RZ, RZ, R4 ;  /* 0x000000ffff077224 */ /* 0x001fca00078e0004 */
[----:B------:R0:W-:Y:S01]  /*2350*/  STG.E.U8 desc[UR36][R2.64], R7 ;  /* 0x0000000702007986 */ /* 0x0001e2000c101124 */
[----:B------:R-:W-:Y:S05]  /*2360*/  BRA `(.L_x_9898) ;  /* 0x0000000c002c7947 */ /* 0x000fea0003800000 */
.L_x_9895:
[----:B------:R-:W-:-:S09]  /*2370*/  UISETP.NE.AND UP0, UPT, UR4, 0x2, UPT ;  /* 0x000000020400788c */ /* 0x000fd2000bf05270 */
[----:B------:R-:W-:Y:S05]  /*2380*/  BRA.U !UP0, `(.L_x_9899) ;  /* 0x0000000108287547 */ /* 0x000fea000b800000 */
[----:B------:R-:W-:-:S09]  /*2390*/  UISETP.NE.AND UP0, UPT, UR4, 0x3, UPT ;  /* 0x000000030400788c */ /* 0x000fd2000bf05270 */
[----:B------:R-:W-:Y:S05]  /*23a0*/  BRA.U !UP0, `(.L_x_9900) ;  /* 0x0000000108147547 */ /* 0x000fea000b800000 */
[----:B------:R-:W-:-:S09]  /*23b0*/  UISETP.NE.AND UP0, UPT, UR4, 0x4, UPT ;  /* 0x000000040400788c */ /* 0x000fd2000bf05270 */
[----:B------:R-:W-:Y:S05]  /*23c0*/  BRA.U UP0, `(.L_x_9897) ;  /* 0x0000000900807547 */ /* 0x000fea000b800000 */
[----:B0-----:R-:W0:Y:S02]  /*23d0*/  F2I.S64.TRUNC R4, R4 ;  /* 0x0000000400047311 */ /* 0x001e24000020d900 */
[----:B0-----:R0:W-:Y:S01]  /*23e0*/  STG.E.64 desc[UR36][R2.64], R4 ;  /* 0x0000000402007986 */ /* 0x0011e2000c101b24 */
[----:B------:R-:W-:Y:S05]  /*23f0*/  BRA `(.L_x_9898) ;  /* 0x0000000c00087947 */ /* 0x000fea0003800000 */
.L_x_9900:
[----:B0-----:R-:W0:Y:S02]  /*2400*/  F2I.FTZ.TRUNC.NTZ R5, R4 ;  /* 0x0000000400057305 */ /* 0x001e24000021f100 */
[----:B0-----:R0:W-:Y:S01]  /*2410*/  STG.E desc[UR36][R2.64], R5 ;  /* 0x0000000502007986 */ /* 0x0011e2000c101924 */
[----:B------:R-:W-:Y:S05]  /*2420*/  BRA `(.L_x_9898) ;  /* 0x0000000800fc7947 */ /* 0x000fea0003800000 */
.L_x_9899:
[----:B0-----:R-:W0:Y:S02]  /*2430*/  F2I.FTZ.TRUNC.NTZ R5, R4 ;  /* 0x0000000400057305 */ /* 0x001e24000021f100 */
[----:B0-----:R0:W-:Y:S01]  /*2440*/  STG.E.U16 desc[UR36][R2.64], R5 ;  /* 0x0000000502007986 */ /* 0x0011e2000c101524 */
[----:B------:R-:W-:Y:S05]  /*2450*/  BRA `(.L_x_9898) ;  /* 0x0000000800f07947 */ /* 0x000fea0003800000 */
.L_x_9894:
[----:B------:R-:W-:-:S09]  /*2460*/  UISETP.GT.AND UP0, UPT, UR4, 0x6, UPT ;  /* 0x000000060400788c */ /* 0x000fd2000bf04270 */
[----:B------:R-:W-:Y:S05]  /*2470*/  BRA.U UP0, `(.L_x_9901) ;  /* 0x0000000100247547 */ /* 0x000fea000b800000 */
[----:B------:R-:W-:-:S09]  /*2480*/  UISETP.NE.AND UP0, UPT, UR4, 0x5, UPT ;  /* 0x000000050400788c */ /* 0x000fd2000bf05270 */
[----:B------:R-:W-:Y:S05]  /*2490*/  BRA.U !UP0, `(.L_x_9902) ;  /* 0x0000000108107547 */ /* 0x000fea000b800000 */
[----:B------:R-:W-:-:S09]  /*24a0*/  UISETP.NE.AND UP0, UPT, UR4, 0x6, UPT ;  /* 0x000000060400788c */ /* 0x000fd2000bf05270 */
[----:B------:R-:W-:Y:S05]  /*24b0*/  BRA.U UP0, `(.L_x_9897) ;  /* 0x0000000900447547 */ /* 0x000fea000b800000 */
[----:B0-----:R0:W-:Y:S01]  /*24c0*/  STG.E desc[UR36][R2.64], R4 ;  /* 0x0000000402007986 */ /* 0x0011e2000c101924 */
[----:B------:R-:W-:Y:S05]  /*24d0*/  BRA `(.L_x_9898) ;  /* 0x0000000800d07947 */ /* 0x000fea0003800000 */
.L_x_9902:
[----:B0-----:R-:W-:-:S05]  /*24e0*/  F2FP.F16.F32.PACK_AB R4, RZ, R4 ;  /* 0x00000004ff04723e */ /* 0x001fca00000000ff */
[----:B------:R0:W-:Y:S01]  /*24f0*/  STG.E.U16 desc[UR36][R2.64], R4 ;  /* 0x0000000402007986 */ /* 0x0001e2000c101524 */
[----:B------:R-:W-:Y:S05]  /*2500*/  BRA `(.L_x_9898) ;  /* 0x0000000800c47947 */ /* 0x000fea0003800000 */
.L_x_9901:
[----:B------:R-:W-:-:S09]  /*2510*/  UISETP.NE.AND UP0, UPT, UR4, 0x7, UPT ;  /* 0x000000070400788c */ /* 0x000fd2000bf05270 */
[----:B------:R-:W-:Y:S05]  /*2520*/  BRA.U !UP0, `(.L_x_9903) ;  /* 0x00000001082c7547 */ /* 0x000fea000b800000 */
[----:B------:R-:W-:-:S09]  /*2530*/  UISETP.NE.AND UP0, UPT, UR4, 0x8, UPT ;  /* 0x000000080400788c */ /* 0x000fd2000bf05270 */
[----:B------:R-:W-:Y:S05]  /*2540*/  BRA.U !UP0, `(.L_x_9904) ;  /* 0x0000000108147547 */ /* 0x000fea000b800000 */
[----:B------:R-:W-:-:S09]  /*2550*/  UISETP.NE.AND UP0, UPT, UR4, 0x9, UPT ;  /* 0x000000090400788c */ /* 0x000fd2000bf05270 */
[----:B------:R-:W-:Y:S05]  /*2560*/  BRA.U UP0, `(.L_x_9897) ;  /* 0x0000000900187547 */ /* 0x000fea000b800000 */
[----:B------:R-:W-:-:S05]  /*2570*/  IMAD.MOV.U32 R5, RZ, RZ, RZ ;  /* 0x000000ffff057224 */ /* 0x000fca00078e00ff */
[----:B0-----:R0:W-:Y:S01]  /*2580*/  STG.E.64 desc[UR36][R2.64], R4 ;  /* 0x0000000402007986 */ /* 0x0011e2000c101b24 */
[----:B------:R-:W-:Y:S05]  /*2590*/  BRA `(.L_x_9898) ;  /* 0x0000000800a07947 */ /* 0x000fea0003800000 */
.L_x_9904:
[----:B0-----:R-:W-:-:S04]  /*25a0*/  F2FP.F16.F32.PACK_AB R5, RZ, R4 ;  /* 0x00000004ff05723e */ /* 0x001fc800000000ff */
[----:B------:R-:W-:-:S05]  /*25b0*/  PRMT R5, R5, 0x5410, RZ ;  /* 0x0000541005057816 */ /* 0x000fca00000000ff */
[----:B------:R0:W-:Y:S01]  /*25c0*/  STG.E desc[UR36][R2.64], R5 ;  /* 0x0000000502007986 */ /* 0x0001e2000c101924 */
[----:B------:R-:W-:Y:S05]  /*25d0*/  BRA `(.L_x_9898) ;  /* 0x0000000800907947 */ /* 0x000fea0003800000 */
.L_x_9903:
[----:B0-----:R-:W-:-:S06]  /*25e0*/  FMUL.FTZ R4, R4, 1 ;  /* 0x3f80000004047820 */ /* 0x001fcc0000410000 */
[----:B------:R-:W0:Y:S02]  /*25f0*/  F2F.F64.F32 R4, R4 ;  /* 0x0000000400047310 */ /* 0x000e240000201800 */
[----:B0-----:R0:W-:Y:S01]  /*2600*/  STG.E.64 desc[UR36][R2.64], R4 ;  /* 0x0000000402007986 */ /* 0x0011e2000c101b24 */
[----:B------:R-:W-:Y:S05]  /*2610*/  BRA `(.L_x_9898) ;  /* 0x0000000800807947 */ /* 0x000fea0003800000 */
.L_x_9893:
        /* <DEDUP_REMOVED lines=8> */
[----:B0-----:R-:W-:-:S04]  /*26a0*/  FSETP.NEU.FTZ.AND P0, PT, R4, RZ, PT ;  /* 0x000000ff0400720b */ /* 0x001fc80003f1d000 */
[----:B------:R-:W-:-:S05]  /*26b0*/  SEL R5, RZ, 0x1, !P0 ;  /* 0x00000001ff057807 */ /* 0x000fca0004000000 */
[----:B------:R0:W-:Y:S01]  /*26c0*/  STG.E.U8 desc[UR36][R2.64], R5 ;  /* 0x0000000502007986 */ /* 0x0001e2000c101124 */
[----:B------:R-:W-:Y:S05]  /*26d0*/  BRA `(.L_x_9898) ;  /* 0x0000000800507947 */ /* 0x000fea0003800000 */
.L_x_9907:
[----:B0-----:R-:W-:Y:S01]  /*26e0*/  FMUL.FTZ R4, R4, 1 ;  /* 0x3f80000004047820 */ /* 0x001fe20000410000 */
[----:B------:R-:W-:-:S05]  /*26f0*/  CS2R R6, SRZ ;  /* 0x0000000000067805 */ /* 0x000fca000001ff00 */
[----:B------:R-:W0:Y:S02]  /*2700*/  F2F.F64.F32 R4, R4 ;  /* 0x0000000400047310 */ /* 0x000e240000201800 */
[----:B0-----:R0:W-:Y:S01]  /*2710*/  STG.E.128 desc[UR36][R2.64], R4 ;  /* 0x0000000402007986 */ /* 0x0011e2000c101d24 */
[----:B------:R-:W-:Y:S05]  /*2720*/  BRA `(.L_x_9898) ;  /* 0x00000008003c7947 */ /* 0x000fea0003800000 */
.L_x_9906:
[----:B------:R-:W-:-:S09]  /*2730*/  UISETP.NE.AND UP0, UPT, UR4, 0xf, UPT ;  /* 0x0000000f0400788c */ /* 0x000fd2000bf05270 */
[----:B------:R-:W-:Y:S05]  /*2740*/  BRA.U !UP0, `(.L_x_9908) ;  /* 0x0000000108987547 */ /* 0x000fea000b800000 */
[----:B------:R-:W-:-:S09]  /*2750*/  UISETP.NE.AND UP0, UPT, UR4, 0x17, UPT ;  /* 0x000000170400788c */ /* 0x000fd2000bf05270 */
[----:B------:R-:W-:Y:S05]  /*2760*/  BRA.U !UP0, `(.L_x_9909) ;  /* 0x0000000108487547 */ /* 0x000fea000b800000 */
[----:B------:R-:W-:-:S09]  /*2770*/  UISETP.NE.AND UP0, UPT, UR4, 0x18, UPT ;  /* 0x000000180400788c */ /* 0x000fd2000bf05270 */
[----:B------:R-:W-:Y:S05]  /*2780*/  BRA.U UP0, `(.L_x_9897) ;  /* 0x0000000500907547 */ /* 0x000fea000b800000 */
[----:B0-----:R-:W-:Y:S01]  /*2790*/  LOP3.LUT R6, R4, 0x7fffffff, RZ, 0xc0, !PT ;  /* 0x7fffffff04067812 */ /* 0x001fe200078ec0ff */
        /* <DEDUP_REMOVED lines=11> */
.L_x_9911:
[----:B------:R-:W-:Y:S05]  /*2850*/  BSYNC.RECONVERGENT B0 ;  /* 0x0000000000007941 */ /* 0x000fea0003800200 */
.L_x_9910:
[----:B------:R-:W-:-:S05]  /*2860*/  LOP3.LUT R7, R0, 0x80, R7, 0xf8, !PT ;  /* 0x0000008000077812 */ /* 0x000fca00078ef807 */
[----:B------:R0:W-:Y:S01]  /*2870*/  STG.E.U8 desc[UR36][R2.64], R7 ;  /* 0x0000000702007986 */ /* 0x0001e2000c101124 */
[----:B------:R-:W-:Y:S05]  /*2880*/  BRA `(.L_x_9898) ;  /* 0x0000000400e47947 */ /* 0x000fea0003800000 */
.L_x_9909:
[----:B0-----:R-:W-:Y:S01]  /*2890*/  LOP3.LUT R6, R4, 0x7fffffff, RZ, 0xc0, !PT ;  /* 0x7fffffff04067812 */ /* 0x001fe200078ec0ff */
        /* <DEDUP_REMOVED lines=13> */
.L_x_9913:
[----:B------:R-:W-:Y:S05]  /*2970*/  BSYNC.RECONVERGENT B0 ;  /* 0x0000000000007941 */ /* 0x000fea0003800200 */
.L_x_9912:
[----:B------:R-:W-:-:S05]  /*2980*/  LOP3.LUT R5, R0, 0x80, R7, 0xf8, !PT ;  /* 0x0000008000057812 */ /* 0x000fca00078ef807 */
[----:B------:R0:W-:Y:S01]  /*2990*/  STG.E.U8 desc[UR36][R2.64], R5 ;  /* 0x0000000502007986 */ /* 0x0001e2000c101124 */
[----:B------:R-:W-:Y:S05]  /*29a0*/  BRA `(.L_x_9898) ;  /* 0x00000004009c7947 */ /* 0x000fea0003800000 */
.L_x_9908:
[----:B0-----:R-:W-:-:S05]  /*29b0*/  F2FP.BF16.F32.PACK_AB R4, RZ, R4 ;  /* 0x00000004ff04723e */ /* 0x001fca00000010ff */
[----:B------:R0:W-:Y:S01]  /*29c0*/  STG.E.U16 desc[UR36][R2.64], R4 ;  /* 0x0000000402007986 */ /* 0x0001e2000c101524 */
[----:B------:R-:W-:Y:S05]  /*29d0*/  BRA `(.L_x_9898) ;  /* 0x0000000400907947 */ /* 0x000fea0003800000 */
.L_x_9905:
        /* <DEDUP_REMOVED lines=8> */
[----:B0-----:R-:W0:Y:S02]  /*2a60*/  F2I.FTZ.U32.TRUNC.NTZ R5, R4 ;  /* 0x0000000400057305 */ /* 0x001e24000021f000 */
[----:B0-----:R0:W-:Y:S01]  /*2a70*/  STG.E.U16 desc[UR36][R2.64], R5 ;  /* 0x0000000502007986 */ /* 0x0011e2000c101524 */
[----:B------:R-:W-:Y:S05]  /*2a80*/  BRA `(.L_x_9898) ;  /* 0x0000000400647947 */ /* 0x000fea0003800000 */
.L_x_9916:
[----:B0-----:R-:W-:Y:S01]  /*2a90*/  LOP3.LUT R5, R4, 0x7fffffff, RZ, 0xc0, !PT ;  /* 0x7fffffff04057812 */ /* 0x001fe200078ec0ff */
        /* <DEDUP_REMOVED lines=11> */
.L_x_9919:
[----:B------:R-:W-:-:S04]  /*2b50*/  SHF.R.U32.HI R0, RZ, 0x14, R4 ;  /* 0x00000014ff007819 */ /* 0x000fc80000011604 */
[----:B------:R-:W-:-:S04]  /*2b60*/  LOP3.LUT R5, R0, 0x1, RZ, 0xc0, !PT ;  /* 0x0000000100057812 */ /* 0x000fc800078ec0ff */
[----:B------:R-:W-:-:S04]  /*2b70*/  IADD3 R0, PT, PT, R4, 0x487ffff, R5 ;  /* 0x0487ffff04007810 */ /* 0x000fc80007ffe005 */
[----:B------:R-:W-:-:S04]  /*2b80*/  SHF.R.U32.HI R0, RZ, 0x14, R0 ;  /* 0x00000014ff007819 */ /* 0x000fc80000011600 */
[----:B------:R-:W-:-:S07]  /*2b90*/  LOP3.LUT R5, R0, 0xff, RZ, 0xc0, !PT ;  /* 0x000000ff00057812 */ /* 0x000fce00078ec0ff */
.L_x_9920:
[----:B------:R-:W-:-:S04]  /*2ba0*/  SHF.R.U32.HI R4, RZ, 0x18, R4 ;  /* 0x00000018ff047819 */ /* 0x000fc80000011604 */
[----:B------:R-:W-:-:S04]  /*2bb0*/  LOP3.LUT R5, R5, 0x80, R4, 0xf8, !PT ;  /* 0x0000008005057812 */ /* 0x000fc800078ef804 */
[----:B------:R-:W-:-:S07]  /*2bc0*/  PRMT R0, R5, 0x7610, R0 ;  /* 0x0000761005007816 */ /* 0x000fce0000000000 */
.L_x_9918:
[----:B------:R-:W-:Y:S05]  /*2bd0*/  BSYNC.RECONVERGENT B0 ;  /* 0x0000000000007941 */ /* 0x000fea0003800200 */
.L_x_9917:
[----:B------:R4:W-:Y:S01]  /*2be0*/  STG.E.U8 desc[UR36][R2.64], R0 ;  /* 0x0000000002007986 */ /* 0x0009e2000c101124 */
[----:B------:R-:W-:Y:S05]  /*2bf0*/  BRA `(.L_x_9898) ;  /* 0x0000000400087947 */ /* 0x000fea0003800000 */
.L_x_9915:
[----:B0-----:R-:W-:Y:S01]  /*2c00*/  LOP3.LUT R5, R4, 0x7fffffff, RZ, 0xc0, !PT ;  /* 0x7fffffff04057812 */ /* 0x001fe200078ec0ff */
        /* <DEDUP_REMOVED lines=11> */
.L_x_9923:
[----:B------:R-:W-:-:S04]  /*2cc0*/  SHF.R.U32.HI R0, RZ, 0x15, R4 ;  /* 0x00000015ff007819 */ /* 0x000fc80000011604 */
[----:B------:R-:W-:-:S04]  /*2cd0*/  LOP3.LUT R5, R0, 0x1, RZ, 0xc0, !PT ;  /* 0x0000000100057812 */ /* 0x000fc800078ec0ff */
[----:B------:R-:W-:-:S04]  /*2ce0*/  IADD3 R0, PT, PT, R4, 0x88fffff, R5 ;  /* 0x088fffff04007810 */ /* 0x000fc80007ffe005 */
[----:B------:R-:W-:-:S04]  /*2cf0*/  SHF.R.U32.HI R0, RZ, 0x15, R0 ;  /* 0x00000015ff007819 */ /* 0x000fc80000011600 */
[----:B------:R-:W-:-:S07]  /*2d00*/  LOP3.LUT R5, R0, 0xff, RZ, 0xc0, !PT ;  /* 0x000000ff00057812 */ /* 0x000fce00078ec0ff */
.L_x_9924:
[----:B------:R-:W-:-:S04]  /*2d10*/  SHF.R.U32.HI R4, RZ, 0x18, R4 ;  /* 0x00000018ff047819 */ /* 0x000fc80000011604 */
[----:B------:R-:W-:-:S04]  /*2d20*/  LOP3.LUT R5, R5, 0x80, R4, 0xf8, !PT ;  /* 0x0000008005057812 */ /* 0x000fc800078ef804 */
[----:B------:R-:W-:-:S07]  /*2d30*/  PRMT R0, R5, 0x7610, R0 ;  /* 0x0000761005007816 */ /* 0x000fce0000000000 */
.L_x_9922:
[----:B------:R-:W-:Y:S05]  /*2d40*/  BSYNC.RECONVERGENT B0 ;  /* 0x0000000000007941 */ /* 0x000fea0003800200 */
.L_x_9921:
[----:B------:R3:W-:Y:S01]  /*2d50*/  STG.E.U8 desc[UR36][R2.64], R0 ;  /* 0x0000000002007986 */ /* 0x0007e2000c101124 */
[----:B------:R-:W-:Y:S05]  /*2d60*/  BRA `(.L_x_9898) ;  /* 0x0000000000ac7947 */ /* 0x000fea0003800000 */
.L_x_9914:
[----:B------:R-:W-:-:S09]  /*2d70*/  UISETP.NE.AND UP0, UPT, UR4, 0x1c, UPT ;  /* 0x0000001c0400788c */ /* 0x000fd2000bf05270 */
[----:B------:R-:W-:Y:S05]  /*2d80*/  BRA.U !UP0, `(.L_x_9925) ;  /* 0x00000001089c7547 */ /* 0x000fea000b800000 */
[----:B------:R-:W-:-:S09]  /*2d90*/  UISETP.NE.AND UP0, UPT, UR4, 0x1d, UPT ;  /* 0x0000001d0400788c */ /* 0x000fd2000bf05270 */
[----:B------:R-:W-:Y:S05]  /*2da0*/  BRA.U !UP0, `(.L_x_9926) ;  /* 0x0000000108887547 */ /* 0x000fea000b800000 */
[----:B------:R-:W-:-:S09]  /*2db0*/  UISETP.NE.AND UP0, UPT, UR4, 0x2c, UPT ;  /* 0x0000002c0400788c */ /* 0x000fd2000bf05270 */
[----:B------:R-:W-:Y:S05]  /*2dc0*/  BRA.U !UP0, `(.L_x_9927) ;  /* 0x0000000108447547 */ /* 0x000fea000b800000 */
.L_x_9897:
        /* <DEDUP_REMOVED lines=16> */
.L_x_9928:
[----:B------:R-:W-:Y:S05]  /*2ed0*/  BRA `(.L_x_9898) ;  /* 0x0000000000507947 */ /* 0x000fea0003800000 */
.L_x_9927:
[----:B0-----:R-:W-:-:S04]  /*2ee0*/  SHF.R.U32.HI R6, RZ, 0x17, R4 ;  /* 0x00000017ff067819 */ /* 0x001fc80000011604 */
        /* <DEDUP_REMOVED lines=14> */
.L_x_9926:
[----:B0-----:R-:W0:Y:S02]  /*2fd0*/  F2I.U64.TRUNC R4, R4 ;  /* 0x0000000400047311 */ /* 0x001e24000020d800 */
[----:B0-----:R1:W-:Y:S01]  /*2fe0*/  STG.E.64 desc[UR36][R2.64], R4 ;  /* 0x0000000402007986 */ /* 0x0013e2000c101b24 */
[----:B------:R-:W-:Y:S05]  /*2ff0*/  BRA `(.L_x_9898) ;  /* 0x0000000000087947 */ /* 0x000fea0003800000 */
.L_x_9925:
[----:B0-----:R-:W0:Y:S02]  /*3000*/  F2I.FTZ.U32.TRUNC.NTZ R5, R4 ;  /* 0x0000000400057305 */ /* 0x001e24000021f000 */
[----:B0-----:R0:W-:Y:S02]  /*3010*/  STG.E desc[UR36][R2.64], R5 ;  /* 0x0000000502007986 */ /* 0x0011e4000c101924 */
.L_x_9898:
[----:B------:R-:W-:-:S07]  /*3020*/  VIADD R17, R17, 0x80 ;  /* 0x0000008011117836 */ /* 0x000fce0000000000 */
.L_x_9862:
[----:B------:R-:W-:Y:S05]  /*3030*/  BSYNC.RECONVERGENT B7 ;  /* 0x0000000000077941 */ /* 0x000fea0003800200 */
.L_x_9861:
        /* <DEDUP_REMOVED lines=307> */
.L_x_9931:
        /* <DEDUP_REMOVED lines=18> */
.L_x_9936:
[----:B------:R-:W2:Y:S02]  /*4490*/  LDG.E.U8 R0, desc[UR36][R2.64] ;  /* 0x0000002402007981 */ /* 0x000ea4000c1e1100 */
[----:B--2---:R-:W-:Y:S01]  /*44a0*/  I2FP.F32.U32 R0, R0 ;  /* 0x0000000000007245 */ /* 0x004fe20000201000 */
[----:B------:R-:W-:Y:S06]  /*44b0*/  BRA `(.L_x_9938) ;  /* 0x0000000c00247947 */ /* 0x000fec0003800000 */
.L_x_9935:
        /* <DEDUP_REMOVED lines=9> */
.L_x_9940:
[----:B------:R-:W2:Y:S02]  /*4550*/  LDG.E R0, desc[UR36][R2.64] ;  /* 0x0000002402007981 */ /* 0x000ea4000c1e1900 */
[----:B--2---:R-:W-:Y:S01]  /*4560*/  I2FP.F32.S32 R0, R0 ;  /* 0x0000000000007245 */ /* 0x004fe20000201400 */
[----:B------:R-:W-:Y:S06]  /*4570*/  BRA `(.L_x_9938) ;  /* 0x0000000800f47947 */ /* 0x000fec0003800000 */
.L_x_9939:
[----:B------:R-:W2:Y:S02]  /*4580*/  LDG.E.U16 R0, desc[UR36][R2.64] ;  /* 0x0000002402007981 */ /* 0x000ea4000c1e1500 */
[----:B--2---:R-:W0:Y:S01]  /*4590*/  I2F.S16 R0, R0 ;  /* 0x0000000000007306 */ /* 0x004e220000101400 */
[----:B------:R-:W-:Y:S05]  /*45a0*/  BRA `(.L_x_9938) ;  /* 0x0000000800e87947 */ /* 0x000fea0003800000 */
.L_x_9934:
        /* <DEDUP_REMOVED lines=8> */
.L_x_9942:
[----:B------:R-:W2:Y:S02]  /*4630*/  LDG.E.U16 R0, desc[UR36][R2.64] ;  /* 0x0000002402007981 */ /* 0x000ea4000c1e1500 */
[----:B--2---:R-:W-:Y:S01]  /*4640*/  HADD2.F32 R0, -RZ, R0.H0_H0 ;  /* 0x20000000ff007230 */ /* 0x004fe20000004100 */
[----:B------:R-:W-:Y:S06]  /*4650*/  BRA `(.L_x_9938) ;  /* 0x0000000800bc7947 */ /* 0x000fec0003800000 */
.L_x_9941:
        /* <DEDUP_REMOVED lines=8> */
.L_x_9944:
[----:B------:R-:W2:Y:S02]  /*46e0*/  LDG.E.U16 R0, desc[UR36][R2.64] ;  /* 0x0000002402007981 */ /* 0x000ea4000c1e1500 */
[----:B--2---:R-:W-:Y:S01]  /*46f0*/  HADD2.F32 R0, -RZ, R0.H0_H0 ;  /* 0x20000000ff007230 */ /* 0x004fe20000004100 */
[----:B------:R-:W-:Y:S06]  /*4700*/  BRA `(.L_x_9938) ;  /* 0x0000000800907947 */ /* 0x000fec0003800000 */
.L_x_9943:
[----:B------:R-:W2:Y:S01]  /*4710*/  LDG.E.64 R2, desc[UR36][R2.64] ;  /* 0x0000002402027981 */ /* 0x000ea2000c1e1b00 */
[----:B------:R-:W-:Y:S01]  /*4720*/  UMOV UR4, 0xf0000000 ;  /* 0xf000000000047882 */ /* 0x000fe20000000000 */
[----:B------:R-:W-:Y:S01]  /*4730*/  UMOV UR5, 0x380fffff ;  /* 0x380fffff00057882 */ /* 0x000fe20000000000 */
[----:B--2---:R-:W0:Y:S01]  /*4740*/  F2F.F32.F64 R0, R2 ;  /* 0x0000000200007310 */ /* 0x004e220000301000 */
[----:B------:R-:W-:-:S14]  /*4750*/  DSETP.GEU.AND P0, PT, |R2|, UR4, PT ;  /* 0x0000000402007e2a */ /* 0x000fdc000bf0e200 */
[----:B0-----:R-:W-:Y:S01]  /*4760*/  @!P0 FMUL R0, R0, 1.175494350822287508e-38 ;  /* 0x0080000000008820 */ /* 0x001fe20000400000 */
[----:B------:R-:W-:Y:S06]  /*4770*/  BRA `(.L_x_9938) ;  /* 0x0000000800747947 */ /* 0x000fec0003800000 */
.L_x_9933:
        /* <DEDUP_REMOVED lines=12> */
.L_x_9947:
[----:B------:R-:W2:Y:S01]  /*4840*/  LDG.E.64 R2, desc[UR36][R2.64] ;  /* 0x0000002402027981 */ /* 0x000ea2000c1e1b00 */
[----:B------:R-:W-:Y:S01]  /*4850*/  UMOV UR4, 0xf0000000 ;  /* 0xf000000000047882 */ /* 0x000fe20000000000 */
[----:B------:R-:W-:Y:S01]  /*4860*/  UMOV UR5, 0x380fffff ;  /* 0x380fffff00057882 */ /* 0x000fe20000000000 */
[----:B--2---:R-:W0:Y:S01]  /*4870*/  F2F.F32.F64 R0, R2 ;  /* 0x0000000200007310 */ /* 0x004e220000301000 */
[----:B------:R-:W-:-:S14]  /*4880*/  DSETP.GEU.AND P0, PT, |R2|, UR4, PT ;  /* 0x0000000402007e2a */ /* 0x000fdc000bf0e200 */
[----:B0-----:R-:W-:Y:S01]  /*4890*/  @!P0 FMUL R0, R0, 1.175494350822287508e-38 ;  /* 0x0080000000008820 */ /* 0x001fe20000400000 */
[----:B------:R-:W-:Y:S06]  /*48a0*/  BRA `(.L_x_9938) ;  /* 0x0000000800287947 */ /* 0x000fec0003800000 */
.L_x_9946:
        /* <DEDUP_REMOVED lines=25> */
.L_x_9949:
        /* <DEDUP_REMOVED lines=12> */
.L_x_9948:
[----:B------:R-:W2:Y:S02]  /*4b00*/  LDG.E.U16 R0, desc[UR36][R2.64] ;  /* 0x0000002402007981 */ /* 0x000ea4000c1e1500 */
[----:B--2---:R-:W-:Y:S01]  /*4b10*/  IMAD.U32 R0, R0, 0x10000, RZ ;  /* 0x0001000000007824 */ /* 0x004fe200078e00ff */
[----:B------:R-:W-:Y:S06]  /*4b20*/  BRA `(.L_x_9938) ;  /* 0x0000000400887947 */ /* 0x000fec0003800000 */
.L_x_9945:
        /* <DEDUP_REMOVED lines=11> */
.L_x_9952:
        /* <DEDUP_REMOVED lines=20> */
.L_x_9954:
[----:B------:R-:W-:Y:S05]  /*4d20*/  BSYNC.RECONVERGENT B0 ;  /* 0x0000000000007941 */ /* 0x000fea0003800200 */
.L_x_9953:
[----:B------:R-:W-:Y:S01]  /*4d30*/  IMAD.SHL.U32 R0, R0, 0x100000, RZ ;  /* 0x0010000000007824 */ /* 0x000fe200078e00ff */
[----:B------:R-:W-:-:S04]  /*4d40*/  LEA R2, R2, 0x3b800000, 0x17 ;  /* 0x3b80000002027811 */ /* 0x000fc800078eb8ff */
[----:B------:R-:W-:Y:S01]  /*4d50*/  LOP3.LUT R0, R2, R0, R7, 0xfe, !PT ;  /* 0x0000000002007212 */ /* 0x000fe200078efe07 */
[----:B------:R-:W-:Y:S06]  /*4d60*/  BRA `(.L_x_9938) ;  /* 0x0000000000f87947 */ /* 0x000fec0003800000 */
.L_x_9951:
        /* <DEDUP_REMOVED lines=20> */
.L_x_9956:
[----:B------:R-:W-:Y:S05]  /*4eb0*/  BSYNC.RECONVERGENT B0 ;  /* 0x0000000000007941 */ /* 0x000fea0003800200 */
.L_x_9955:
[----:B------:R-:W-:Y:S02]  /*4ec0*/  SHF.L.U32 R0, R0, 0x15, RZ ;  /* 0x0000001500007819 */ /* 0x000fe400000006ff */
[----:B------:R-:W-:-:S04]  /*4ed0*/  LEA R2, R2, 0x37800000, 0x17 ;  /* 0x3780000002027811 */ /* 0x000fc800078eb8ff */
[----:B------:R-:W-:Y:S01]  /*4ee0*/  LOP3.LUT R0, R2, R0, R7, 0xfe, !PT ;  /* 0x0000000002007212 */ /* 0x000fe200078efe07 */
[----:B------:R-:W-:Y:S06]  /*4ef0*/  BRA `(.L_x_9938) ;  /* 0x0000000000947947 */ /* 0x000fec0003800000 */
.L_x_9950:
        /* <DEDUP_REMOVED lines=14> */
.L_x_9937:
        /* <DEDUP_REMOVED lines=16> */
.L_x_9959:
[----:B------:R-:W-:Y:S01]  /*50e0*/  IMAD.MOV.U32 R0, RZ, RZ, RZ ;  /* 0x000000ffff007224 */ /* 0x000fe200078e00ff */
[----:B------:R-:W-:Y:S06]  /*50f0*/  BRA `(.L_x_9938) ;  /* 0x0000000000147947 */ /* 0x000fec0003800000 */
.L_x_9958:
[----:B------:R-:W2:Y:S02]  /*5100*/  LDG.E.64 R2, desc[UR36][R2.64] ;  /* 0x0000002402027981 */ /* 0x000ea4000c1e1b00 */
[----:B--2---:R0:W1:Y:S01]  /*5110*/  I2F.U64 R0, R2 ;  /* 0x0000000200007312 */ /* 0x0040620000301000 */
[----:B------:R-:W-:Y:S05]  /*5120*/  BRA `(.L_x_9938) ;  /* 0x0000000000087947 */ /* 0x000fea0003800000 */
.L_x_9957:
[----:B------:R-:W2:Y:S02]  /*5130*/  LDG.E R0, desc[UR36][R2.64] ;  /* 0x0000002402007981 */ /* 0x000ea4000c1e1900 */
[----:B--2---:R-:W-:-:S07]  /*5140*/  I2FP.F32.U32 R0, R0 ;  /* 0x0000000000007245 */ /* 0x004fce0000201000 */
.L_x_9938:
[----:B------:R-:W-:Y:S05]  /*5150*/  BSYNC.RECONVERGENT B6 ;  /* 0x0000000000067941 */ /* 0x000fea0003800200 */
.L_x_9932:
[----:B01---5:R-:W-:Y:S01]  /*5160*/  FMUL.FTZ R0, R0, -1.4426950216293334961 ;  /* 0xbfb8aa3b00007820 */ /* 0x023fe20000410000 */
[----:B------:R-:W2:Y:S01]  /*5170*/  LDCU.64 UR6, c[0x0][0x580] ;  /* 0x0000b000ff0677ac */ /* 0x000ea20008000a00 */
[----:B------:R-:W-:-:S04]  /*5180*/  UPRMT UR4, UR42, 0x9910, URZ ;  /* 0x000099102a047896 */ /* 0x000fc800080000ff */
[----:B------:R-:W0:Y:S01]  /*5190*/  MUFU.EX2 R0, R0 ;  /* 0x0000000000007308 */ /* 0x000e220000000800 */
[----:B------:R-:W-:Y:S01]  /*51a0*/  UISETP.GT.AND UP0, UPT, UR4, 0x9, UPT ;  /* 0x000000090400788c */ /* 0x000fe2000bf04270 */
[----:B--234-:R-:W-:Y:S01]  /*51b0*/  IADD3 R2, P0, PT, R16, UR6, RZ ;  /* 0x0000000610027c10 */ /* 0x01cfe2000ff1e0ff */
[----:B0-----:R-:W-:-:S04]  /*51c0*/  FADD.FTZ R4, R0, 1 ;  /* 0x3f80000000047421 */ /* 0x001fc80000010000 */
[----:B------:R-:W-:Y:S02]  /*51d0*/  IMAD.X R3, RZ, RZ, UR7, P0 ;  /* 0x00000007ff037e24 */ /* 0x000fe400080e06ff */
        /* <DEDUP_REMOVED lines=13> */
.L_x_9963:
[----:B0-----:R-:W0:Y:S02]  /*52b0*/  F2I.S64.TRUNC R4, R4 ;  /* 0x0000000400047311 */ /* 0x001e24000020d900 */
[----:B0-----:R-:W-:-:S05]  /*52c0*/  MOV R7, R4 ;  /* 0x0000000400077202 */ /* 0x001fca0000000f00 */
[----:B------:R3:W-:Y:S01]  /*52d0*/  STG.E.U8 desc[UR36][R2.64], R7 ;  /* 0x0000000702007986 */ /* 0x0007e2000c101124 */
[----:B------:R-:W-:Y:S05]  /*52e0*/  BRA `(.L_x_9965) ;  /* 0x0000000c00287947 */ /* 0x000fea0003800000 */
.L_x_9962:
        /* <DEDUP_REMOVED lines=9> */
.L_x_9967:
[----:B0-----:R-:W0:Y:S02]  /*5380*/  F2I.FTZ.TRUNC.NTZ R5, R4 ;  /* 0x0000000400057305 */ /* 0x001e24000021f100 */
[----:B0-----:R2:W-:Y:S01]  /*5390*/  STG.E desc[UR36][R2.64], R5 ;  /* 0x0000000502007986 */ /* 0x0015e2000c101924 */
[----:B------:R-:W-:Y:S05]  /*53a0*/  BRA `(.L_x_9965) ;  /* 0x0000000800f87947 */ /* 0x000fea0003800000 */
.L_x_9966:
[----:B0-----:R-:W0:Y:S02]  /*53b0*/  F2I.FTZ.TRUNC.NTZ R5, R4 ;  /* 0x0000000400057305 */ /* 0x001e24000021f100 */
[----:B0-----:R0:W-:Y:S01]  /*53c0*/  STG.E.U16 desc[UR36][R2.64], R5 ;  /* 0x0000000502007986 */ /* 0x0011e2000c101524 */
[----:B------:R-:W-:Y:S05]  /*53d0*/  BRA `(.L_x_9965) ;  /* 0x0000000800ec7947 */ /* 0x000fea0003800000 */
.L_x_9961:
        /* <DEDUP_REMOVED lines=8> */
.L_x_9969:
[----:B0-----:R-:W-:-:S05]  /*5460*/  F2FP.F16.F32.PACK_AB R4, RZ, R4 ;  /* 0x00000004ff04723e */ /* 0x001fca00000000ff */
[----:B------:R0:W-:Y:S01]  /*5470*/  STG.E.U16 desc[UR36][R2.64], R4 ;  /* 0x0000000402007986 */ /* 0x0001e2000c101524 */
[----:B------:R-:W-:Y:S05]  /*5480*/  BRA `(.L_x_9965) ;  /* 0x0000000800c07947 */ /* 0x000fea0003800000 */
.L_x_9968:
        /* <DEDUP_REMOVED lines=9> */
.L_x_9971:
[----:B0-----:R-:W-:-:S04]  /*5520*/  F2FP.F16.F32.PACK_AB R5, RZ, R4 ;  /* 0x00000004ff05723e */ /* 0x001fc800000000ff */
[----:B------:R-:W-:-:S05]  /*5530*/  PRMT R5, R5, 0x5410, RZ ;  /* 0x0000541005057816 */ /* 0x000fca00000000ff */
[----:B------:R0:W-:Y:S01]  /*5540*/  STG.E desc[UR36][R2.64], R5 ;  /* 0x0000000502007986 */ /* 0x0001e2000c101924 */
[----:B------:R-:W-:Y:S05]  /*5550*/  BRA `(.L_x_9965) ;  /* 0x00000008008c7947 */ /* 0x000fea0003800000 */
.L_x_9970:
[----:B0-----:R-:W-:-:S06]  /*5560*/  FMUL.FTZ R4, R4, 1 ;  /* 0x3f80000004047820 */ /* 0x001fcc0000410000 */
[----:B------:R-:W0:Y:S02]  /*5570*/  F2F.F64.F32 R4, R4 ;  /* 0x0000000400047310 */ /* 0x000e240000201800 */
[----:B0-----:R0:W-:Y:S01]  /*5580*/  STG.E.64 desc[UR36][R2.64], R4 ;  /* 0x0000000402007986 */ /* 0x0011e2000c101b24 */
[----:B------:R-:W-:Y:S05]  /*5590*/  BRA `(.L_x_9965) ;  /* 0x00000008007c7947 */ /* 0x000fea0003800000 */
.L_x_9960:
        /* <DEDUP_REMOVED lines=13> */
.L_x_9975:
[----:B0-----:R-:W-:Y:S01]  /*5670*/  LOP3.LUT R6, R4, 0x7fffffff, RZ, 0xc0, !PT ;  /* 0x7fffffff04067812 */ /* 0x001fe200078ec0ff */
        /* <DEDUP_REMOVED lines=15> */
.L_x_9978:
[----:B------:R-:W-:-:S04]  /*5770*/  SHF.R.U32.HI R4, RZ, 0x18, R4 ;  /* 0x00000018ff047819 */ /* 0x000fc80000011604 */
[----:B------:R-:W-:-:S04]  /*5780*/  LOP3.LUT R4, R5, 0x80, R4, 0xf8, !PT ;  /* 0x0000008005047812 */ /* 0x000fc800078ef804 */
[----:B------:R-:W-:-:S07]  /*5790*/  PRMT R0, R4, 0x7610, R0 ;  /* 0x0000761004007816 */ /* 0x000fce0000000000 */
.L_x_9977:
[----:B------:R-:W-:Y:S05]  /*57a0*/  BSYNC.RECONVERGENT B0 ;  /* 0x0000000000007941 */ /* 0x000fea0003800200 */
.L_x_9976:
[----:B------:R0:W-:Y:S01]  /*57b0*/  STG.E.U8 desc[UR36][R2.64], R0 ;  /* 0x0000000002007986 */ /* 0x0001e2000c101124 */
[----:B------:R-:W-:Y:S05]  /*57c0*/  BRA `(.L_x_9965) ;  /* 0x0000000400f07947 */ /* 0x000fea0003800000 */
.L_x_9974:
[----:B0-----:R-:W-:Y:S01]  /*57d0*/  LOP3.LUT R6, R4, 0x7fffffff, RZ, 0xc0, !PT ;  /* 0x7fffffff04067812 */ /* 0x001fe200078ec0ff */
        /* <DEDUP_REMOVED lines=15> */
.L_x_9981:
[----:B------:R-:W-:-:S04]  /*58d0*/  SHF.R.U32.HI R4, RZ, 0x18, R4 ;  /* 0x00000018ff047819 */ /* 0x000fc80000011604 */
[----:B------:R-:W-:-:S04]  /*58e0*/  LOP3.LUT R5, R5, 0x80, R4, 0xf8, !PT ;  /* 0x0000008005057812 */ /* 0x000fc800078ef804 */
[----:B------:R-:W-:-:S07]  /*58f0*/  PRMT R0, R5, 0x7610, R0 ;  /* 0x0000761005007816 */ /* 0x000fce0000000000 */
.L_x_9980:
[----:B------:R-:W-:Y:S05]  /*5900*/  BSYNC.RECONVERGENT B0 ;  /* 0x0000000000007941 */ /* 0x000fea0003800200 */
.L_x_9979:
[----:B------:R0:W-:Y:S01]  /*5910*/  STG.E.U8 desc[UR36][R2.64], R0 ;  /* 0x0000000002007986 */ /* 0x0001e2000c101124 */
[----:B------:R-:W-:Y:S05]  /*5920*/  BRA `(.L_x_9965) ;  /* 0x0000000400987947 */ /* 0x000fea0003800000 */
.L_x_9973:
[----:B------:R-:W-:-:S09]  /*5930*/  UISETP.NE.AND UP0, UPT, UR4, 0x1c, UPT ;  /* 0x0000001c0400788c */ /* 0x000fd2000bf05270 */
[----:B------:R-:W-:Y:S05]  /*5940*/  BRA.U !UP0, `(.L_x_9982) ;  /* 0x0000000108587547 */ /* 0x000fea000b800000 */
[----:B------:R-:W-:-:S09]  /*5950*/  UISETP.NE.AND UP0, UPT, UR4, 0x1d, UPT ;  /* 0x0000001d0400788c */ /* 0x000fd2000bf05270 */
[----:B------:R-:W-:Y:S05]  /*5960*/  BRA.U !UP0, `(.L_x_9983) ;  /* 0x0000000108447547 */ /* 0x000fea000b800000 */
[----:B------:R-:W-:-:S09]  /*5970*/  UISETP.NE.AND UP0, UPT, UR4, 0x2c, UPT ;  /* 0x0000002c0400788c */ /* 0x000fd2000bf05270 */
[----:B------:R-:W-:Y:S05]  /*5980*/  BRA.U UP0, `(.L_x_9964) ;  /* 0x0000000100a87547 */ /* 0x000fea000b800000 */
        /* <DEDUP_REMOVED lines=15> */
.L_x_9983:
[----:B0-----:R-:W0:Y:S02]  /*5a80*/  F2I.U64.TRUNC R4, R4 ;  /* 0x0000000400047311 */ /* 0x001e24000020d800 */
[----:B0-----:R0:W-:Y:S01]  /*5a90*/  STG.E.64 desc[UR36][R2.64], R4 ;  /* 0x0000000402007986 */ /* 0x0011e2000c101b24 */
[----:B------:R-:W-:Y:S05]  /*5aa0*/  BRA `(.L_x_9965) ;  /* 0x0000000400387947 */ /* 0x000fea0003800000 */
.L_x_9982:
[----:B0-----:R-:W0:Y:S02]  /*5ab0*/  F2I.FTZ.U32.TRUNC.NTZ R5, R4 ;  /* 0x0000000400057305 */ /* 0x001e24000021f000 */
[----:B0-----:R0:W-:Y:S01]  /*5ac0*/  STG.E desc[UR36][R2.64], R5 ;  /* 0x0000000502007986 */ /* 0x0011e2000c101924 */
[----:B------:R-:W-:Y:S05]  /*5ad0*/  BRA `(.L_x_9965) ;  /* 0x00000004002c7947 */ /* 0x000fea0003800000 */
.L_x_9972:
        /* <DEDUP_REMOVED lines=10> */
.L_x_9985:
[----:B0-----:R-:W-:Y:S01]  /*5b80*/  FMUL.FTZ R4, R4, 1 ;  /* 0x3f80000004047820 */ /* 0x001fe20000410000 */
[----:B------:R-:W-:-:S05]  /*5b90*/  CS2R R6, SRZ ;  /* 0x0000000000067805 */ /* 0x000fca000001ff00 */
[----:B------:R-:W0:Y:S02]  /*5ba0*/  F2F.F64.F32 R4, R4 ;  /* 0x0000000400047310 */ /* 0x000e240000201800 */
[----:B0-----:R0:W-:Y:S01]  /*5bb0*/  STG.E.128 desc[UR36][R2.64], R4 ;  /* 0x0000000402007986 */ /* 0x0011e2000c101d24 */
[----:B------:R-:W-:Y:S05]  /*5bc0*/  BRA `(.L_x_9965) ;  /* 0x0000000000f07947 */ /* 0x000fea0003800000 */
.L_x_9984:
[----:B------:R-:W-:-:S09]  /*5bd0*/  UISETP.NE.AND UP0, UPT, UR4, 0xf, UPT ;  /* 0x0000000f0400788c */ /* 0x000fd2000bf05270 */
[----:B------:R-:W-:Y:S05]  /*5be0*/  BRA.U !UP0, `(.L_x_9986) ;  /* 0x0000000108e07547 */ /* 0x000fea000b800000 */
[----:B------:R-:W-:-:S09]  /*5bf0*/  UISETP.NE.AND UP0, UPT, UR4, 0x17, UPT ;  /* 0x000000170400788c */ /* 0x000fd2000bf05270 */
[----:B------:R-:W-:Y:S05]  /*5c00*/  BRA.U !UP0, `(.L_x_9987) ;  /* 0x00000001088c7547 */ /* 0x000fea000b800000 */
[----:B------:R-:W-:-:S09]  /*5c10*/  UISETP.NE.AND UP0, UPT, UR4, 0x18, UPT ;  /* 0x000000180400788c */ /* 0x000fd2000bf05270 */
[----:B------:R-:W-:Y:S05]  /*5c20*/  BRA.U !UP0, `(.L_x_9988) ;  /* 0x0000000108447547 */ /* 0x000fea000b800000 */
.L_x_9964:
        /* <DEDUP_REMOVED lines=16> */
.L_x_9989:
[----:B------:R-:W-:Y:S05]  /*5d30*/  BRA `(.L_x_9965) ;  /* 0x0000000000947947 */ /* 0x000fea0003800000 */
.L_x_9988:
[----:B0-----:R-:W-:Y:S01]  /*5d40*/  LOP3.LUT R6, R4, 0x7fffffff, RZ, 0xc0, !PT ;  /* 0x7fffffff04067812 */ /* 0x001fe200078ec0ff */
        /* <DEDUP_REMOVED lines=11> */
.L_x_9991:
[----:B------:R-:W-:Y:S05]  /*5e00*/  BSYNC.RECONVERGENT B0 ;  /* 0x0000000000007941 */ /* 0x000fea0003800200 */
.L_x_9990:
[----:B------:R-:W-:-:S05]  /*5e10*/  LOP3.LUT R5, R0, 0x80, R7, 0xf8, !PT ;  /* 0x0000008000057812 */ /* 0x000fca00078ef807 */
[----:B------:R0:W-:Y:S01]  /*5e20*/  STG.E.U8 desc[UR36][R2.64], R5 ;  /* 0x0000000502007986 */ /* 0x0001e2000c101124 */
[----:B------:R-:W-:Y:S05]  /*5e30*/  BRA `(.L_x_9965) ;  /* 0x0000000000547947 */ /* 0x000fea0003800000 */
.L_x_9987:
[----:B0-----:R-:W-:Y:S01]  /*5e40*/  LOP3.LUT R6, R4, 0x7fffffff, RZ, 0xc0, !PT ;  /* 0x7fffffff04067812 */ /* 0x001fe200078ec0ff */
        /* <DEDUP_REMOVED lines=10> */
.L_x_9993:
[----:B------:R-:W-:Y:S02]  /*5ef0*/  ISETP.GT.U32.AND P0, PT, R6, 0x7f800000, PT ;  /* 0x7f8000000600780c */ /* 0x000fe40003f04070 */
[----:B------:R-:W-:-:S04]  /*5f00*/  MOV R0, 0x7f ;  /* 0x0000007f00007802 */ /* 0x000fc80000000f00 */
[----:B------:R-:W-:-:S07]  /*5f10*/  SEL R0, R0, 0x7c, P0 ;  /* 0x0000007c00007807 */ /* 0x000fce0000000000 */
.L_x_9994:
[----:B------:R-:W-:Y:S05]  /*5f20*/  BSYNC.RECONVERGENT B0 ;  /* 0x0000000000007941 */ /* 0x000fea0003800200 */
.L_x_9992:
[----:B------:R-:W-:-:S04]  /*5f30*/  SHF.R.U32.HI R5, RZ, 0x18, R4 ;  /* 0x00000018ff057819 */ /* 0x000fc80000011604 */
[----:B------:R-:W-:-:S05]  /*5f40*/  LOP3.LUT R5, R0, 0x80, R5, 0xf8, !PT ;  /* 0x0000008000057812 */ /* 0x000fca00078ef805 */
[----:B------:R0:W-:Y:S01]  /*5f50*/  STG.E.U8 desc[UR36][R2.64], R5 ;  /* 0x0000000502007986 */ /* 0x0001e2000c101124 */
[----:B------:R-:W-:Y:S05]  /*5f60*/  BRA `(.L_x_9965) ;  /* 0x0000000000087947 */ /* 0x000fea0003800000 */
.L_x_9986:
[----:B0-----:R-:W-:-:S05]  /*5f70*/  F2FP.BF16.F32.PACK_AB R4, RZ, R4 ;  /* 0x00000004ff04723e */ /* 0x001fca00000010ff */
[----:B------:R0:W-:Y:S02]  /*5f80*/  STG.E.U16 desc[UR36][R2.64], R4 ;  /* 0x0000000402007986 */ /* 0x0001e4000c101524 */
.L_x_9965:
[----:B------:R-:W-:-:S07]  /*5f90*/  VIADD R17, R17, 0x80 ;  /* 0x0000008011117836 */ /* 0x000fce0000000000 */
.L_x_9930:
[----:B------:R-:W-:Y:S05]  /*5fa0*/  BSYNC.RECONVERGENT B7 ;  /* 0x0000000000077941 */ /* 0x000fea0003800200 */
.L_x_9929:
        /* <DEDUP_REMOVED lines=307> */
.L_x_9997:
        /* <DEDUP_REMOVED lines=18> */
.L_x_10002:
[----:B------:R-:W2:Y:S02]  /*7400*/  LDG.E.U8 R0, desc[UR36][R2.64] ;  /* 0x0000002402007981 */ /* 0x000ea4000c1e1100 */
[----:B--2---:R-:W-:Y:S01]  /*7410*/  I2FP.F32.U32 R0, R0 ;  /* 0x0000000000007245 */ /* 0x004fe20000201000 */
[----:B------:R-:W-:Y:S06]  /*7420*/  BRA `(.L_x_10004) ;  /* 0x0000000c00247947 */ /* 0x000fec0003800000 */
.L_x_10001:
        /* <DEDUP_REMOVED lines=9> */
.L_x_10006:
[----:B------:R-:W2:Y:S02]  /*74c0*/  LDG.E R0, desc[UR36][R2.64] ;  /* 0x0000002402007981 */ /* 0x000ea4000c1e1900 */
[----:B--2---:R-:W-:Y:S01]  /*74d0*/  I2FP.F32.S32 R0, R0 ;  /* 0x0000000000007245 */ /* 0x004fe20000201400 */
[----:B------:R-:W-:Y:S06]  /*74e0*/  BRA `(.L_x_10004) ;  /* 0x0000000800f47947 */ /* 0x000fec0003800000 */
.L_x_10005:
[----:B------:R-:W2:Y:S02]  /*74f0*/  LDG.E.U16 R0, desc[UR36][R2.64] ;  /* 0x0000002402007981 */ /* 0x000ea4000c1e1500 */
[----:B--2---:R-:W2:Y:S01]  /*7500*/  I2F.S16 R0, R0 ;  /* 0x0000000000007306 */ /* 0x004ea20000101400 */
[----:B------:R-:W-:Y:S05]  /*7510*/  BRA `(.L_x_10004) ;  /* 0x0000000800e87947 */ /* 0x000fea0003800000 */
.L_x_10000:
        /* <DEDUP_REMOVED lines=8> */
.L_x_10008:
[----:B------:R-:W2:Y:S02]  /*75a0*/  LDG.E.U16 R0, desc[UR36][R2.64] ;  /* 0x0000002402007981 */ /* 0x000ea4000c1e1500 */
[----:B--2---:R-:W-:Y:S01]  /*75b0*/  HADD2.F32 R0, -RZ, R0.H0_H0 ;  /* 0x20000000ff007230 */ /* 0x004fe20000004100 */
[----:B------:R-:W-:Y:S06]  /*75c0*/  BRA `(.L_x_10004) ;  /* 0x0000000800bc7947 */ /* 0x000fec0003800000 */
.L_x_10007:
        /* <DEDUP_REMOVED lines=8> */
.L_x_10010:
[----:B------:R-:W2:Y:S02]  /*7650*/  LDG.E.U16 R0, desc[UR36][R2.64] ;  /* 0x0000002402007981 */ /* 0x000ea4000c1e1500 */
[----:B--2---:R-:W-:Y:S01]  /*7660*/  HADD2.F32 R0, -RZ, R0.H0_H0 ;  /* 0x20000000ff007230 */ /* 0x004fe20000004100 */
[----:B------:R-:W-:Y:S06]  /*7670*/  BRA `(.L_x_10004) ;  /* 0x0000000800907947 */ /* 0x000fec0003800000 */
.L_x_10009:
[----:B------:R-:W2:Y:S01]  /*7680*/  LDG.E.64 R2, desc[UR36][R2.64] ;  /* 0x0000002402027981 */ /* 0x000ea2000c1e1b00 */
[----:B------:R-:W-:Y:S01]  /*7690*/  UMOV UR4, 0xf0000000 ;  /* 0xf000000000047882 */ /* 0x000fe20000000000 */
[----:B------:R-:W-:Y:S01]  /*76a0*/  UMOV UR5, 0x380fffff ;  /* 0x380fffff00057882 */ /* 0x000fe20000000000 */
[----:B--2---:R-:W0:Y:S01]  /*76b0*/  F2F.F32.F64 R0, R2 ;  /* 0x0000000200007310 */ /* 0x004e220000301000 */
[----:B------:R-:W-:-:S14]  /*76c0*/  DSETP.GEU.AND P0, PT, |R2|, UR4, PT ;  /* 0x0000000402007e2a */ /* 0x000fdc000bf0e200 */
[----:B0-----:R-:W-:Y:S01]  /*76d0*/  @!P0 FMUL R0, R0, 1.175494350822287508e-38 ;  /* 0x0080000000008820 */ /* 0x001fe20000400000 */
[----:B------:R-:W-:Y:S06]  /*76e0*/  BRA `(.L_x_10004) ;  /* 0x0000000800747947 */ /* 0x000fec0003800000 */
.L_x_9999:
        /* <DEDUP_REMOVED lines=12> */
.L_x_10013:
[----:B------:R-:W2:Y:S01]  /*77b0*/  LDG.E.64 R2, desc[UR36][R2.64] ;  /* 0x0000002402027981 */ /* 0x000ea2000c1e1b00 */
[----:B------:R-:W-:Y:S01]  /*77c0*/  UMOV UR4, 0xf0000000 ;  /* 0xf000000000047882 */ /* 0x000fe20000000000 */
[----:B------:R-:W-:Y:S01]  /*77d0*/  UMOV UR5, 0x380fffff ;  /* 0x380fffff00057882 */ /* 0x000fe20000000000 */
[----:B--2---:R-:W0:Y:S01]  /*77e0*/  F2F.F32.F64 R0, R2 ;  /* 0x0000000200007310 */ /* 0x004e220000301000 */
[----:B------:R-:W-:-:S14]  /*77f0*/  DSETP.GEU.AND P0, PT, |R2|, UR4, PT ;  /* 0x0000000402007e2a */ /* 0x000fdc000bf0e200 */
[----:B0-----:R-:W-:Y:S01]  /*7800*/  @!P0 FMUL R0, R0, 1.175494350822287508e-38 ;  /* 0x0080000000008820 */ /* 0x001fe20000400000 */
[----:B------:R-:W-:Y:S06]  /*7810*/  BRA `(.L_x_10004) ;  /* 0x0000000800287947 */ /* 0x000fec0003800000 */
.L_x_10012:
        /* <DEDUP_REMOVED lines=25> */
.L_x_10015:
        /* <DEDUP_REMOVED lines=12> */
.L_x_10014:
[----:B------:R-:W2:Y:S02]  /*7a70*/  LDG.E.U16 R0, desc[UR36][R2.64] ;  /* 0x0000002402007981 */ /* 0x000ea4000c1e1500 */
[----:B--2---:R-:W-:Y:S01]  /*7a80*/  IMAD.U32 R0, R0, 0x10000, RZ ;  /* 0x0001000000007824 */ /* 0x004fe200078e00ff */
[----:B------:R-:W-:Y:S06]  /*7a90*/  BRA `(.L_x_10004) ;  /* 0x0000000400887947 */ /* 0x000fec0003800000 */
.L_x_10011:
        /* <DEDUP_REMOVED lines=11> */
.L_x_10018:
        /* <DEDUP_REMOVED lines=20> */
.L_x_10020:
[----:B------:R-:W-:Y:S05]  /*7c90*/  BSYNC.RECONVERGENT B0 ;  /* 0x0000000000007941 */ /* 0x000fea0003800200 */
.L_x_10019:
[----:B------:R-:W-:Y:S02]  /*7ca0*/  SHF.L.U32 R0, R0, 0x14, RZ ;  /* 0x0000001400007819 */ /* 0x000fe400000006ff */
[----:B------:R-:W-:-:S04]  /*7cb0*/  LEA R2, R2, 0x3b800000, 0x17 ;  /* 0x3b80000002027811 */ /* 0x000fc800078eb8ff */
[----:B------:R-:W-:Y:S01]  /*7cc0*/  LOP3.LUT R0, R2, R0, R7, 0xfe, !PT ;  /* 0x0000000002007212 */ /* 0x000fe200078efe07 */
[----:B------:R-:W-:Y:S06]  /*7cd0*/  BRA `(.L_x_10004) ;  /* 0x0000000000f87947 */ /* 0x000fec0003800000 */
.L_x_10017:
        /* <DEDUP_REMOVED lines=20> */
.L_x_10022:
[----:B------:R-:W-:Y:S05]  /*7e20*/  BSYNC.RECONVERGENT B0 ;  /* 0x0000000000007941 */ /* 0x000fea0003800200 */
.L_x_10021:
[----:B------:R-:W-:Y:S01]  /*7e30*/  IMAD.SHL.U32 R0, R0, 0x200000, RZ ;  /* 0x0020000000007824 */ /* 0x000fe200078e00ff */
[----:B------:R-:W-:-:S04]  /*7e40*/  LEA R2, R2, 0x37800000, 0x17 ;  /* 0x3780000002027811 */ /* 0x000fc800078eb8ff */
[----:B------:R-:W-:Y:S01]  /*7e50*/  LOP3.LUT R0, R2, R0, R7, 0xfe, !PT ;  /* 0x0000000002007212 */ /* 0x000fe200078efe07 */
[----:B------:R-:W-:Y:S06]  /*7e60*/  BRA `(.L_x_10004) ;  /* 0x0000000000947947 */ /* 0x000fec0003800000 */
.L_x_10016:
        /* <DEDUP_REMOVED lines=14> */
.L_x_10003:
        /* <DEDUP_REMOVED lines=16> */
.L_x_10025:
[----:B------:R-:W-:Y:S01]  /*8050*/  MOV R0, RZ ;  /* 0x000000ff00007202 */ /* 0x000fe20000000f00 */
[----:B------:R-:W-:Y:S06]  /*8060*/  BRA `(.L_x_10004) ;  /* 0x0000000000147947 */ /* 0x000fec0003800000 */
.L_x_10024:
[----:B------:R-:W2:Y:S02]  /*8070*/  LDG.E.64 R2, desc[UR36][R2.64] ;  /* 0x0000002402027981 */ /* 0x000ea4000c1e1b00 */
[----:B--2---:R0:W1:Y:S01]  /*8080*/  I2F.U64 R0, R2 ;  /* 0x0000000200007312 */ /* 0x0040620000301000 */
[----:B------:R-:W-:Y:S05]  /*8090*/  BRA `(.L_x_10004) ;  /* 0x0000000000087947 */ /* 0x000fea0003800000 */
.L_x_10023:
[----:B------:R-:W2:Y:S02]  /*80a0*/  LDG.E R0, desc[UR36][R2.64] ;  /* 0x0000002402007981 */ /* 0x000ea4000c1e1900 */
[----:B--2---:R-:W-:-:S07]  /*80b0*/  I2FP.F32.U32 R0, R0 ;  /* 0x0000000000007245 */ /* 0x004fce0000201000 */
.L_x_10004:
[----:B------:R-:W-:Y:S05]  /*80c0*/  BSYNC.RECONVERGENT B6 ;  /* 0x0000000000067941 */ /* 0x000fea0003800200 */
.L_x_9998:
[----:B-12-45:R-:W-:Y:S01]  /*80d0*/  FMUL.FTZ R0, R0, -1.4426950216293334961 ;  /* 0xbfb8aa3b00007820 */ /* 0x036fe20000410000 */
[----:B------:R-:W0:Y:S01]  /*80e0*/  LDCU.64 UR6, c[0x0][0x580] ;  /* 0x0000b000ff0677ac */ /* 0x000e220008000a00 */
[----:B------:R-:W-:-:S04]  /*80f0*/  UPRMT UR4, UR42, 0x9910, URZ ;  /* 0x000099102a047896 */ /* 0x000fc800080000ff */
[----:B------:R-:W1:Y:S01]  /*8100*/  MUFU.EX2 R0, R0 ;  /* 0x0000000000007308 */ /* 0x000e620000000800 */
[----:B------:R-:W-:Y:S01]  /*8110*/  UISETP.GT.AND UP0, UPT, UR4, 0x9, UPT ;  /* 0x000000090400788c */ /* 0x000fe2000bf04270 */
[----:B0--3--:R-:W-:Y:S01]  /*8120*/  IADD3 R2, P0, PT, R16, UR6, RZ ;  /* 0x0000000610027c10 */ /* 0x009fe2000ff1e0ff */
[----:B-1----:R-:W-:-:S04]  /*8130*/  FADD.FTZ R4, R0, 1 ;  /* 0x3f80000000047421 */ /* 0x002fc80000010000 */
        /* <DEDUP_REMOVED lines=14> */
.L_x_10029:
[----:B0-----:R-:W0:Y:S02]  /*8220*/  F2I.S64.TRUNC R4, R4 ;  /* 0x0000000400047311 */ /* 0x001e24000020d900 */
[----:B0-----:R-:W-:-:S05]  /*8230*/  IMAD.MOV.U32 R7, RZ, RZ, R4 ;  /* 0x000000ffff077224 */ /* 0x001fca00078e0004 */
[----:B------:R0:W-:Y:S01]  /*8240*/  STG.E.U8 desc[UR36][R2.64], R7 ;  /* 0x0000000702007986 */ /* 0x0001e2000c101124 */
[----:B------:R-:W-:Y:S05]  /*8250*/  BRA `(.L_x_10031) ;  /* 0x0000000c00287947 */ /* 0x000fea0003800000 */
.L_x_10028:
        /* <DEDUP_REMOVED lines=9> */
.L_x_10033:
[----:B0-----:R-:W0:Y:S02]  /*82f0*/  F2I.FTZ.TRUNC.NTZ R5, R4 ;  /* 0x0000000400057305 */ /* 0x001e24000021f100 */
[----:B0-----:R0:W-:Y:S01]  /*8300*/  STG.E desc[UR36][R2.64], R5 ;  /* 0x0000000502007986 */ /* 0x0011e2000c101924 */
[----:B------:R-:W-:Y:S05]  /*8310*/  BRA `(.L_x_10031) ;  /* 0x0000000800f87947 */ /* 0x000fea0003800000 */
.L_x_10032:
[----:B0-----:R-:W0:Y:S02]  /*8320*/  F2I.FTZ.TRUNC.NTZ R5, R4 ;  /* 0x0000000400057305 */ /* 0x001e24000021f100 */
[----:B0-----:R0:W-:Y:S01]  /*8330*/  STG.E.U16 desc[UR36][R2.64], R5 ;  /* 0x0000000502007986 */ /* 0x0011e2000c101524 */
[----:B------:R-:W-:Y:S05]  /*8340*/  BRA `(.L_x_10031) ;  /* 0x0000000800ec7947 */ /* 0x000fea0003800000 */
.L_x_10027:
        /* <DEDUP_REMOVED lines=8> */
.L_x_10035:
[----:B0-----:R-:W-:-:S05]  /*83d0*/  F2FP.F16.F32.PACK_AB R4, RZ, R4 ;  /* 0x00000004ff04723e */ /* 0x001fca00000000ff */
[----:B------:R0:W-:Y:S01]  /*83e0*/  STG.E.U16 desc[UR36][R2.64], R4 ;  /* 0x0000000402007986 */ /* 0x0001e2000c101524 */
[----:B------:R-:W-:Y:S05]  /*83f0*/  BRA `(.L_x_10031) ;  /* 0x0000000800c07947 */ /* 0x000fea0003800000 */
.L_x_10034:
[----:B------:R-:W-:-:S09]  /*8400*/  UISETP.NE.AND UP0, UPT, UR4, 0x7, UPT ;  /* 0x000000070400788c */ /* 0x000fd2000bf05270 */
[----:B------:R-:W-:Y:S05]  /*8410*/  BRA.U !UP0, `(.L_x_10036) ;  /* 0x00000001082c7547 */ /* 0x000fea000b800000 */
[----:B------:R-:W-:-:S09]  /*8420*/  UISETP.NE.AND UP0, UPT, UR4, 0x8, UPT ;  /* 0x000000080400788c */ /* 0x000fd2000bf05270 */
[----:B------:R-:W-:Y:S05]  /*8430*/  BRA.U !UP0, `(.L_x_10037) ;  /* 0x0000000108147547 */ /* 0x000fea000b800000 */
[----:B------:R-:W-:-:S09]  /*8440*/  UISETP.NE.AND UP0, UPT, UR4, 0x9, UPT ;  /* 0x000000090400788c */ /* 0x000fd2000bf05270 */
[----:B------:R-:W-:Y:S05]  /*8450*/  BRA.U UP0, `(.L_x_10030) ;  /* 0x0000000500d07547 */ /* 0x000fea000b800000 */
[----:B------:R-:W-:-:S05]  /*8460*/  HFMA2 R5, -RZ, RZ, 0, 0 ;  /* 0x00000000ff057431 */ /* 0x000fca00000001ff */
[----:B0-----:R0:W-:Y:S01]  /*8470*/  STG.E.64 desc[UR36][R2.64], R4 ;  /* 0x0000000402007986 */ /* 0x0011e2000c101b24 */
[----:B------:R-:W-:Y:S05]  /*8480*/  BRA `(.L_x_10031) ;  /* 0x00000008009c7947 */ /* 0x000fea0003800000 */
.L_x_10037:
[----:B0-----:R-:W-:-:S04]  /*8490*/  F2FP.F16.F32.PACK_AB R5, RZ, R4 ;  /* 0x00000004ff05723e */ /* 0x001fc800000000ff */
[----:B------:R-:W-:-:S05]  /*84a0*/  PRMT R5, R5, 0x5410, RZ ;  /* 0x0000541005057816 */ /* 0x000fca00000000ff */
[----:B------:R0:W-:Y:S01]  /*84b0*/  STG.E desc[UR36][R2.64], R5 ;  /* 0x0000000502007986 */ /* 0x0001e2000c101924 */
[----:B------:R-:W-:Y:S05]  /*84c0*/  BRA `(.L_x_10031) ;  /* 0x00000008008c7947 */ /* 0x000fea0003800000 */
.L_x_10036:
[----:B0-----:R-:W-:-:S06]  /*84d0*/  FMUL.FTZ R4, R4, 1 ;  /* 0x3f80000004047820 */ /* 0x001fcc0000410000 */
[----:B------:R-:W0:Y:S02]  /*84e0*/  F2F.F64.F32 R4, R4 ;  /* 0x0000000400047310 */ /* 0x000e240000201800 */
[----:B0-----:R0:W-:Y:S01]  /*84f0*/  STG.E.64 desc[UR36][R2.64], R4 ;  /* 0x0000000402007986 */ /* 0x0011e2000c101b24 */
[----:B------:R-:W-:Y:S05]  /*8500*/  BRA `(.L_x_10031) ;  /* 0x00000008007c7947 */ /* 0x000fea0003800000 */
.L_x_10026:
        /* <DEDUP_REMOVED lines=13> */
.L_x_10041:
        /* <DEDUP_REMOVED lines=16> */
.L_x_10044:
[----:B------:R-:W-:-:S04]  /*86e0*/  SHF.R.U32.HI R4, RZ, 0x18, R4 ;  /* 0x00000018ff047819 */ /* 0x000fc80000011604 */
[----:B------:R-:W-:-:S04]  /*86f0*/  LOP3.LUT R4, R5, 0x80, R4, 0xf8, !PT ;  /* 0x0000008005047812 */ /* 0x000fc800078ef804 */
[----:B------:R-:W-:-:S07]  /*8700*/  PRMT R0, R4, 0x7610, R0 ;  /* 0x0000761004007816 */ /* 0x000fce0000000000 */
.L_x_10043:
[----:B------:R-:W-:Y:S05]  /*8710*/  BSYNC.RECONVERGENT B0 ;  /* 0x0000000000007941 */ /* 0x000fea0003800200 */
.L_x_10042:
[----:B------:R0:W-:Y:S01]  /*8720*/  STG.E.U8 desc[UR36][R2.64], R0 ;  /* 0x0000000002007986 */ /* 0x0001e2000c101124 */
[----:B------:R-:W-:Y:S05]  /*8730*/  BRA `(.L_x_10031) ;  /* 0x0000000400f07947 */ /* 0x000fea0003800000 */
.L_x_10040:
        /* <DEDUP_REMOVED lines=16> */
.L_x_10047:
[----:B------:R-:W-:-:S04]  /*8840*/  SHF.R.U32.HI R4, RZ, 0x18, R4 ;  /* 0x00000018ff047819 */ /* 0x000fc80000011604 */
[----:B------:R-:W-:-:S04]  /*8850*/  LOP3.LUT R5, R5, 0x80, R4, 0xf8, !PT ;  /* 0x0000008005057812 */ /* 0x000fc800078ef804 */
[----:B------:R-:W-:-:S07]  /*8860*/  PRMT R0, R5, 0x7610, R0 ;  /* 0x0000761005007816 */ /* 0x000fce0000000000 */
.L_x_10046:
[----:B------:R-:W-:Y:S05]  /*8870*/  BSYNC.RECONVERGENT B0 ;  /* 0x0000000000007941 */ /* 0x000fea0003800200 */
.L_x_10045:
[----:B------:R0:W-:Y:S01]  /*8880*/  STG.E.U8 desc[UR36][R2.64], R0 ;  /* 0x0000000002007986 */ /* 0x0001e2000c101124 */
[----:B------:R-:W-:Y:S05]  /*8890*/  BRA `(.L_x_10031) ;  /* 0x0000000400987947 */ /* 0x000fea0003800000 */
.L_x_10039:
        /* <DEDUP_REMOVED lines=21> */
.L_x_10049:
[----:B0-----:R-:W0:Y:S02]  /*89f0*/  F2I.U64.TRUNC R4, R4 ;  /* 0x0000000400047311 */ /* 0x001e24000020d800 */
[----:B0-----:R0:W-:Y:S01]  /*8a00*/  STG.E.64 desc[UR36][R2.64], R4 ;  /* 0x0000000402007986 */ /* 0x0011e2000c101b24 */
[----:B------:R-:W-:Y:S05]  /*8a10*/  BRA `(.L_x_10031) ;  /* 0x0000000400387947 */ /* 0x000fea0003800000 */
.L_x_10048:
[----:B0-----:R-:W0:Y:S02]  /*8a20*/  F2I.FTZ.U32.TRUNC.NTZ R5, R4 ;  /* 0x0000000400057305 */ /* 0x001e24000021f000 */
[----:B0-----:R0:W-:Y:S01]  /*8a30*/  STG.E desc[UR36][R2.64], R5 ;  /* 0x0000000502007986 */ /* 0x0011e2000c101924 */
[----:B------:R-:W-:Y:S05]  /*8a40*/  BRA `(.L_x_10031) ;  /* 0x00000004002c7947 */ /* 0x000fea0003800000 */
.L_x_10038:
        /* <DEDUP_REMOVED lines=10> */
.L_x_10051:
[----:B0-----:R-:W-:Y:S01]  /*8af0*/  FMUL.FTZ R4, R4, 1 ;  /* 0x3f80000004047820 */ /* 0x001fe20000410000 */
[----:B------:R-:W-:-:S05]  /*8b00*/  CS2R R6, SRZ ;  /* 0x0000000000067805 */ /* 0x000fca000001ff00 */
[----:B------:R-:W0:Y:S02]  /*8b10*/  F2F.F64.F32 R4, R4 ;  /* 0x0000000400047310 */ /* 0x000e240000201800 */
[----:B0-----:R4:W-:Y:S01]  /*8b20*/  STG.E.128 desc[UR36][R2.64], R4 ;  /* 0x0000000402007986 */ /* 0x0019e2000c101d24 */
[----:B------:R-:W-:Y:S05]  /*8b30*/  BRA `(.L_x_10031) ;  /* 0x0000000000f07947 */ /* 0x000fea0003800000 */
.L_x_10050:
[----:B------:R-:W-:-:S09]  /*8b40*/  UISETP.NE.AND UP0, UPT, UR4, 0xf, UPT ;  /* 0x0000000f0400788c */ /* 0x000fd2000bf05270 */
[----:B------:R-:W-:Y:S05]  /*8b50*/  BRA.U !UP0, `(.L_x_10052) ;  /* 0x0000000108e07547 */ /* 0x000fea000b800000 */
[----:B------:R-:W-:-:S09]  /*8b60*/  UISETP.NE.AND UP0, UPT, UR4, 0x17, UPT ;  /* 0x000000170400788c */ /* 0x000fd2000bf05270 */
[----:B------:R-:W-:Y:S05]  /*8b70*/  BRA.U !UP0, `(.L_x_10053) ;  /* 0x00000001088c7547 */ /* 0x000fea000b800000 */
[----:B------:R-:W-:-:S09]  /*8b80*/  UISETP.NE.AND UP0, UPT, UR4, 0x18, UPT ;  /* 0x000000180400788c */ /* 0x000fd2000bf05270 */
[----:B------:R-:W-:Y:S05]  /*8b90*/  BRA.U !UP0, `(.L_x_10054) ;  /* 0x0000000108447547 */ /* 0x000fea000b800000 */
.L_x_10030:
        /* <DEDUP_REMOVED lines=16> */
.L_x_10055:
[----:B------:R-:W-:Y:S05]  /*8ca0*/  BRA `(.L_x_10031) ;  /* 0x0000000000947947 */ /* 0x000fea0003800000 */
.L_x_10054:
        /* <DEDUP_REMOVED lines=12> */
.L_x_10057:
[----:B------:R-:W-:Y:S05]  /*8d70*/  BSYNC.RECONVERGENT B0 ;  /* 0x0000000000007941 */ /* 0x000fea0003800200 */
.L_x_10056:
[----:B------:R-:W-:-:S05]  /*8d80*/  LOP3.LUT R5, R0, 0x80, R7, 0xf8, !PT ;  /* 0x0000008000057812 */ /* 0x000fca00078ef807 */
[----:B------:R2:W-:Y:S01]  /*8d90*/  STG.E.U8 desc[UR36][R2.64], R5 ;  /* 0x0000000502007986 */ /* 0x0005e2000c101124 */
[----:B------:R-:W-:Y:S05]  /*8da0*/  BRA `(.L_x_10031) ;  /* 0x0000000000547947 */ /* 0x000fea0003800000 */
.L_x_10053:
        /* <DEDUP_REMOVED lines=11> */
.L_x_10059:
[----:B------:R-:W-:Y:S01]  /*8e60*/  IMAD.MOV.U32 R0, RZ, RZ, 0x7f ;  /* 0x0000007fff007424 */ /* 0x000fe200078e00ff */
[----:B------:R-:W-:-:S04]  /*8e70*/  ISETP.GT.U32.AND P0, PT, R6, 0x7f800000, PT ;  /* 0x7f8000000600780c */ /* 0x000fc80003f04070 */
[----:B------:R-:W-:-:S09]  /*8e80*/  SEL R0, R0, 0x7c, P0 ;  /* 0x0000007c00007807 */ /* 0x000fd20000000000 */
.L_x_10060:
[----:B------:R-:W-:Y:S05]  /*8e90*/  BSYNC.RECONVERGENT B0 ;  /* 0x0000000000007941 */ /* 0x000fea0003800200 */
.L_x_10058:
[----:B------:R-:W-:-:S04]  /*8ea0*/  SHF.R.U32.HI R5, RZ, 0x18, R4 ;  /* 0x00000018ff057819 */ /* 0x000fc80000011604 */
[----:B------:R-:W-:-:S05]  /*8eb0*/  LOP3.LUT R5, R0, 0x80, R5, 0xf8, !PT ;  /* 0x0000008000057812 */ /* 0x000fca00078ef805 */
[----:B------:R1:W-:Y:S01]  /*8ec0*/  STG.E.U8 desc[UR36][R2.64], R5 ;  /* 0x0000000502007986 */ /* 0x0003e2000c101124 */
[----:B------:R-:W-:Y:S05]  /*8ed0*/  BRA `(.L_x_10031) ;  /* 0x0000000000087947 */ /* 0x000fea0003800000 */
.L_x_10052:
[----:B0-----:R-:W-:-:S05]  /*8ee0*/  F2FP.BF16.F32.PACK_AB R4, RZ, R4 ;  /* 0x00000004ff04723e */ /* 0x001fca00000010ff */
[----:B------:R0:W-:Y:S02]  /*8ef0*/  STG.E.U16 desc[UR36][R2.64], R4 ;  /* 0x0000000402007986 */ /* 0x0001e4000c101524 */
.L_x_10031:
[----:B------:R-:W-:-:S07]  /*8f00*/  IADD3 R17, PT, PT, R17, 0x80, RZ ;  /* 0x0000008011117810 */ /* 0x000fce0007ffe0ff */
.L_x_9996:
[----:B------:R-:W-:Y:S05]  /*8f10*/  BSYNC.RECONVERGENT B7 ;  /* 0x0000000000077941 */ /* 0x000fea0003800200 */
.L_x_9995:
[----:B------:R-:W5:Y:S02]  /*8f20*/  LDCU UR4, c[0x0][0x380] ;  /* 0x00007000ff0477ac */ /* 0x000f640008000800 */
[----:B-----5:R-:W-:-:S13]  /*8f30*/  ISETP.GE.AND P0, PT, R17, UR4, PT ;  /* 0x0000000411007c0c */ /* 0x020fda000bf06270 */
[----:B------:R-:W-:Y:S05]  /*8f40*/  @P0 EXIT ;  /* 0x000000000000094d */ /* 0x000fea0003800000 */
[----:B------:R-:W5:Y:S01]  /*8f50*/  LDCU UR4, c[0x0][0x388] ;  /* 0x00007100ff0477ac */ /* 0x000f620008000800 */
[----:B0--34-:R-:W-:Y:S01]  /*8f60*/  IMAD.MOV.U32 R0, RZ, RZ, RZ ;  /* 0x000000ffff007224 */ /* 0x019fe200078e00ff */
[----:B------:R-:W-:Y:S01]  /*8f70*/  MOV R16, RZ ;  /* 0x000000ff00107202 */ /* 0x000fe20000000f00 */
        /* <DEDUP_REMOVED lines=300> */
.L_x_10061:
        /* <DEDUP_REMOVED lines=20> */
.L_x_10066:
[----:B------:R-:W2:Y:S02]  /*a380*/  LDG.E.U8 R0, desc[UR36][R2.64] ;  /* 0x0000002402007981 */ /* 0x000ea4000c1e1100 */
[----:B--2---:R-:W-:Y:S01]  /*a390*/  I2FP.F32.U32 R0, R0 ;  /* 0x0000000000007245 */ /* 0x004fe20000201000 */
[----:B------:R-:W-:Y:S06]  /*a3a0*/  BRA `(.L_x_10068) ;  /* 0x0000000c00247947 */ /* 0x000fec0003800000 */
.L_x_10065:
        /* <DEDUP_REMOVED lines=9> */
.L_x_10070:
[----:B------:R-:W2:Y:S02]  /*a440*/  LDG.E R0, desc[UR36][R2.64] ;  /* 0x0000002402007981 */ /* 0x000ea4000c1e1900 */
[----:B--2---:R-:W-:Y:S01]  /*a450*/  I2FP.F32.S32 R0, R0 ;  /* 0x0000000000007245 */ /* 0x004fe20000201400 */
[----:B------:R-:W-:Y:S06]  /*a460*/  BRA `(.L_x_10068) ;  /* 0x0000000800f47947 */ /* 0x000fec0003800000 */
.L_x_10069:
[----:B------:R-:W2:Y:S02]  /*a470*/  LDG.E.U16 R0, desc[UR36][R2.64] ;  /* 0x0000002402007981 */ /* 0x000ea4000c1e1500 */
[----:B--2---:R-:W0:Y:S01]  /*a480*/  I2F.S16 R0, R0 ;  /* 0x0000000000007306 */ /* 0x004e220000101400 */
[----:B------:R-:W-:Y:S05]  /*a490*/  BRA `(.L_x_10068) ;  /* 0x0000000800e87947 */ /* 0x000fea0003800000 */
.L_x_10064:
        /* <DEDUP_REMOVED lines=8> */
.L_x_10072:
[----:B------:R-:W2:Y:S02]  /*a520*/  LDG.E.U16 R0, desc[UR36][R2.64] ;  /* 0x0000002402007981 */ /* 0x000ea4000c1e1500 */
[----:B--2---:R-:W-:Y:S01]  /*a530*/  HADD2.F32 R0, -RZ, R0.H0_H0 ;  /* 0x20000000ff007230 */ /* 0x004fe20000004100 */
[----:B------:R-:W-:Y:S06]  /*a540*/  BRA `(.L_x_10068) ;  /* 0x0000000800bc7947 */ /* 0x000fec0003800000 */
.L_x_10071:
        /* <DEDUP_REMOVED lines=8> */
.L_x_10074:
[----:B------:R-:W2:Y:S02]  /*a5d0*/  LDG.E.U16 R0, desc[UR36][R2.64] ;  /* 0x0000002402007981 */ /* 0x000ea4000c1e1500 */
[----:B--2---:R-:W-:Y:S01]  /*a5e0*/  HADD2.F32 R0, -RZ, R0.H0_H0 ;  /* 0x20000000ff007230 */ /* 0x004fe20000004100 */
[----:B------:R-:W-:Y:S06]  /*a5f0*/  BRA `(.L_x_10068) ;  /* 0x0000000800907947 */ /* 0x000fec0003800000 */
.L_x_10073:
[----:B------:R-:W2:Y:S01]  /*a600*/  LDG.E.64 R2, desc[UR36][R2.64] ;  /* 0x0000002402027981 */ /* 0x000ea2000c1e1b00 */
[----:B------:R-:W-:Y:S01]  /*a610*/  UMOV UR4, 0xf0000000 ;  /* 0xf000000000047882 */ /* 0x000fe20000000000 */
[----:B------:R-:W-:Y:S01]  /*a620*/  UMOV UR5, 0x380fffff ;  /* 0x380fffff00057882 */ /* 0x000fe20000000000 */
[----:B--2---:R-:W0:Y:S01]  /*a630*/  F2F.F32.F64 R0, R2 ;  /* 0x0000000200007310 */ /* 0x004e220000301000 */
[----:B------:R-:W-:-:S14]  /*a640*/  DSETP.GEU.AND P0, PT, |R2|, UR4, PT ;  /* 0x0000000402007e2a */ /* 0x000fdc000bf0e200 */
[----:B0-----:R-:W-:Y:S01]  /*a650*/  @!P0 FMUL R0, R0, 1.175494350822287508e-38 ;  /* 0x0080000000008820 */ /* 0x001fe20000400000 */
[----:B------:R-:W-:Y:S06]  /*a660*/  BRA `(.L_x_10068) ;  /* 0x0000000800747947 */ /* 0x000fec0003800000 */
.L_x_10063:
        /* <DEDUP_REMOVED lines=12> */
.L_x_10077:
[----:B------:R-:W2:Y:S01]  /*a730*/  LDG.E.64 R2, desc[UR36][R2.64] ;  /* 0x0000002402027981 */ /* 0x000ea2000c1e1b00 */
[----:B------:R-:W-:Y:S01]  /*a740*/  UMOV UR4, 0xf0000000 ;  /* 0xf000000000047882 */ /* 0x000fe20000000000 */
[----:B------:R-:W-:Y:S01]  /*a750*/  UMOV UR5, 0x380fffff ;  /* 0x380fffff00057882 */ /* 0x000fe20000000000 */
[----:B--2---:R-:W0:Y:S01]  /*a760*/  F2F.F32.F64 R0, R2 ;  /* 0x0000000200007310 */ /* 0x004e220000301000 */
[----:B------:R-:W-:-:S14]  /*a770*/  DSETP.GEU.AND P0, PT, |R2|, UR4, PT ;  /* 0x0000000402007e2a */ /* 0x000fdc000bf0e200 */
[----:B0-----:R-:W-:Y:S01]  /*a780*/  @!P0 FMUL R0, R0, 1.175494350822287508e-38 ;  /* 0x0080000000008820 */ /* 0x001fe20000400000 */
[----:B------:R-:W-:Y:S06]  /*a790*/  BRA `(.L_x_10068) ;  /* 0x0000000800287947 */ /* 0x000fec0003800000 */
.L_x_10076:
        /* <DEDUP_REMOVED lines=25> */
.L_x_10079:
        /* <DEDUP_REMOVED lines=12> */
.L_x_10078:
[----:B------:R-:W2:Y:S02]  /*a9f0*/  LDG.E.U16 R0, desc[UR36][R2.64] ;  /* 0x0000002402007981 */ /* 0x000ea4000c1e1500 */
[----:B--2---:R-:W-:Y:S01]  /*aa00*/  SHF.L.U32 R0, R0, 0x10, RZ ;  /* 0x0000001000007819 */ /* 0x004fe200000006ff */
[----:B------:R-:W-:Y:S06]  /*aa10*/  BRA `(.L_x_10068) ;  /* 0x0000000400887947 */ /* 0x000fec0003800000 */
.L_x_10075:
        /* <DEDUP_REMOVED lines=11> */
.L_x_10082:
        /* <DEDUP_REMOVED lines=20> */
.L_x_10084:
[----:B------:R-:W-:Y:S05]  /*ac10*/  BSYNC.RECONVERGENT B0 ;  /* 0x0000000000007941 */ /* 0x000fea0003800200 */
.L_x_10083:
[----:B------:R-:W-:Y:S01]  /*ac20*/  IMAD.SHL.U32 R0, R0, 0x100000, RZ ;  /* 0x0010000000007824 */ /* 0x000fe200078e00ff */
[----:B------:R-:W-:-:S04]  /*ac30*/  LEA R2, R2, 0x3b800000, 0x17 ;  /* 0x3b80000002027811 */ /* 0x000fc800078eb8ff */
[----:B------:R-:W-:Y:S01]  /*ac40*/  LOP3.LUT R0, R2, R0, R7, 0xfe, !PT ;  /* 0x0000000002007212 */ /* 0x000fe200078efe07 */
[----:B------:R-:W-:Y:S06]  /*ac50*/  BRA `(.L_x_10068) ;  /* 0x0000000000f87947 */ /* 0x000fec0003800000 */
.L_x_10081:
        /* <DEDUP_REMOVED lines=20> */
.L_x_10086:
[----:B------:R-:W-:Y:S05]  /*ada0*/  BSYNC.RECONVERGENT B0 ;  /* 0x0000000000007941 */ /* 0x000fea0003800200 */
.L_x_10085:
[----:B------:R-:W-:Y:S02]  /*adb0*/  SHF.L.U32 R0, R0, 0x15, RZ ;  /* 0x0000001500007819 */ /* 0x000fe400000006ff */
[----:B------:R-:W-:-:S04]  /*adc0*/  LEA R2, R2, 0x37800000, 0x17 ;  /* 0x3780000002027811 */ /* 0x000fc800078eb8ff */
[----:B------:R-:W-:Y:S01]  /*add0*/  LOP3.LUT R0, R2, R0, R7, 0xfe, !PT ;  /* 0x0000000002007212 */ /* 0x000fe200078efe07 */
[----:B------:R-:W-:Y:S06]  /*ade0*/  BRA `(.L_x_10068) ;  /* 0x0000000000947947 */ /* 0x000fec0003800000 */
.L_x_10080:
        /* <DEDUP_REMOVED lines=14> */
.L_x_10067:
        /* <DEDUP_REMOVED lines=16> */
.L_x_10089:
[----:B------:R-:W-:Y:S01]  /*afd0*/  IMAD.MOV.U32 R0, RZ, RZ, RZ ;  /* 0x000000ffff007224 */ /* 0x000fe200078e00ff */
[----:B------:R-:W-:Y:S06]  /*afe0*/  BRA `(.L_x_10068) ;  /* 0x0000000000147947 */ /* 0x000fec0003800000 */
.L_x_10088:
[----:B------:R-:W2:Y:S02]  /*aff0*/  LDG.E.64 R2, desc[UR36][R2.64] ;  /* 0x0000002402027981 */ /* 0x000ea4000c1e1b00 */
[----:B--2---:R0:W1:Y:S01]  /*b000*/  I2F.U64 R0, R2 ;  /* 0x0000000200007312 */ /* 0x0040620000301000 */
[----:B------:R-:W-:Y:S05]  /*b010*/  BRA `(.L_x_10068) ;  /* 0x0000000000087947 */ /* 0x000fea0003800000 */
.L_x_10087:
[----:B------:R-:W2:Y:S02]  /*b020*/  LDG.E R0, desc[UR36][R2.64] ;  /* 0x0000002402007981 */ /* 0x000ea4000c1e1900 */
[----:B--2---:R-:W-:-:S07]  /*b030*/  I2FP.F32.U32 R0, R0 ;  /* 0x0000000000007245 */ /* 0x004fce0000201000 */
.L_x_10068:
[----:B------:R-:W-:Y:S05]  /*b040*/  BSYNC.RECONVERGENT B6 ;  /* 0x0000000000067941 */ /* 0x000fea0003800200 */
.L_x_10062:
[----:B01---5:R-:W-:Y:S01]  /*b050*/  FMUL.FTZ R0, R0, -1.4426950216293334961 ;  /* 0xbfb8aa3b00007820 */ /* 0x023fe20000410000 */
[----:B------:R-:W-:-:S04]  /*b060*/  UPRMT UR4, UR42, 0x9910, URZ ;  /* 0x000099102a047896 */ /* 0x000fc800080000ff */
[----:B------:R-:W-:Y:S01]  /*b070*/  UISETP.GT.AND UP0, UPT, UR4, 0x9, UPT ;  /* 0x000000090400788c */ /* 0x000fe2000bf04270 */
[----:B------:R-:W2:Y:S02]  /*b080*/  MUFU.EX2 R0, R0 ;  /* 0x0000000000007308 */ /* 0x000ea40000000800 */
[----:B--234-:R-:W-:-:S06]  /*b090*/  FADD.FTZ R2, R0, 1 ;  /* 0x3f80000000027421 */ /* 0x01cfcc0000010000 */
        /* <DEDUP_REMOVED lines=11> */
[----:B0-----:R-:W-:Y:S01]  /*b150*/  STG.E.U8 desc[UR36][R16.64], R3 ;  /* 0x0000000310007986 */ /* 0x001fe2000c101124 */
[----:B------:R-:W-:Y:S05]  /*b160*/  EXIT ;  /* 0x000000000000794d */ /* 0x000fea0003800000 */
.L_x_10093:
[----:B0-----:R-:W0:Y:S02]  /*b170*/  F2I.S64.TRUNC R2, R2 ;  /* 0x0000000200027311 */ /* 0x001e24000020d900 */
[----:B0-----:R-:W-:-:S05]  /*b180*/  MOV R5, R2 ;  /* 0x0000000200057202 */ /* 0x001fca0000000f00 */
[----:B------:R-:W-:Y:S01]  /*b190*/  STG.E.U8 desc[UR36][R16.64], R5 ;  /* 0x0000000510007986 */ /* 0x000fe2000c101124 */
[----:B------:R-:W-:Y:S05]  /*b1a0*/  EXIT ;  /* 0x000000000000794d */ /* 0x000fea0003800000 */
.L_x_10092:
[----:B------:R-:W-:-:S09]  /*b1b0*/  UISETP.NE.AND UP0, UPT, UR4, 0x2, UPT ;  /* 0x000000020400788c */ /* 0x000fd2000bf05270 */
[----:B------:R-:W-:Y:S05]  /*b1c0*/  BRA.U !UP0, `(.L_x_10095) ;  /* 0x0000000108287547 */ /* 0x000fea000b800000 */
[----:B------:R-:W-:-:S09]  /*b1d0*/  UISETP.NE.AND UP0, UPT, UR4, 0x3, UPT ;  /* 0x000000030400788c */ /* 0x000fd2000bf05270 */
[----:B------:R-:W-:Y:S05]  /*b1e0*/  BRA.U !UP0, `(.L_x_10096) ;  /* 0x0000000108147547 */ /* 0x000fea000b800000 */
[----:B------:R-:W-:-:S09]  /*b1f0*/  UISETP.NE.AND UP0, UPT, UR4, 0x4, UPT ;  /* 0x000000040400788c */ /* 0x000fd2000bf05270 */
[----:B------:R-:W-:Y:S05]  /*b200*/  BRA.U UP0, `(.L_x_10094) ;  /* 0x0000000900387547 */ /* 0x000fea000b800000 */
[----:B0-----:R-:W0:Y:S02]  /*b210*/  F2I.S64.TRUNC R2, R2 ;  /* 0x0000000200027311 */ /* 0x001e24000020d900 */
[----:B0-----:R-:W-:Y:S01]  /*b220*/  STG.E.64 desc[UR36][R16.64], R2 ;  /* 0x0000000210007986 */ /* 0x001fe2000c101b24 */
[----:B------:R-:W-:Y:S05]  /*b230*/  EXIT ;  /* 0x000000000000794d */ /* 0x000fea0003800000 */
.L_x_10096:
[----:B0-----:R-:W0:Y:S02]  /*b240*/  F2I.FTZ.TRUNC.NTZ R3, R2 ;  /* 0x0000000200037305 */ /* 0x001e24000021f100 */
[----:B0-----:R-:W-:Y:S01]  /*b250*/  STG.E desc[UR36][R16.64], R3 ;  /* 0x0000000310007986 */ /* 0x001fe2000c101924 */
[----:B------:R-:W-:Y:S05]  /*b260*/  EXIT ;  /* 0x000000000000794d */ /* 0x000fea0003800000 */
.L_x_10095:
[----:B0-----:R-:W0:Y:S02]  /*b270*/  F2I.FTZ.TRUNC.NTZ R3, R2 ;  /* 0x0000000200037305 */ /* 0x001e24000021f100 */
[----:B0-----:R-:W-:Y:S01]  /*b280*/  STG.E.U16 desc[UR36][R16.64], R3 ;  /* 0x0000000310007986 */ /* 0x001fe2000c101524 */
[----:B------:R-:W-:Y:S05]  /*b290*/  EXIT ;  /* 0x000000000000794d */ /* 0x000fea0003800000 */
.L_x_10091:
[----:B------:R-:W-:-:S09]  /*b2a0*/  UISETP.GT.AND UP0, UPT, UR4, 0x6, UPT ;  /* 0x000000060400788c */ /* 0x000fd2000bf04270 */
[----:B------:R-:W-:Y:S05]  /*b2b0*/  BRA.U UP0, `(.L_x_10097) ;  /* 0x0000000100247547 */ /* 0x000fea000b800000 */
[----:B------:R-:W-:-:S09]  /*b2c0*/  UISETP.NE.AND UP0, UPT, UR4, 0x5, UPT ;  /* 0x000000050400788c */ /* 0x000fd2000bf05270 */
[----:B------:R-:W-:Y:S05]  /*b2d0*/  BRA.U !UP0, `(.L_x_10098) ;  /* 0x0000000108107547 */ /* 0x000fea000b800000 */
[----:B------:R-:W-:-:S09]  /*b2e0*/  UISETP.NE.AND UP0, UPT, UR4, 0x6, UPT ;  /* 0x000000060400788c */ /* 0x000fd2000bf05270 */
[----:B------:R-:W-:Y:S05]  /*b2f0*/  BRA.U UP0, `(.L_x_10094) ;  /* 0x0000000500fc7547 */ /* 0x000fea000b800000 */
[----:B0-----:R-:W-:Y:S01]  /*b300*/  STG.E desc[UR36][R16.64], R2 ;  /* 0x0000000210007986 */ /* 0x001fe2000c101924 */
[----:B------:R-:W-:Y:S05]  /*b310*/  EXIT ;  /* 0x000000000000794d */ /* 0x000fea0003800000 */
.L_x_10098:
[----:B0-----:R-:W-:-:S05]  /*b320*/  F2FP.F16.F32.PACK_AB R2, RZ, R2 ;  /* 0x00000002ff02723e */ /* 0x001fca00000000ff */
[----:B------:R-:W-:Y:S01]  /*b330*/  STG.E.U16 desc[UR36][R16.64], R2 ;  /* 0x0000000210007986 */ /* 0x000fe2000c101524 */
[----:B------:R-:W-:Y:S05]  /*b340*/  EXIT ;  /* 0x000000000000794d */ /* 0x000fea0003800000 */
.L_x_10097:
[----:B------:R-:W-:-:S09]  /*b350*/  UISETP.NE.AND UP0, UPT, UR4, 0x7, UPT ;  /* 0x000000070400788c */ /* 0x000fd2000bf05270 */
[----:B------:R-:W-:Y:S05]  /*b360*/  BRA.U !UP0, `(.L_x_10099) ;  /* 0x00000001082c7547 */ /* 0x000fea000b800000 */
[----:B------:R-:W-:-:S09]  /*b370*/  UISETP.NE.AND UP0, UPT, UR4, 0x8, UPT ;  /* 0x000000080400788c */ /* 0x000fd2000bf05270 */
[----:B------:R-:W-:Y:S05]  /*b380*/  BRA.U !UP0, `(.L_x_10100) ;  /* 0x0000000108147547 */ /* 0x000fea000b800000 */
[----:B------:R-:W-:-:S09]  /*b390*/  UISETP.NE.AND UP0, UPT, UR4, 0x9, UPT ;  /* 0x000000090400788c */ /* 0x000fd2000bf05270 */
[----:B------:R-:W-:Y:S05]  /*b3a0*/  BRA.U UP0, `(.L_x_10094) ;  /* 0x0000000500d07547 */ /* 0x000fea000b800000 */
[----:B------:R-:W-:-:S05]  /*b3b0*/  IMAD.MOV.U32 R3, RZ, RZ, RZ ;  /* 0x000000ffff037224 */ /* 0x000fca00078e00ff */
[----:B0-----:R-:W-:Y:S01]  /*b3c0*/  STG.E.64 desc[UR36][R16.64], R2 ;  /* 0x0000000210007986 */ /* 0x001fe2000c101b24 */
[----:B------:R-:W-:Y:S05]  /*b3d0*/  EXIT ;  /* 0x000000000000794d */ /* 0x000fea0003800000 */
.L_x_10100:
[----:B0-----:R-:W-:-:S04]  /*b3e0*/  F2FP.F16.F32.PACK_AB R3, RZ, R2 ;  /* 0x00000002ff03723e */ /* 0x001fc800000000ff */
[----:B------:R-:W-:-:S05]  /*b3f0*/  PRMT R3, R3, 0x5410, RZ ;  /* 0x0000541003037816 */ /* 0x000fca00000000ff */
[----:B------:R-:W-:Y:S01]  /*b400*/  STG.E desc[UR36][R16.64], R3 ;  /* 0x0000000310007986 */ /* 0x000fe2000c101924 */
[----:B------:R-:W-:Y:S05]  /*b410*/  EXIT ;  /* 0x000000000000794d */ /* 0x000fea0003800000 */
.L_x_10099:
[----:B0-----:R-:W-:-:S06]  /*b420*/  FMUL.FTZ R2, R2, 1 ;  /* 0x3f80000002027820 */ /* 0x001fcc0000410000 */
[----:B------:R-:W0:Y:S02]  /*b430*/  F2F.F64.F32 R2, R2 ;  /* 0x0000000200027310 */ /* 0x000e240000201800 */
[----:B0-----:R-:W-:Y:S01]  /*b440*/  STG.E.64 desc[UR36][R16.64], R2 ;  /* 0x0000000210007986 */ /* 0x001fe2000c101b24 */
[----:B------:R-:W-:Y:S05]  /*b450*/  EXIT ;  /* 0x000000000000794d */ /* 0x000fea0003800000 */
.L_x_10090:
        /* <DEDUP_REMOVED lines=11> */
[----:B0-----:R-:W-:Y:S01]  /*b510*/  STG.E.U16 desc[UR36][R16.64], R3 ;  /* 0x0000000310007986 */ /* 0x001fe2000c101524 */
[----:B------:R-:W-:Y:S05]  /*b520*/  EXIT ;  /* 0x000000000000794d */ /* 0x000fea0003800000 */
.L_x_10104:
        /* <DEDUP_REMOVED lines=16> */
.L_x_10107:
[----:B------:R-:W-:-:S04]  /*b630*/  SHF.R.U32.HI R2, RZ, 0x18, R2 ;  /* 0x00000018ff027819 */ /* 0x000fc80000011602 */
[----:B------:R-:W-:-:S04]  /*b640*/  LOP3.LUT R2, R3, 0x80, R2, 0xf8, !PT ;  /* 0x0000008003027812 */ /* 0x000fc800078ef802 */
[----:B------:R-:W-:-:S07]  /*b650*/  PRMT R8, R2, 0x7610, R8 ;  /* 0x0000761002087816 */ /* 0x000fce0000000008 */
.L_x_10106:
[----:B------:R-:W-:Y:S05]  /*b660*/  BSYNC.RECONVERGENT B0 ;  /* 0x0000000000007941 */ /* 0x000fea0003800200 */
.L_x_10105:
[----:B------:R-:W-:Y:S01]  /*b670*/  STG.E.U8 desc[UR36][R16.64], R8 ;  /* 0x0000000810007986 */ /* 0x000fe2000c101124 */
[----:B------:R-:W-:Y:S05]  /*b680*/  EXIT ;  /* 0x000000000000794d */ /* 0x000fea0003800000 */
.L_x_10103:
        /* <DEDUP_REMOVED lines=16> */
.L_x_10110:
[----:B------:R-:W-:-:S04]  /*b790*/  SHF.R.U32.HI R2, RZ, 0x18, R2 ;  /* 0x00000018ff027819 */ /* 0x000fc80000011602 */
[----:B------:R-:W-:-:S04]  /*b7a0*/  LOP3.LUT R3, R3, 0x80, R2, 0xf8, !PT ;  /* 0x0000008003037812 */ /* 0x000fc800078ef802 */
[----:B------:R-:W-:-:S07]  /*b7b0*/  PRMT R8, R3, 0x7610, R8 ;  /* 0x0000761003087816 */ /* 0x000fce0000000008 */
.L_x_10109:
[----:B------:R-:W-:Y:S05]  /*b7c0*/  BSYNC.RECONVERGENT B0 ;  /* 0x0000000000007941 */ /* 0x000fea0003800200 */
.L_x_10108:
[----:B------:R-:W-:Y:S01]  /*b7d0*/  STG.E.U8 desc[UR36][R16.64], R8 ;  /* 0x0000000810007986 */ /* 0x000fe2000c101124 */
[----:B------:R-:W-:Y:S05]  /*b7e0*/  EXIT ;  /* 0x000000000000794d */ /* 0x000fea0003800000 */
.L_x_10102:
        /* <DEDUP_REMOVED lines=21> */
.L_x_10112:
[----:B0-----:R-:W0:Y:S02]  /*b940*/  F2I.U64.TRUNC R2, R2 ;  /* 0x0000000200027311 */ /* 0x001e24000020d800 */
[----:B0-----:R-:W-:Y:S01]  /*b950*/  STG.E.64 desc[UR36][R16.64], R2 ;  /* 0x0000000210007986 */ /* 0x001fe2000c101b24 */
[----:B------:R-:W-:Y:S05]  /*b960*/  EXIT ;  /* 0x000000000000794d */ /* 0x000fea0003800000 */
.L_x_10111:
[----:B0-----:R-:W0:Y:S02]  /*b970*/  F2I.FTZ.U32.TRUNC.NTZ R3, R2 ;  /* 0x0000000200037305 */ /* 0x001e24000021f000 */
[----:B0-----:R-:W-:Y:S01]  /*b980*/  STG.E desc[UR36][R16.64], R3 ;  /* 0x0000000310007986 */ /* 0x001fe2000c101924 */
[----:B------:R-:W-:Y:S05]  /*b990*/  EXIT ;  /* 0x000000000000794d */ /* 0x000fea0003800000 */
.L_x_10101:
        /* <DEDUP_REMOVED lines=8> */
[----:B------:R-:W-:Y:S01]  /*ba20*/  STG.E.U8 desc[UR36][R16.64], R3 ;  /* 0x0000000310007986 */ /* 0x000fe2000c101124 */
[----:B------:R-:W-:Y:S05]  /*ba30*/  EXIT ;  /* 0x000000000000794d */ /* 0x000fea0003800000 */
.L_x_10114:
[----:B0-----:R-:W-:Y:S01]  /*ba40*/  FMUL.FTZ R4, R2, 1 ;  /* 0x3f80000002047820 */ /* 0x001fe20000410000 */
[----:B------:R-:W-:-:S05]  /*ba50*/  CS2R R6, SRZ ;  /* 0x0000000000067805 */ /* 0x000fca000001ff00 */
[----:B------:R-:W0:Y:S02]  /*ba60*/  F2F.F64.F32 R4, R4 ;  /* 0x0000000400047310 */ /* 0x000e240000201800 */
[----:B0-----:R-:W-:Y:S01]  /*ba70*/  STG.E.128 desc[UR36][R16.64], R4 ;  /* 0x0000000410007986 */ /* 0x001fe2000c101d24 */
[----:B------:R-:W-:Y:S05]  /*ba80*/  EXIT ;  /* 0x000000000000794d */ /* 0x000fea0003800000 */
.L_x_10113:
[----:B------:R-:W-:-:S09]  /*ba90*/  UISETP.NE.AND UP0, UPT, UR4, 0xf, UPT ;  /* 0x0000000f0400788c */ /* 0x000fd2000bf05270 */
[----:B------:R-:W-:Y:S05]  /*baa0*/  BRA.U !UP0, `(.L_x_10115) ;  /* 0x0000000108e07547 */ /* 0x000fea000b800000 */
[----:B------:R-:W-:-:S09]  /*bab0*/  UISETP.NE.AND UP0, UPT, UR4, 0x17, UPT ;  /* 0x000000170400788c */ /* 0x000fd2000bf05270 */
[----:B------:R-:W-:Y:S05]  /*bac0*/  BRA.U !UP0, `(.L_x_10116) ;  /* 0x00000001088c7547 */ /* 0x000fea000b800000 */
[----:B------:R-:W-:-:S09]  /*bad0*/  UISETP.NE.AND UP0, UPT, UR4, 0x18, UPT ;  /* 0x000000180400788c */ /* 0x000fd2000bf05270 */
[----:B------:R-:W-:Y:S05]  /*bae0*/  BRA.U !UP0, `(.L_x_10117) ;  /* 0x0000000108447547 */ /* 0x000fea000b800000 */
.L_x_10094:
[----:B------:R-:W-:Y:S01]  /*baf0*/  MOV R0, 0x0 ;  /* 0x0000000000007802 */ /* 0x000fe20000000f00 */
[----:B------:R-:W1:Y:S01]  /*bb00*/  LDCU.64 UR4, c[0x4][0x128] ;  /* 0x01002500ff0477ac */ /* 0x000e620008000a00 */
[----:B------:R-:W-:Y:S02]  /*bb10*/  HFMA2 R8, -RZ, RZ, 0, 6.020069122314453125e-06 ;  /* 0x00000065ff087431 */ /* 0x000fe400000001ff */
[----:B------:R-:W-:Y:S01]  /*bb20*/  IMAD.MOV.U32 R12, RZ, RZ, 0x1 ;  /* 0x00000001ff0c7424 */ /* 0x000fe200078e00ff */
[----:B0-----:R0:W2:Y:S01]  /*bb30*/  LDC.64 R2, c[0x4][R0] ;  /* 0x0100000000027b82 */ /* 0x0010a20000000a00 */
[----:B------:R-:W3:Y:S01]  /*bb40*/  LDCU.64 UR6, c[0x4][0x130] ;  /* 0x01002600ff0677ac */ /* 0x000ee20008000a00 */
[----:B------:R-:W-:Y:S01]  /*bb50*/  MOV R13, RZ ;  /* 0x000000ff000d7202 */ /* 0x000fe20000000f00 */
[----:B------:R-:W4:Y:S01]  /*bb60*/  LDCU.64 UR8, c[0x4][0x20] ;  /* 0x01000400ff0877ac */ /* 0x000f220008000a00 */
[----:B-1----:R-:W-:Y:S01]  /*bb70*/  MOV R4, UR4 ;  /* 0x0000000400047c02 */ /* 0x002fe20008000f00 */
[----:B------:R-:W-:Y:S01]  /*bb80*/  IMAD.U32 R5, RZ, RZ, UR5 ;  /* 0x00000005ff057e24 */ /* 0x000fe2000f8e00ff */
[----:B---3--:R-:W-:Y:S01]  /*bb90*/  MOV R6, UR6 ;  /* 0x0000000600067c02 */ /* 0x008fe20008000f00 */
[----:B------:R-:W-:Y:S01]  /*bba0*/  IMAD.U32 R7, RZ, RZ, UR7 ;  /* 0x00000007ff077e24 */ /* 0x000fe2000f8e00ff */
[----:B----4-:R-:W-:Y:S01]  /*bbb0*/  MOV R10, UR8 ;  /* 0x00000008000a7c02 */ /* 0x010fe20008000f00 */
[----:B0-----:R-:W-:-:S07]  /*bbc0*/  IMAD.U32 R11, RZ, RZ, UR9 ;  /* 0x00000009ff0b7e24 */ /* 0x001fce000f8e00ff */
[----:B------:R-:W-:-:S07]  /*bbd0*/  LEPC R20, `(.L_x_10118) ;  /* 0x000000001014794e */ /* 0x000fce0000000000 */
[----:B--2---:R-:W-:Y:S05]  /*bbe0*/  CALL.ABS.NOINC R2 ;  /* 0x0000000002007343 */ /* 0x004fea0003c00000 */
.L_x_10118:
[----:B------:R-:W-:Y:S05]  /*bbf0*/  EXIT ;  /* 0x000000000000794d */ /* 0x000fea0003800000 */
.L_x_10117:
        /* <DEDUP_REMOVED lines=12> */
.L_x_10120:
[----:B------:R-:W-:Y:S05]  /*bcc0*/  BSYNC.RECONVERGENT B0 ;  /* 0x0000000000007941 */ /* 0x000fea0003800200 */
.L_x_10119:
[----:B------:R-:W-:-:S05]  /*bcd0*/  LOP3.LUT R3, R0, 0x80, R5, 0xf8, !PT ;  /* 0x0000008000037812 */ /* 0x000fca00078ef805 */
[----:B------:R-:W-:Y:S01]  /*bce0*/  STG.E.U8 desc[UR36][R16.64], R3 ;  /* 0x0000000310007986 */ /* 0x000fe2000c101124 */
[----:B------:R-:W-:Y:S05]  /*bcf0*/  EXIT ;  /* 0x000000000000794d */ /* 0x000fea0003800000 */
.L_x_10116:
        /* <DEDUP_REMOVED lines=11> */
.L_x_10122:
[----:B------:R-:W-:Y:S01]  /*bdb0*/  HFMA2 R0, -RZ, RZ, 0, 7.569789886474609375e-06 ;  /* 0x0000007fff007431 */ /* 0x000fe200000001ff */
[----:B------:R-:W-:-:S04]  /*bdc0*/  ISETP.GT.U32.AND P0, PT, R4, 0x7f800000, PT ;  /* 0x7f8000000400780c */ /* 0x000fc80003f04070 */
[----:B------:R-:W-:-:S09]  /*bdd0*/  SEL R0, R0, 0x7c, P0 ;  /* 0x0000007c00007807 */ /* 0x000fd20000000000 */
.L_x_10123:
[----:B------:R-:W-:Y:S05]  /*bde0*/  BSYNC.RECONVERGENT B0 ;  /* 0x0000000000007941 */ /* 0x000fea0003800200 */
.L_x_10121:
[----:B------:R-:W-:-:S04]  /*bdf0*/  SHF.R.U32.HI R3, RZ, 0x18, R2 ;  /* 0x00000018ff037819 */ /* 0x000fc80000011602 */
[----:B------:R-:W-:-:S05]  /*be00*/  LOP3.LUT R3, R0, 0x80, R3, 0xf8, !PT ;  /* 0x0000008000037812 */ /* 0x000fca00078ef803 */
[----:B------:R-:W-:Y:S01]  /*be10*/  STG.E.U8 desc[UR36][R16.64], R3 ;  /* 0x0000000310007986 */ /* 0x000fe2000c101124 */
[----:B------:R-:W-:Y:S05]  /*be20*/  EXIT ;  /* 0x000000000000794d */ /* 0x000fea0003800000 */
.L_x_10115:
[----:B0-----:R-:W-:-:S05]  /*be30*/  F2FP.BF16.F32.PACK_AB R2, RZ, R2 ;  /* 0x00000002ff02723e */ /* 0x001fca00000010ff */
[----:B------:R-:W-:Y:S01]  /*be40*/  STG.E.U16 desc[UR36][R16.64], R2 ;  /* 0x0000000210007986 */ /* 0x000fe2000c101524 */
[----:B------:R-:W-:Y:S05]  /*be50*/  EXIT ;  /* 0x000000000000794d */ /* 0x000fea0003800000 */
.L_x_10124:
        /* <DEDUP_REMOVED lines=10> */
.L_x_11398:


//--------------------- .text._ZN2at6native27unrolled_elementwise_kernelIZZZNS0_19sigmoid_kernel_cudaERNS_18TensorIteratorBaseEENKUlvE0_clEvENKUlvE0_clEvEUlfE_St5arrayIPcLm2EELi4E23TrivialOffsetCalculatorILi1EjESB_NS0_6memory12LoadWithCastILi1EEENSC_13StoreWithCastILi1EEEEEviT_T0_T2_T3_T4_T5_ --------------------------
	.section	.text._ZN2at6native27unrolled_elementwise_kernelIZZZNS0_19sigmoid_kernel_cudaERNS_18TensorIteratorBaseEENKUlvE0_clEvENKUlvE0_clEvEUlfE_St5arrayIPcLm2EELi4E23TrivialOffsetCalculatorILi1EjESB_NS0_6memory12LoadWithCastILi1EEENSC_13StoreWithCastILi1EEEEEviT_T0_T2_T3_T4_T5_,"ax",@progbits
	.align	128
        .global         _ZN2at6native27unrolled_elementwise_kernelIZZZNS0_19sigmoid_kernel_cudaERNS_18TensorIteratorBaseEENKUlvE0_clEvENKUlvE0_clEvEUlfE_St5arrayIPcLm2EELi4E23TrivialOffsetCalculatorILi1EjESB_NS0_6memory12LoadWithCastILi1EEENSC_13StoreWithCastILi1EEEEEviT_T0_T2_T3_T4_T5_
        .type           _ZN2at6native27unrolled_elementwise_kernelIZZZNS0_19sigmoid_kernel_cudaERNS_18TensorIteratorBaseEENKUlvE0_clEvENKUlvE0_clEvEUlfE_St5arrayIPcLm2EELi4E23TrivialOffsetCalculatorILi1EjESB_NS0_6memory12LoadWithCastILi1EEENSC_13StoreWithCastILi1EEEEEviT_T0_T2_T3_T4_T5_,@function
        .size           _ZN2at6native27unrolled_elementwise_kernelIZZZNS0_19sigmoid_kernel_cudaERNS_18TensorIteratorBaseEENKUlvE0_clEvENKUlvE0_clEvEUlfE_St5arrayIPcLm2EELi4E23TrivialOffsetCalculatorILi1EjESB_NS0_6memory12LoadWithCastILi1EEENSC_13StoreWithCastILi1EEEEEviT_T0_T2_T3_T4_T5_,(.L_x_11399 - _ZN2at6native27unrolled_elementwise_kernelIZZZNS0_19sigmoid_kernel_cudaERNS_18TensorIteratorBaseEENKUlvE0_clEvENKUlvE0_clEvEUlfE_St5arrayIPcLm2EELi4E23TrivialOffsetCalculatorILi1EjESB_NS0_6memory12LoadWithCastILi1EEENSC_13StoreWithCastILi1EEEEEviT_T0_T2_T3_T4_T5_)
        .other          _ZN2at6native27unrolled_elementwise_kernelIZZZNS0_19sigmoid_kernel_cudaERNS_18TensorIteratorBaseEENKUlvE0_clEvENKUlvE0_clEvEUlfE_St5arrayIPcLm2EELi4E23TrivialOffsetCalculatorILi1EjESB_NS0_6memory12LoadWithCastILi1EEENSC_13StoreWithCastILi1EEEEEviT_T0_T2_T3_T4_T5_,@"STO_CUDA_ENTRY STV_DEFAULT"
_ZN2at6native27unrolled_elementwise_kernelIZZZNS0_19sigmoid_kernel_cudaERNS_18TensorIteratorBaseEENKUlvE0_clEvENKUlvE0_clEvEUlfE_St5arrayIPcLm2EELi4E23TrivialOffsetCalculatorILi1EjESB_NS0_6memory12LoadWithCastILi1EEENSC_13StoreWithCastILi1EEEEEviT_T0_T2_T3_T4_T5_:
.text._ZN2at6native27unrolled_elementwise_kernelIZZZNS0_19sigmoid_kernel_cudaERNS_18TensorIteratorBaseEENKUlvE0_clEvENKUlvE0_clEvEUlfE_St5arrayIPcLm2EELi4E23TrivialOffsetCalculatorILi1EjESB_NS0_6memory12LoadWithCastILi1EEENSC_13StoreWithCastILi1EEEEEviT_T0_T2_T3_T4_T5_:
[----:B------:R-:W0:Y:S01]  /*0000*/  LDC R1, c[0x0][0x37c] ;  /* 0x0000df00ff017b82 */ /* 0x000e220000000800 */
[----:B------:R-:W1:Y:S07]  /*0010*/  S2R R2, SR_CTAID.X ;  /* 0x0000000000027919 */ /* 0x000e6e0000002500 */
[----:B------:R-:W1:Y:S01]  /*0020*/  LDC R17, c[0x0][0x380] ;  /* 0x0000e000ff117b82 */ /* 0x000e620000000800 */
[----:B------:R-:W2:Y:S01]  /*0030*/  LDCU.64 UR36, c[0x0][0x358] ;  /* 0x00006b00ff2477ac */ /* 0x000ea20008000a00 */
[----:B------:R-:W-:Y:S01]  /*0040*/  BSSY.RECONVERGENT B7, `(.L_x_10125) ;  /* 0x00000ed000077945 */ /* 0x000fe20003800200 */
[----:B------:R-:W3:Y:S01]  /*0050*/  S2R R18, SR_TID.X ;  /* 0x0000000000127919 */ /* 0x000ee20000002100 */
[----:B------:R-:W-:Y:S01]  /*0060*/  IMAD.MOV.U32 R16, RZ, RZ, -0x80000000 ;  /* 0x80000000ff107424 */ /* 0x000fe200078e00ff */
        /* <DEDUP_REMOVED lines=26> */
.L_x_10131:
[----:B------:R-:W2:Y:S02]  /*0210*/  LDG.E.U8 R4, desc[UR36][R4.64] ;  /* 0x0000002404047981 */ /* 0x000ea4000c1e1100 */
[----:B--2---:R-:W-:Y:S01]  /*0220*/  I2FP.F32.U32 R16, R4 ;  /* 0x0000000400107245 */ /* 0x004fe20000201000 */
[----:B------:R-:W-:Y:S06]  /*0230*/  BRA `(.L_x_10133) ;  /* 0x0000000c00287947 */ /* 0x000fec0003800000 */
.L_x_10130:
        /* <DEDUP_REMOVED lines=9> */
.L_x_10135:
[----:B------:R-:W2:Y:S02]  /*02d0*/  LDG.E R4, desc[UR36][R4.64] ;  /* 0x0000002404047981 */ /* 0x000ea4000c1e1900 */
[----:B--2---:R-:W-:Y:S01]  /*02e0*/  I2FP.F32.S32 R16, R4 ;  /* 0x0000000400107245 */ /* 0x004fe20000201400 */
[----:B------:R-:W-:Y:S06]  /*02f0*/  BRA `(.L_x_10133) ;  /* 0x0000000800f87947 */ /* 0x000fec0003800000 */
.L_x_10134:
[----:B------:R-:W2:Y:S02]  /*0300*/  LDG.E.U16 R4, desc[UR36][R4.64] ;  /* 0x0000002404047981 */ /* 0x000ea4000c1e1500 */
[----:B--2---:R2:W3:Y:S01]  /*0310*/  I2F.S16 R16, R4 ;  /* 0x0000000400107306 */ /* 0x0044e20000101400 */
[----:B------:R-:W-:Y:S05]  /*0320*/  BRA `(.L_x_10133) ;  /* 0x0000000800ec7947 */ /* 0x000fea0003800000 */
.L_x_10129:
        /* <DEDUP_REMOVED lines=8> */
.L_x_10137:
[----:B------:R-:W2:Y:S02]  /*03b0*/  LDG.E.U16 R4, desc[UR36][R4.64] ;  /* 0x0000002404047981 */ /* 0x000ea4000c1e1500 */
[----:B--2---:R-:W-:Y:S01]  /*03c0*/  HADD2.F32 R16, -RZ, R4.H0_H0 ;  /* 0x20000004ff107230 */ /* 0x004fe20000004100 */
[----:B------:R-:W-:Y:S06]  /*03d0*/  BRA `(.L_x_10133) ;  /* 0x0000000800c07947 */ /* 0x000fec0003800000 */
.L_x_10136:
        /* <DEDUP_REMOVED lines=8> */
.L_x_10139:
[----:B------:R-:W2:Y:S02]  /*0460*/  LDG.E.U16 R4, desc[UR36][R4.64] ;  /* 0x0000002404047981 */ /* 0x000ea4000c1e1500 */
[----:B--2---:R-:W-:Y:S01]  /*0470*/  HADD2.F32 R16, -RZ, R4.H0_H0 ;  /* 0x20000004ff107230 */ /* 0x004fe20000004100 */
[----:B------:R-:W-:Y:S06]  /*0480*/  BRA `(.L_x_10133) ;  /* 0x0000000800947947 */ /* 0x000fec0003800000 */
.L_x_10138:
[----:B------:R-:W2:Y:S01]  /*0490*/  LDG.E.64 R4, desc[UR36][R4.64] ;  /* 0x0000002404047981 */ /* 0x000ea2000c1e1b00 */
[----:B------:R-:W-:Y:S01]  /*04a0*/  UMOV UR4, 0xf0000000 ;  /* 0xf000000000047882 */ /* 0x000fe20000000000 */
[----:B------:R-:W-:Y:S01]  /*04b0*/  UMOV UR5, 0x380fffff ;  /* 0x380fffff00057882 */ /* 0x000fe20000000000 */
[----:B--2---:R-:W0:Y:S01]  /*04c0*/  F2F.F32.F64 R16, R4 ;  /* 0x0000000400107310 */ /* 0x004e220000301000 */
[----:B------:R-:W-:-:S14]  /*04d0*/  DSETP.GEU.AND P0, PT, |R4|, UR4, PT ;  /* 0x0000000404007e2a */ /* 0x000fdc000bf0e200 */
[----:B0-----:R-:W-:Y:S01]  /*04e0*/  @!P0 FMUL R16, R16, 1.175494350822287508e-38 ;  /* 0x0080000010108820 */ /* 0x001fe20000400000 */
[----:B------:R-:W-:Y:S06]  /*04f0*/  BRA `(.L_x_10133) ;  /* 0x0000000800787947 */ /* 0x000fec0003800000 */
.L_x_10128:
        /* <DEDUP_REMOVED lines=12> */
.L_x_10142:
[----:B------:R-:W2:Y:S01]  /*05c0*/  LDG.E.64 R4, desc[UR36][R4.64] ;  /* 0x0000002404047981 */ /* 0x000ea2000c1e1b00 */
[----:B------:R-:W-:Y:S01]  /*05d0*/  UMOV UR4, 0xf0000000 ;  /* 0xf000000000047882 */ /* 0x000fe20000000000 */
[----:B------:R-:W-:Y:S01]  /*05e0*/  UMOV UR5, 0x380fffff ;  /* 0x380fffff00057882 */ /* 0x000fe20000000000 */
[----:B--2---:R-:W0:Y:S01]  /*05f0*/  F2F.F32.F64 R16, R4 ;  /* 0x0000000400107310 */ /* 0x004e220000301000 */
[----:B------:R-:W-:-:S14]  /*0600*/  DSETP.GEU.AND P0, PT, |R4|, UR4, PT ;  /* 0x0000000404007e2a */ /* 0x000fdc000bf0e200 */
[----:B0-----:R-:W-:Y:S01]  /*0610*/  @!P0 FMUL R16, R16, 1.175494350822287508e-38 ;  /* 0x0080000010108820 */ /* 0x001fe20000400000 */
[----:B------:R-:W-:Y:S06]  /*0620*/  BRA `(.L_x_10133) ;  /* 0x00000008002c7947 */ /* 0x000fec0003800000 */
.L_x_10141:
        /* <DEDUP_REMOVED lines=25> */
.L_x_10144:
        /* <DEDUP_REMOVED lines=13> */
.L_x_10143:
[----:B------:R-:W2:Y:S02]  /*0890*/  LDG.E.U16 R4, desc[UR36][R4.64] ;  /* 0x0000002404047981 */ /* 0x000ea4000c1e1500 */
[----:B--2---:R-:W-:Y:S01]  /*08a0*/  IMAD.U32 R16, R4, 0x10000, RZ ;  /* 0x0001000004107824 */ /* 0x004fe200078e00ff */
[----:B------:R-:W-:Y:S06]  /*08b0*/  BRA `(.L_x_10133) ;  /* 0x0000000400887947 */ /* 0x000fec0003800000 */
.L_x_10140:
        /* <DEDUP_REMOVED lines=11> */
.L_x_10147:
        /* <DEDUP_REMOVED lines=20> */
.L_x_10149:
[----:B------:R-:W-:Y:S05]  /*0ab0*/  BSYNC.RECONVERGENT B0 ;  /* 0x0000000000007941 */ /* 0x000fea0003800200 */
.L_x_10148:
[----:B------:R-:W-:Y:S01]  /*0ac0*/  IMAD.SHL.U32 R0, R0, 0x100000, RZ ;  /* 0x0010000000007824 */ /* 0x000fe200078e00ff */
[----:B------:R-:W-:-:S04]  /*0ad0*/  LEA R3, R3, 0x3b800000, 0x17 ;  /* 0x3b80000003037811 */ /* 0x000fc800078eb8ff */
[----:B------:R-:W-:Y:S01]  /*0ae0*/  LOP3.LUT R16, R3, R0, R7, 0xfe, !PT ;  /* 0x0000000003107212 */ /* 0x000fe200078efe07 */
[----:B------:R-:W-:Y:S06]  /*0af0*/  BRA `(.L_x_10133) ;  /* 0x0000000000f87947 */ /* 0x000fec0003800000 */
.L_x_10146:
        /* <DEDUP_REMOVED lines=20> */
.L_x_10151:
[----:B------:R-:W-:Y:S05]  /*0c40*/  BSYNC.RECONVERGENT B0 ;  /* 0x0000000000007941 */ /* 0x000fea0003800200 */
.L_x_10150:
[----:B------:R-:W-:Y:S01]  /*0c50*/  IMAD.SHL.U32 R0, R0, 0x200000, RZ ;  /* 0x0020000000007824 */ /* 0x000fe200078e00ff */
[----:B------:R-:W-:-:S04]  /*0c60*/  LEA R3, R3, 0x37800000, 0x17 ;  /* 0x3780000003037811 */ /* 0x000fc800078eb8ff */
[----:B------:R-:W-:Y:S01]  /*0c70*/  LOP3.LUT R16, R3, R0, R7, 0xfe, !PT ;  /* 0x0000000003107212 */ /* 0x000fe200078efe07 */
[----:B------:R-:W-:Y:S06]  /*0c80*/  BRA `(.L_x_10133) ;  /* 0x0000000000947947 */ /* 0x000fec0003800000 */
.L_x_10145:
[----:B------:R-:W-:-:S09]  /*0c90*/  UISETP.NE.AND UP0, UPT, UR4, 0x1c, UPT ;  /* 0x0000001c0400788c */ /* 0x000fd2000bf05270 */
[----:B------:R-:W-:Y:S05]  /*0ca0*/  BRA.U !UP0, `(.L_x_10152) ;  /* 0x0000000108847547 */ /* 0x000fea000b800000 */
[----:B------:R-:W-:-:S09]  /*0cb0*/  UISETP.NE.AND UP0, UPT, UR4, 0x1d, UPT ;  /* 0x0000001d0400788c */ /* 0x000fd2000bf05270 */
[----:B------:R-:W-:Y:S05]  /*0cc0*/  BRA.U !UP0, `(.L_x_10153) ;  /* 0x0000000108707547 */ /* 0x000fea000b800000 */
[----:B------:R-:W-:-:S09]  /*0cd0*/  UISETP.NE.AND UP0, UPT, UR4, 0x2c, UPT ;  /* 0x0000002c0400788c */ /* 0x000fd2000bf05270 */
[----:B------:R-:W-:Y:S05]  /*0ce0*/  BRA.U !UP0, `(.L_x_10154) ;  /* 0x0000000108487547 */ /* 0x000fea000b800000 */
.L_x_10132:
        /* <DEDUP_REMOVED lines=16> */
.L_x_10155:
[----:B------:R-:W-:Y:S01]  /*0df0*/  IMAD.MOV.U32 R16, RZ, RZ, RZ ;  /* 0x000000ffff107224 */ /* 0x000fe200078e00ff */
[----:B------:R-:W-:Y:S06]  /*0e00*/  BRA `(.L_x_10133) ;  /* 0x0000000000347947 */ /* 0x000fec0003800000 */
.L_x_10154:
        /* <DEDUP_REMOVED lines=8> */
.L_x_10153:
[----:B------:R-:W2:Y:S02]  /*0e90*/  LDG.E.64 R4, desc[UR36][R4.64] ;  /* 0x0000002404047981 */ /* 0x000ea4000c1e1b00 */
[----:B--2---:R0:W1:Y:S01]  /*0ea0*/  I2F.U64 R16, R4 ;  /* 0x0000000400107312 */ /* 0x0040620000301000 */
[----:B------:R-:W-:Y:S05]  /*0eb0*/  BRA `(.L_x_10133) ;  /* 0x0000000000087947 */ /* 0x000fea0003800000 */
.L_x_10152:
[----:B------:R-:W2:Y:S02]  /*0ec0*/  LDG.E R4, desc[UR36][R4.64] ;  /* 0x0000002404047981 */ /* 0x000ea4000c1e1900 */
[----:B--2---:R-:W-:-:S07]  /*0ed0*/  I2FP.F32.U32 R16, R4 ;  /* 0x0000000400107245 */ /* 0x004fce0000201000 */
.L_x_10133:
[----:B------:R-:W-:Y:S05]  /*0ee0*/  BSYNC.RECONVERGENT B6 ;  /* 0x0000000000067941 */ /* 0x000fea0003800200 */
.L_x_10127:
[----:B01-3-5:R-:W-:Y:S01]  /*0ef0*/  FMUL.FTZ R16, R16, -1.4426950216293334961 ;  /* 0xbfb8aa3b10107820 */ /* 0x02bfe20000410000 */
[----:B------:R-:W-:-:S07]  /*0f00*/  VIADD R18, R25, 0x80 ;  /* 0x0000008019127836 */ /* 0x000fce0000000000 */
.L_x_10126:
[----:B------:R-:W-:Y:S05]  /*0f10*/  BSYNC.RECONVERGENT B7 ;  /* 0x0000000000077941 */ /* 0x000fea0003800200 */
.L_x_10125:
[----:B------:R-:W-:Y:S01]  /*0f20*/  ISETP.GE.AND P0, PT, R18, R17, PT ;  /* 0x000000111200720c */ /* 0x000fe20003f06270 */
[----:B------:R-:W-:Y:S01]  /*0f30*/  BSSY.RECONVERGENT B7, `(.L_x_10156) ;  /* 0x00000e7000077945 */ /* 0x000fe20003800200 */
[----:B------:R-:W-:-:S11]  /*0f40*/  IMAD.MOV.U32 R19, RZ, RZ, -0x80000000 ;  /* 0x80000000ff137424 */ /* 0x000fd600078e00ff */
[----:B------:R-:W-:Y:S05]  /*0f50*/  @P0 BRA `(.L_x_10157) ;  /* 0x0000000c00900947 */ /* 0x000fea0003800000 */
[----:B--2-4-:R-:W0:Y:S01]  /*0f60*/  LDC.64 R4, c[0x0][0x390] ;  /* 0x0000e400ff047b82 */ /* 0x014e220000000a00 */
        /* <DEDUP_REMOVED lines=20> */
.L_x_10162:
[----:B------:R-:W2:Y:S02]  /*10b0*/  LDG.E.U8 R4, desc[UR36][R4.64] ;  /* 0x0000002404047981 */ /* 0x000ea4000c1e1100 */
[----:B--2---:R-:W-:Y:S01]  /*10c0*/  I2FP.F32.U32 R19, R4 ;  /* 0x0000000400137245 */ /* 0x004fe20000201000 */
[----:B------:R-:W-:Y:S06]  /*10d0*/  BRA `(.L_x_10164) ;  /* 0x0000000c00247947 */ /* 0x000fec0003800000 */
.L_x_10161:
        /* <DEDUP_REMOVED lines=9> */
.L_x_10166:
[----:B------:R-:W2:Y:S02]  /*1170*/  LDG.E R4, desc[UR36][R4.64] ;  /* 0x0000002404047981 */ /* 0x000ea4000c1e1900 */
[----:B--2---:R-:W-:Y:S01]  /*1180*/  I2FP.F32.S32 R19, R4 ;  /* 0x0000000400137245 */ /* 0x004fe20000201400 */
[----:B------:R-:W-:Y:S06]  /*1190*/  BRA `(.L_x_10164) ;  /* 0x0000000800f47947 */ /* 0x000fec0003800000 */
.L_x_10165:
[----:B------:R-:W2:Y:S02]  /*11a0*/  LDG.E.U16 R4, desc[UR36][R4.64] ;  /* 0x0000002404047981 */ /* 0x000ea4000c1e1500 */
[----:B--2---:R4:W0:Y:S01]  /*11b0*/  I2F.S16 R19, R4 ;  /* 0x0000000400137306 */ /* 0x0048220000101400 */
[----:B------:R-:W-:Y:S05]  /*11c0*/  BRA `(.L_x_10164) ;  /* 0x0000000800e87947 */ /* 0x000fea0003800000 */
.L_x_10160:
        /* <DEDUP_REMOVED lines=8> */
.L_x_10168:
[----:B------:R-:W2:Y:S02]  /*1250*/  LDG.E.U16 R4, desc[UR36][R4.64] ;  /* 0x0000002404047981 */ /* 0x000ea4000c1e1500 */
[----:B--2---:R-:W-:Y:S01]  /*1260*/  HADD2.F32 R19, -RZ, R4.H0_H0 ;  /* 0x20000004ff137230 */ /* 0x004fe20000004100 */
[----:B------:R-:W-:Y:S06]  /*1270*/  BRA `(.L_x_10164) ;  /* 0x0000000800bc7947 */ /* 0x000fec0003800000 */
.L_x_10167:
        /* <DEDUP_REMOVED lines=8> */
.L_x_10170:
[----:B------:R-:W2:Y:S02]  /*1300*/  LDG.E.U16 R4, desc[UR36][R4.64] ;  /* 0x0000002404047981 */ /* 0x000ea4000c1e1500 */
[----:B--2---:R-:W-:Y:S01]  /*1310*/  HADD2.F32 R19, -RZ, R4.H0_H0 ;  /* 0x20000004ff137230 */ /* 0x004fe20000004100 */
[----:B------:R-:W-:Y:S06]  /*1320*/  BRA `(.L_x_10164) ;  /* 0x0000000800907947 */ /* 0x000fec0003800000 */
.L_x_10169:
[----:B------:R-:W2:Y:S01]  /*1330*/  LDG.E.64 R4, desc[UR36][R4.64] ;  /* 0x0000002404047981 */ /* 0x000ea2000c1e1b00 */
[----:B------:R-:W-:Y:S01]  /*1340*/  UMOV UR4, 0xf0000000 ;  /* 0xf000000000047882 */ /* 0x000fe20000000000 */
[----:B------:R-:W-:Y:S01]  /*1350*/  UMOV UR5, 0x380fffff ;  /* 0x380fffff00057882 */ /* 0x000fe20000000000 */
[----:B--2---:R-:W0:Y:S01]  /*1360*/  F2F.F32.F64 R19, R4 ;  /* 0x0000000400137310 */ /* 0x004e220000301000 */
[----:B------:R-:W-:-:S14]  /*1370*/  DSETP.GEU.AND P0, PT, |R4|, UR4, PT ;  /* 0x0000000404007e2a */ /* 0x000fdc000bf0e200 */
[----:B0-----:R-:W-:Y:S01]  /*1380*/  @!P0 FMUL R19, R19, 1.175494350822287508e-38 ;  /* 0x0080000013138820 */ /* 0x001fe20000400000 */
[----:B------:R-:W-:Y:S06]  /*1390*/  BRA `(.L_x_10164) ;  /* 0x0000000800747947 */ /* 0x000fec0003800000 */
.L_x_10159:
        /* <DEDUP_REMOVED lines=12> */
.L_x_10173:
[----:B------:R-:W2:Y:S01]  /*1460*/  LDG.E.64 R4, desc[UR36][R4.64] ;  /* 0x0000002404047981 */ /* 0x000ea2000c1e1b00 */
[----:B------:R-:W-:Y:S01]  /*1470*/  UMOV UR4, 0xf0000000 ;  /* 0xf000000000047882 */ /* 0x000fe20000000000 */
[----:B------:R-:W-:Y:S01]  /*1480*/  UMOV UR5, 0x380fffff ;  /* 0x380fffff00057882 */ /* 0x000fe20000000000 */
[----:B--2---:R-:W0:Y:S01]  /*1490*/  F2F.F32.F64 R19, R4 ;  /* 0x0000000400137310 */ /* 0x004e220000301000 */
[----:B------:R-:W-:-:S14]  /*14a0*/  DSETP.GEU.AND P0, PT, |R4|, UR4, PT ;  /* 0x0000000404007e2a */ /* 0x000fdc000bf0e200 */
[----:B0-----:R-:W-:Y:S01]  /*14b0*/  @!P0 FMUL R19, R19, 1.175494350822287508e-38 ;  /* 0x0080000013138820 */ /* 0x001fe20000400000 */
[----:B------:R-:W-:Y:S06]  /*14c0*/  BRA `(.L_x_10164) ;  /* 0x0000000800287947 */ /* 0x000fec0003800000 */
.L_x_10172:
        /* <DEDUP_REMOVED lines=25> */
.L_x_10175:
        /* <DEDUP_REMOVED lines=12> */
.L_x_10174:
[----:B------:R-:W2:Y:S02]  /*1720*/  LDG.E.U16 R4, desc[UR36][R4.64] ;  /* 0x0000002404047981 */ /* 0x000ea4000c1e1500 */
[----:B--2---:R-:W-:Y:S01]  /*1730*/  IMAD.U32 R19, R4, 0x10000, RZ ;  /* 0x0001000004137824 */ /* 0x004fe200078e00ff */
[----:B------:R-:W-:Y:S06]  /*1740*/  BRA `(.L_x_10164) ;  /* 0x0000000400887947 */ /* 0x000fec0003800000 */
.L_x_10171:
        /* <DEDUP_REMOVED lines=11> */
.L_x_10178:
        /* <DEDUP_REMOVED lines=20> */
.L_x_10180:
[----:B------:R-:W-:Y:S05]  /*1940*/  BSYNC.RECONVERGENT B0 ;  /* 0x0000000000007941 */ /* 0x000fea0003800200 */
.L_x_10179:
[----:B------:R-:W-:Y:S01]  /*1950*/  IMAD.SHL.U32 R0, R0, 0x100000, RZ ;  /* 0x0010000000007824 */ /* 0x000fe200078e00ff */
[----:B------:R-:W-:-:S04]  /*1960*/  LEA R3, R3, 0x3b800000, 0x17 ;  /* 0x3b80000003037811 */ /* 0x000fc800078eb8ff */
[----:B------:R-:W-:Y:S01]  /*1970*/  LOP3.LUT R19, R3, R0, R19, 0xfe, !PT ;  /* 0x0000000003137212 */ /* 0x000fe200078efe13 */
[----:B------:R-:W-:Y:S06]  /*1980*/  BRA `(.L_x_10164) ;  /* 0x0000000000f87947 */ /* 0x000fec0003800000 */
.L_x_10177:
        /* <DEDUP_REMOVED lines=20> */
.L_x_10182:
[----:B------:R-:W-:Y:S05]  /*1ad0*/  BSYNC.RECONVERGENT B0 ;  /* 0x0000000000007941 */ /* 0x000fea0003800200 */
.L_x_10181:
[----:B------:R-:W-:Y:S01]  /*1ae0*/  IMAD.SHL.U32 R0, R0, 0x200000, RZ ;  /* 0x0020000000007824 */ /* 0x000fe200078e00ff */
[----:B------:R-:W-:-:S04]  /*1af0*/  LEA R3, R3, 0x37800000, 0x17 ;  /* 0x3780000003037811 */ /* 0x000fc800078eb8ff */
[----:B------:R-:W-:Y:S01]  /*1b00*/  LOP3.LUT R19, R3, R0, R19, 0xfe, !PT ;  /* 0x0000000003137212 */ /* 0x000fe200078efe13 */
[----:B------:R-:W-:Y:S06]  /*1b10*/  BRA `(.L_x_10164) ;  /* 0x0000000000947947 */ /* 0x000fec0003800000 */
.L_x_10176:
        /* <DEDUP_REMOVED lines=14> */
.L_x_10163:
        /* <DEDUP_REMOVED lines=16> */
.L_x_10185:
[----:B------:R-:W-:Y:S01]  /*1d00*/  IMAD.MOV.U32 R19, RZ, RZ, RZ ;  /* 0x000000ffff137224 */ /* 0x000fe200078e00ff */
[----:B------:R-:W-:Y:S06]  /*1d10*/  BRA `(.L_x_10164) ;  /* 0x0000000000147947 */ /* 0x000fec0003800000 */
.L_x_10184:
[----:B------:R-:W2:Y:S02]  /*1d20*/  LDG.E.64 R4, desc[UR36][R4.64] ;  /* 0x0000002404047981 */ /* 0x000ea4000c1e1b00 */
[----:B--2---:R0:W1:Y:S01]  /*1d30*/  I2F.U64 R19, R4 ;  /* 0x0000000400137312 */ /* 0x0040620000301000 */
[----:B------:R-:W-:Y:S05]  /*1d40*/  BRA `(.L_x_10164) ;  /* 0x0000000000087947 */ /* 0x000fea0003800000 */
.L_x_10183:
[----:B------:R-:W2:Y:S02]  /*1d50*/  LDG.E R4, desc[UR36][R4.64] ;  /* 0x0000002404047981 */ /* 0x000ea4000c1e1900 */
[----:B--2---:R-:W-:-:S07]  /*1d60*/  I2FP.F32.U32 R19, R4 ;  /* 0x0000000400137245 */ /* 0x004fce0000201000 */
.L_x_10164:
[----:B------:R-:W-:Y:S05]  /*1d70*/  BSYNC.RECONVERGENT B6 ;  /* 0x0000000000067941 */ /* 0x000fea0003800200 */
.L_x_10158:
[----:B------:R-:W-:Y:S02]  /*1d80*/  VIADD R18, R18, 0x80 ;  /* 0x0000008012127836 */ /* 0x000fe40000000000 */
[----:B01-3-5:R-:W-:-:S07]  /*1d90*/  FMUL.FTZ R19, R19, -1.4426950216293334961 ;  /* 0xbfb8aa3b13137820 */ /* 0x02bfce0000410000 */
.L_x_10157:
[----:B------:R-:W-:Y:S05]  /*1da0*/  BSYNC.RECONVERGENT B7 ;  /* 0x0000000000077941 */ /* 0x000fea0003800200 */
.L_x_10156:
        /* <DEDUP_REMOVED lines=25> */
.L_x_10192:
[----:B------:R-:W2:Y:S02]  /*1f40*/  LDG.E.U8 R4, desc[UR36][R4.64] ;  /* 0x0000002404047981 */ /* 0x000ea4000c1e1100 */
[----:B--2---:R-:W-:Y:S01]  /*1f50*/  I2FP.F32.U32 R23, R4 ;  /* 0x0000000400177245 */ /* 0x004fe20000201000 */
[----:B------:R-:W-:Y:S06]  /*1f60*/  BRA `(.L_x_10194) ;  /* 0x0000000c00247947 */ /* 0x000fec0003800000 */
.L_x_10191:
        /* <DEDUP_REMOVED lines=9> */
.L_x_10196:
[----:B------:R-:W2:Y:S02]  /*2000*/  LDG.E R4, desc[UR36][R4.64] ;  /* 0x0000002404047981 */ /* 0x000ea4000c1e1900 */
[----:B--2---:R-:W-:Y:S01]  /*2010*/  I2FP.F32.S32 R23, R4 ;  /* 0x0000000400177245 */ /* 0x004fe20000201400 */
[----:B------:R-:W-:Y:S06]  /*2020*/  BRA `(.L_x_10194) ;  /* 0x0000000800f47947 */ /* 0x000fec0003800000 */
.L_x_10195:
[----:B------:R-:W2:Y:S02]  /*2030*/  LDG.E.U16 R4, desc[UR36][R4.64] ;  /* 0x0000002404047981 */ /* 0x000ea4000c1e1500 */
[----:B--2---:R2:W3:Y:S01]  /*2040*/  I2F.S16 R23, R4 ;  /* 0x0000000400177306 */ /* 0x0044e20000101400 */
[----:B------:R-:W-:Y:S05]  /*2050*/  BRA `(.L_x_10194) ;  /* 0x0000000800e87947 */ /* 0x000fea0003800000 */
.L_x_10190:
        /* <DEDUP_REMOVED lines=8> */
.L_x_10198:
[----:B------:R-:W2:Y:S02]  /*20e0*/  LDG.E.U16 R4, desc[UR36][R4.64] ;  /* 0x0000002404047981 */ /* 0x000ea4000c1e1500 */
[----:B--2---:R-:W-:Y:S01]  /*20f0*/  HADD2.F32 R23, -RZ, R4.H0_H0 ;  /* 0x20000004ff177230 */ /* 0x004fe20000004100 */
[----:B------:R-:W-:Y:S06]  /*2100*/  BRA `(.L_x_10194) ;  /* 0x0000000800bc7947 */ /* 0x000fec0003800000 */
.L_x_10197:
        /* <DEDUP_REMOVED lines=8> */
.L_x_10200:
[----:B------:R-:W2:Y:S02]  /*2190*/  LDG.E.U16 R4, desc[UR36][R4.64] ;  /* 0x0000002404047981 */ /* 0x000ea4000c1e1500 */
[----:B--2---:R-:W-:Y:S01]  /*21a0*/  HADD2.F32 R23, -RZ, R4.H0_H0 ;  /* 0x20000004ff177230 */ /* 0x004fe20000004100 */
[----:B------:R-:W-:Y:S06]  /*21b0*/  BRA `(.L_x_10194) ;  /* 0x0000000800907947 */ /* 0x000fec0003800000 */
.L_x_10199:
[----:B------:R-:W2:Y:S01]  /*21c0*/  LDG.E.64 R4, desc[UR36][R4.64] ;  /* 0x0000002404047981 */ /* 0x000ea2000c1e1b00 */
[----:B------:R-:W-:Y:S01]  /*21d0*/  UMOV UR4, 0xf0000000 ;  /* 0xf000000000047882 */ /* 0x000fe20000000000 */
[----:B------:R-:W-:Y:S01]  /*21e0*/  UMOV UR5, 0x380fffff ;  /* 0x380fffff00057882 */ /* 0x000fe20000000000 */
[----:B--2---:R-:W0:Y:S01]  /*21f0*/  F2F.F32.F64 R23, R4 ;  /* 0x0000000400177310 */ /* 0x004e220000301000 */
[----:B------:R-:W-:-:S14]  /*2200*/  DSETP.GEU.AND P0, PT, |R4|, UR4, PT ;  /* 0x0000000404007e2a */ /* 0x000fdc000bf0e200 */
[----:B0-----:R-:W-:Y:S01]  /*2210*/  @!P0 FMUL R23, R23, 1.175494350822287508e-38 ;  /* 0x0080000017178820 */ /* 0x001fe20000400000 */
[----:B------:R-:W-:Y:S06]  /*2220*/  BRA `(.L_x_10194) ;  /* 0x0000000800747947 */ /* 0x000fec0003800000 */
.L_x_10189:
        /* <DEDUP_REMOVED lines=12> */
.L_x_10203:
[----:B------:R-:W2:Y:S01]  /*22f0*/  LDG.E.64 R4, desc[UR36][R4.64] ;  /* 0x0000002404047981 */ /* 0x000ea2000c1e1b00 */
[----:B------:R-:W-:Y:S01]  /*2300*/  UMOV UR4, 0xf0000000 ;  /* 0xf000000000047882 */ /* 0x000fe20000000000 */
[----:B------:R-:W-:Y:S01]  /*2310*/  UMOV UR5, 0x380fffff ;  /* 0x380fffff00057882 */ /* 0x000fe20000000000 */
[----:B--2---:R-:W0:Y:S01]  /*2320*/  F2F.F32.F64 R23, R4 ;  /* 0x0000000400177310 */ /* 0x004e220000301000 */
[----:B------:R-:W-:-:S14]  /*2330*/  DSETP.GEU.AND P0, PT, |R4|, UR4, PT ;  /* 0x0000000404007e2a */ /* 0x000fdc000bf0e200 */
[----:B0-----:R-:W-:Y:S01]  /*2340*/  @!P0 FMUL R23, R23, 1.175494350822287508e-38 ;  /* 0x0080000017178820 */ /* 0x001fe20000400000 */
[----:B------:R-:W-:Y:S06]  /*2350*/  BRA `(.L_x_10194) ;  /* 0x0000000800287947 */ /* 0x000fec0003800000 */
.L_x_10202:
        /* <DEDUP_REMOVED lines=25> */
.L_x_10205:
        /* <DEDUP_REMOVED lines=12> */
.L_x_10204:
[----:B------:R-:W2:Y:S02]  /*25b0*/  LDG.E.U16 R4, desc[UR36][R4.64] ;  /* 0x0000002404047981 */ /* 0x000ea4000c1e1500 */
[----:B--2---:R-:W-:Y:S01]  /*25c0*/  IMAD.U32 R23, R4, 0x10000, RZ ;  /* 0x0001000004177824 */ /* 0x004fe200078e00ff */
[----:B------:R-:W-:Y:S06]  /*25d0*/  BRA `(.L_x_10194) ;  /* 0x0000000400887947 */ /* 0x000fec0003800000 */
.L_x_10201:
        /* <DEDUP_REMOVED lines=11> */
.L_x_10208:
        /* <DEDUP_REMOVED lines=20> */
.L_x_10210:
[----:B------:R-:W-:Y:S05]  /*27d0*/  BSYNC.RECONVERGENT B0 ;  /* 0x0000000000007941 */ /* 0x000fea0003800200 */
.L_x_10209:
[----:B------:R-:W-:Y:S01]  /*27e0*/  IMAD.SHL.U32 R0, R0, 0x100000, RZ ;  /* 0x0010000000007824 */ /* 0x000fe200078e00ff */
[----:B------:R-:W-:-:S04]  /*27f0*/  LEA R3, R3, 0x3b800000, 0x17 ;  /* 0x3b80000003037811 */ /* 0x000fc800078eb8ff */
[----:B------:R-:W-:Y:S01]  /*2800*/  LOP3.LUT R23, R3, R0, R23, 0xfe, !PT ;  /* 0x0000000003177212 */ /* 0x000fe200078efe17 */
[----:B------:R-:W-:Y:S06]  /*2810*/  BRA `(.L_x_10194) ;  /* 0x0000000000f87947 */ /* 0x000fec0003800000 */
.L_x_10207:
        /* <DEDUP_REMOVED lines=20> */
.L_x_10212:
[----:B------:R-:W-:Y:S05]  /*2960*/  BSYNC.RECONVERGENT B0 ;  /* 0x0000000000007941 */ /* 0x000fea0003800200 */
.L_x_10211:
[----:B------:R-:W-:Y:S01]  /*2970*/  IMAD.SHL.U32 R0, R0, 0x200000, RZ ;  /* 0x0020000000007824 */ /* 0x000fe200078e00ff */
[----:B------:R-:W-:-:S04]  /*2980*/  LEA R3, R3, 0x37800000, 0x17 ;  /* 0x3780000003037811 */ /* 0x000fc800078eb8ff */
[----:B------:R-:W-:Y:S01]  /*2990*/  LOP3.LUT R23, R3, R0, R23, 0xfe, !PT ;  /* 0x0000000003177212 */ /* 0x000fe200078efe17 */
[----:B------:R-:W-:Y:S06]  /*29a0*/  BRA `(.L_x_10194) ;  /* 0x0000000000947947 */ /* 0x000fec0003800000 */
.L_x_10206:
        /* <DEDUP_REMOVED lines=14> */
.L_x_10193:
        /* <DEDUP_REMOVED lines=16> */
.L_x_10215:
[----:B------:R-:W-:Y:S01]  /*2b90*/  IMAD.MOV.U32 R23, RZ, RZ, RZ ;  /* 0x000000ffff177224 */ /* 0x000fe200078e00ff */
[----:B------:R-:W-:Y:S06]  /*2ba0*/  BRA `(.L_x_10194) ;  /* 0x0000000000147947 */ /* 0x000fec0003800000 */
.L_x_10214:
[----:B------:R-:W2:Y:S02]  /*2bb0*/  LDG.E.64 R4, desc[UR36][R4.64] ;  /* 0x0000002404047981 */ /* 0x000ea4000c1e1b00 */
[----:B--2---:R0:W1:Y:S01]  /*2bc0*/  I2F.U64 R23, R4 ;  /* 0x0000000400177312 */ /* 0x0040620000301000 */
[----:B------:R-:W-:Y:S05]  /*2bd0*/  BRA `(.L_x_10194) ;  /* 0x0000000000087947 */ /* 0x000fea0003800000 */
.L_x_10213:
[----:B------:R-:W2:Y:S02]  /*2be0*/  LDG.E R4, desc[UR36][R4.64] ;  /* 0x0000002404047981 */ /* 0x000ea4000c1e1900 */
[----:B--2---:R-:W-:-:S07]  /*2bf0*/  I2FP.F32.U32 R23, R4 ;  /* 0x0000000400177245 */ /* 0x004fce0000201000 */
.L_x_10194:
[----:B------:R-:W-:Y:S05]  /*2c00*/  BSYNC.RECONVERGENT B6 ;  /* 0x0000000000067941 */ /* 0x000fea0003800200 */
.L_x_10188:
[----:B------:R-:W-:Y:S02]  /*2c10*/  VIADD R18, R18, 0x80 ;  /* 0x0000008012127836 */ /* 0x000fe40000000000 */
[----:B01-3-5:R-:W-:-:S07]  /*2c20*/  FMUL.FTZ R23, R23, -1.4426950216293334961 ;  /* 0xbfb8aa3b17177820 */ /* 0x02bfce0000410000 */
.L_x_10187:
[----:B------:R-:W-:Y:S05]  /*2c30*/  BSYNC.RECONVERGENT B7 ;  /* 0x0000000000077941 */ /* 0x000fea0003800200 */
.L_x_10186:
        /* <DEDUP_REMOVED lines=25> */
.L_x_10222:
[----:B------:R-:W2:Y:S02]  /*2dd0*/  LDG.E.U8 R0, desc[UR36][R4.64] ;  /* 0x0000002404007981 */ /* 0x000ea4000c1e1100 */
[----:B--2---:R-:W-:Y:S01]  /*2de0*/  I2FP.F32.U32 R0, R0 ;  /* 0x0000000000007245 */ /* 0x004fe20000201000 */
[----:B------:R-:W-:Y:S06]  /*2df0*/  BRA `(.L_x_10224) ;  /* 0x0000000c00287947 */ /* 0x000fec0003800000 */
.L_x_10221:
        /* <DEDUP_REMOVED lines=9> */
.L_x_10226:
[----:B------:R-:W2:Y:S02]  /*2e90*/  LDG.E R0, desc[UR36][R4.64] ;  /* 0x0000002404007981 */ /* 0x000ea4000c1e1900 */
[----:B--2---:R-:W-:Y:S01]  /*2ea0*/  I2FP.F32.S32 R0, R0 ;  /* 0x0000000000007245 */ /* 0x004fe20000201400 */
[----:B------:R-:W-:Y:S06]  /*2eb0*/  BRA `(.L_x_10224) ;  /* 0x0000000800f87947 */ /* 0x000fec0003800000 */
.L_x_10225:
[----:B------:R-:W2:Y:S02]  /*2ec0*/  LDG.E.U16 R0, desc[UR36][R4.64] ;  /* 0x0000002404007981 */ /* 0x000ea4000c1e1500 */
[----:B--2---:R-:W4:Y:S01]  /*2ed0*/  I2F.S16 R0, R0 ;  /* 0x0000000000007306 */ /* 0x004f220000101400 */
[----:B------:R-:W-:Y:S05]  /*2ee0*/  BRA `(.L_x_10224) ;  /* 0x0000000800ec7947 */ /* 0x000fea0003800000 */
.L_x_10220:
        /* <DEDUP_REMOVED lines=8> */
.L_x_10228:
[----:B------:R-:W2:Y:S02]  /*2f70*/  LDG.E.U16 R0, desc[UR36][R4.64] ;  /* 0x0000002404007981 */ /* 0x000ea4000c1e1500 */
[----:B--2---:R-:W-:Y:S01]  /*2f80*/  HADD2.F32 R0, -RZ, R0.H0_H0 ;  /* 0x20000000ff007230 */ /* 0x004fe20000004100 */
[----:B------:R-:W-:Y:S06]  /*2f90*/  BRA `(.L_x_10224) ;  /* 0x0000000800c07947 */ /* 0x000fec0003800000 */
.L_x_10227:
        /* <DEDUP_REMOVED lines=8> */
.L_x_10230:
[----:B------:R-:W2:Y:S02]  /*3020*/  LDG.E.U16 R0, desc[UR36][R4.64] ;  /* 0x0000002404007981 */ /* 0x000ea4000c1e1500 */
[----:B--2---:R-:W-:Y:S01]  /*3030*/  HADD2.F32 R0, -RZ, R0.H0_H0 ;  /* 0x20000000ff007230 */ /* 0x004fe20000004100 */
[----:B------:R-:W-:Y:S06]  /*3040*/  BRA `(.L_x_10224) ;  /* 0x0000000800947947 */ /* 0x000fec0003800000 */
.L_x_10229:
[----:B------:R-:W2:Y:S01]  /*3050*/  LDG.E.64 R4, desc[UR36][R4.64] ;  /* 0x0000002404047981 */ /* 0x000ea2000c1e1b00 */
[----:B------:R-:W-:Y:S01]  /*3060*/  UMOV UR4, 0xf0000000 ;  /* 0xf000000000047882 */ /* 0x000fe20000000000 */
[----:B------:R-:W-:Y:S01]  /*3070*/  UMOV UR5, 0x380fffff ;  /* 0x380fffff00057882 */ /* 0x000fe20000000000 */
[----:B--2---:R-:W0:Y:S01]  /*3080*/  F2F.F32.F64 R0, R4 ;  /* 0x0000000400007310 */ /* 0x004e220000301000 */
[----:B------:R-:W-:-:S14]  /*3090*/  DSETP.GEU.AND P0, PT, |R4|, UR4, PT ;  /* 0x0000000404007e2a */ /* 0x000fdc000bf0e200 */
[----:B0-----:R-:W-:Y:S01]  /*30a0*/  @!P0 FMUL R0, R0, 1.175494350822287508e-38 ;  /* 0x0080000000008820 */ /* 0x001fe20000400000 */
[----:B------:R-:W-:Y:S06]  /*30b0*/  BRA `(.L_x_10224) ;  /* 0x0000000800787947 */ /* 0x000fec0003800000 */
.L_x_10219:
        /* <DEDUP_REMOVED lines=12> */
.L_x_10233:
[----:B------:R-:W2:Y:S01]  /*3180*/  LDG.E.64 R4, desc[UR36][R4.64] ;  /* 0x0000002404047981 */ /* 0x000ea2000c1e1b00 */
[----:B------:R-:W-:Y:S01]  /*3190*/  UMOV UR4, 0xf0000000 ;  /* 0xf000000000047882 */ /* 0x000fe20000000000 */
[----:B------:R-:W-:Y:S01]  /*31a0*/  UMOV UR5, 0x380fffff ;  /* 0x380fffff00057882 */ /* 0x000fe20000000000 */
[----:B--2---:R-:W0:Y:S01]  /*31b0*/  F2F.F32.F64 R0, R4 ;  /* 0x0000000400007310 */ /* 0x004e220000301000 */
[----:B------:R-:W-:-:S14]  /*31c0*/  DSETP.GEU.AND P0, PT, |R4|, UR4, PT ;  /* 0x0000000404007e2a */ /* 0x000fdc000bf0e200 */
[----:B0-----:R-:W-:Y:S01]  /*31d0*/  @!P0 FMUL R0, R0, 1.175494350822287508e-38 ;  /* 0x0080000000008820 */ /* 0x001fe20000400000 */
[----:B------:R-:W-:Y:S06]  /*31e0*/  BRA `(.L_x_10224) ;  /* 0x00000008002c7947 */ /* 0x000fec0003800000 */
.L_x_10232:
        /* <DEDUP_REMOVED lines=25> */
.L_x_10235:
        /* <DEDUP_REMOVED lines=13> */
.L_x_10234:
[----:B------:R-:W2:Y:S02]  /*3450*/  LDG.E.U16 R0, desc[UR36][R4.64] ;  /* 0x0000002404007981 */ /* 0x000ea4000c1e1500 */
[----:B--2---:R-:W-:Y:S01]  /*3460*/  IMAD.U32 R0, R0, 0x10000, RZ ;  /* 0x0001000000007824 */ /* 0x004fe200078e00ff */
[----:B------:R-:W-:Y:S06]  /*3470*/  BRA `(.L_x_10224) ;  /* 0x0000000400887947 */ /* 0x000fec0003800000 */
.L_x_10231:
        /* <DEDUP_REMOVED lines=11> */
.L_x_10238:
        /* <DEDUP_REMOVED lines=20> */
.L_x_10240:
[----:B------:R-:W-:Y:S05]  /*3670*/  BSYNC.RECONVERGENT B0 ;  /* 0x0000000000007941 */ /* 0x000fea0003800200 */
.L_x_10239:
[----:B------:R-:W-:Y:S01]  /*3680*/  IMAD.SHL.U32 R0, R0, 0x100000, RZ ;  /* 0x0010000000007824 */ /* 0x000fe200078e00ff */
[----:B------:R-:W-:-:S04]  /*3690*/  LEA R3, R3, 0x3b800000, 0x17 ;  /* 0x3b80000003037811 */ /* 0x000fc800078eb8ff */
[----:B------:R-:W-:Y:S01]  /*36a0*/  LOP3.LUT R0, R3, R0, R7, 0xfe, !PT ;  /* 0x0000000003007212 */ /* 0x000fe200078efe07 */
[----:B------:R-:W-:Y:S06]  /*36b0*/  BRA `(.L_x_10224) ;  /* 0x0000000000f87947 */ /* 0x000fec0003800000 */
.L_x_10237:
        /* <DEDUP_REMOVED lines=20> */
.L_x_10242:
[----:B------:R-:W-:Y:S05]  /*3800*/  BSYNC.RECONVERGENT B0 ;  /* 0x0000000000007941 */ /* 0x000fea0003800200 */
.L_x_10241:
[----:B------:R-:W-:Y:S01]  /*3810*/  IMAD.SHL.U32 R0, R0, 0x200000, RZ ;  /* 0x0020000000007824 */ /* 0x000fe200078e00ff */
[----:B------:R-:W-:-:S04]  /*3820*/  LEA R3, R3, 0x37800000, 0x17 ;  /* 0x3780000003037811 */ /* 0x000fc800078eb8ff */
[----:B------:R-:W-:Y:S01]  /*3830*/  LOP3.LUT R0, R3, R0, R7, 0xfe, !PT ;  /* 0x0000000003007212 */ /* 0x000fe200078efe07 */
[----:B------:R-:W-:Y:S06]  /*3840*/  BRA `(.L_x_10224) ;  /* 0x0000000000947947 */ /* 0x000fec0003800000 */
.L_x_10236:
        /* <DEDUP_REMOVED lines=14> */
.L_x_10223:
        /* <DEDUP_REMOVED lines=16> */
.L_x_10245:
[----:B------:R-:W-:Y:S01]  /*3a30*/  IMAD.MOV.U32 R0, RZ, RZ, RZ ;  /* 0x000000ffff007224 */ /* 0x000fe200078e00ff */
[----:B------:R-:W-:Y:S06]  /*3a40*/  BRA `(.L_x_10224) ;  /* 0x0000000000147947 */ /* 0x000fec0003800000 */
.L_x_10244:
[----:B------:R-:W2:Y:S02]  /*3a50*/  LDG.E.64 R4, desc[UR36][R4.64] ;  /* 0x0000002404047981 */ /* 0x000ea4000c1e1b00 */
[----:B--2---:R0:W1:Y:S01]  /*3a60*/  I2F.U64 R0, R4 ;  /* 0x0000000400007312 */ /* 0x0040620000301000 */
[----:B------:R-:W-:Y:S05]  /*3a70*/  BRA `(.L_x_10224) ;  /* 0x0000000000087947 */ /* 0x000fea0003800000 */
.L_x_10243:
[----:B------:R-:W2:Y:S02]  /*3a80*/  LDG.E R0, desc[UR36][R4.64] ;  /* 0x0000002404007981 */ /* 0x000ea4000c1e1900 */
[----:B--2---:R-:W-:-:S07]  /*3a90*/  I2FP.F32.U32 R0, R0 ;  /* 0x0000000000007245 */ /* 0x004fce0000201000 */
.L_x_10224:
[----:B------:R-:W-:Y:S05]  /*3aa0*/  BSYNC.RECONVERGENT B6 ;  /* 0x0000000000067941 */ /* 0x000fea0003800200 */
.L_x_10218:
[----:B-1-345:R-:W-:-:S07]  /*3ab0*/  FMUL.FTZ R0, R0, -1.4426950216293334961 ;  /* 0xbfb8aa3b00007820 */ /* 0x03afce0000410000 */
.L_x_10217:
[----:B------:R-:W-:Y:S05]  /*3ac0*/  BSYNC.RECONVERGENT B7 ;  /* 0x0000000000077941 */ /* 0x000fea0003800200 */
.L_x_10216:
[C---:B------:R-:W-:Y:S01]  /*3ad0*/  VIADD R6, R25.reuse, 0x100 ;  /* 0x0000010019067836 */ /* 0x040fe20000000000 */
[CC--:B------:R-:W-:Y:S01]  /*3ae0*/  ISETP.GE.AND P0, PT, R25.reuse, R17.reuse, PT ;  /* 0x000000111900720c */ /* 0x0c0fe20003f06270 */
[C---:B------:R-:W-:Y:S01]  /*3af0*/  VIADD R26, R25.reuse, 0x80 ;  /* 0x00000080191a7836 */ /* 0x040fe20000000000 */
[----:B------:R-:W-:Y:S02]  /*3b00*/  BSSY.RECONVERGENT B6, `(.L_x_10246) ;  /* 0x000010d000067945 */ /* 0x000fe40003800200 */
[-C--:B------:R-:W-:Y:S01]  /*3b10*/  ISETP.GE.AND P2, PT, R6, R17.reuse, PT ;  /* 0x000000110600720c */ /* 0x080fe20003f46270 */
[----:B------:R-:W-:Y:S01]  /*3b20*/  VIADD R6, R25, 0x180 ;  /* 0x0000018019067836 */ /* 0x000fe20000000000 */
[----:B------:R-:W-:-:S04]  /*3b30*/  ISETP.GE.AND P1, PT, R26, R17, PT ;  /* 0x000000111a00720c */ /* 0x000fc80003f26270 */
[----:B------:R-:W-:-:S03]  /*3b40*/  ISETP.GE.AND P3, PT, R6, R17, PT ;  /* 0x000000110600720c */ /* 0x000fc60003f66270 */
[----:B------:R-:W1:Y:S08]  /*3b50*/  @!P0 MUFU.EX2 R16, R16 ;  /* 0x0000001000108308 */ /* 0x000e700000000800 */
[----:B------:R-:W0:Y:S08]  /*3b60*/  @!P2 MUFU.EX2 R23, R23 ;  /* 0x000000170017a308 */ /* 0x000e300000000800 */
[----:B------:R-:W3:Y:S01]  /*3b70*/  @!P3 MUFU.EX2 R0, R0 ;  /* 0x000000000000b308 */ /* 0x000ee20000000800 */
[----:B-1----:R-:W-:-:S02]  /*3b80*/  @!P0 FADD.FTZ R3, R16, 1 ;  /* 0x3f80000010038421 */ /* 0x002fc40000010000 */
[----:B------:R-:W1:Y:S05]  /*3b90*/  LDC.U8 R16, c[0x0][0x3a4] ;  /* 0x0000e900ff107b82 */ /* 0x000e6a0000000000 */
[----:B------:R-:W5:Y:S01]  /*3ba0*/  @!P1 MUFU.EX2 R19, R19 ;  /* 0x0000001300139308 */ /* 0x000f620000000800 */
[----:B0-----:R-:W-:-:S07]  /*3bb0*/  @!P2 FADD.FTZ R5, R23, 1 ;  /* 0x3f8000001705a421 */ /* 0x001fce0000010000 */
[----:B--2-4-:R5:W0:Y:S01]  /*3bc0*/  @!P0 MUFU.RCP R4, R3 ;  /* 0x0000000300048308 */ /* 0x014a220000001000 */
[----:B---3--:R-:W-:-:S07]  /*3bd0*/  @!P3 FADD.FTZ R6, R0, 1 ;  /* 0x3f8000000006b421 */ /* 0x008fce0000010000 */
[----:B------:R2:W3:Y:S01]  /*3be0*/  @!P2 MUFU.RCP R22, R5 ;  /* 0x000000050016a308 */ /* 0x0004e20000001000 */
[----:B-----5:R-:W-:-:S07]  /*3bf0*/  @!P1 FADD.FTZ R3, R19, 1 ;  /* 0x3f80000013039421 */ /* 0x020fce0000010000 */
[----:B------:R2:W4:Y:S08]  /*3c00*/  @!P3 MUFU.RCP R24, R6 ;  /* 0x000000060018b308 */ /* 0x0005300000001000 */
[----:B------:R2:W0:Y:S01]  /*3c10*/  @!P1 MUFU.RCP R18, R3 ;  /* 0x0000000300129308 */ /* 0x0004220000001000 */
[----:B---3--:R-:W-:Y:S05]  /*3c20*/  @P0 BRA `(.L_x_10247) ;  /* 0x0000000c00e80947 */ /* 0x008fea0003800000 */
[----:B------:R-:W3:Y:S01]  /*3c30*/  LDCU UR4, c[0x0][0x3a8] ;  /* 0x00007500ff0477ac */ /* 0x000ee20008000800 */
[----:B------:R-:W5:Y:S01]  /*3c40*/  LDC.64 R8, c[0x0][0x388] ;  /* 0x0000e200ff087b82 */ /* 0x000f620000000a00 */
[----:B------:R-:W-:Y:S01]  /*3c50*/  IMAD R0, R2, 0x200, R25 ;  /* 0x0000020002007824 */ /* 0x000fe200078e0219 */
[----:B-12---:R-:W-:-:S03]  /*3c60*/  PRMT R5, R16, 0x9910, RZ ;  /* 0x0000991010057816 */ /* 0x006fc600000000ff */
[----:B---3--:R-:W-:Y:S02]  /*3c70*/  IMAD R3, R0, UR4, RZ ;  /* 0x0000000400037c24 */ /* 0x008fe4000f8e02ff */
[----:B------:R-:W-:-:S05]  /*3c80*/  IMAD.MOV.U32 R0, RZ, RZ, R5 ;  /* 0x000000ffff007224 */ /* 0x000fca00078e0005 */
[----:B------:R-:W-:Y:S02]  /*3c90*/  ISETP.GT.AND P0, PT, R0, 0x9, PT ;  /* 0x000000090000780c */ /* 0x000fe40003f04270 */
[----:B-----5:R-:W-:-:S05]  /*3ca0*/  IADD3 R8, P1, PT, R3, R8, RZ ;  /* 0x0000000803087210 */ /* 0x020fca0007f3e0ff */
        /* <DEDUP_REMOVED lines=10> */
[----:B0-----:R-:W0:Y:S01]  /*3d50*/  F2I.FTZ.TRUNC.NTZ R3, R4 ;  /* 0x0000000400037305 */ /* 0x001e22000021f100 */
[----:B------:R-:W-:Y:S01]  /*3d60*/  IMAD.MOV.U32 R25, RZ, RZ, R26 ;  /* 0x000000ffff197224 */ /* 0x000fe200078e001a */
[----:B0-----:R0:W-:Y:S01]  /*3d70*/  STG.E.U8 desc[UR36][R8.64], R3 ;  /* 0x0000000308007986 */ /* 0x0011e2000c101124 */
[----:B------:R-:W-:Y:S05]  /*3d80*/  BRA `(.L_x_10247) ;  /* 0x0000000c00907947 */ /* 0x000fea0003800000 */
.L_x_10251:
[----:B0-----:R-:W0:Y:S01]  /*3d90*/  F2I.S64.TRUNC R4, R4 ;  /* 0x0000000400047311 */ /* 0x001e22000020d900 */
[----:B------:R-:W-:Y:S02]  /*3da0*/  IMAD.MOV.U32 R25, RZ, RZ, R26 ;  /* 0x000000ffff197224 */ /* 0x000fe400078e001a */
[----:B0-----:R-:W-:-:S05]  /*3db0*/  IMAD.MOV.U32 R3, RZ, RZ, R4 ;  /* 0x000000ffff037224 */ /* 0x001fca00078e0004 */
[----:B------:R0:W-:Y:S01]  /*3dc0*/  STG.E.U8 desc[UR36][R8.64], R3 ;  /* 0x0000000308007986 */ /* 0x0001e2000c101124 */
[----:B------:R-:W-:Y:S05]  /*3dd0*/  BRA `(.L_x_10247) ;  /* 0x0000000c007c7947 */ /* 0x000fea0003800000 */
.L_x_10250:
[----:B------:R-:W-:-:S13]  /*3de0*/  ISETP.NE.AND P0, PT, R0, 0x2, PT ;  /* 0x000000020000780c */ /* 0x000fda0003f05270 */
[----:B------:R-:W-:Y:S05]  /*3df0*/  @!P0 BRA `(.L_x_10253) ;  /* 0x0000000000308947 */ /* 0x000fea0003800000 */
[----:B------:R-:W-:-:S13]  /*3e00*/  ISETP.NE.AND P0, PT, R0, 0x3, PT ;  /* 0x000000030000780c */ /* 0x000fda0003f05270 */
[----:B------:R-:W-:Y:S05]  /*3e10*/  @!P0 BRA `(.L_x_10254) ;  /* 0x0000000000188947 */ /* 0x000fea0003800000 */
[----:B------:R-:W-:-:S13]  /*3e20*/  ISETP.NE.AND P0, PT, R0, 0x4, PT ;  /* 0x000000040000780c */ /* 0x000fda0003f05270 */
[----:B------:R-:W-:Y:S05]  /*3e30*/  @P0 BRA `(.L_x_10252) ;  /* 0x0000000800c00947 */ /* 0x000fea0003800000 */
[----:B0-----:R-:W0:Y:S01]  /*3e40*/  F2I.S64.TRUNC R4, R4 ;  /* 0x0000000400047311 */ /* 0x001e22000020d900 */
[----:B------:R-:W-:Y:S01]  /*3e50*/  IMAD.MOV.U32 R25, RZ, RZ, R26 ;  /* 0x000000ffff197224 */ /* 0x000fe200078e001a */
[----:B0-----:R0:W-:Y:S01]  /*3e60*/  STG.E.64 desc[UR36][R8.64], R4 ;  /* 0x0000000408007986 */ /* 0x0011e2000c101b24 */
[----:B------:R-:W-:Y:S05]  /*3e70*/  BRA `(.L_x_10247) ;  /* 0x0000000c00547947 */ /* 0x000fea0003800000 */
.L_x_10254:
[----:B0-----:R-:W0:Y:S01]  /*3e80*/  F2I.FTZ.TRUNC.NTZ R3, R4 ;  /* 0x0000000400037305 */ /* 0x001e22000021f100 */
[----:B------:R-:W-:Y:S01]  /*3e90*/  IMAD.MOV.U32 R25, RZ, RZ, R26 ;  /* 0x000000ffff197224 */ /* 0x000fe200078e001a */
[----:B0-----:R0:W-:Y:S01]  /*3ea0*/  STG.E desc[UR36][R8.64], R3 ;  /* 0x0000000308007986 */ /* 0x0011e2000c101924 */
[----:B------:R-:W-:Y:S05]  /*3eb0*/  BRA `(.L_x_10247) ;  /* 0x0000000c00447947 */ /* 0x000fea0003800000 */
.L_x_10253:
[----:B0-----:R-:W0:Y:S01]  /*3ec0*/  F2I.FTZ.TRUNC.NTZ R3, R4 ;  /* 0x0000000400037305 */ /* 0x001e22000021f100 */
[----:B------:R-:W-:Y:S01]  /*3ed0*/  IMAD.MOV.U32 R25, RZ, RZ, R26 ;  /* 0x000000ffff197224 */ /* 0x000fe200078e001a */
[----:B0-----:R0:W-:Y:S01]  /*3ee0*/  STG.E.U16 desc[UR36][R8.64], R3 ;  /* 0x0000000308007986 */ /* 0x0011e2000c101524 */
[----:B------:R-:W-:Y:S05]  /*3ef0*/  BRA `(.L_x_10247) ;  /* 0x0000000c00347947 */ /* 0x000fea0003800000 */
.L_x_10249:
[----:B------:R-:W-:-:S13]  /*3f00*/  ISETP.GT.AND P0, PT, R0, 0x6, PT ;  /* 0x000000060000780c */ /* 0x000fda0003f04270 */
[----:B------:R-:W-:Y:S05]  /*3f10*/  @P0 BRA `(.L_x_10255) ;  /* 0x00000000002c0947 */ /* 0x000fea0003800000 */
[----:B------:R-:W-:-:S13]  /*3f20*/  ISETP.NE.AND P0, PT, R0, 0x5, PT ;  /* 0x000000050000780c */ /* 0x000fda0003f05270 */
[----:B------:R-:W-:Y:S05]  /*3f30*/  @!P0 BRA `(.L_x_10256) ;  /* 0x0000000000148947 */ /* 0x000fea0003800000 */
[----:B------:R-:W-:-:S13]  /*3f40*/  ISETP.NE.AND P0, PT, R0, 0x6, PT ;  /* 0x000000060000780c */ /* 0x000fda0003f05270 */
[----:B------:R-:W-:Y:S05]  /*3f50*/  @P0 BRA `(.L_x_10252) ;  /* 0x0000000800780947 */ /* 0x000fea0003800000 */
[----:B0-----:R0:W-:Y:S01]  /*3f60*/  STG.E desc[UR36][R8.64], R4 ;  /* 0x0000000408007986 */ /* 0x0011e2000c101924 */
[----:B------:R-:W-:Y:S01]  /*3f70*/  IMAD.MOV.U32 R25, RZ, RZ, R26 ;  /* 0x000000ffff197224 */ /* 0x000fe200078e001a */
[----:B------:R-:W-:Y:S06]  /*3f80*/  BRA `(.L_x_10247) ;  /* 0x0000000c00107947 */ /* 0x000fec0003800000 */
.L_x_10256:
[----:B0-----:R-:W-:Y:S01]  /*3f90*/  F2FP.F16.F32.PACK_AB R4, RZ, R4 ;  /* 0x00000004ff04723e */ /* 0x001fe200000000ff */
[----:B------:R-:W-:-:S04]  /*3fa0*/  IMAD.MOV.U32 R25, RZ, RZ, R26 ;  /* 0x000000ffff197224 */ /* 0x000fc800078e001a */
[----:B------:R0:W-:Y:S01]  /*3fb0*/  STG.E.U16 desc[UR36][R8.64], R4 ;  /* 0x0000000408007986 */ /* 0x0001e2000c101524 */
[----:B------:R-:W-:Y:S05]  /*3fc0*/  BRA `(.L_x_10247) ;  /* 0x0000000c00007947 */ /* 0x000fea0003800000 */
.L_x_10255:
        /* <DEDUP_REMOVED lines=8> */
[----:B0-----:R0:W-:Y:S01]  /*4050*/  STG.E.64 desc[UR36][R8.64], R4 ;  /* 0x0000000408007986 */ /* 0x0011e2000c101b24 */
[----:B------:R-:W-:Y:S05]  /*4060*/  BRA `(.L_x_10247) ;  /* 0x0000000800d87947 */ /* 0x000fea0003800000 */
.L_x_10258:
[----:B0-----:R-:W-:Y:S01]  /*4070*/  F2FP.F16.F32.PACK_AB R3, RZ, R4 ;  /* 0x00000004ff03723e */ /* 0x001fe200000000ff */
[----:B------:R-:W-:-:S03]  /*4080*/  IMAD.MOV.U32 R25, RZ, RZ, R26 ;  /* 0x000000ffff197224 */ /* 0x000fc600078e001a */
[----:B------:R-:W-:-:S05]  /*4090*/  PRMT R3, R3, 0x5410, RZ ;  /* 0x0000541003037816 */ /* 0x000fca00000000ff */
[----:B------:R0:W-:Y:S01]  /*40a0*/  STG.E desc[UR36][R8.64], R3 ;  /* 0x0000000308007986 */ /* 0x0001e2000c101924 */
[----:B------:R-:W-:Y:S05]  /*40b0*/  BRA `(.L_x_10247) ;  /* 0x0000000800c47947 */ /* 0x000fea0003800000 */
.L_x_10257:
[----:B0-----:R-:W-:Y:S01]  /*40c0*/  FMUL.FTZ R4, R4, 1 ;  /* 0x3f80000004047820 */ /* 0x001fe20000410000 */
[----:B------:R-:W-:-:S05]  /*40d0*/  IMAD.MOV.U32 R25, RZ, RZ, R26 ;  /* 0x000000ffff197224 */ /* 0x000fca00078e001a */
[----:B------:R-:W0:Y:S02]  /*40e0*/  F2F.F64.F32 R4, R4 ;  /* 0x0000000400047310 */ /* 0x000e240000201800 */
[----:B0-----:R0:W-:Y:S01]  /*40f0*/  STG.E.64 desc[UR36][R8.64], R4 ;  /* 0x0000000408007986 */ /* 0x0011e2000c101b24 */
[----:B------:R-:W-:Y:S05]  /*4100*/  BRA `(.L_x_10247) ;  /* 0x0000000800b07947 */ /* 0x000fea0003800000 */
.L_x_10248:
        /* <DEDUP_REMOVED lines=8> */
[----:B0-----:R-:W-:Y:S01]  /*4190*/  FSETP.NEU.FTZ.AND P0, PT, R4, RZ, PT ;  /* 0x000000ff0400720b */ /* 0x001fe20003f1d000 */
[----:B------:R-:W-:-:S03]  /*41a0*/  IMAD.MOV.U32 R25, RZ, RZ, R26 ;  /* 0x000000ffff197224 */ /* 0x000fc600078e001a */
[----:B------:R-:W-:-:S05]  /*41b0*/  SEL R3, RZ, 0x1, !P0 ;  /* 0x00000001ff037807 */ /* 0x000fca0004000000 */
[----:B------:R0:W-:Y:S01]  /*41c0*/  STG.E.U8 desc[UR36][R8.64], R3 ;  /* 0x0000000308007986 */ /* 0x0001e2000c101124 */
[----:B------:R-:W-:Y:S05]  /*41d0*/  BRA `(.L_x_10247) ;  /* 0x00000008007c7947 */ /* 0x000fea0003800000 */
.L_x_10261:
[----:B0-----:R-:W-:Y:S01]  /*41e0*/  FMUL.FTZ R4, R4, 1 ;  /* 0x3f80000004047820 */ /* 0x001fe20000410000 */
[----:B------:R-:W-:Y:S01]  /*41f0*/  CS2R R6, SRZ ;  /* 0x0000000000067805 */ /* 0x000fe2000001ff00 */
[----:B------:R-:W-:-:S04]  /*4200*/  IMAD.MOV.U32 R25, RZ, RZ, R26 ;  /* 0x000000ffff197224 */ /* 0x000fc800078e001a */
[----:B------:R-:W0:Y:S02]  /*4210*/  F2F.F64.F32 R4, R4 ;  /* 0x0000000400047310 */ /* 0x000e240000201800 */
[----:B0-----:R0:W-:Y:S01]  /*4220*/  STG.E.128 desc[UR36][R8.64], R4 ;  /* 0x0000000408007986 */ /* 0x0011e2000c101d24 */
[----:B------:R-:W-:Y:S05]  /*4230*/  BRA `(.L_x_10247) ;  /* 0x0000000800647947 */ /* 0x000fea0003800000 */
.L_x_10260:
[----:B------:R-:W-:-:S13]  /*4240*/  ISETP.NE.AND P0, PT, R0, 0xf, PT ;  /* 0x0000000f0000780c */ /* 0x000fda0003f05270 */
[----:B------:R-:W-:Y:S05]  /*4250*/  @!P0 BRA `(.L_x_10262) ;  /* 0x0000000000a08947 */ /* 0x000fea0003800000 */
[----:B------:R-:W-:-:S13]  /*4260*/  ISETP.NE.AND P0, PT, R0, 0x17, PT ;  /* 0x000000170000780c */ /* 0x000fda0003f05270 */
[----:B------:R-:W-:Y:S05]  /*4270*/  @!P0 BRA `(.L_x_10263) ;  /* 0x00000000004c8947 */ /* 0x000fea0003800000 */
[----:B------:R-:W-:-:S13]  /*4280*/  ISETP.NE.AND P0, PT, R0, 0x18, PT ;  /* 0x000000180000780c */ /* 0x000fda0003f05270 */
[----:B------:R-:W-:Y:S05]  /*4290*/  @P0 BRA `(.L_x_10252) ;  /* 0x0000000400a80947 */ /* 0x000fea0003800000 */
[----:B0-----:R-:W-:Y:S01]  /*42a0*/  LOP3.LUT R6, R4, 0x7fffffff, RZ, 0xc0, !PT ;  /* 0x7fffffff04067812 */ /* 0x001fe200078ec0ff */
        /* <DEDUP_REMOVED lines=11> */
.L_x_10265:
[----:B------:R-:W-:Y:S05]  /*4360*/  BSYNC.RECONVERGENT B0 ;  /* 0x0000000000007941 */ /* 0x000fea0003800200 */
.L_x_10264:
[----:B------:R-:W-:Y:S01]  /*4370*/  LOP3.LUT R5, R0, 0x80, R5, 0xf8, !PT ;  /* 0x0000008000057812 */ /* 0x000fe200078ef805 */
[----:B------:R-:W-:-:S04]  /*4380*/  IMAD.MOV.U32 R25, RZ, RZ, R26 ;  /* 0x000000ffff197224 */ /* 0x000fc800078e001a */
[----:B------:R0:W-:Y:S01]  /*4390*/  STG.E.U8 desc[UR36][R8.64], R5 ;  /* 0x0000000508007986 */ /* 0x0001e2000c101124 */
[----:B------:R-:W-:Y:S05]  /*43a0*/  BRA `(.L_x_10247) ;  /* 0x0000000800087947 */ /* 0x000fea0003800000 */
.L_x_10263:
        /* <DEDUP_REMOVED lines=14> */
.L_x_10267:
[----:B------:R-:W-:Y:S05]  /*4490*/  BSYNC.RECONVERGENT B0 ;  /* 0x0000000000007941 */ /* 0x000fea0003800200 */
.L_x_10266:
[----:B------:R-:W-:Y:S01]  /*44a0*/  LOP3.LUT R3, R0, 0x80, R7, 0xf8, !PT ;  /* 0x0000008000037812 */ /* 0x000fe200078ef807 */
[----:B------:R-:W-:-:S04]  /*44b0*/  IMAD.MOV.U32 R25, RZ, RZ, R26 ;  /* 0x000000ffff197224 */ /* 0x000fc800078e001a */
[----:B------:R0:W-:Y:S01]  /*44c0*/  STG.E.U8 desc[UR36][R8.64], R3 ;  /* 0x0000000308007986 */ /* 0x0001e2000c101124 */
[----:B------:R-:W-:Y:S05]  /*44d0*/  BRA `(.L_x_10247) ;  /* 0x0000000400bc7947 */ /* 0x000fea0003800000 */
.L_x_10262:
[----:B0-----:R-:W-:Y:S01]  /*44e0*/  F2FP.BF16.F32.PACK_AB R4, RZ, R4 ;  /* 0x00000004ff04723e */ /* 0x001fe200000010ff */
[----:B------:R-:W-:-:S04]  /*44f0*/  IMAD.MOV.U32 R25, RZ, RZ, R26 ;  /* 0x000000ffff197224 */ /* 0x000fc800078e001a */
[----:B------:R3:W-:Y:S01]  /*4500*/  STG.E.U16 desc[UR36][R8.64], R4 ;  /* 0x0000000408007986 */ /* 0x0007e2000c101524 */
[----:B------:R-:W-:Y:S05]  /*4510*/  BRA `(.L_x_10247) ;  /* 0x0000000400ac7947 */ /* 0x000fea0003800000 */
.L_x_10259:
        /* <DEDUP_REMOVED lines=8> */
[----:B0-----:R-:W0:Y:S01]  /*45a0*/  F2I.FTZ.U32.TRUNC.NTZ R3, R4 ;  /* 0x0000000400037305 */ /* 0x001e22000021f000 */
[----:B------:R-:W-:Y:S01]  /*45b0*/  IMAD.MOV.U32 R25, RZ, RZ, R26 ;  /* 0x000000ffff197224 */ /* 0x000fe200078e001a */
[----:B0-----:R0:W-:Y:S01]  /*45c0*/  STG.E.U16 desc[UR36][R8.64], R3 ;  /* 0x0000000308007986 */ /* 0x0011e2000c101524 */
[----:B------:R-:W-:Y:S05]  /*45d0*/  BRA `(.L_x_10247) ;  /* 0x00000004007c7947 */ /* 0x000fea0003800000 */
.L_x_10270:
        /* <DEDUP_REMOVED lines=12> */
.L_x_10273:
[----:B------:R-:W-:-:S04]  /*46a0*/  SHF.R.U32.HI R0, RZ, 0x14, R4 ;  /* 0x00000014ff007819 */ /* 0x000fc80000011604 */
[----:B------:R-:W-:-:S04]  /*46b0*/  LOP3.LUT R3, R0, 0x1, RZ, 0xc0, !PT ;  /* 0x0000000100037812 */ /* 0x000fc800078ec0ff */
[----:B------:R-:W-:-:S04]  /*46c0*/  IADD3 R0, PT, PT, R4, 0x487ffff, R3 ;  /* 0x0487ffff04007810 */ /* 0x000fc80007ffe003 */
[----:B------:R-:W-:-:S04]  /*46d0*/  SHF.R.U32.HI R0, RZ, 0x14, R0 ;  /* 0x00000014ff007819 */ /* 0x000fc80000011600 */
[----:B------:R-:W-:-:S07]  /*46e0*/  LOP3.LUT R3, R0, 0xff, RZ, 0xc0, !PT ;  /* 0x000000ff00037812 */ /* 0x000fce00078ec0ff */
.L_x_10274:
[----:B------:R-:W-:-:S04]  /*46f0*/  SHF.R.U32.HI R4, RZ, 0x18, R4 ;  /* 0x00000018ff047819 */ /* 0x000fc80000011604 */
[----:B------:R-:W-:-:S04]  /*4700*/  LOP3.LUT R3, R3, 0x80, R4, 0xf8, !PT ;  /* 0x0000008003037812 */ /* 0x000fc800078ef804 */
[----:B------:R-:W-:-:S07]  /*4710*/  PRMT R0, R3, 0x7610, R0 ;  /* 0x0000761003007816 */ /* 0x000fce0000000000 */
.L_x_10272:
[----:B------:R-:W-:Y:S05]  /*4720*/  BSYNC.RECONVERGENT B0 ;  /* 0x0000000000007941 */ /* 0x000fea0003800200 */
.L_x_10271:
[----:B------:R0:W-:Y:S01]  /*4730*/  STG.E.U8 desc[UR36][R8.64], R0 ;  /* 0x0000000008007986 */ /* 0x0001e2000c101124 */
[----:B------:R-:W-:Y:S01]  /*4740*/  IMAD.MOV.U32 R25, RZ, RZ, R26 ;  /* 0x000000ffff197224 */ /* 0x000fe200078e001a */
[----:B------:R-:W-:Y:S06]  /*4750*/  BRA `(.L_x_10247) ;  /* 0x00000004001c7947 */ /* 0x000fec0003800000 */
.L_x_10269:
        /* <DEDUP_REMOVED lines=12> */
.L_x_10277:
[----:B------:R-:W-:-:S04]  /*4820*/  SHF.R.U32.HI R0, RZ, 0x15, R4 ;  /* 0x00000015ff007819 */ /* 0x000fc80000011604 */
[----:B------:R-:W-:-:S04]  /*4830*/  LOP3.LUT R3, R0, 0x1, RZ, 0xc0, !PT ;  /* 0x0000000100037812 */ /* 0x000fc800078ec0ff */
[----:B------:R-:W-:-:S04]  /*4840*/  IADD3 R0, PT, PT, R4, 0x88fffff, R3 ;  /* 0x088fffff04007810 */ /* 0x000fc80007ffe003 */
[----:B------:R-:W-:-:S04]  /*4850*/  SHF.R.U32.HI R0, RZ, 0x15, R0 ;  /* 0x00000015ff007819 */ /* 0x000fc80000011600 */
[----:B------:R-:W-:-:S07]  /*4860*/  LOP3.LUT R3, R0, 0xff, RZ, 0xc0, !PT ;  /* 0x000000ff00037812 */ /* 0x000fce00078ec0ff */
.L_x_10278:
[----:B------:R-:W-:-:S04]  /*4870*/  SHF.R.U32.HI R4, RZ, 0x18, R4 ;  /* 0x00000018ff047819 */ /* 0x000fc80000011604 */
[----:B------:R-:W-:-:S04]  /*4880*/  LOP3.LUT R3, R3, 0x80, R4, 0xf8, !PT ;  /* 0x0000008003037812 */ /* 0x000fc800078ef804 */
[----:B------:R-:W-:-:S07]  /*4890*/  PRMT R0, R3, 0x7610, R0 ;  /* 0x0000761003007816 */ /* 0x000fce0000000000 */
.L_x_10276:
[----:B------:R-:W-:Y:S05]  /*48a0*/  BSYNC.RECONVERGENT B0 ;  /* 0x0000000000007941 */ /* 0x000fea0003800200 */
.L_x_10275:
[----:B------:R0:W-:Y:S01]  /*48b0*/  STG.E.U8 desc[UR36][R8.64], R0 ;  /* 0x0000000008007986 */ /* 0x0001e2000c101124 */
[----:B------:R-:W-:Y:S01]  /*48c0*/  IMAD.MOV.U32 R25, RZ, RZ, R26 ;  /* 0x000000ffff197224 */ /* 0x000fe200078e001a */
[----:B------:R-:W-:Y:S06]  /*48d0*/  BRA `(.L_x_10247) ;  /* 0x0000000000bc7947 */ /* 0x000fec0003800000 */
.L_x_10268:
[----:B------:R-:W-:-:S13]  /*48e0*/  ISETP.NE.AND P0, PT, R0, 0x1c, PT ;  /* 0x0000001c0000780c */ /* 0x000fda0003f05270 */
[----:B------:R-:W-:Y:S05]  /*48f0*/  @!P0 BRA `(.L_x_10279) ;  /* 0x0000000000a88947 */ /* 0x000fea0003800000 */
[----:B------:R-:W-:-:S13]  /*4900*/  ISETP.NE.AND P0, PT, R0, 0x1d, PT ;  /* 0x0000001d0000780c */ /* 0x000fda0003f05270 */
[----:B------:R-:W-:Y:S05]  /*4910*/  @!P0 BRA `(.L_x_10280) ;  /* 0x0000000000908947 */ /* 0x000fea0003800000 */
[----:B------:R-:W-:-:S13]  /*4920*/  ISETP.NE.AND P0, PT, R0, 0x2c, PT ;  /* 0x0000002c0000780c */ /* 0x000fda0003f05270 */
[----:B------:R-:W-:Y:S05]  /*4930*/  @!P0 BRA `(.L_x_10281) ;  /* 0x0000000000488947 */ /* 0x000fea0003800000 */
.L_x_10252:
        /* <DEDUP_REMOVED lines=16> */
.L_x_10282:
[----:B------:R-:W-:Y:S01]  /*4a40*/  IMAD.MOV.U32 R25, RZ, RZ, R26 ;  /* 0x000000ffff197224 */ /* 0x000fe200078e001a */
[----:B------:R-:W-:Y:S06]  /*4a50*/  BRA `(.L_x_10247) ;  /* 0x00000000005c7947 */ /* 0x000fec0003800000 */
.L_x_10281:
[----:B0-----:R-:W-:Y:S01]  /*4a60*/  SHF.R.U32.HI R5, RZ, 0x17, R4 ;  /* 0x00000017ff057819 */ /* 0x001fe20000011604 */
        /* <DEDUP_REMOVED lines=15> */
.L_x_10280:
[----:B0-----:R-:W0:Y:S01]  /*4b60*/  F2I.U64.TRUNC R4, R4 ;  /* 0x0000000400047311 */ /* 0x001e22000020d800 */
[----:B------:R-:W-:Y:S01]  /*4b70*/  IMAD.MOV.U32 R25, RZ, RZ, R26 ;  /* 0x000000ffff197224 */ /* 0x000fe200078e001a */
[----:B0-----:R0:W-:Y:S01]  /*4b80*/  STG.E.64 desc[UR36][R8.64], R4 ;  /* 0x0000000408007986 */ /* 0x0011e2000c101b24 */
[----:B------:R-:W-:Y:S05]  /*4b90*/  BRA `(.L_x_10247) ;  /* 0x00000000000c7947 */ /* 0x000fea0003800000 */
.L_x_10279:
[----:B0-----:R-:W0:Y:S01]  /*4ba0*/  F2I.FTZ.U32.TRUNC.NTZ R3, R4 ;  /* 0x0000000400037305 */ /* 0x001e22000021f000 */
[----:B------:R-:W-:Y:S01]  /*4bb0*/  IMAD.MOV.U32 R25, RZ, RZ, R26 ;  /* 0x000000ffff197224 */ /* 0x000fe200078e001a */
[----:B0-----:R0:W-:Y:S06]  /*4bc0*/  STG.E desc[UR36][R8.64], R3 ;  /* 0x0000000308007986 */ /* 0x0011ec000c101924 */
.L_x_10247:
[----:B------:R-:W-:Y:S05]  /*4bd0*/  BSYNC.RECONVERGENT B6 ;  /* 0x0000000000067941 */ /* 0x000fea0003800200 */
.L_x_10246:
[----:B------:R-:W-:Y:S01]  /*4be0*/  ISETP.GE.AND P0, PT, R25, R17, PT ;  /* 0x000000111900720c */ /* 0x000fe20003f06270 */
[----:B------:R-:W-:-:S12]  /*4bf0*/  BSSY.RECONVERGENT B6, `(.L_x_10283) ;  /* 0x00001cc000067945 */ /* 0x000fd80003800200 */
[----:B------:R-:W-:Y:S05]  /*4c00*/  @P0 BRA `(.L_x_10284) ;  /* 0x0000001c00280947 */ /* 0x000fea0003800000 */
[----:B------:R-:W2:Y:S01]  /*4c10*/  LDCU UR4, c[0x0][0x3a8] ;  /* 0x00007500ff0477ac */ /* 0x000ea20008000800 */
[----:B0--3--:R-:W0:Y:S01]  /*4c20*/  LDC.64 R8, c[0x0][0x388] ;  /* 0x0000e200ff087b82 */ /* 0x009e220000000a00 */
[----:B------:R-:W-:Y:S01]  /*4c30*/  IMAD R0, R2, 0x200, R25 ;  /* 0x0000020002007824 */ /* 0x000fe200078e0219 */
[----:B-1----:R-:W-:-:S03]  /*4c40*/  PRMT R4, R16, 0x9910, RZ ;  /* 0x0000991010047816 */ /* 0x002fc600000000ff */
        /* <DEDUP_REMOVED lines=17> */
.L_x_10288:
[----:B------:R-:W0:Y:S02]  /*4d60*/  F2I.S64.TRUNC R18, R18 ;  /* 0x0000001200127311 */ /* 0x000e24000020d900 */
[----:B0-----:R-:W-:-:S05]  /*4d70*/  IMAD.MOV.U32 R3, RZ, RZ, R18 ;  /* 0x000000ffff037224 */ /* 0x001fca00078e0012 */
[----:B------:R0:W-:Y:S01]  /*4d80*/  STG.E.U8 desc[UR36][R8.64], R3 ;  /* 0x0000000308007986 */ /* 0x0001e2000c101124 */
[----:B------:R-:W-:Y:S05]  /*4d90*/  BRA `(.L_x_10290) ;  /* 0x0000000c00287947 */ /* 0x000fea0003800000 */
.L_x_10287:
        /* <DEDUP_REMOVED lines=9> */
.L_x_10292:
[----:B------:R-:W0:Y:S02]  /*4e30*/  F2I.FTZ.TRUNC.NTZ R3, R18 ;  /* 0x0000001200037305 */ /* 0x000e24000021f100 */
[----:B0-----:R0:W-:Y:S01]  /*4e40*/  STG.E desc[UR36][R8.64], R3 ;  /* 0x0000000308007986 */ /* 0x0011e2000c101924 */
[----:B------:R-:W-:Y:S05]  /*4e50*/  BRA `(.L_x_10290) ;  /* 0x0000000800f87947 */ /* 0x000fea0003800000 */
.L_x_10291:
[----:B------:R-:W0:Y:S02]  /*4e60*/  F2I.FTZ.TRUNC.NTZ R3, R18 ;  /* 0x0000001200037305 */ /* 0x000e24000021f100 */
[----:B0-----:R0:W-:Y:S01]  /*4e70*/  STG.E.U16 desc[UR36][R8.64], R3 ;  /* 0x0000000308007986 */ /* 0x0011e2000c101524 */
[----:B------:R-:W-:Y:S05]  /*4e80*/  BRA `(.L_x_10290) ;  /* 0x0000000800ec7947 */ /* 0x000fea0003800000 */
.L_x_10286:
        /* <DEDUP_REMOVED lines=8> */
.L_x_10294:
[----:B------:R-:W-:-:S05]  /*4f10*/  F2FP.F16.F32.PACK_AB R18, RZ, R18 ;  /* 0x00000012ff12723e */ /* 0x000fca00000000ff */
[----:B------:R0:W-:Y:S01]  /*4f20*/  STG.E.U16 desc[UR36][R8.64], R18 ;  /* 0x0000001208007986 */ /* 0x0001e2000c101524 */
[----:B------:R-:W-:Y:S05]  /*4f30*/  BRA `(.L_x_10290) ;  /* 0x0000000800c07947 */ /* 0x000fea0003800000 */
.L_x_10293:
        /* <DEDUP_REMOVED lines=9> */
.L_x_10296:
[----:B------:R-:W-:-:S04]  /*4fd0*/  F2FP.F16.F32.PACK_AB R3, RZ, R18 ;  /* 0x00000012ff03723e */ /* 0x000fc800000000ff */
[----:B------:R-:W-:-:S05]  /*4fe0*/  PRMT R3, R3, 0x5410, RZ ;  /* 0x0000541003037816 */ /* 0x000fca00000000ff */
[----:B------:R0:W-:Y:S01]  /*4ff0*/  STG.E desc[UR36][R8.64], R3 ;  /* 0x0000000308007986 */ /* 0x0001e2000c101924 */
[----:B------:R-:W-:Y:S05]  /*5000*/  BRA `(.L_x_10290) ;  /* 0x00000008008c7947 */ /* 0x000fea0003800000 */
.L_x_10295:
[----:B------:R-:W-:-:S06]  /*5010*/  FMUL.FTZ R4, R18, 1 ;  /* 0x3f80000012047820 */ /* 0x000fcc0000410000 */
[----:B------:R-:W0:Y:S02]  /*5020*/  F2F.F64.F32 R4, R4 ;  /* 0x0000000400047310 */ /* 0x000e240000201800 */
[----:B0-----:R0:W-:Y:S01]  /*5030*/  STG.E.64 desc[UR36][R8.64], R4 ;  /* 0x0000000408007986 */ /* 0x0011e2000c101b24 */
[----:B------:R-:W-:Y:S05]  /*5040*/  BRA `(.L_x_10290) ;  /* 0x00000008007c7947 */ /* 0x000fea0003800000 */
.L_x_10285:
        /* <DEDUP_REMOVED lines=13> */
.L_x_10300:
        /* <DEDUP_REMOVED lines=16> */
.L_x_10303:
[----:B------:R-:W-:-:S04]  /*5220*/  SHF.R.U32.HI R18, RZ, 0x18, R18 ;  /* 0x00000018ff127819 */ /* 0x000fc80000011612 */
[----:B------:R-:W-:-:S04]  /*5230*/  LOP3.LUT R3, R3, 0x80, R18, 0xf8, !PT ;  /* 0x0000008003037812 */ /* 0x000fc800078ef812 */
[----:B------:R-:W-:-:S07]  /*5240*/  PRMT R4, R3, 0x7610, R4 ;  /* 0x0000761003047816 */ /* 0x000fce0000000004 */
.L_x_10302:
[----:B------:R-:W-:Y:S05]  /*5250*/  BSYNC.RECONVERGENT B0 ;  /* 0x0000000000007941 */ /* 0x000fea0003800200 */
.L_x_10301:
[----:B------:R0:W-:Y:S01]  /*5260*/  STG.E.U8 desc[UR36][R8.64], R4 ;  /* 0x0000000408007986 */ /* 0x0001e2000c101124 */
[----:B------:R-:W-:Y:S05]  /*5270*/  BRA `(.L_x_10290) ;  /* 0x0000000400f07947 */ /* 0x000fea0003800000 */
.L_x_10299:
        /* <DEDUP_REMOVED lines=16> */
.L_x_10306:
[----:B------:R-:W-:-:S04]  /*5380*/  SHF.R.U32.HI R18, RZ, 0x18, R18 ;  /* 0x00000018ff127819 */ /* 0x000fc80000011612 */
[----:B------:R-:W-:-:S04]  /*5390*/  LOP3.LUT R3, R3, 0x80, R18, 0xf8, !PT ;  /* 0x0000008003037812 */ /* 0x000fc800078ef812 */
[----:B------:R-:W-:-:S07]  /*53a0*/  PRMT R4, R3, 0x7610, R4 ;  /* 0x0000761003047816 */ /* 0x000fce0000000004 */
.L_x_10305:
[----:B------:R-:W-:Y:S05]  /*53b0*/  BSYNC.RECONVERGENT B0 ;  /* 0x0000000000007941 */ /* 0x000fea0003800200 */
.L_x_10304:
[----:B------:R0:W-:Y:S01]  /*53c0*/  STG.E.U8 desc[UR36][R8.64], R4 ;  /* 0x0000000408007986 */ /* 0x0001e2000c101124 */
[----:B------:R-:W-:Y:S05]  /*53d0*/  BRA `(.L_x_10290) ;  /* 0x0000000400987947 */ /* 0x000fea0003800000 */
.L_x_10298:
        /* <DEDUP_REMOVED lines=21> */
.L_x_10308:
[----:B------:R-:W0:Y:S02]  /*5530*/  F2I.U64.TRUNC R18, R18 ;  /* 0x0000001200127311 */ /* 0x000e24000020d800 */
[----:B0-----:R0:W-:Y:S01]  /*5540*/  STG.E.64 desc[UR36][R8.64], R18 ;  /* 0x0000001208007986 */ /* 0x0011e2000c101b24 */
[----:B------:R-:W-:Y:S05]  /*5550*/  BRA `(.L_x_10290) ;  /* 0x0000000400387947 */ /* 0x000fea0003800000 */
.L_x_10307:
[----:B------:R-:W0:Y:S02]  /*5560*/  F2I.FTZ.U32.TRUNC.NTZ R3, R18 ;  /* 0x0000001200037305 */ /* 0x000e24000021f000 */
[----:B0-----:R0:W-:Y:S01]  /*5570*/  STG.E desc[UR36][R8.64], R3 ;  /* 0x0000000308007986 */ /* 0x0011e2000c101924 */
[----:B------:R-:W-:Y:S05]  /*5580*/  BRA `(.L_x_10290) ;  /* 0x00000004002c7947 */ /* 0x000fea0003800000 */
.L_x_10297:
        /* <DEDUP_REMOVED lines=10> */
.L_x_10310:
[----:B------:R-:W-:Y:S01]  /*5630*/  FMUL.FTZ R4, R18, 1 ;  /* 0x3f80000012047820 */ /* 0x000fe20000410000 */
[----:B------:R-:W-:-:S05]  /*5640*/  CS2R R6, SRZ ;  /* 0x0000000000067805 */ /* 0x000fca000001ff00 */
[----:B------:R-:W0:Y:S02]  /*5650*/  F2F.F64.F32 R4, R4 ;  /* 0x0000000400047310 */ /* 0x000e240000201800 */
[----:B0-----:R3:W-:Y:S01]  /*5660*/  STG.E.128 desc[UR36][R8.64], R4 ;  /* 0x0000000408007986 */ /* 0x0017e2000c101d24 */
[----:B------:R-:W-:Y:S05]  /*5670*/  BRA `(.L_x_10290) ;  /* 0x0000000000f07947 */ /* 0x000fea0003800000 */
.L_x_10309:
[----:B------:R-:W-:-:S13]  /*5680*/  ISETP.NE.AND P0, PT, R0, 0xf, PT ;  /* 0x0000000f0000780c */ /* 0x000fda0003f05270 */
[----:B------:R-:W-:Y:S05]  /*5690*/  @!P0 BRA `(.L_x_10311) ;  /* 0x0000000000e08947 */ /* 0x000fea0003800000 */
[----:B------:R-:W-:-:S13]  /*56a0*/  ISETP.NE.AND P0, PT, R0, 0x17, PT ;  /* 0x000000170000780c */ /* 0x000fda0003f05270 */
[----:B------:R-:W-:Y:S05]  /*56b0*/  @!P0 BRA `(.L_x_10312) ;  /* 0x00000000008c8947 */ /* 0x000fea0003800000 */
[----:B------:R-:W-:-:S13]  /*56c0*/  ISETP.NE.AND P0, PT, R0, 0x18, PT ;  /* 0x000000180000780c */ /* 0x000fda0003f05270 */
[----:B------:R-:W-:Y:S05]  /*56d0*/  @!P0 BRA `(.L_x_10313) ;  /* 0x0000000000448947 */ /* 0x000fea0003800000 */
.L_x_10289:
        /* <DEDUP_REMOVED lines=16> */
.L_x_10314:
[----:B------:R-:W-:Y:S05]  /*57e0*/  BRA `(.L_x_10290) ;  /* 0x0000000000947947 */ /* 0x000fea0003800000 */
.L_x_10313:
        /* <DEDUP_REMOVED lines=12> */
.L_x_10316:
[----:B------:R-:W-:Y:S05]  /*58b0*/  BSYNC.RECONVERGENT B0 ;  /* 0x0000000000007941 */ /* 0x000fea0003800200 */
.L_x_10315:
[----:B------:R-:W-:-:S05]  /*58c0*/  LOP3.LUT R3, R0, 0x80, R5, 0xf8, !PT ;  /* 0x0000008000037812 */ /* 0x000fca00078ef805 */
[----:B------:R2:W-:Y:S01]  /*58d0*/  STG.E.U8 desc[UR36][R8.64], R3 ;  /* 0x0000000308007986 */ /* 0x0005e2000c101124 */
[----:B------:R-:W-:Y:S05]  /*58e0*/  BRA `(.L_x_10290) ;  /* 0x0000000000547947 */ /* 0x000fea0003800000 */
.L_x_10312:
        /* <DEDUP_REMOVED lines=11> */
.L_x_10318:
[----:B------:R-:W-:Y:S01]  /*59a0*/  IMAD.MOV.U32 R0, RZ, RZ, 0x7f ;  /* 0x0000007fff007424 */ /* 0x000fe200078e00ff */
[----:B------:R-:W-:-:S04]  /*59b0*/  ISETP.GT.U32.AND P0, PT, R4, 0x7f800000, PT ;  /* 0x7f8000000400780c */ /* 0x000fc80003f04070 */
[----:B------:R-:W-:-:S09]  /*59c0*/  SEL R0, R0, 0x7c, P0 ;  /* 0x0000007c00007807 */ /* 0x000fd20000000000 */
.L_x_10319:
[----:B------:R-:W-:Y:S05]  /*59d0*/  BSYNC.RECONVERGENT B0 ;  /* 0x0000000000007941 */ /* 0x000fea0003800200 */
.L_x_10317:
[----:B------:R-:W-:-:S04]  /*59e0*/  SHF.R.U32.HI R3, RZ, 0x18, R18 ;  /* 0x00000018ff037819 */ /* 0x000fc80000011612 */
[----:B------:R-:W-:-:S05]  /*59f0*/  LOP3.LUT R3, R0, 0x80, R3, 0xf8, !PT ;  /* 0x0000008000037812 */ /* 0x000fca00078ef803 */
[----:B------:R1:W-:Y:S01]  /*5a00*/  STG.E.U8 desc[UR36][R8.64], R3 ;  /* 0x0000000308007986 */ /* 0x0003e2000c101124 */
[----:B------:R-:W-:Y:S05]  /*5a10*/  BRA `(.L_x_10290) ;  /* 0x0000000000087947 */ /* 0x000fea0003800000 */
.L_x_10311:
[----:B------:R-:W-:-:S05]  /*5a20*/  F2FP.BF16.F32.PACK_AB R18, RZ, R18 ;  /* 0x00000012ff12723e */ /* 0x000fca00000010ff */
[----:B------:R0:W-:Y:S02]  /*5a30*/  STG.E.U16 desc[UR36][R8.64], R18 ;  /* 0x0000001208007986 */ /* 0x0001e4000c101524 */
.L_x_10290:
[----:B------:R-:W-:-:S05]  /*5a40*/  VIADD R25, R25, 0x80 ;  /* 0x0000008019197836 */ /* 0x000fca0000000000 */
[----:B------:R-:W-:-:S13]  /*5a50*/  ISETP.GE.AND P0, PT, R25, R17, PT ;  /* 0x000000111900720c */ /* 0x000fda0003f06270 */
[----:B------:R-:W-:Y:S05]  /*5a60*/  @P0 BRA `(.L_x_10284) ;  /* 0x0000000c00900947 */ /* 0x000fea0003800000 */
[----:B------:R-:W5:Y:S01]  /*5a70*/  LDCU UR4, c[0x0][0x3a8] ;  /* 0x00007500ff0477ac */ /* 0x000f620008000800 */
[----:B0123--:R-:W0:Y:S01]  /*5a80*/  LDC.64 R8, c[0x0][0x388] ;  /* 0x0000e200ff087b82 */ /* 0x00fe220000000a00 */
        /* <DEDUP_REMOVED lines=19> */
.L_x_10323:
[----:B------:R-:W0:Y:S02]  /*5bc0*/  F2I.S64.TRUNC R22, R22 ;  /* 0x0000001600167311 */ /* 0x000e24000020d900 */
[----:B0-----:R-:W-:-:S05]  /*5bd0*/  IMAD.MOV.U32 R3, RZ, RZ, R22 ;  /* 0x000000ffff037224 */ /* 0x001fca00078e0016 */
[----:B------:R3:W-:Y:S01]  /*5be0*/  STG.E.U8 desc[UR36][R8.64], R3 ;  /* 0x0000000308007986 */ /* 0x0007e2000c101124 */
[----:B------:R-:W-:Y:S05]  /*5bf0*/  BRA `(.L_x_10325) ;  /* 0x0000000c00287947 */ /* 0x000fea0003800000 */
.L_x_10322:
        /* <DEDUP_REMOVED lines=9> */
.L_x_10327:
[----:B------:R-:W0:Y:S02]  /*5c90*/  F2I.FTZ.TRUNC.NTZ R3, R22 ;  /* 0x0000001600037305 */ /* 0x000e24000021f100 */
[----:B0-----:R2:W-:Y:S01]  /*5ca0*/  STG.E desc[UR36][R8.64], R3 ;  /* 0x0000000308007986 */ /* 0x0015e2000c101924 */
[----:B------:R-:W-:Y:S05]  /*5cb0*/  BRA `(.L_x_10325) ;  /* 0x0000000800f87947 */ /* 0x000fea0003800000 */
.L_x_10326:
[----:B------:R-:W0:Y:S02]  /*5cc0*/  F2I.FTZ.TRUNC.NTZ R3, R22 ;  /* 0x0000001600037305 */ /* 0x000e24000021f100 */
[----:B0-----:R0:W-:Y:S01]  /*5cd0*/  STG.E.U16 desc[UR36][R8.64], R3 ;  /* 0x0000000308007986 */ /* 0x0011e2000c101524 */
[----:B------:R-:W-:Y:S05]  /*5ce0*/  BRA `(.L_x_10325) ;  /* 0x0000000800ec7947 */ /* 0x000fea0003800000 */
.L_x_10321:
        /* <DEDUP_REMOVED lines=8> */
.L_x_10329:
[----:B------:R-:W-:-:S05]  /*5d70*/  F2FP.F16.F32.PACK_AB R22, RZ, R22 ;  /* 0x00000016ff16723e */ /* 0x000fca00000000ff */
[----:B------:R0:W-:Y:S01]  /*5d80*/  STG.E.U16 desc[UR36][R8.64], R22 ;  /* 0x0000001608007986 */ /* 0x0001e2000c101524 */
[----:B------:R-:W-:Y:S05]  /*5d90*/  BRA `(.L_x_10325) ;  /* 0x0000000800c07947 */ /* 0x000fea0003800000 */
.L_x_10328:
        /* <DEDUP_REMOVED lines=9> */
.L_x_10331:
[----:B------:R-:W-:-:S04]  /*5e30*/  F2FP.F16.F32.PACK_AB R3, RZ, R22 ;  /* 0x00000016ff03723e */ /* 0x000fc800000000ff */
[----:B------:R-:W-:-:S05]  /*5e40*/  PRMT R3, R3, 0x5410, RZ ;  /* 0x0000541003037816 */ /* 0x000fca00000000ff */
[----:B------:R0:W-:Y:S01]  /*5e50*/  STG.E desc[UR36][R8.64], R3 ;  /* 0x0000000308007986 */ /* 0x0001e2000c101924 */
[----:B------:R-:W-:Y:S05]  /*5e60*/  BRA `(.L_x_10325) ;  /* 0x00000008008c7947 */ /* 0x000fea0003800000 */
.L_x_10330:
[----:B------:R-:W-:-:S06]  /*5e70*/  FMUL.FTZ R4, R22, 1 ;  /* 0x3f80000016047820 */ /* 0x000fcc0000410000 */
[----:B------:R-:W0:Y:S02]  /*5e80*/  F2F.F64.F32 R4, R4 ;  /* 0x0000000400047310 */ /* 0x000e240000201800 */
[----:B0-----:R0:W-:Y:S01]  /*5e90*/  STG.E.64 desc[UR36][R8.64], R4 ;  /* 0x0000000408007986 */ /* 0x0011e2000c101b24 */
[----:B------:R-:W-:Y:S05]  /*5ea0*/  BRA `(.L_x_10325) ;  /* 0x00000008007c7947 */ /* 0x000fea0003800000 */
.L_x_10320:
        /* <DEDUP_REMOVED lines=13> */
.L_x_10335:
        /* <DEDUP_REMOVED lines=16> */
.L_x_10338:
[----:B------:R-:W-:-:S04]  /*6080*/  SHF.R.U32.HI R22, RZ, 0x18, R22 ;  /* 0x00000018ff167819 */ /* 0x000fc80000011616 */
[----:B------:R-:W-:-:S04]  /*6090*/  LOP3.LUT R3, R3, 0x80, R22, 0xf8, !PT ;  /* 0x0000008003037812 */ /* 0x000fc800078ef816 */
[----:B------:R-:W-:-:S07]  /*60a0*/  PRMT R4, R3, 0x7610, R4 ;  /* 0x0000761003047816 */ /* 0x000fce0000000004 */
.L_x_10337:
[----:B------:R-:W-:Y:S05]  /*60b0*/  BSYNC.RECONVERGENT B0 ;  /* 0x0000000000007941 */ /* 0x000fea0003800200 */
.L_x_10336:
[----:B------:R0:W-:Y:S01]  /*60c0*/  STG.E.U8 desc[UR36][R8.64], R4 ;  /* 0x0000000408007986 */ /* 0x0001e2000c101124 */
[----:B------:R-:W-:Y:S05]  /*60d0*/  BRA `(.L_x_10325) ;  /* 0x0000000400f07947 */ /* 0x000fea0003800000 */
.L_x_10334:
        /* <DEDUP_REMOVED lines=16> */
.L_x_10341:
[----:B------:R-:W-:-:S04]  /*61e0*/  SHF.R.U32.HI R22, RZ, 0x18, R22 ;  /* 0x00000018ff167819 */ /* 0x000fc80000011616 */
[----:B------:R-:W-:-:S04]  /*61f0*/  LOP3.LUT R3, R3, 0x80, R22, 0xf8, !PT ;  /* 0x0000008003037812 */ /* 0x000fc800078ef816 */
[----:B------:R-:W-:-:S07]  /*6200*/  PRMT R4, R3, 0x7610, R4 ;  /* 0x0000761003047816 */ /* 0x000fce0000000004 */
.L_x_10340:
[----:B------:R-:W-:Y:S05]  /*6210*/  BSYNC.RECONVERGENT B0 ;  /* 0x0000000000007941 */ /* 0x000fea0003800200 */
.L_x_10339:
[----:B------:R0:W-:Y:S01]  /*6220*/  STG.E.U8 desc[UR36][R8.64], R4 ;  /* 0x0000000408007986 */ /* 0x0001e2000c101124 */
[----:B------:R-:W-:Y:S05]  /*6230*/  BRA `(.L_x_10325) ;  /* 0x0000000400987947 */ /* 0x000fea0003800000 */
.L_x_10333:
        /* <DEDUP_REMOVED lines=21> */
.L_x_10343:
[----:B------:R-:W0:Y:S02]  /*6390*/  F2I.U64.TRUNC R22, R22 ;  /* 0x0000001600167311 */ /* 0x000e24000020d800 */
[----:B0-----:R0:W-:Y:S01]  /*63a0*/  STG.E.64 desc[UR36][R8.64], R22 ;  /* 0x0000001608007986 */ /* 0x0011e2000c101b24 */
[----:B------:R-:W-:Y:S05]  /*63b0*/  BRA `(.L_x_10325) ;  /* 0x0000000400387947 */ /* 0x000fea0003800000 */
.L_x_10342:
[----:B------:R-:W0:Y:S02]  /*63c0*/  F2I.FTZ.U32.TRUNC.NTZ R3, R22 ;  /* 0x0000001600037305 */ /* 0x000e24000021f000 */
[----:B0-----:R0:W-:Y:S01]  /*63d0*/  STG.E desc[UR36][R8.64], R3 ;  /* 0x0000000308007986 */ /* 0x0011e2000c101924 */
[----:B------:R-:W-:Y:S05]  /*63e0*/  BRA `(.L_x_10325) ;  /* 0x00000004002c7947 */ /* 0x000fea0003800000 */
.L_x_10332:
        /* <DEDUP_REMOVED lines=10> */
.L_x_10345:
[----:B------:R-:W-:Y:S01]  /*6490*/  FMUL.FTZ R4, R22, 1 ;  /* 0x3f80000016047820 */ /* 0x000fe20000410000 */
[----:B------:R-:W-:-:S05]  /*64a0*/  CS2R R6, SRZ ;  /* 0x0000000000067805 */ /* 0x000fca000001ff00 */
[----:B------:R-:W0:Y:S02]  /*64b0*/  F2F.F64.F32 R4, R4 ;  /* 0x0000000400047310 */ /* 0x000e240000201800 */
[----:B0-----:R0:W-:Y:S01]  /*64c0*/  STG.E.128 desc[UR36][R8.64], R4 ;  /* 0x0000000408007986 */ /* 0x0011e2000c101d24 */
[----:B------:R-:W-:Y:S05]  /*64d0*/  BRA `(.L_x_10325) ;  /* 0x0000000000f07947 */ /* 0x000fea0003800000 */
.L_x_10344:
[----:B------:R-:W-:-:S13]  /*64e0*/  ISETP.NE.AND P0, PT, R0, 0xf, PT ;  /* 0x0000000f0000780c */ /* 0x000fda0003f05270 */
[----:B------:R-:W-:Y:S05]  /*64f0*/  @!P0 BRA `(.L_x_10346) ;  /* 0x0000000000e08947 */ /* 0x000fea0003800000 */
[----:B------:R-:W-:-:S13]  /*6500*/  ISETP.NE.AND P0, PT, R0, 0x17, PT ;  /* 0x000000170000780c */ /* 0x000fda0003f05270 */
[----:B------:R-:W-:Y:S05]  /*6510*/  @!P0 BRA `(.L_x_10347) ;  /* 0x00000000008c8947 */ /* 0x000fea0003800000 */
[----:B------:R-:W-:-:S13]  /*6520*/  ISETP.NE.AND P0, PT, R0, 0x18, PT ;  /* 0x000000180000780c */ /* 0x000fda0003f05270 */
[----:B------:R-:W-:Y:S05]  /*6530*/  @!P0 BRA `(.L_x_10348) ;  /* 0x0000000000448947 */ /* 0x000fea0003800000 */
.L_x_10324:
        /* <DEDUP_REMOVED lines=16> */
.L_x_10349:
[----:B------:R-:W-:Y:S05]  /*6640*/  BRA `(.L_x_10325) ;  /* 0x0000000000947947 */ /* 0x000fea0003800000 */
.L_x_10348:
        /* <DEDUP_REMOVED lines=12> */
.L_x_10351:
[----:B------:R-:W-:Y:S05]  /*6710*/  BSYNC.RECONVERGENT B0 ;  /* 0x0000000000007941 */ /* 0x000fea0003800200 */
.L_x_10350:
[----:B------:R-:W-:-:S05]  /*6720*/  LOP3.LUT R3, R0, 0x80, R5, 0xf8, !PT ;  /* 0x0000008000037812 */ /* 0x000fca00078ef805 */
[----:B------:R0:W-:Y:S01]  /*6730*/  STG.E.U8 desc[UR36][R8.64], R3 ;  /* 0x0000000308007986 */ /* 0x0001e2000c101124 */
[----:B------:R-:W-:Y:S05]  /*6740*/  BRA `(.L_x_10325) ;  /* 0x0000000000547947 */ /* 0x000fea0003800000 */
.L_x_10347:
        /* <DEDUP_REMOVED lines=11> */
.L_x_10353:
[----:B------:R-:W-:Y:S01]  /*6800*/  IMAD.MOV.U32 R0, RZ, RZ, 0x7f ;  /* 0x0000007fff007424 */ /* 0x000fe200078e00ff */
[----:B------:R-:W-:-:S04]  /*6810*/  ISETP.GT.U32.AND P0, PT, R4, 0x7f800000, PT ;  /* 0x7f8000000400780c */ /* 0x000fc80003f04070 */
[----:B------:R-:W-:-:S09]  /*6820*/  SEL R0, R0, 0x7c, P0 ;  /* 0x0000007c00007807 */ /* 0x000fd20000000000 */
.L_x_10354:
[----:B------:R-:W-:Y:S05]  /*6830*/  BSYNC.RECONVERGENT B0 ;  /* 0x0000000000007941 */ /* 0x000fea0003800200 */
.L_x_10352:
[----:B------:R-:W-:-:S04]  /*6840*/  SHF.R.U32.HI R3, RZ, 0x18, R22 ;  /* 0x00000018ff037819 */ /* 0x000fc80000011616 */
[----:B------:R-:W-:-:S05]  /*6850*/  LOP3.LUT R3, R0, 0x80, R3, 0xf8, !PT ;  /* 0x0000008000037812 */ /* 0x000fca00078ef803 */
[----:B------:R0:W-:Y:S01]  /*6860*/  STG.E.U8 desc[UR36][R8.64], R3 ;  /* 0x0000000308007986 */ /* 0x0001e2000c101124 */
[----:B------:R-:W-:Y:S05]  /*6870*/  BRA `(.L_x_10325) ;  /* 0x0000000000087947 */ /* 0x000fea0003800000 */
.L_x_10346:
[----:B------:R-:W-:-:S05]  /*6880*/  F2FP.BF16.F32.PACK_AB R22, RZ, R22 ;  /* 0x00000016ff16723e */ /* 0x000fca00000010ff */
[----:B------:R0:W-:Y:S02]  /*6890*/  STG.E.U16 desc[UR36][R8.64], R22 ;  /* 0x0000001608007986 */ /* 0x0001e4000c101524 */
.L_x_10325:
[----:B------:R-:W-:-:S07]  /*68a0*/  VIADD R25, R25, 0x80 ;  /* 0x0000008019197836 */ /* 0x000fce0000000000 */
.L_x_10284:
[----:B------:R-:W-:Y:S05]  /*68b0*/  BSYNC.RECONVERGENT B6 ;  /* 0x0000000000067941 */ /* 0x000fea0003800200 */
.L_x_10283:
[----:B------:R-:W-:-:S13]  /*68c0*/  ISETP.GE.AND P0, PT, R25, R17, PT ;  /* 0x000000111900720c */ /* 0x000fda0003f06270 */
[----:B------:R-:W-:Y:S05]  /*68d0*/  @P0 EXIT ;  /* 0x000000000000094d */ /* 0x000fea0003800000 */
[----:B0-23--:R-:W0:Y:S01]  /*68e0*/  LDC.64 R4, c[0x0][0x388] ;  /* 0x0000e200ff047b82 */ /* 0x00de220000000a00 */
[----:B------:R-:W2:Y:S01]  /*68f0*/  LDCU UR4, c[0x0][0x3a8] ;  /* 0x00007500ff0477ac */ /* 0x000ea20008000800 */
[----:B-1----:R-:W-:Y:S01]  /*6900*/  PRMT R0, R16, 0x9910, RZ ;  /* 0x0000991010007816 */ /* 0x002fe200000000ff */
[----:B------:R-:W-:-:S03]  /*6910*/  IMAD R2, R2, 0x200, R25 ;  /* 0x0000020002027824 */ /* 0x000fc600078e0219 */
[----:B------:R-:W-:Y:S01]  /*6920*/  ISETP.GT.AND P1, PT, R0, 0x9, PT ;  /* 0x000000090000780c */ /* 0x000fe20003f24270 */
[----:B--2---:R-:W-:-:S05]  /*6930*/  IMAD R3, R2, UR4, RZ ;  /* 0x0000000402037c24 */ /* 0x004fca000f8e02ff */
        /* <DEDUP_REMOVED lines=11> */
[----:B----4-:R-:W0:Y:S02]  /*69f0*/  F2I.FTZ.TRUNC.NTZ R5, R24 ;  /* 0x0000001800057305 */ /* 0x010e24000021f100 */
[----:B0-----:R-:W-:Y:S01]  /*6a00*/  STG.E.U8 desc[UR36][R2.64], R5 ;  /* 0x0000000502007986 */ /* 0x001fe2000c101124 */
[----:B------:R-:W-:Y:S05]  /*6a10*/  EXIT ;  /* 0x000000000000794d */ /* 0x000fea0003800000 */
.L_x_10358:
[----:B----4-:R-:W0:Y:S02]  /*6a20*/  F2I.S64.TRUNC R24, R24 ;  /* 0x0000001800187311 */ /* 0x010e24000020d900 */
[----:B0-----:R-:W-:-:S05]  /*6a30*/  IMAD.MOV.U32 R5, RZ, RZ, R24 ;  /* 0x000000ffff057224 */ /* 0x001fca00078e0018 */
[----:B------:R-:W-:Y:S01]  /*6a40*/  STG.E.U8 desc[UR36][R2.64], R5 ;  /* 0x0000000502007986 */ /* 0x000fe2000c101124 */
[----:B------:R-:W-:Y:S05]  /*6a50*/  EXIT ;  /* 0x000000000000794d */ /* 0x000fea0003800000 */
.L_x_10357:
[----:B------:R-:W-:-:S13]  /*6a60*/  ISETP.NE.AND P0, PT, R0, 0x2, PT ;  /* 0x000000020000780c */ /* 0x000fda0003f05270 */
[----:B------:R-:W-:Y:S05]  /*6a70*/  @!P0 BRA `(.L_x_10360) ;  /* 0x0000000000288947 */ /* 0x000fea0003800000 */
[----:B------:R-:W-:-:S13]  /*6a80*/  ISETP.NE.AND P0, PT, R0, 0x3, PT ;  /* 0x000000030000780c */ /* 0x000fda0003f05270 */
[----:B------:R-:W-:Y:S05]  /*6a90*/  @!P0 BRA `(.L_x_10361) ;  /* 0x0000000000148947 */ /* 0x000fea0003800000 */
[----:B------:R-:W-:-:S13]  /*6aa0*/  ISETP.NE.AND P0, PT, R0, 0x4, PT ;  /* 0x000000040000780c */ /* 0x000fda0003f05270 */
[----:B------:R-:W-:Y:S05]  /*6ab0*/  @P0 BRA `(.L_x_10359) ;  /* 0x0000000800380947 */ /* 0x000fea0003800000 */
[----:B----4-:R-:W0:Y:S02]  /*6ac0*/  F2I.S64.TRUNC R24, R24 ;  /* 0x0000001800187311 */ /* 0x010e24000020d900 */
[----:B0-----:R-:W-:Y:S01]  /*6ad0*/  STG.E.64 desc[UR36][R2.64], R24 ;  /* 0x0000001802007986 */ /* 0x001fe2000c101b24 */
[----:B------:R-:W-:Y:S05]  /*6ae0*/  EXIT ;  /* 0x000000000000794d */ /* 0x000fea0003800000 */
.L_x_10361:
[----:B----4-:R-:W0:Y:S02]  /*6af0*/  F2I.FTZ.TRUNC.NTZ R5, R24 ;  /* 0x0000001800057305 */ /* 0x010e24000021f100 */
[----:B0-----:R-:W-:Y:S01]  /*6b00*/  STG.E desc[UR36][R2.64], R5 ;  /* 0x0000000502007986 */ /* 0x001fe2000c101924 */
[----:B------:R-:W-:Y:S05]  /*6b10*/  EXIT ;  /* 0x000000000000794d */ /* 0x000fea0003800000 */
.L_x_10360:
[----:B----4-:R-:W0:Y:S02]  /*6b20*/  F2I.FTZ.TRUNC.NTZ R5, R24 ;  /* 0x0000001800057305 */ /* 0x010e24000021f100 */
[----:B0-----:R-:W-:Y:S01]  /*6b30*/  STG.E.U16 desc[UR36][R2.64], R5 ;  /* 0x0000000502007986 */ /* 0x001fe2000c101524 */
[----:B------:R-:W-:Y:S05]  /*6b40*/  EXIT ;  /* 0x000000000000794d */ /* 0x000fea0003800000 */
.L_x_10356:
[----:B------:R-:W-:-:S13]  /*6b50*/  ISETP.GT.AND P0, PT, R0, 0x6, PT ;  /* 0x000000060000780c */ /* 0x000fda0003f04270 */
[----:B------:R-:W-:Y:S05]  /*6b60*/  @P0 BRA `(.L_x_10362) ;  /* 0x0000000000240947 */ /* 0x000fea0003800000 */
[----:B------:R-:W-:-:S13]  /*6b70*/  ISETP.NE.AND P0, PT, R0, 0x5, PT ;  /* 0x000000050000780c */ /* 0x000fda0003f05270 */
[----:B------:R-:W-:Y:S05]  /*6b80*/  @!P0 BRA `(.L_x_10363) ;  /* 0x0000000000108947 */ /* 0x000fea0003800000 */
[----:B------:R-:W-:-:S13]  /*6b90*/  ISETP.NE.AND P0, PT, R0, 0x6, PT ;  /* 0x000000060000780c */ /* 0x000fda0003f05270 */
[----:B------:R-:W-:Y:S05]  /*6ba0*/  @P0 BRA `(.L_x_10359) ;  /* 0x0000000400fc0947 */ /* 0x000fea0003800000 */
[----:B----4-:R-:W-:Y:S01]  /*6bb0*/  STG.E desc[UR36][R2.64], R24 ;  /* 0x0000001802007986 */ /* 0x010fe2000c101924 */
[----:B------:R-:W-:Y:S05]  /*6bc0*/  EXIT ;  /* 0x000000000000794d */ /* 0x000fea0003800000 */
.L_x_10363:
[----:B----4-:R-:W-:-:S05]  /*6bd0*/  F2FP.F16.F32.PACK_AB R24, RZ, R24 ;  /* 0x00000018ff18723e */ /* 0x010fca00000000ff */
[----:B------:R-:W-:Y:S01]  /*6be0*/  STG.E.U16 desc[UR36][R2.64], R24 ;  /* 0x0000001802007986 */ /* 0x000fe2000c101524 */
[----:B------:R-:W-:Y:S05]  /*6bf0*/  EXIT ;  /* 0x000000000000794d */ /* 0x000fea0003800000 */
.L_x_10362:
[----:B------:R-:W-:-:S13]  /*6c00*/  ISETP.NE.AND P0, PT, R0, 0x7, PT ;  /* 0x000000070000780c */ /* 0x000fda0003f05270 */
[----:B------:R-:W-:Y:S05]  /*6c10*/  @!P0 BRA `(.L_x_10364) ;  /* 0x00000000002c8947 */ /* 0x000fea0003800000 */
[----:B------:R-:W-:-:S13]  /*6c20*/  ISETP.NE.AND P0, PT, R0, 0x8, PT ;  /* 0x000000080000780c */ /* 0x000fda0003f05270 */
[----:B------:R-:W-:Y:S05]  /*6c30*/  @!P0 BRA `(.L_x_10365) ;  /* 0x0000000000148947 */ /* 0x000fea0003800000 */
[----:B------:R-:W-:-:S13]  /*6c40*/  ISETP.NE.AND P0, PT, R0, 0x9, PT ;  /* 0x000000090000780c */ /* 0x000fda0003f05270 */
[----:B------:R-:W-:Y:S05]  /*6c50*/  @P0 BRA `(.L_x_10359) ;  /* 0x0000000400d00947 */ /* 0x000fea0003800000 */
[----:B------:R-:W-:-:S05]  /*6c60*/  IMAD.MOV.U32 R25, RZ, RZ, RZ ;  /* 0x000000ffff197224 */ /* 0x000fca00078e00ff */
[----:B----4-:R-:W-:Y:S01]  /*6c70*/  STG.E.64 desc[UR36][R2.64], R24 ;  /* 0x0000001802007986 */ /* 0x010fe2000c101b24 */
[----:B------:R-:W-:Y:S05]  /*6c80*/  EXIT ;  /* 0x000000000000794d */ /* 0x000fea0003800000 */
.L_x_10365:
[----:B----4-:R-:W-:-:S04]  /*6c90*/  F2FP.F16.F32.PACK_AB R5, RZ, R24 ;  /* 0x00000018ff05723e */ /* 0x010fc800000000ff */
[----:B------:R-:W-:-:S05]  /*6ca0*/  PRMT R5, R5, 0x5410, RZ ;  /* 0x0000541005057816 */ /* 0x000fca00000000ff */
[----:B------:R-:W-:Y:S01]  /*6cb0*/  STG.E desc[UR36][R2.64], R5 ;  /* 0x0000000502007986 */ /* 0x000fe2000c101924 */
[----:B------:R-:W-:Y:S05]  /*6cc0*/  EXIT ;  /* 0x000000000000794d */ /* 0x000fea0003800000 */
.L_x_10364:
[----:B----4-:R-:W-:-:S06]  /*6cd0*/  FMUL.FTZ R4, R24, 1 ;  /* 0x3f80000018047820 */ /* 0x010fcc0000410000 */
[----:B------:R-:W0:Y:S02]  /*6ce0*/  F2F.F64.F32 R4, R4 ;  /* 0x0000000400047310 */ /* 0x000e240000201800 */
[----:B0-----:R-:W-:Y:S01]  /*6cf0*/  STG.E.64 desc[UR36][R2.64], R4 ;  /* 0x0000000402007986 */ /* 0x001fe2000c101b24 */
[----:B------:R-:W-:Y:S05]  /*6d00*/  EXIT ;  /* 0x000000000000794d */ /* 0x000fea0003800000 */
.L_x_10355:
        /* <DEDUP_REMOVED lines=10> */
[----:B----4-:R-:W0:Y:S02]  /*6db0*/  F2I.FTZ.U32.TRUNC.NTZ R5, R24 ;  /* 0x0000001800057305 */ /* 0x010e24000021f000 */
[----:B0-----:R-:W-:Y:S01]  /*6dc0*/  STG.E.U16 desc[UR36][R2.64], R5 ;  /* 0x0000000502007986 */ /* 0x001fe2000c101524 */
[----:B------:R-:W-:Y:S05]  /*6dd0*/  EXIT ;  /* 0x000000000000794d */ /* 0x000fea0003800000 */
.L_x_10369:
[----:B----4-:R-:W-:Y:S01]  /*6de0*/  LOP3.LUT R4, R24, 0x7fffffff, RZ, 0xc0, !PT ;  /* 0x7fffffff18047812 */ /* 0x010fe200078ec0ff */
        /* <DEDUP_REMOVED lines=15> */
.L_x_10372:
[----:B------:R-:W-:-:S04]  /*6ee0*/  SHF.R.U32.HI R24, RZ, 0x18, R24 ;  /* 0x00000018ff187819 */ /* 0x000fc80000011618 */
[----:B------:R-:W-:-:S04]  /*6ef0*/  LOP3.LUT R5, R5, 0x80, R24, 0xf8, !PT ;  /* 0x0000008005057812 */ /* 0x000fc800078ef818 */
[----:B------:R-:W-:-:S07]  /*6f00*/  PRMT R0, R5, 0x7610, R0 ;  /* 0x0000761005007816 */ /* 0x000fce0000000000 */
.L_x_10371:
[----:B------:R-:W-:Y:S05]  /*6f10*/  BSYNC.RECONVERGENT B0 ;  /* 0x0000000000007941 */ /* 0x000fea0003800200 */
.L_x_10370:
[----:B------:R-:W-:Y:S01]  /*6f20*/  STG.E.U8 desc[UR36][R2.64], R0 ;  /* 0x0000000002007986 */ /* 0x000fe2000c101124 */
[----:B------:R-:W-:Y:S05]  /*6f30*/  EXIT ;  /* 0x000000000000794d */ /* 0x000fea0003800000 */
.L_x_10368:
        /* <DEDUP_REMOVED lines=16> */
.L_x_10375:
[----:B------:R-:W-:-:S04]  /*7040*/  SHF.R.U32.HI R24, RZ, 0x18, R24 ;  /* 0x00000018ff187819 */ /* 0x000fc80000011618 */
[----:B------:R-:W-:-:S04]  /*7050*/  LOP3.LUT R5, R5, 0x80, R24, 0xf8, !PT ;  /* 0x0000008005057812 */ /* 0x000fc800078ef818 */
[----:B------:R-:W-:-:S07]  /*7060*/  PRMT R0, R5, 0x7610, R0 ;  /* 0x0000761005007816 */ /* 0x000fce0000000000 */
.L_x_10374:
[----:B------:R-:W-:Y:S05]  /*7070*/  BSYNC.RECONVERGENT B0 ;  /* 0x0000000000007941 */ /* 0x000fea0003800200 */
.L_x_10373:
[----:B------:R-:W-:Y:S01]  /*7080*/  STG.E.U8 desc[UR36][R2.64], R0 ;  /* 0x0000000002007986 */ /* 0x000fe2000c101124 */
[----:B------:R-:W-:Y:S05]  /*7090*/  EXIT ;  /* 0x000000000000794d */ /* 0x000fea0003800000 */
.L_x_10367:
[----:B------:R-:W-:-:S13]  /*70a0*/  ISETP.NE.AND P0, PT, R0, 0x1c, PT ;  /* 0x0000001c0000780c */ /* 0x000fda0003f05270 */
[----:B------:R-:W-:Y:S05]  /*70b0*/  @!P0 BRA `(.L_x_10376) ;  /* 0x0000000000588947 */ /* 0x000fea0003800000 */
[----:B------:R-:W-:-:S13]  /*70c0*/  ISETP.NE.AND P0, PT, R0, 0x1d, PT ;  /* 0x0000001d0000780c */ /* 0x000fda0003f05270 */
[----:B------:R-:W-:Y:S05]  /*70d0*/  @!P0 BRA `(.L_x_10377) ;  /* 0x0000000000448947 */ /* 0x000fea0003800000 */
[----:B------:R-:W-:-:S13]  /*70e0*/  ISETP.NE.AND P0, PT, R0, 0x2c, PT ;  /* 0x0000002c0000780c */ /* 0x000fda0003f05270 */
[----:B------:R-:W-:Y:S05]  /*70f0*/  @P0 BRA `(.L_x_10359) ;  /* 0x0000000000a80947 */ /* 0x000fea0003800000 */
[----:B----4-:R-:W-:-:S04]  /*7100*/  SHF.R.U32.HI R4, RZ, 0x17, R24 ;  /* 0x00000017ff047819 */ /* 0x010fc80000011618 */
        /* <DEDUP_REMOVED lines=14> */
.L_x_10377:
[----:B----4-:R-:W0:Y:S02]  /*71f0*/  F2I.U64.TRUNC R24, R24 ;  /* 0x0000001800187311 */ /* 0x010e24000020d800 */
[----:B0-----:R-:W-:Y:S01]  /*7200*/  STG.E.64 desc[UR36][R2.64], R24 ;  /* 0x0000001802007986 */ /* 0x001fe2000c101b24 */
[----:B------:R-:W-:Y:S05]  /*7210*/  EXIT ;  /* 0x000000000000794d */ /* 0x000fea0003800000 */
.L_x_10376:
[----:B----4-:R-:W0:Y:S02]  /*7220*/  F2I.FTZ.U32.TRUNC.NTZ R5, R24 ;  /* 0x0000001800057305 */ /* 0x010e24000021f000 */
[----:B0-----:R-:W-:Y:S01]  /*7230*/  STG.E desc[UR36][R2.64], R5 ;  /* 0x0000000502007986 */ /* 0x001fe2000c101924 */
[----:B------:R-:W-:Y:S05]  /*7240*/  EXIT ;  /* 0x000000000000794d */ /* 0x000fea0003800000 */
.L_x_10366:
[----:B------:R-:W-:-:S13]  /*7250*/  ISETP.GT.AND P0, PT, R0, 0xe, PT ;  /* 0x0000000e0000780c */ /* 0x000fda0003f04270 */
[----:B------:R-:W-:Y:S05]  /*7260*/  @P0 BRA `(.L_x_10378) ;  /* 0x0000000000340947 */ /* 0x000fea0003800000 */
[----:B------:R-:W-:-:S13]  /*7270*/  ISETP.NE.AND P0, PT, R0, 0xa, PT ;  /* 0x0000000a0000780c */ /* 0x000fda0003f05270 */
[----:B------:R-:W-:Y:S05]  /*7280*/  @!P0 BRA `(.L_x_10379) ;  /* 0x0000000000188947 */ /* 0x000fea0003800000 */
[----:B------:R-:W-:-:S13]  /*7290*/  ISETP.NE.AND P0, PT, R0, 0xb, PT ;  /* 0x0000000b0000780c */ /* 0x000fda0003f05270 */
[----:B------:R-:W-:Y:S05]  /*72a0*/  @P0 BRA `(.L_x_10359) ;  /* 0x00000000003c0947 */ /* 0x000fea0003800000 */
[----:B----4-:R-:W-:-:S04]  /*72b0*/  FSETP.NEU.FTZ.AND P0, PT, R24, RZ, PT ;  /* 0x000000ff1800720b */ /* 0x010fc80003f1d000 */
[----:B------:R-:W-:-:S05]  /*72c0*/  SEL R5, RZ, 0x1, !P0 ;  /* 0x00000001ff057807 */ /* 0x000fca0004000000 */
[----:B------:R-:W-:Y:S01]  /*72d0*/  STG.E.U8 desc[UR36][R2.64], R5 ;  /* 0x0000000502007986 */ /* 0x000fe2000c101124 */
[----:B------:R-:W-:Y:S05]  /*72e0*/  EXIT ;  /* 0x000000000000794d */ /* 0x000fea0003800000 */
.L_x_10379:
[----:B----4-:R-:W-:Y:S01]  /*72f0*/  FMUL.FTZ R4, R24, 1 ;  /* 0x3f80000018047820 */ /* 0x010fe20000410000 */
[----:B------:R-:W-:-:S05]  /*7300*/  CS2R R6, SRZ ;  /* 0x0000000000067805 */ /* 0x000fca000001ff00 */
[----:B------:R-:W0:Y:S02]  /*7310*/  F2F.F64.F32 R4, R4 ;  /* 0x0000000400047310 */ /* 0x000e240000201800 */
[----:B0-----:R-:W-:Y:S01]  /*7320*/  STG.E.128 desc[UR36][R2.64], R4 ;  /* 0x0000000402007986 */ /* 0x001fe2000c101d24 */
[----:B------:R-:W-:Y:S05]  /*7330*/  EXIT ;  /* 0x000000000000794d */ /* 0x000fea0003800000 */
.L_x_10378:
[----:B------:R-:W-:-:S13]  /*7340*/  ISETP.NE.AND P0, PT, R0, 0xf, PT ;  /* 0x0000000f0000780c */ /* 0x000fda0003f05270 */
[----:B------:R-:W-:Y:S05]  /*7350*/  @!P0 BRA `(.L_x_10380) ;  /* 0x0000000000e08947 */ /* 0x000fea0003800000 */
[----:B------:R-:W-:-:S13]  /*7360*/  ISETP.NE.AND P0, PT, R0, 0x17, PT ;  /* 0x000000170000780c */ /* 0x000fda0003f05270 */
[----:B------:R-:W-:Y:S05]  /*7370*/  @!P0 BRA `(.L_x_10381) ;  /* 0x00000000008c8947 */ /* 0x000fea0003800000 */
[----:B------:R-:W-:-:S13]  /*7380*/  ISETP.NE.AND P0, PT, R0, 0x18, PT ;  /* 0x000000180000780c */ /* 0x000fda0003f05270 */
[----:B------:R-:W-:Y:S05]  /*7390*/  @!P0 BRA `(.L_x_10382) ;  /* 0x0000000000448947 */ /* 0x000fea0003800000 */
.L_x_10359:
[----:B------:R-:W-:Y:S01]  /*73a0*/  MOV R0, 0x0 ;  /* 0x0000000000007802 */ /* 0x000fe20000000f00 */
[----:B------:R-:W0:Y:S01]  /*73b0*/  LDCU.64 UR4, c[0x4][0x128] ;  /* 0x01002500ff0477ac */ /* 0x000e220008000a00 */
[----:B------:R-:W-:Y:S02]  /*73c0*/  IMAD.MOV.U32 R8, RZ, RZ, 0x65 ;  /* 0x00000065ff087424 */ /* 0x000fe400078e00ff */
[----:B------:R1:W2:Y:S01]  /*73d0*/  LDC.64 R2, c[0x4][R0] ;  /* 0x0100000000027b82 */ /* 0x0002a20000000a00 */
[----:B------:R-:W3:Y:S01]  /*73e0*/  LDCU.64 UR6, c[0x4][0x130] ;  /* 0x01002600ff0677ac */ /* 0x000ee20008000a00 */
[----:B------:R-:W-:Y:S02]  /*73f0*/  IMAD.MOV.U32 R12, RZ, RZ, 0x1 ;  /* 0x00000001ff0c7424 */ /* 0x000fe400078e00ff */
[----:B------:R-:W-:Y:S01]  /*7400*/  IMAD.MOV.U32 R13, RZ, RZ, RZ ;  /* 0x000000ffff0d7224 */ /* 0x000fe200078e00ff */
[----:B------:R-:W5:Y:S01]  /*7410*/  LDCU.64 UR8, c[0x4][0x20] ;  /* 0x01000400ff0877ac */ /* 0x000f620008000a00 */
[----:B0-----:R-:W-:-:S02]  /*7420*/  IMAD.U32 R4, RZ, RZ, UR4 ;  /* 0x00000004ff047e24 */ /* 0x001fc4000f8e00ff */
[----:B------:R-:W-:Y:S02]  /*7430*/  IMAD.U32 R5, RZ, RZ, UR5 ;  /* 0x00000005ff057e24 */ /* 0x000fe4000f8e00ff */
[----:B---3--:R-:W-:Y:S02]  /*7440*/  IMAD.U32 R6, RZ, RZ, UR6 ;  /* 0x00000006ff067e24 */ /* 0x008fe4000f8e00ff */
[----:B------:R-:W-:Y:S02]  /*7450*/  IMAD.U32 R7, RZ, RZ, UR7 ;  /* 0x00000007ff077e24 */ /* 0x000fe4000f8e00ff */
[----:B-----5:R-:W-:Y:S02]  /*7460*/  IMAD.U32 R10, RZ, RZ, UR8 ;  /* 0x00000008ff0a7e24 */ /* 0x020fe4000f8e00ff */
[----:B-1----:R-:W-:-:S07]  /*7470*/  IMAD.U32 R11, RZ, RZ, UR9 ;  /* 0x00000009ff0b7e24 */ /* 0x002fce000f8e00ff */
[----:B------:R-:W-:-:S07]  /*7480*/  LEPC R20, `(.L_x_10383) ;  /* 0x000000001014794e */ /* 0x000fce0000000000 */
[----:B--2-4-:R-:W-:Y:S05]  /*7490*/  CALL.ABS.NOINC R2 ;  /* 0x0000000002007343 */ /* 0x014fea0003c00000 */
.L_x_10383:
[----:B------:R-:W-:Y:S05]  /*74a0*/  EXIT ;  /* 0x000000000000794d */ /* 0x000fea0003800000 */
.L_x_10382:
[----:B----4-:R-:W-:Y:S01]  /*74b0*/  LOP3.LUT R4, R24, 0x7fffffff, RZ, 0xc0, !PT ;  /* 0x7fffffff18047812 */ /* 0x010fe200078ec0ff */
        /* <DEDUP_REMOVED lines=11> */
.L_x_10385:
[----:B------:R-:W-:Y:S05]  /*7570*/  BSYNC.RECONVERGENT B0 ;  /* 0x0000000000007941 */ /* 0x000fea0003800200 */
.L_x_10384:
[----:B------:R-:W-:-:S05]  /*7580*/  LOP3.LUT R5, R0, 0x80, R7, 0xf8, !PT ;  /* 0x0000008000057812 */ /* 0x000fca00078ef807 */
[----:B------:R-:W-:Y:S01]  /*7590*/  STG.E.U8 desc[UR36][R2.64], R5 ;  /* 0x0000000502007986 */ /* 0x000fe2000c101124 */
[----:B------:R-:W-:Y:S05]  /*75a0*/  EXIT ;  /* 0x000000000000794d */ /* 0x000fea0003800000 */
.L_x_10381:
[----:B----4-:R-:W-:Y:S01]  /*75b0*/  LOP3.LUT R4, R24, 0x7fffffff, RZ, 0xc0, !PT ;  /* 0x7fffffff18047812 */ /* 0x010fe200078ec0ff */
        /* <DEDUP_REMOVED lines=10> */
.L_x_10387:
[----:B------:R-:W-:Y:S01]  /*7660*/  IMAD.MOV.U32 R0, RZ, RZ, 0x7f ;  /* 0x0000007fff007424 */ /* 0x000fe200078e00ff */
[----:B------:R-:W-:-:S04]  /*7670*/  ISETP.GT.U32.AND P0, PT, R4, 0x7f800000, PT ;  /* 0x7f8000000400780c */ /* 0x000fc80003f04070 */
[----:B------:R-:W-:-:S09]  /*7680*/  SEL R0, R0, 0x7c, P0 ;  /* 0x0000007c00007807 */ /* 0x000fd20000000000 */
.L_x_10388:
[----:B------:R-:W-:Y:S05]  /*7690*/  BSYNC.RECONVERGENT B0 ;  /* 0x0000000000007941 */ /* 0x000fea0003800200 */
.L_x_10386:
[----:B------:R-:W-:-:S04]  /*76a0*/  SHF.R.U32.HI R5, RZ, 0x18, R24 ;  /* 0x00000018ff057819 */ /* 0x000fc80000011618 */
[----:B------:R-:W-:-:S05]  /*76b0*/  LOP3.LUT R5, R0, 0x80, R5, 0xf8, !PT ;  /* 0x0000008000057812 */ /* 0x000fca00078ef805 */
[----:B------:R-:W-:Y:S01]  /*76c0*/  STG.E.U8 desc[UR36][R2.64], R5 ;  /* 0x0000000502007986 */ /* 0x000fe2000c101124 */
[----:B------:R-:W-:Y:S05]  /*76d0*/  EXIT ;  /* 0x000000000000794d */ /* 0x000fea0003800000 */
.L_x_10380:
[----:B----4-:R-:W-:-:S05]  /*76e0*/  F2FP.BF16.F32.PACK_AB R24, RZ, R24 ;  /* 0x00000018ff18723e */ /* 0x010fca00000010ff */
[----:B------:R-:W-:Y:S01]  /*76f0*/  STG.E.U16 desc[UR36][R2.64], R24 ;  /* 0x0000001802007986 */ /* 0x000fe2000c101524 */
[----:B------:R-:W-:Y:S05]  /*7700*/  EXIT ;  /* 0x000000000000794d */ /* 0x000fea0003800000 */
.L_x_10389:
        /* <DEDUP_REMOVED lines=15> */
.L_x_11399:


//--------------------- .text._ZN2at6native18elementwise_kernelILi128ELi2EZNS0_22gpu_kernel_impl_nocastIZZZNS0_19sigmoid_kernel_cudaERNS_18TensorIteratorBaseEENKUlvE0_clEvENKUlvE0_clEvEUlfE_EEvS4_RKT_EUliE_EEviT1_ --------------------------
	.section	.text._ZN2at6native18elementwise_kernelILi128ELi2EZNS0_22gpu_kernel_impl_nocastIZZZNS0_19sigmoid_kernel_cudaERNS_18TensorIteratorBaseEENKUlvE0_clEvENKUlvE0_clEvEUlfE_EEvS4_RKT_EUliE_EEviT1_,"ax",@progbits
	.align	128
        .global         _ZN2at6native18elementwise_kernelILi128ELi2EZNS0_22gpu_kernel_impl_nocastIZZZNS0_19sigmoid_kernel_cudaERNS_18TensorIteratorBaseEENKUlvE0_clEvENKUlvE0_clEvEUlfE_EEvS4_RKT_EUliE_EEviT1_
        .type           _ZN2at6native18elementwise_kernelILi128ELi2EZNS0_22gpu_kernel_impl_nocastIZZZNS0_19sigmoid_kernel_cudaERNS_18TensorIteratorBaseEENKUlvE0_clEvENKUlvE0_clEvEUlfE_EEvS4_RKT_EUliE_EEviT1_,@function
        .size           _ZN2at6native18elementwise_kernelILi128ELi2EZNS0_22gpu_kernel_impl_nocastIZZZNS0_19sigmoid_kernel_cudaERNS_18TensorIteratorBaseEENKUlvE0_clEvENKUlvE0_clEvEUlfE_EEvS4_RKT_EUliE_EEviT1_,(.L_x_11400 - _ZN2at6native18elementwise_kernelILi128ELi2EZNS0_22gpu_kernel_impl_nocastIZZZNS0_19sigmoid_kernel_cudaERNS_18TensorIteratorBaseEENKUlvE0_clEvENKUlvE0_clEvEUlfE_EEvS4_RKT_EUliE_EEviT1_)
        .other          _ZN2at6native18elementwise_kernelILi128ELi2EZNS0_22gpu_kernel_impl_nocastIZZZNS0_19sigmoid_kernel_cudaERNS_18TensorIteratorBaseEENKUlvE0_clEvENKUlvE0_clEvEUlfE_EEvS4_RKT_EUliE_EEviT1_,@"STO_CUDA_ENTRY STV_DEFAULT"
_ZN2at6native18elementwise_kernelILi128ELi2EZNS0_22gpu_kernel_impl_nocastIZZZNS0_19sigmoid_kernel_cudaERNS_18TensorIteratorBaseEENKUlvE0_clEvENKUlvE0_clEvEUlfE_EEvS4_RKT_EUliE_EEviT1_:
.text._ZN2at6native18elementwise_kernelILi128ELi2EZNS0_22gpu_kernel_impl_nocastIZZZNS0_19sigmoid_kernel_cudaERNS_18TensorIteratorBaseEENKUlvE0_clEvENKUlvE0_clEvEUlfE_EEvS4_RKT_EUliE_EEviT1_:
        /* <DEDUP_REMOVED lines=14> */
[----:B0-----:R-:W2:Y:S06]  /*00e0*/  LDG.E R4, desc[UR6][R4.64] ;  /* 0x0000000604047981 */ /* 0x001eac000c1e1900 */
[----:B------:R-:W0:Y:S01]  /*00f0*/  LDC.64 R6, c[0x0][0x580] ;  /* 0x00016000ff067b82 */ /* 0x000e220000000a00 */
[----:B------:R-:W-:Y:S01]  /*0100*/  IADD3 R3, PT, PT, R3, 0x80, RZ ;  /* 0x0000008003037810 */ /* 0x000fe20007ffe0ff */
[----:B--2---:R-:W-:-:S06]  /*0110*/  FMUL.FTZ R0, R4, -1.4426950216293334961 ;  /* 0xbfb8aa3b04007820 */ /* 0x004fcc0000410000 */
[----:B------:R-:W1:Y:S02]  /*0120*/  MUFU.EX2 R0, R0 ;  /* 0x0000000000007308 */ /* 0x000e640000000800 */
[----:B-1----:R-:W-:-:S06]  /*0130*/  FADD.FTZ R2, R0, 1 ;  /* 0x3f80000000027421 */ /* 0x002fcc0000010000 */
[----:B------:R-:W0:Y:S02]  /*0140*/  MUFU.RCP R9, R2 ;  /* 0x0000000200097308 */ /* 0x000e240000001000 */
[----:B0-----:R0:W-:Y:S02]  /*0150*/  STG.E desc[UR6][R6.64], R9 ;  /* 0x0000000906007986 */ /* 0x0011e4000c101906 */
.L_x_10392:
[----:B------:R-:W-:Y:S05]  /*0160*/  BSYNC.RECONVERGENT B0 ;  /* 0x0000000000007941 */ /* 0x000fea0003800200 */
.L_x_10391:
[----:B------:R-:W-:-:S13]  /*0170*/  ISETP.GE.AND P0, PT, R3, UR4, PT ;  /* 0x0000000403007c0c */ /* 0x000fda000bf06270 */
[----:B------:R-:W-:Y:S05]  /*0180*/  @P0 EXIT ;  /* 0x000000000000094d */ /* 0x000fea0003800000 */
[----:B------:R-:W1:Y:S02]  /*0190*/  LDC.64 R2, c[0x0][0x588] ;  /* 0x00016200ff027b82 */ /* 0x000e640000000a00 */
[----:B-1----:R-:W2:Y:S06]  /*01a0*/  LDG.E R2, desc[UR6][R2.64] ;  /* 0x0000000602027981 */ /* 0x002eac000c1e1900 */
[----:B------:R-:W1:Y:S01]  /*01b0*/  LDC.64 R4, c[0x0][0x580] ;  /* 0x00016000ff047b82 */ /* 0x000e620000000a00 */
[----:B--2---:R-:W-:-:S06]  /*01c0*/  FMUL.FTZ R0, R2, -1.4426950216293334961 ;  /* 0xbfb8aa3b02007820 */ /* 0x004fcc0000410000 */
[----:B------:R-:W0:Y:S02]  /*01d0*/  MUFU.EX2 R0, R0 ;  /* 0x0000000000007308 */ /* 0x000e240000000800 */
[----:B0-----:R-:W-:-:S06]  /*01e0*/  FADD.FTZ R6, R0, 1 ;  /* 0x3f80000000067421 */ /* 0x001fcc0000010000 */
[----:B------:R-:W1:Y:S02]  /*01f0*/  MUFU.RCP R7, R6 ;  /* 0x0000000600077308 */ /* 0x000e640000001000 */
[----:B-1----:R-:W-:Y:S01]  /*0200*/  STG.E desc[UR6][R4.64], R7 ;  /* 0x0000000704007986 */ /* 0x002fe2000c101906 */
[----:B------:R-:W-:Y:S05]  /*0210*/  EXIT ;  /* 0x000000000000794d */ /* 0x000fea0003800000 */
.L_x_10390:
        /* <DEDUP_REMOVED lines=305> */
.L_x_10395:
[----:B------:R-:W0:Y:S02]  /*1530*/  LDCU.128 UR8, c[0x0][0x580] ;  /* 0x0000b000ff0877ac */ /* 0x000e240008000c00 */
[----:B0-----:R-:W-:-:S04]  /*1540*/  IADD3 R6, P0, PT, R4, UR10, RZ ;  /* 0x0000000a04067c10 */ /* 0x001fc8000ff1e0ff */
[----:B------:R-:W-:-:S05]  /*1550*/  IADD3.X R7, PT, PT, RZ, UR11, RZ, P0, !PT ;  /* 0x0000000bff077c10 */ /* 0x000fca00087fe4ff */
[----:B------:R-:W2:Y:S01]  /*1560*/  LDG.E R6, desc[UR6][R6.64] ;  /* 0x0000000606067981 */ /* 0x000ea2000c1e1900 */
[----:B------:R-:W-:Y:S01]  /*1570*/  IADD3 R4, P0, PT, R5, UR8, RZ ;  /* 0x0000000805047c10 */ /* 0x000fe2000ff1e0ff */
[----:B------:R-:W-:-:S03]  /*1580*/  VIADD R3, R3, 0x80 ;  /* 0x0000008003037836 */ /* 0x000fc60000000000 */
[----:B------:R-:W-:Y:S01]  /*1590*/  IADD3.X R5, PT, PT, RZ, UR9, RZ, P0, !PT ;  /* 0x00000009ff057c10 */ /* 0x000fe200087fe4ff */
[----:B--2---:R-:W-:-:S06]  /*15a0*/  FMUL.FTZ R8, R6, -1.4426950216293334961 ;  /* 0xbfb8aa3b06087820 */ /* 0x004fcc0000410000 */
[----:B------:R-:W0:Y:S02]  /*15b0*/  MUFU.EX2 R8, R8 ;  /* 0x0000000800087308 */ /* 0x000e240000000800 */
[----:B0-----:R-:W-:-:S06]  /*15c0*/  FADD.FTZ R9, R8, 1 ;  /* 0x3f80000008097421 */ /* 0x001fcc0000010000 */
[----:B------:R-:W0:Y:S02]  /*15d0*/  MUFU.RCP R9, R9 ;  /* 0x0000000900097308 */ /* 0x000e240000001000 */
[----:B0-----:R0:W-:Y:S02]  /*15e0*/  STG.E desc[UR6][R4.64], R9 ;  /* 0x0000000904007986 */ /* 0x0011e4000c101906 */
.L_x_10394:
[----:B------:R-:W-:Y:S05]  /*15f0*/  BSYNC.RECONVERGENT B0 ;  /* 0x0000000000007941 */ /* 0x000fea0003800200 */
.L_x_10393:
        /* <DEDUP_REMOVED lines=300> */
.L_x_10396:
[----:B------:R-:W0:Y:S02]  /*28c0*/  LDCU.128 UR8, c[0x0][0x580] ;  /* 0x0000b000ff0877ac */ /* 0x000e240008000c00 */
[----:B0-----:R-:W-:-:S04]  /*28d0*/  IADD3 R4, P0, PT, R2, UR10, RZ ;  /* 0x0000000a02047c10 */ /* 0x001fc8000ff1e0ff */
[----:B------:R-:W-:-:S05]  /*28e0*/  IADD3.X R5, PT, PT, RZ, UR11, RZ, P0, !PT ;  /* 0x0000000bff057c10 */ /* 0x000fca00087fe4ff */
[----:B------:R-:W2:Y:S01]  /*28f0*/  LDG.E R4, desc[UR6][R4.64] ;  /* 0x0000000604047981 */ /* 0x000ea2000c1e1900 */
[----:B------:R-:W-:-:S04]  /*2900*/  IADD3 R2, P0, PT, R3, UR8, RZ ;  /* 0x0000000803027c10 */ /* 0x000fc8000ff1e0ff */
[----:B------:R-:W-:Y:S01]  /*2910*/  IADD3.X R3, PT, PT, RZ, UR9, RZ, P0, !PT ;  /* 0x00000009ff037c10 */ /* 0x000fe200087fe4ff */
[----:B--2---:R-:W-:-:S06]  /*2920*/  FMUL.FTZ R0, R4, -1.4426950216293334961 ;  /* 0xbfb8aa3b04007820 */ /* 0x004fcc0000410000 */
[----:B------:R-:W0:Y:S02]  /*2930*/  MUFU.EX2 R0, R0 ;  /* 0x0000000000007308 */ /* 0x000e240000000800 */
[----:B0-----:R-:W-:-:S06]  /*2940*/  FADD.FTZ R6, R0, 1 ;  /* 0x3f80000000067421 */ /* 0x001fcc0000010000 */
[----:B------:R-:W0:Y:S02]  /*2950*/  MUFU.RCP R7, R6 ;  /* 0x0000000600077308 */ /* 0x000e240000001000 */
[----:B0-----:R-:W-:Y:S01]  /*2960*/  STG.E desc[UR6][R2.64], R7 ;  /* 0x0000000702007986 */ /* 0x001fe2000c101906 */
[----:B------:R-:W-:Y:S05]  /*2970*/  EXIT ;  /* 0x000000000000794d */ /* 0x000fea0003800000 */
.L_x_10397:
        /* <DEDUP_REMOVED lines=16> */
.L_x_11400:


//--------------------- .text._ZN2at6native27unrolled_elementwise_kernelIZZZNS0_19sigmoid_kernel_cudaERNS_18TensorIteratorBaseEENKUlvE0_clEvENKUlvE0_clEvEUlfE_St5arrayIPcLm2EELi4E23TrivialOffsetCalculatorILi1EjESB_NS0_6memory15LoadWithoutCastENSC_16StoreWithoutCastEEEviT_T0_T2_T3_T4_T5_ --------------------------
	.section	.text._ZN2at6native27unrolled_elementwise_kernelIZZZNS0_19sigmoid_kernel_cudaERNS_18TensorIteratorBaseEENKUlvE0_clEvENKUlvE0_clEvEUlfE_St5arrayIPcLm2EELi4E23TrivialOffsetCalculatorILi1EjESB_NS0_6memory15LoadWithoutCastENSC_16StoreWithoutCastEEEviT_T0_T2_T3_T4_T5_,"ax",@progbits
	.align	128
        .global         _ZN2at6native27unrolled_elementwise_kernelIZZZNS0_19sigmoid_kernel_cudaERNS_18TensorIteratorBaseEENKUlvE0_clEvENKUlvE0_clEvEUlfE_St5arrayIPcLm2EELi4E23TrivialOffsetCalculatorILi1EjESB_NS0_6memory15LoadWithoutCastENSC_16StoreWithoutCastEEEviT_T0_T2_T3_T4_T5_
        .type           _ZN2at6native27unrolled_elementwise_kernelIZZZNS0_19sigmoid_kernel_cudaERNS_18TensorIteratorBaseEENKUlvE0_clEvENKUlvE0_clEvEUlfE_St5arrayIPcLm2EELi4E23TrivialOffsetCalculatorILi1EjESB_NS0_6memory15LoadWithoutCastENSC_16StoreWithoutCastEEEviT_T0_T2_T3_T4_T5_,@function
        .size           _ZN2at6native27unrolled_elementwise_kernelIZZZNS0_19sigmoid_kernel_cudaERNS_18TensorIteratorBaseEENKUlvE0_clEvENKUlvE0_clEvEUlfE_St5arrayIPcLm2EELi4E23TrivialOffsetCalculatorILi1EjESB_NS0_6memory15LoadWithoutCastENSC_16StoreWithoutCastEEEviT_T0_T2_T3_T4_T5_,(.L_x_11401 - _ZN2at6native27unrolled_elementwise_kernelIZZZNS0_19sigmoid_kernel_cudaERNS_18TensorIteratorBaseEENKUlvE0_clEvENKUlvE0_clEvEUlfE_St5arrayIPcLm2EELi4E23TrivialOffsetCalculatorILi1EjESB_NS0_6memory15LoadWithoutCastENSC_16StoreWithoutCastEEEviT_T0_T2_T3_T4_T5_)
        .other          _ZN2at6native27unrolled_elementwise_kernelIZZZNS0_19sigmoid_kernel_cudaERNS_18TensorIteratorBaseEENKUlvE0_clEvENKUlvE0_clEvEUlfE_St5arrayIPcLm2EELi4E23TrivialOffsetCalculatorILi1EjESB_NS0_6memory15LoadWithoutCastENSC_16StoreWithoutCastEEEviT_T0_T2_T3_T4_T5_,@"STO_CUDA_ENTRY STV_DEFAULT"
_ZN2at6native27unrolled_elementwise_kernelIZZZNS0_19sigmoid_kernel_cudaERNS_18TensorIteratorBaseEENKUlvE0_clEvENKUlvE0_clEvEUlfE_St5arrayIPcLm2EELi4E23TrivialOffsetCalculatorILi1EjESB_NS0_6memory15LoadWithoutCastENSC_16StoreWithoutCastEEEviT_T0_T2_T3_T4_T5_:
.text._ZN2at6native27unrolled_elementwise_kernelIZZZNS0_19sigmoid_kernel_cudaERNS_18TensorIteratorBaseEENKUlvE0_clEvENKUlvE0_clEvEUlfE_St5arrayIPcLm2EELi4E23TrivialOffsetCalculatorILi1EjESB_NS0_6memory15LoadWithoutCastENSC_16StoreWithoutCastEEEviT_T0_T2_T3_T4_T5_:
        /* <DEDUP_REMOVED lines=16> */
[----:B0-----:R-:W-:-:S06]  /*0100*/  @!P2 IMAD.WIDE.U32 R10, R15, 0x4, R10 ;  /* 0x000000040f0aa825 */ /* 0x001fcc00078e000a */
[----:B-1----:R0:W3:Y:S06]  /*0110*/  @!P2 LDG.E R11, desc[UR4][R10.64] ;  /* 0x000000040a0ba981 */ /* 0x0020ec000c1e1900 */
[----:B------:R-:W1:Y:S01]  /*0120*/  @!P4 LDC.64 R8, c[0x0][0x390] ;  /* 0x0000e400ff08cb82 */ /* 0x000e620000000a00 */
[----:B------:R-:W-:Y:S02]  /*0130*/  @!P4 IMAD R15, R0, 0x200, R7 ;  /* 0x00000200000fc824 */ /* 0x000fe400078e0207 */
[----:B--2---:R-:W-:-:S06]  /*0140*/  @!P3 IMAD.WIDE.U32 R12, R17, 0x4, R12 ;  /* 0x00000004110cb825 */ /* 0x004fcc00078e000c */
[----:B------:R2:W4:Y:S01]  /*0150*/  @!P3 LDG.E R12, desc[UR4][R12.64] ;  /* 0x000000040c0cb981 */ /* 0x000522000c1e1900 */
[----:B-1----:R-:W-:-:S06]  /*0160*/  @!P4 IMAD.WIDE.U32 R14, R15, 0x4, R8 ;  /* 0x000000040f0ec825 */ /* 0x002fcc00078e0008 */
[----:B------:R-:W4:Y:S01]  /*0170*/  @!P4 LDG.E R14, desc[UR4][R14.64] ;  /* 0x000000040e0ec981 */ /* 0x000f22000c1e1900 */
[----:B------:R-:W-:-:S04]  /*0180*/  @!P4 IADD3 R7, PT, PT, R7, 0x80, RZ ;  /* 0x000000800707c810 */ /* 0x000fc80007ffe0ff */
[-C--:B------:R-:W-:Y:S01]  /*0190*/  ISETP.GE.AND P0, PT, R7, R2.reuse, PT ;  /* 0x000000020700720c */ /* 0x080fe20003f06270 */
[----:B0-----:R-:W-:Y:S01]  /*01a0*/  HFMA2 R10, -RZ, RZ, -0.0 , 0 ;  /* 0x80000000ff0a7431 */ /* 0x001fe200000001ff */
[----:B------:R-:W-:-:S11]  /*01b0*/  ISETP.GE.AND P1, PT, R3, R2, PT ;  /* 0x000000020300720c */ /* 0x000fd60003f26270 */
[----:B------:R-:W0:Y:S01]  /*01c0*/  @!P0 LDC.64 R8, c[0x0][0x390] ;  /* 0x0000e400ff088b82 */ /* 0x000e220000000a00 */
[----:B------:R-:W-:Y:S01]  /*01d0*/  @!P0 IMAD R7, R0, 0x200, R7 ;  /* 0x0000020000078824 */ /* 0x000fe200078e0207 */
[C---:B------:R-:W-:Y:S01]  /*01e0*/  IADD3 R17, PT, PT, R3.reuse, 0x80, RZ ;  /* 0x0000008003117810 */ /* 0x040fe20007ffe0ff */
[----:B--2---:R-:W-:-:S03]  /*01f0*/  VIADD R13, R3, 0x100 ;  /* 0x00000100030d7836 */ /* 0x004fc60000000000 */
[----:B------:R-:W-:Y:S01]  /*0200*/  ISETP.GE.AND P5, PT, R17, R2, PT ;  /* 0x000000021100720c */ /* 0x000fe20003fa6270 */
[----:B0-----:R-:W-:-:S05]  /*0210*/  @!P0 IMAD.WIDE.U32 R8, R7, 0x4, R8 ;  /* 0x0000000407088825 */ /* 0x001fca00078e0008 */
[----:B------:R0:W5:Y:S02]  /*0220*/  @!P0 LDG.E R7, desc[UR4][R8.64] ;  /* 0x0000000408078981 */ /* 0x000164000c1e1900 */
[----:B0-----:R-:W0:Y:S01]  /*0230*/  @!P1 LDC.64 R8, c[0x0][0x388] ;  /* 0x0000e200ff089b82 */ /* 0x001e220000000a00 */
[----:B------:R-:W-:Y:S01]  /*0240*/  @!P1 LEA R19, R0, R3, 0x9 ;  /* 0x0000000300139211 */ /* 0x000fe200078e48ff */
[----:B------:R-:W-:Y:S01]  /*0250*/  VIADD R15, R3, 0x180 ;  /* 0x00000180030f7836 */ /* 0x000fe20000000000 */
[----:B------:R-:W-:-:S03]  /*0260*/  @!P1 MOV R3, R17 ;  /* 0x0000001100039202 */ /* 0x000fc60000000f00 */
[----:B0-----:R-:W-:Y:S01]  /*0270*/  @!P1 IMAD.WIDE.U32 R8, R19, 0x4, R8 ;  /* 0x0000000413089825 */ /* 0x001fe200078e0008 */
[----:B------:R-:W-:Y:S03]  /*0280*/  BSSY.RECONVERGENT B0, `(.L_x_10398) ;  /* 0x000001f000007945 */ /* 0x000fe60003800200 */
[----:B---3--:R-:W-:-:S06]  /*0290*/  @!P2 FMUL.FTZ R10, R11, -1.4426950216293334961 ;  /* 0xbfb8aa3b0b0aa820 */ /* 0x008fcc0000410000 */
[----:B------:R-:W0:Y:S01]  /*02a0*/  @!P1 MUFU.EX2 R10, R10 ;  /* 0x0000000a000a9308 */ /* 0x000e220000000800 */
[----:B------:R-:W-:Y:S02]  /*02b0*/  MOV R11, 0x80000000 ;  /* 0x80000000000b7802 */ /* 0x000fe40000000f00 */
[----:B------:R-:W-:Y:S01]  /*02c0*/  ISETP.GE.AND P2, PT, R13, R2, PT ;  /* 0x000000020d00720c */ /* 0x000fe20003f46270 */
[----:B----4-:R-:W-:Y:S01]  /*02d0*/  @!P3 FMUL.FTZ R11, R12, -1.4426950216293334961 ;  /* 0xbfb8aa3b0c0bb820 */ /* 0x010fe20000410000 */
[----:B------:R-:W-:Y:S02]  /*02e0*/  HFMA2 R12, -RZ, RZ, -0.0 , 0 ;  /* 0x80000000ff0c7431 */ /* 0x000fe400000001ff */
[----:B0-----:R-:W-:-:S04]  /*02f0*/  @!P1 FADD.FTZ R13, R10, 1 ;  /* 0x3f8000000a0d9421 */ /* 0x001fc80000010000 */
[----:B------:R-:W0:Y:S01]  /*0300*/  @!P1 MUFU.RCP R6, R13 ;  /* 0x0000000d00069308 */ /* 0x000e220000001000 */
[----:B------:R-:W-:-:S07]  /*0310*/  @!P4 FMUL.FTZ R12, R14, -1.4426950216293334961 ;  /* 0xbfb8aa3b0e0cc820 */ /* 0x000fce0000410000 */
[----:B------:R-:W1:Y:S08]  /*0320*/  @!P5 MUFU.EX2 R11, R11 ;  /* 0x0000000b000bd308 */ /* 0x000e700000000800 */
[----:B------:R-:W2:Y:S01]  /*0330*/  @!P2 MUFU.EX2 R12, R12 ;  /* 0x0000000c000ca308 */ /* 0x000ea20000000800 */
[----:B0-----:R0:W-:Y:S01]  /*0340*/  @!P1 STG.E desc[UR4][R8.64], R6 ;  /* 0x0000000608009986 */ /* 0x0011e2000c101904 */
[----:B------:R-:W-:Y:S01]  /*0350*/  ISETP.GE.AND P4, PT, R3, R2, PT ;  /* 0x000000020300720c */ /* 0x000fe20003f86270 */
[----:B-1----:R-:W-:-:S05]  /*0360*/  @!P5 FADD.FTZ R10, R11, 1 ;  /* 0x3f8000000b0ad421 */ /* 0x002fca0000010000 */
[----:B------:R0:W1:Y:S01]  /*0370*/  @!P5 MUFU.RCP R5, R10 ;  /* 0x0000000a0005d308 */ /* 0x0000620000001000 */
[----:B--2---:R-:W-:-:S07]  /*0380*/  @!P2 FADD.FTZ R11, R12, 1 ;  /* 0x3f8000000c0ba421 */ /* 0x004fce0000010000 */
[----:B------:R0:W2:Y:S01]  /*0390*/  @!P2 MUFU.RCP R4, R11 ;  /* 0x0000000b0004a308 */ /* 0x0000a20000001000 */
[----:B------:R-:W-:Y:S01]  /*03a0*/  ISETP.GE.AND P3, PT, R15, R2, PT ;  /* 0x000000020f00720c */ /* 0x000fe20003f66270 */
[----:B------:R-:W-:Y:S01]  /*03b0*/  IMAD.MOV.U32 R12, RZ, RZ, -0x80000000 ;  /* 0x80000000ff0c7424 */ /* 0x000fe200078e00ff */
[----:B------:R-:W-:Y:S11]  /*03c0*/  @P4 BRA `(.L_x_10399) ;  /* 0x0000000000284947 */ /* 0x000ff60003800000 */
[----:B0-----:R-:W0:Y:S01]  /*03d0*/  LDC.64 R8, c[0x0][0x388] ;  /* 0x0000e200ff087b82 */ /* 0x001e220000000a00 */
[----:B------:R-:W-:Y:S02]  /*03e0*/  LEA R11, R0, R3, 0x9 ;  /* 0x00000003000b7211 */ /* 0x000fe400078e48ff */
[----:B------:R-:W-:-:S04]  /*03f0*/  IADD3 R3, PT, PT, R3, 0x80, RZ ;  /* 0x0000008003037810 */ /* 0x000fc80007ffe0ff */
[----:B------:R-:W-:-:S13]  /*0400*/  ISETP.GE.AND P1, PT, R3, R2, PT ;  /* 0x000000020300720c */ /* 0x000fda0003f26270 */
[----:B------:R-:W-:Y:S01]  /*0410*/  @!P1 IMAD R13, R0, 0x200, R3 ;  /* 0x00000200000d9824 */ /* 0x000fe200078e0203 */
[----:B------:R-:W-:Y:S01]  /*0420*/  @!P1 IADD3 R3, PT, PT, R3, 0x80, RZ ;  /* 0x0000008003039810 */ /* 0x000fe20007ffe0ff */
[----:B0-----:R-:W-:-:S04]  /*0430*/  IMAD.WIDE.U32 R10, R11, 0x4, R8 ;  /* 0x000000040b0a7825 */ /* 0x001fc800078e0008 */
[----:B------:R-:W-:Y:S01]  /*0440*/  @!P1 IMAD.WIDE.U32 R8, R13, 0x4, R8 ;  /* 0x000000040d089825 */ /* 0x000fe200078e0008 */
[----:B-1----:R3:W-:Y:S04]  /*0450*/  STG.E desc[UR4][R10.64], R5 ;  /* 0x000000050a007986 */ /* 0x0027e8000c101904 */
[----:B--2---:R3:W-:Y:S02]  /*0460*/  @!P1 STG.E desc[UR4][R8.64], R4 ;  /* 0x0000000408009986 */ /* 0x0047e4000c101904 */
.L_x_10399:
[----:B------:R-:W-:Y:S05]  /*0470*/  BSYNC.RECONVERGENT B0 ;  /* 0x0000000000007941 */ /* 0x000fea0003800200 */
.L_x_10398:
[----:B-----5:R-:W-:Y:S01]  /*0480*/  @!P0 FMUL.FTZ R12, R7, -1.4426950216293334961 ;  /* 0xbfb8aa3b070c8820 */ /* 0x020fe20000410000 */
[----:B------:R-:W-:-:S05]  /*0490*/  ISETP.GE.AND P1, PT, R3, R2, PT ;  /* 0x000000020300720c */ /* 0x000fca0003f26270 */
[----:B------:R-:W4:Y:S08]  /*04a0*/  @!P3 MUFU.EX2 R12, R12 ;  /* 0x0000000c000cb308 */ /* 0x000f300000000800 */
[----:B------:R-:W-:Y:S05]  /*04b0*/  @P1 EXIT ;  /* 0x000000000000194d */ /* 0x000fea0003800000 */
[----:B-123--:R-:W1:Y:S01]  /*04c0*/  LDC.64 R4, c[0x0][0x388] ;  /* 0x0000e200ff047b82 */ /* 0x00ee620000000a00 */
[----:B----4-:R-:W-:Y:S01]  /*04d0*/  @!P3 FADD.FTZ R12, R12, 1 ;  /* 0x3f8000000c0cb421 */ /* 0x010fe20000010000 */
[----:B------:R-:W-:-:S03]  /*04e0*/  LEA R3, R0, R3, 0x9 ;  /* 0x0000000300037211 */ /* 0x000fc600078e48ff */
[----:B------:R-:W2:Y:S02]  /*04f0*/  @!P3 MUFU.RCP R7, R12 ;  /* 0x0000000c0007b308 */ /* 0x000ea40000001000 */
[----:B-1----:R-:W-:-:S05]  /*0500*/  IMAD.WIDE.U32 R2, R3, 0x4, R4 ;  /* 0x0000000403027825 */ /* 0x002fca00078e0004 */
[----:B--2---:R-:W-:Y:S01]  /*0510*/  STG.E desc[UR4][R2.64], R7 ;  /* 0x0000000702007986 */ /* 0x004fe2000c101904 */
[----:B------:R-:W-:Y:S05]  /*0520*/  EXIT ;  /* 0x000000000000794d */ /* 0x000fea0003800000 */
.L_x_10400:
        /* <DEDUP_REMOVED lines=13> */
.L_x_11401:


//--------------------- .text._ZN2at6native29vectorized_elementwise_kernelILi2EZZZNS0_19sigmoid_kernel_cudaERNS_18TensorIteratorBaseEENKUlvE0_clEvENKUlvE0_clEvEUlfE_St5arrayIPcLm2EEEEviT0_T1_ --------------------------
	.section	.text._ZN2at6native29vectorized_elementwise_kernelILi2EZZZNS0_19sigmoid_kernel_cudaERNS_18TensorIteratorBaseEENKUlvE0_clEvENKUlvE0_clEvEUlfE_St5arrayIPcLm2EEEEviT0_T1_,"ax",@progbits
	.align	128
        .global         _ZN2at6native29vectorized_elementwise_kernelILi2EZZZNS0_19sigmoid_kernel_cudaERNS_18TensorIteratorBaseEENKUlvE0_clEvENKUlvE0_clEvEUlfE_St5arrayIPcLm2EEEEviT0_T1_
        .type           _ZN2at6native29vectorized_elementwise_kernelILi2EZZZNS0_19sigmoid_kernel_cudaERNS_18TensorIteratorBaseEENKUlvE0_clEvENKUlvE0_clEvEUlfE_St5arrayIPcLm2EEEEviT0_T1_,@function
        .size           _ZN2at6native29vectorized_elementwise_kernelILi2EZZZNS0_19sigmoid_kernel_cudaERNS_18TensorIteratorBaseEENKUlvE0_clEvENKUlvE0_clEvEUlfE_St5arrayIPcLm2EEEEviT0_T1_,(.L_x_11402 - _ZN2at6native29vectorized_elementwise_kernelILi2EZZZNS0_19sigmoid_kernel_cudaERNS_18TensorIteratorBaseEENKUlvE0_clEvENKUlvE0_clEvEUlfE_St5arrayIPcLm2EEEEviT0_T1_)
        .other          _ZN2at6native29vectorized_elementwise_kernelILi2EZZZNS0_19sigmoid_kernel_cudaERNS_18TensorIteratorBaseEENKUlvE0_clEvENKUlvE0_clEvEUlfE_St5arrayIPcLm2EEEEviT0_T1_,@"STO_CUDA_ENTRY STV_DEFAULT"
_ZN2at6native29vectorized_elementwise_kernelILi2EZZZNS0_19sigmoid_kernel_cudaERNS_18TensorIteratorBaseEENKUlvE0_clEvENKUlvE0_clEvEUlfE_St5arrayIPcLm2EEEEviT0_T1_:
.text._ZN2at6native29vectorized_elementwise_kernelILi2EZZZNS0_19sigmoid_kernel_cudaERNS_18TensorIteratorBaseEENKUlvE0_clEvENKUlvE0_clEvEUlfE_St5arrayIPcLm2EEEEviT0_T1_:
        /* <DEDUP_REMOVED lines=11> */
[----:B------:R-:W0:Y:S01]  /*00b0*/  @!P3 LDC.64 R24, c[0x0][0x390] ;  /* 0x0000e400ff18bb82 */ /* 0x000e220000000a00 */
[----:B------:R-:W-:-:S05]  /*00c0*/  @!P3 IADD3 R13, PT, PT, R3, R2, RZ ;  /* 0x00000002030db210 */ /* 0x000fca0007ffe0ff */
[----:B0-----:R-:W-:-:S06]  /*00d0*/  @!P3 IMAD.WIDE.U32 R24, R13, 0x4, R24 ;  /* 0x000000040d18b825 */ /* 0x001fcc00078e0018 */
[----:B------:R0:W2:Y:S01]  /*00e0*/  @!P3 LDG.E R24, desc[UR4][R24.64] ;  /* 0x000000041818b981 */ /* 0x0000a2000c1e1900 */
[----:B------:R-:W-:-:S05]  /*00f0*/  @!P3 VIADD R0, R2, 0x80 ;  /* 0x000000800200b836 */ /* 0x000fca0000000000 */
[----:B------:R-:W-:-:S13]  /*0100*/  ISETP.GE.U32.AND P6, PT, R0, R5, PT ;  /* 0x000000050000720c */ /* 0x000fda0003fc6070 */
[----:B------:R-:W-:Y:S01]  /*0110*/  @!P6 IADD3 R21, PT, PT, R3, R0, RZ ;  /* 0x000000000315e210 */ /* 0x000fe20007ffe0ff */
[----:B------:R-:W1:Y:S01]  /*0120*/  @!P6 LDC.64 R16, c[0x0][0x390] ;  /* 0x0000e400ff10eb82 */ /* 0x000e620000000a00 */
[----:B------:R-:W-:-:S04]  /*0130*/  @!P6 IADD3 R0, PT, PT, R0, 0x80, RZ ;  /* 0x000000800000e810 */ /* 0x000fc80007ffe0ff */
[----:B------:R-:W-:-:S13]  /*0140*/  ISETP.GE.U32.AND P5, PT, R0, R5, PT ;  /* 0x000000050000720c */ /* 0x000fda0003fa6070 */
[----:B------:R-:W-:Y:S01]  /*0150*/  @!P5 IADD3 R23, PT, PT, R3, R0, RZ ;  /* 0x000000000317d210 */ /* 0x000fe20007ffe0ff */
[----:B------:R-:W-:Y:S01]  /*0160*/  @!P5 VIADD R0, R0, 0x80 ;  /* 0x000000800000d836 */ /* 0x000fe20000000000 */
[----:B------:R-:W3:Y:S04]  /*0170*/  @!P5 LDC.64 R12, c[0x0][0x390] ;  /* 0x0000e400ff0cdb82 */ /* 0x000ee80000000a00 */
[----:B------:R-:W-:-:S13]  /*0180*/  ISETP.GE.U32.AND P4, PT, R0, R5, PT ;  /* 0x000000050000720c */ /* 0x000fda0003f86070 */
[----:B0-----:R-:W-:Y:S01]  /*0190*/  @!P4 IADD3 R25, PT, PT, R3, R0, RZ ;  /* 0x000000000319c210 */ /* 0x001fe20007ffe0ff */
[----:B------:R-:W0:Y:S01]  /*01a0*/  @!P4 LDC.64 R14, c[0x0][0x390] ;  /* 0x0000e400ff0ecb82 */ /* 0x000e220000000a00 */
[----:B------:R-:W-:-:S04]  /*01b0*/  @!P4 IADD3 R0, PT, PT, R0, 0x80, RZ ;  /* 0x000000800000c810 */ /* 0x000fc80007ffe0ff */
[----:B------:R-:W-:Y:S01]  /*01c0*/  ISETP.GE.U32.AND P2, PT, R0, R5, PT ;  /* 0x000000050000720c */ /* 0x000fe20003f46070 */
[----:B---3--:R-:W-:-:S05]  /*01d0*/  @!P5 IMAD.WIDE.U32 R22, R23, 0x4, R12 ;  /* 0x000000041716d825 */ /* 0x008fca00078e000c */
[----:B------:R3:W4:Y:S01]  /*01e0*/  @!P5 LDG.E R19, desc[UR4][R22.64] ;  /* 0x000000041613d981 */ /* 0x000722000c1e1900 */
[----:B-1----:R-:W-:-:S05]  /*01f0*/  @!P6 IMAD.WIDE.U32 R16, R21, 0x4, R16 ;  /* 0x000000041510e825 */ /* 0x002fca00078e0010 */
[----:B------:R1:W5:Y:S01]  /*0200*/  @!P6 LDG.E R20, desc[UR4][R16.64] ;  /* 0x000000041014e981 */ /* 0x000362000c1e1900 */
[----:B------:R-:W3:Y:S01]  /*0210*/  @!P2 LDC.64 R12, c[0x0][0x390] ;  /* 0x0000e400ff0cab82 */ /* 0x000ee20000000a00 */
[----:B------:R-:W-:Y:S01]  /*0220*/  @!P2 IADD3 R27, PT, PT, R3, R0, RZ ;  /* 0x00000000031ba210 */ /* 0x000fe20007ffe0ff */
[----:B------:R-:W-:-:S05]  /*0230*/  @!P2 VIADD R0, R0, 0x80 ;  /* 0x000000800000a836 */ /* 0x000fca0000000000 */
[----:B------:R-:W-:Y:S01]  /*0240*/  ISETP.GE.U32.AND P1, PT, R0, R5, PT ;  /* 0x000000050000720c */ /* 0x000fe20003f26070 */
[----:B0-----:R-:W-:-:S04]  /*0250*/  @!P4 IMAD.WIDE.U32 R14, R25, 0x4, R14 ;  /* 0x00000004190ec825 */ /* 0x001fc800078e000e */
[----:B---3--:R-:W-:-:S08]  /*0260*/  @!P2 IMAD.WIDE.U32 R22, R27, 0x4, R12 ;  /* 0x000000041b16a825 */ /* 0x008fd000078e000c */
[----:B------:R-:W-:Y:S01]  /*0270*/  @!P1 IADD3 R27, PT, PT, R3, R0, RZ ;  /* 0x00000000031b9210 */ /* 0x000fe20007ffe0ff */
[----:B------:R0:W3:Y:S01]  /*0280*/  @!P4 LDG.E R21, desc[UR4][R14.64] ;  /* 0x000000040e15c981 */ /* 0x0000e2000c1e1900 */
[----:B------:R-:W-:Y:S01]  /*0290*/  @!P1 IADD3 R0, PT, PT, R0, 0x80, RZ ;  /* 0x0000008000009810 */ /* 0x000fe20007ffe0ff */
[----:B------:R-:W-:Y:S01]  /*02a0*/  HFMA2 R25, -RZ, RZ, -0.0 , 0 ;  /* 0x80000000ff197431 */ /* 0x000fe200000001ff */
[----:B-1----:R-:W1:Y:S01]  /*02b0*/  @!P1 LDC.64 R16, c[0x0][0x390] ;  /* 0x0000e400ff109b82 */ /* 0x002e620000000a00 */
[----:B------:R0:W3:Y:S01]  /*02c0*/  @!P2 LDG.E R22, desc[UR4][R22.64] ;  /* 0x000000041616a981 */ /* 0x0000e2000c1e1900 */
[----:B------:R-:W-:-:S13]  /*02d0*/  ISETP.GE.U32.AND P0, PT, R0, R5, PT ;  /* 0x000000050000720c */ /* 0x000fda0003f06070 */
[----:B------:R-:W-:Y:S01]  /*02e0*/  @!P0 IMAD.IADD R29, R3, 0x1, R0 ;  /* 0x00000001031d8824 */ /* 0x000fe200078e0200 */
[----:B------:R-:W-:Y:S01]  /*02f0*/  @!P0 IADD3 R0, PT, PT, R0, 0x80, RZ ;  /* 0x0000008000008810 */ /* 0x000fe20007ffe0ff */
[----:B------:R-:W0:Y:S01]  /*0300*/  @!P0 LDC.64 R12, c[0x0][0x390] ;  /* 0x0000e400ff0c8b82 */ /* 0x000e220000000a00 */
[----:B-1----:R-:W-:-:S06]  /*0310*/  @!P1 IMAD.WIDE.U32 R16, R27, 0x4, R16 ;  /* 0x000000041b109825 */ /* 0x002fcc00078e0010 */
[----:B------:R1:W3:Y:S01]  /*0320*/  @!P1 LDG.E R16, desc[UR4][R16.64] ;  /* 0x0000000410109981 */ /* 0x0002e2000c1e1900 */
[----:B0-----:R-:W-:-:S04]  /*0330*/  @!P0 IMAD.WIDE.U32 R12, R29, 0x4, R12 ;  /* 0x000000041d0c8825 */ /* 0x001fc800078e000c */
[----:B--2---:R-:W-:Y:S01]  /*0340*/  @!P3 FMUL.FTZ R25, R24, -1.4426950216293334961 ;  /* 0xbfb8aa3b1819b820 */ /* 0x004fe20000410000 */
[----:B------:R-:W-:-:S13]  /*0350*/  ISETP.GE.U32.AND P3, PT, R0, R5, PT ;  /* 0x000000050000720c */ /* 0x000fda0003f66070 */
[----:B------:R-:W0:Y:S01]  /*0360*/  @!P3 LDC.64 R14, c[0x0][0x390] ;  /* 0x0000e400ff0ebb82 */ /* 0x000e220000000a00 */
[----:B------:R-:W-:Y:S02]  /*0370*/  @!P3 IADD3 R23, PT, PT, R3, R0, RZ ;  /* 0x000000000317b210 */ /* 0x000fe40007ffe0ff */
[----:B------:R2:W3:Y:S03]  /*0380*/  @!P0 LDG.E R0, desc[UR4][R12.64] ;  /* 0x000000040c008981 */ /* 0x0004e6000c1e1900 */
[----:B0-----:R-:W-:-:S06]  /*0390*/  @!P3 IMAD.WIDE.U32 R14, R23, 0x4, R14 ;  /* 0x00000004170eb825 */ /* 0x001fcc00078e000e */
[----:B------:R0:W3:Y:S01]  /*03a0*/  @!P3 LDG.E R14, desc[UR4][R14.64] ;  /* 0x000000040e0eb981 */ /* 0x0000e2000c1e1900 */
[----:B-1----:R-:W-:Y:S02]  /*03b0*/  HFMA2 R17, -RZ, RZ, -0.0 , 0 ;  /* 0x80000000ff117431 */ /* 0x002fe400000001ff */
[----:B------:R-:W-:Y:S01]  /*03c0*/  VIADD R24, R2, 0x100 ;  /* 0x0000010002187836 */ /* 0x000fe20000000000 */
[----:B------:R-:W-:Y:S01]  /*03d0*/  MOV R23, 0x80000000 ;  /* 0x8000000000177802 */ /* 0x000fe20000000f00 */
[----:B--2---:R-:W-:Y:S02]  /*03e0*/  IMAD.MOV.U32 R12, RZ, RZ, -0x80000000 ;  /* 0x80000000ff0c7424 */ /* 0x004fe400078e00ff */
[----:B----4-:R-:W-:Y:S01]  /*03f0*/  @!P5 FMUL.FTZ R23, R19, -1.4426950216293334961 ;  /* 0xbfb8aa3b1317d820 */ /* 0x010fe20000410000 */
[----:B------:R-:W-:Y:S02]  /*0400*/  ISETP.GE.U32.AND P5, PT, R24, R5, PT ;  /* 0x000000051800720c */ /* 0x000fe40003fa6070 */
[----:B------:R-:W-:Y:S01]  /*0410*/  MOV R19, 0x80000000 ;  /* 0x8000000000137802 */ /* 0x000fe20000000f00 */
[----:B-----5:R-:W-:Y:S01]  /*0420*/  @!P6 FMUL.FTZ R17, R20, -1.4426950216293334961 ;  /* 0xbfb8aa3b1411e820 */ /* 0x020fe20000410000 */
[----:B------:R-:W-:-:S02]  /*0430*/  IADD3 R20, PT, PT, R2, 0x80, RZ ;  /* 0x0000008002147810 */ /* 0x000fc40007ffe0ff */
[----:B------:R-:W-:-:S07]  /*0440*/  ISETP.GE.U32.AND P6, PT, R2, R5, PT ;  /* 0x000000050200720c */ /* 0x000fce0003fc6070 */
[----:B------:R-:W1:Y:S01]  /*0450*/  @!P5 MUFU.EX2 R23, R23 ;  /* 0x000000170017d308 */ /* 0x000e620000000800 */
[----:B---3--:R-:W-:Y:S01]  /*0460*/  @!P4 FMUL.FTZ R19, R21, -1.4426950216293334961 ;  /* 0xbfb8aa3b1513c820 */ /* 0x008fe20000410000 */
[----:B------:R-:W-:Y:S01]  /*0470*/  ISETP.GE.U32.AND P4, PT, R20, R5, PT ;  /* 0x000000051400720c */ /* 0x000fe20003f86070 */
[----:B------:R-:W-:Y:S01]  /*0480*/  @!P2 FMUL.FTZ R12, R22, -1.4426950216293334961 ;  /* 0xbfb8aa3b160ca820 */ /* 0x000fe20000410000 */
[----:B------:R-:W-:-:S04]  /*0490*/  IADD3 R22, PT, PT, R2, 0x200, RZ ;  /* 0x0000020002167810 */ /* 0x000fc80007ffe0ff */
[----:B------:R-:W-:-:S07]  /*04a0*/  ISETP.GE.U32.AND P2, PT, R22, R5, PT ;  /* 0x000000051600720c */ /* 0x000fce0003f46070 */
[----:B------:R-:W2:Y:S01]  /*04b0*/  @!P4 MUFU.EX2 R17, R17 ;  /* 0x000000110011c308 */ /* 0x000ea20000000800 */
[----:B-1----:R-:W-:-:S07]  /*04c0*/  @!P5 FADD.FTZ R13, R23, 1 ;  /* 0x3f800000170dd421 */ /* 0x002fce0000010000 */
[----:B------:R-:W1:Y:S01]  /*04d0*/  @!P2 MUFU.EX2 R12, R12 ;  /* 0x0000000c000ca308 */ /* 0x000e620000000800 */
[----:B------:R-:W-:-:S07]  /*04e0*/  IADD3 R24, PT, PT, R2, 0x180, RZ ;  /* 0x0000018002187810 */ /* 0x000fce0007ffe0ff */
[----:B------:R-:W3:Y:S01]  /*04f0*/  @!P6 MUFU.EX2 R25, R25 ;  /* 0x000000190019e308 */ /* 0x000ee20000000800 */
[----:B--2---:R-:W-:-:S07]  /*0500*/  @!P4 FADD.FTZ R21, R17, 1 ;  /* 0x3f8000001115c421 */ /* 0x004fce0000010000 */
[----:B------:R3:W-:Y:S01]  /*0510*/  @!P5 MUFU.RCP R4, R13 ;  /* 0x0000000d0004d308 */ /* 0x0007e20000001000 */
[----:B------:R-:W-:Y:S02]  /*0520*/  ISETP.GE.U32.AND P5, PT, R24, R5, PT ;  /* 0x000000051800720c */ /* 0x000fe40003fa6070 */
[----:B------:R-:W-:Y:S01]  /*0530*/  IADD3 R24, PT, PT, R2, 0x280, RZ ;  /* 0x0000028002187810 */ /* 0x000fe20007ffe0ff */
[----:B-1----:R-:W-:-:S04]  /*0540*/  @!P2 FADD.FTZ R17, R12, 1 ;  /* 0x3f8000000c11a421 */ /* 0x002fc80000010000 */
[----:B------:R-:W-:Y:S01]  /*0550*/  @!P4 MUFU.RCP R6, R21 ;  /* 0x000000150006c308 */ /* 0x000fe20000001000 */
[----:B------:R-:W-:Y:S01]  /*0560*/  ISETP.GE.U32.AND P4, PT, R24, R5, PT ;  /* 0x000000051800720c */ /* 0x000fe20003f86070 */
[----:B------:R-:W-:Y:S02]  /*0570*/  VIADD R24, R2, 0x300 ;  /* 0x0000030002187836 */ /* 0x000fe40000000000 */
[----:B---3--:R-:W-:Y:S01]  /*0580*/  @!P6 FADD.FTZ R13, R25, 1 ;  /* 0x3f800000190de421 */ /* 0x008fe20000010000 */
[----:B0-----:R-:W-:-:S03]  /*0590*/  HFMA2 R15, -RZ, RZ, -0.0 , 0 ;  /* 0x80000000ff0f7431 */ /* 0x001fc600000001ff */
[----:B------:R-:W-:Y:S01]  /*05a0*/  @!P2 MUFU.RCP R8, R17 ;  /* 0x000000110008a308 */ /* 0x000fe20000001000 */
[----:B------:R-:W-:Y:S02]  /*05b0*/  ISETP.GE.U32.AND P2, PT, R24, R5, PT ;  /* 0x000000051800720c */ /* 0x000fe40003f46070 */
[----:B------:R-:W-:Y:S01]  /*05c0*/  IADD3 R24, PT, PT, R2, 0x380, RZ ;  /* 0x0000038002187810 */ /* 0x000fe20007ffe0ff */
[----:B------:R-:W-:Y:S01]  /*05d0*/  @!P1 FMUL.FTZ R15, R16, -1.4426950216293334961 ;  /* 0xbfb8aa3b100f9820 */ /* 0x000fe20000410000 */
[----:B------:R-:W-:-:S03]  /*05e0*/  MOV R16, 0x80000000 ;  /* 0x8000000000107802 */ /* 0x000fc60000000f00 */
[----:B------:R0:W1:Y:S01]  /*05f0*/  @!P6 MUFU.RCP R18, R13 ;  /* 0x0000000d0012e308 */ /* 0x0000620000001000 */
[----:B------:R-:W-:Y:S01]  /*0600*/  ISETP.GE.U32.AND P1, PT, R24, R5, PT ;  /* 0x000000051800720c */ /* 0x000fe20003f26070 */
[----:B0-----:R-:W0:Y:S06]  /*0610*/  @!P6 LDC.64 R12, c[0x0][0x388] ;  /* 0x0000e200ff0ceb82 */ /* 0x001e2c0000000a00 */
[----:B------:R-:W-:Y:S01]  /*0620*/  @!P4 MUFU.EX2 R15, R15 ;  /* 0x0000000f000fc308 */ /* 0x000fe20000000800 */
[----:B------:R-:W-:-:S07]  /*0630*/  @!P6 IMAD.IADD R17, R3, 0x1, R2 ;  /* 0x000000010311e824 */ /* 0x000fce00078e0202 */
[----:B------:R-:W2:Y:S01]  /*0640*/  @!P5 MUFU.EX2 R19, R19 ;  /* 0x000000130013d308 */ /* 0x000ea20000000800 */
[----:B------:R-:W-:Y:S01]  /*0650*/  @!P6 MOV R2, R20 ;  /* 0x000000140002e202 */ /* 0x000fe20000000f00 */
[----:B0-----:R-:W-:-:S05]  /*0660*/  @!P6 IMAD.WIDE.U32 R12, R17, 0x4, R12 ;  /* 0x00000004110ce825 */ /* 0x001fca00078e000c */
[----:B-1----:R0:W-:Y:S01]  /*0670*/  @!P6 STG.E desc[UR4][R12.64], R18 ;  /* 0x000000120c00e986 */ /* 0x0021e2000c101904 */
[----:B--2---:R-:W-:-:S04]  /*0680*/  @!P5 FADD.FTZ R22, R19, 1 ;  /* 0x3f8000001316d421 */ /* 0x004fc80000010000 */
[----:B------:R-:W-:Y:S01]  /*0690*/  @!P5 MUFU.RCP R7, R22 ;  /* 0x000000160007d308 */ /* 0x000fe20000001000 */
[----:B------:R-:W-:Y:S04]  /*06a0*/  BSSY.RECONVERGENT B0, `(.L_x_10402) ;  /* 0x0000038000007945 */ /* 0x000fe80003800200 */
[----:B------:R-:W-:Y:S01]  /*06b0*/  BSSY.RELIABLE B1, `(.L_x_10403) ;  /* 0x0000030000017945 */ /* 0x000fe20003800100 */
[----:B------:R-:W-:Y:S01]  /*06c0*/  @!P0 FMUL.FTZ R16, R0, -1.4426950216293334961 ;  /* 0xbfb8aa3b00108820 */ /* 0x000fe20000410000 */
[----:B------:R-:W-:-:S05]  /*06d0*/  HFMA2 R0, -RZ, RZ, -0.0 , 0 ;  /* 0x80000000ff007431 */ /* 0x000fca00000001ff */
[----:B------:R-:W1:Y:S01]  /*06e0*/  @!P2 MUFU.EX2 R16, R16 ;  /* 0x000000100010a308 */ /* 0x000e620000000800 */
[----:B------:R-:W-:-:S07]  /*06f0*/  @!P3 FMUL.FTZ R0, R14, -1.4426950216293334961 ;  /* 0xbfb8aa3b0e00b820 */ /* 0x000fce0000410000 */
[----:B------:R-:W2:Y:S01]  /*0700*/  @!P1 MUFU.EX2 R0, R0 ;  /* 0x0000000000009308 */ /* 0x000ea20000000800 */
[----:B------:R-:W-:Y:S01]  /*0710*/  @!P4 FADD.FTZ R14, R15, 1 ;  /* 0x3f8000000f0ec421 */ /* 0x000fe20000010000 */
[----:B-1----:R-:W-:Y:S01]  /*0720*/  @!P2 FADD.FTZ R15, R16, 1 ;  /* 0x3f800000100fa421 */ /* 0x002fe20000010000 */
[----:B------:R-:W-:-:S05]  /*0730*/  ISETP.GE.U32.AND P0, PT, R2, R5, PT ;  /* 0x000000050200720c */ /* 0x000fca0003f06070 */
[----:B------:R0:W1:Y:S01]  /*0740*/  @!P4 MUFU.RCP R9, R14 ;  /* 0x0000000e0009c308 */ /* 0x0000620000001000 */
[----:B--2---:R-:W-:-:S07]  /*0750*/  @!P1 FADD.FTZ R17, R0, 1 ;  /* 0x3f80000000119421 */ /* 0x004fce0000010000 */
[----:B------:R0:W2:Y:S08]  /*0760*/  @!P2 MUFU.RCP R10, R15 ;  /* 0x0000000f000aa308 */ /* 0x0000b00000001000 */
[----:B------:R0:W3:Y:S01]  /*0770*/  @!P1 MUFU.RCP R11, R17 ;  /* 0x00000011000b9308 */ /* 0x0000e20000001000 */
[----:B-1----:R-:W-:Y:S05]  /*0780*/  @P0 BRA `(.L_x_10404) ;  /* 0x0000000000300947 */ /* 0x002fea0003800000 */
[----:B0-----:R-:W0:Y:S01]  /*0790*/  LDC.64 R12, c[0x0][0x388] ;  /* 0x0000e200ff0c7b82 */ /* 0x001e220000000a00 */
[----:B------:R-:W-:Y:S02]  /*07a0*/  IADD3 R15, PT, PT, R3, R2, RZ ;  /* 0x00000002030f7210 */ /* 0x000fe40007ffe0ff */
[----:B------:R-:W-:-:S04]  /*07b0*/  IADD3 R2, PT, PT, R2, 0x80, RZ ;  /* 0x0000008002027810 */ /* 0x000fc80007ffe0ff */
[----:B------:R-:W-:Y:S01]  /*07c0*/  ISETP.GE.U32.AND P0, PT, R2, R5, PT ;  /* 0x000000050200720c */ /* 0x000fe20003f06070 */
[----:B0-----:R-:W-:-:S05]  /*07d0*/  IMAD.WIDE.U32 R12, R15, 0x4, R12 ;  /* 0x000000040f0c7825 */ /* 0x001fca00078e000c */
[----:B------:R0:W-:Y:S07]  /*07e0*/  STG.E desc[UR4][R12.64], R6 ;  /* 0x000000060c007986 */ /* 0x0001ee000c101904 */
[----:B------:R-:W-:Y:S05]  /*07f0*/  @P0 BRA `(.L_x_10405) ;  /* 0x0000000000300947 */ /* 0x000fea0003800000 */
[----:B0-----:R-:W0:Y:S01]  /*0800*/  LDC.64 R12, c[0x0][0x388] ;  /* 0x0000e200ff0c7b82 */ /* 0x001e220000000a00 */
[----:B------:R-:W-:Y:S01]  /*0810*/  IADD3 R15, PT, PT, R3, R2, RZ ;  /* 0x00000002030f7210 */ /* 0x000fe20007ffe0ff */
[----:B------:R-:W-:-:S04]  /*0820*/  VIADD R2, R2, 0x80 ;  /* 0x0000008002027836 */ /* 0x000fc80000000000 */
[----:B0-----:R-:W-:-:S05]  /*0830*/  IMAD.WIDE.U32 R12, R15, 0x4, R12 ;  /* 0x000000040f0c7825 */ /* 0x001fca00078e000c */
[----:B------:R1:W-:Y:S02]  /*0840*/  STG.E desc[UR4][R12.64], R4 ;  /* 0x000000040c007986 */ /* 0x0003e4000c101904 */
.L_x_10404:
[----:B------:R-:W-:-:S13]  /*0850*/  ISETP.GE.U32.AND P0, PT, R2, R5, PT ;  /* 0x000000050200720c */ /* 0x000fda0003f06070 */
[----:B------:R-:W-:Y:S05]  /*0860*/  @P0 BRA `(.L_x_10406) ;  /* 0x0000000000300947 */ /* 0x000fea0003800000 */
[----:B01----:R-:W0:Y:S01]  /*0870*/  LDC.64 R12, c[0x0][0x388] ;  /* 0x0000e200ff0c7b82 */ /* 0x003e220000000a00 */
[----:B------:R-:W-:Y:S02]  /*0880*/  IADD3 R15, PT, PT, R3, R2, RZ ;  /* 0x00000002030f7210 */ /* 0x000fe40007ffe0ff */
[----:B------:R-:W-:-:S03]  /*0890*/  IADD3 R2, PT, PT, R2, 0x80, RZ ;  /* 0x0000008002027810 */ /* 0x000fc60007ffe0ff */
[----:B0-----:R-:W-:-:S05]  /*08a0*/  IMAD.WIDE.U32 R12, R15, 0x4, R12 ;  /* 0x000000040f0c7825 */ /* 0x001fca00078e000c */
[----:B------:R1:W-:Y:S02]  /*08b0*/  STG.E desc[UR4][R12.64], R7 ;  /* 0x000000070c007986 */ /* 0x0003e4000c101904 */
.L_x_10405:
[----:B------:R-:W-:-:S13]  /*08c0*/  ISETP.GE.U32.AND P0, PT, R2, R5, PT ;  /* 0x000000050200720c */ /* 0x000fda0003f06070 */
[----:B------:R-:W-:Y:S05]  /*08d0*/  @P0 BRA `(.L_x_10407) ;  /* 0x0000000000340947 */ /* 0x000fea0003800000 */
[----:B01----:R-:W0:Y:S01]  /*08e0*/  LDC.64 R6, c[0x0][0x388] ;  /* 0x0000e200ff067b82 */ /* 0x003e220000000a00 */
[----:B------:R-:W-:Y:S02]  /*08f0*/  IADD3 R13, PT, PT, R3, R2, RZ ;  /* 0x00000002030d7210 */ /* 0x000fe40007ffe0ff */
[----:B------:R-:W-:-:S03]  /*0900*/  IADD3 R2, PT, PT, R2, 0x80, RZ ;  /* 0x0000008002027810 */ /* 0x000fc60007ffe0ff */
[----:B0-----:R-:W-:-:S05]  /*0910*/  IMAD.WIDE.U32 R6, R13, 0x4, R6 ;  /* 0x000000040d067825 */ /* 0x001fca00078e0006 */
[----:B------:R4:W-:Y:S02]  /*0920*/  STG.E desc[UR4][R6.64], R8 ;  /* 0x0000000806007986 */ /* 0x0009e4000c101904 */
.L_x_10406:
[----:B------:R-:W-:-:S13]  /*0930*/  ISETP.GE.U32.AND P0, PT, R2, R5, PT ;  /* 0x000000050200720c */ /* 0x000fda0003f06070 */
[----:B------:R-:W-:Y:S05]  /*0940*/  @P0 BREAK.RELIABLE B1 ;  /* 0x0000000000010942 */ /* 0x000fea0003800100 */
[----:B------:R-:W-:Y:S05]  /*0950*/  @P0 BRA `(.L_x_10408) ;  /* 0x0000000000300947 */ /* 0x000fea0003800000 */
[----:B----4-:R-:W4:Y:S01]  /*0960*/  LDC.64 R6, c[0x0][0x388] ;  /* 0x0000e200ff067b82 */ /* 0x010f220000000a00 */
[----:B01----:R-:W-:Y:S01]  /*0970*/  IMAD.IADD R13, R3, 0x1, R2 ;  /* 0x00000001030d7824 */ /* 0x003fe200078e0202 */
[----:B------:R-:W-:-:S03]  /*0980*/  IADD3 R2, PT, PT, R2, 0x80, RZ ;  /* 0x0000008002027810 */ /* 0x000fc60007ffe0ff */
[----:B----4-:R-:W-:-:S05]  /*0990*/  IMAD.WIDE.U32 R6, R13, 0x4, R6 ;  /* 0x000000040d067825 */ /* 0x010fca00078e0006 */
[----:B------:R4:W-:Y:S02]  /*09a0*/  STG.E desc[UR4][R6.64], R9 ;  /* 0x0000000906007986 */ /* 0x0009e4000c101904 */
.L_x_10407:
[----:B------:R-:W-:Y:S05]  /*09b0*/  BSYNC.RELIABLE B1 ;  /* 0x0000000000017941 */ /* 0x000fea0003800100 */
.L_x_10403:
[----:B------:R-:W-:-:S13]  /*09c0*/  ISETP.GE.U32.AND P0, PT, R2, R5, PT ;  /* 0x000000050200720c */ /* 0x000fda0003f06070 */
[----:B01--4-:R-:W0:Y:S01]  /*09d0*/  @!P0 LDC.64 R6, c[0x0][0x388] ;  /* 0x0000e200ff068b82 */ /* 0x013e220000000a00 */
[----:B------:R-:W-:Y:S02]  /*09e0*/  @!P0 IADD3 R9, PT, PT, R3, R2, RZ ;  /* 0x0000000203098210 */ /* 0x000fe40007ffe0ff */
[----:B------:R-:W-:-:S03]  /*09f0*/  @!P0 IADD3 R2, PT, PT, R2, 0x80, RZ ;  /* 0x0000008002028810 */ /* 0x000fc60007ffe0ff */
[----:B0-----:R-:W-:-:S05]  /*0a00*/  @!P0 IMAD.WIDE.U32 R6, R9, 0x4, R6 ;  /* 0x0000000409068825 */ /* 0x001fca00078e0006 */
[----:B--2---:R0:W-:Y:S02]  /*0a10*/  @!P0 STG.E desc[UR4][R6.64], R10 ;  /* 0x0000000a06008986 */ /* 0x0041e4000c101904 */
.L_x_10408:
[----:B------:R-:W-:Y:S05]  /*0a20*/  BSYNC.RECONVERGENT B0 ;  /* 0x0000000000007941 */ /* 0x000fea0003800200 */
.L_x_10402:
[----:B------:R-:W-:Y:S05]  /*0a30*/  WARPSYNC.ALL ;  /* 0x0000000000007948 */ /* 0x000fea0003800000 */
[----:B------:R-:W-:-:S13]  /*0a40*/  ISETP.GE.U32.AND P0, PT, R2, R5, PT ;  /* 0x000000050200720c */ /* 0x000fda0003f06070 */
[----:B------:R-:W-:Y:S05]  /*0a50*/  @P0 EXIT ;  /* 0x000000000000094d */ /* 0x000fea0003800000 */
[----:B-1----:R-:W1:Y:S01]  /*0a60*/  LDC.64 R4, c[0x0][0x388] ;  /* 0x0000e200ff047b82 */ /* 0x002e620000000a00 */
[----:B------:R-:W-:-:S05]  /*0a70*/  IADD3 R3, PT, PT, R3, R2, RZ ;  /* 0x0000000203037210 */ /* 0x000fca0007ffe0ff */
[----:B-1----:R-:W-:-:S05]  /*0a80*/  IMAD.WIDE.U32 R2, R3, 0x4, R4 ;  /* 0x0000000403027825 */ /* 0x002fca00078e0004 */
[----:B---3--:R-:W-:Y:S01]  /*0a90*/  STG.E desc[UR4][R2.64], R11 ;  /* 0x0000000b02007986 */ /* 0x008fe2000c101904 */
[----:B------:R-:W-:Y:S05]  /*0aa0*/  EXIT ;  /* 0x000000000000794d */ /* 0x000fea0003800000 */
.L_x_10401:
        /* <DEDUP_REMOVED lines=8> */
[----:B--2---:R-:W-:Y:S01]  /*0b30*/  FMUL.FTZ R11, R11, -1.4426950216293334961 ;  /* 0xbfb8aa3b0b0b7820 */ /* 0x004fe20000410000 */
[----:B------:R-:W-:Y:S01]  /*0b40*/  FMUL.FTZ R10, R10, -1.4426950216293334961 ;  /* 0xbfb8aa3b0a0a7820 */ /* 0x000fe20000410000 */
[----:B---3--:R-:W-:Y:S01]  /*0b50*/  FMUL.FTZ R13, R13, -1.4426950216293334961 ;  /* 0xbfb8aa3b0d0d7820 */ /* 0x008fe20000410000 */
[----:B------:R-:W-:Y:S01]  /*0b60*/  FMUL.FTZ R12, R12, -1.4426950216293334961 ;  /* 0xbfb8aa3b0c0c7820 */ /* 0x000fe20000410000 */
[----:B----4-:R-:W-:Y:S01]  /*0b70*/  FMUL.FTZ R16, R7, -1.4426950216293334961 ;  /* 0xbfb8aa3b07107820 */ /* 0x010fe20000410000 */
[----:B0-----:R-:W-:Y:S01]  /*0b80*/  FMUL.FTZ R9, R6, -1.4426950216293334961 ;  /* 0xbfb8aa3b06097820 */ /* 0x001fe20000410000 */
[----:B-----5:R-:W-:Y:S01]  /*0b90*/  FMUL.FTZ R2, R4, -1.4426950216293334961 ;  /* 0xbfb8aa3b04027820 */ /* 0x020fe20000410000 */
[----:B------:R-:W-:Y:S01]  /*0ba0*/  FMUL.FTZ R8, R5, -1.4426950216293334961 ;  /* 0xbfb8aa3b05087820 */ /* 0x000fe20000410000 */
[----:B------:R-:W0:Y:S08]  /*0bb0*/  MUFU.EX2 R11, R11 ;  /* 0x0000000b000b7308 */ /* 0x000e300000000800 */
[----:B------:R-:W1:Y:S08]  /*0bc0*/  MUFU.EX2 R13, R13 ;  /* 0x0000000d000d7308 */ /* 0x000e700000000800 */
[----:B------:R-:W2:Y:S08]  /*0bd0*/  MUFU.EX2 R10, R10 ;  /* 0x0000000a000a7308 */ /* 0x000eb00000000800 */
[----:B------:R-:W3:Y:S08]  /*0be0*/  MUFU.EX2 R12, R12 ;  /* 0x0000000c000c7308 */ /* 0x000ef00000000800 */
[----:B------:R-:W4:Y:S08]  /*0bf0*/  MUFU.EX2 R14, R8 ;  /* 0x00000008000e7308 */ /* 0x000f300000000800 */
[----:B------:R-:W5:Y:S08]  /*0c00*/  MUFU.EX2 R16, R16 ;  /* 0x0000001000107308 */ /* 0x000f700000000800 */
[----:B------:R-:W5:Y:S08]  /*0c10*/  MUFU.EX2 R2, R2 ;  /* 0x0000000200027308 */ /* 0x000f700000000800 */
[----:B------:R0:W5:Y:S02]  /*0c20*/  MUFU.EX2 R15, R9 ;  /* 0x00000009000f7308 */ /* 0x0001640000000800 */
[----:B0-----:R-:W0:Y:S01]  /*0c30*/  LDC.64 R8, c[0x0][0x388] ;  /* 0x0000e200ff087b82 */ /* 0x001e220000000a00 */
[----:B------:R-:W-:Y:S01]  /*0c40*/  FADD.FTZ R5, R11, 1 ;  /* 0x3f8000000b057421 */ /* 0x000fe20000010000 */
[----:B-1----:R-:W-:Y:S01]  /*0c50*/  FADD.FTZ R7, R13, 1 ;  /* 0x3f8000000d077421 */ /* 0x002fe20000010000 */
[----:B--2---:R-:W-:Y:S01]  /*0c60*/  FADD.FTZ R4, R10, 1 ;  /* 0x3f8000000a047421 */ /* 0x004fe20000010000 */
[----:B---3--:R-:W-:Y:S01]  /*0c70*/  FADD.FTZ R6, R12, 1 ;  /* 0x3f8000000c067421 */ /* 0x008fe20000010000 */
[----:B----4-:R-:W-:Y:S01]  /*0c80*/  FADD.FTZ R11, R14, 1 ;  /* 0x3f8000000e0b7421 */ /* 0x010fe20000010000 */
[----:B-----5:R-:W-:Y:S01]  /*0c90*/  FADD.FTZ R13, R16, 1 ;  /* 0x3f800000100d7421 */ /* 0x020fe20000010000 */
[----:B------:R-:W-:Y:S01]  /*0ca0*/  FADD.FTZ R2, R2, 1 ;  /* 0x3f80000002027421 */ /* 0x000fe20000010000 */
[----:B------:R-:W-:Y:S01]  /*0cb0*/  FADD.FTZ R15, R15, 1 ;  /* 0x3f8000000f0f7421 */ /* 0x000fe20000010000 */
[----:B------:R-:W-:Y:S08]  /*0cc0*/  MUFU.RCP R4, R4 ;  /* 0x0000000400047308 */ /* 0x000ff00000001000 */
[----:B------:R-:W1:Y:S08]  /*0cd0*/  MUFU.RCP R5, R5 ;  /* 0x0000000500057308 */ /* 0x000e700000001000 */
[----:B------:R-:W-:Y:S01]  /*0ce0*/  MUFU.RCP R6, R6 ;  /* 0x0000000600067308 */ /* 0x000fe20000001000 */
[----:B0-----:R-:W-:-:S07]  /*0cf0*/  IMAD.WIDE.U32 R8, R3, 0x4, R8 ;  /* 0x0000000403087825 */ /* 0x001fce00078e0008 */
[----:B------:R-:W0:Y:S08]  /*0d00*/  MUFU.RCP R7, R7 ;  /* 0x0000000700077308 */ /* 0x000e300000001000 */
[----:B------:R-:W-:Y:S08]  /*0d10*/  MUFU.RCP R10, R2 ;  /* 0x00000002000a7308 */ /* 0x000ff00000001000 */
[----:B------:R-:W2:Y:S08]  /*0d20*/  MUFU.RCP R11, R11 ;  /* 0x0000000b000b7308 */ /* 0x000eb00000001000 */
[----:B------:R-:W-:Y:S08]  /*0d30*/  MUFU.RCP R12, R15 ;  /* 0x0000000f000c7308 */ /* 0x000ff00000001000 */
[----:B------:R-:W3:Y:S01]  /*0d40*/  MUFU.RCP R13, R13 ;  /* 0x0000000d000d7308 */ /* 0x000ee20000001000 */
[----:B------:R-:W-:-:S05]  /*0d50*/  IMAD.WIDE.U32 R8, R0, 0x8, R8 ;  /* 0x0000000800087825 */ /* 0x000fca00078e0008 */
[----:B-1----:R-:W-:Y:S04]  /*0d60*/  STG.E.64 desc[UR4][R8.64], R4 ;  /* 0x0000000408007986 */ /* 0x002fe8000c101b04 */
[----:B0-----:R-:W-:Y:S04]  /*0d70*/  STG.E.64 desc[UR4][R8.64+0x400], R6 ;  /* 0x0004000608007986 */ /* 0x001fe8000c101b04 */
[----:B--2---:R-:W-:Y:S04]  /*0d80*/  STG.E.64 desc[UR4][R8.64+0x800], R10 ;  /* 0x0008000a08007986 */ /* 0x004fe8000c101b04 */
[----:B---3--:R-:W-:Y:S01]  /*0d90*/  STG.E.64 desc[UR4][R8.64+0xc00], R12 ;  /* 0x000c000c08007986 */ /* 0x008fe2000c101b04 */
[----:B------:R-:W-:Y:S05]  /*0da0*/  EXIT ;  /* 0x000000000000794d */ /* 0x000fea0003800000 */
.L_x_10409:
        /* <DEDUP_REMOVED lines=13> */
.L_x_11402:


//--------------------- .text._ZN2at6native29vectorized_elementwise_kernelILi4EZZZNS0_19sigmoid_kernel_cudaERNS_18TensorIteratorBaseEENKUlvE0_clEvENKUlvE0_clEvEUlfE_St5arrayIPcLm2EEEEviT0_T1_ --------------------------
	.section	.text._ZN2at6native29vectorized_elementwise_kernelILi4EZZZNS0_19sigmoid_kernel_cudaERNS_18TensorIteratorBaseEENKUlvE0_clEvENKUlvE0_clEvEUlfE_St5arrayIPcLm2EEEEviT0_T1_,"ax",@progbits
	.align	128
        .global         _ZN2at6native29vectorized_elementwise_kernelILi4EZZZNS0_19sigmoid_kernel_cudaERNS_18TensorIteratorBaseEENKUlvE0_clEvENKUlvE0_clEvEUlfE_St5arrayIPcLm2EEEEviT0_T1_
        .type           _ZN2at6native29vectorized_elementwise_kernelILi4EZZZNS0_19sigmoid_kernel_cudaERNS_18TensorIteratorBaseEENKUlvE0_clEvENKUlvE0_clEvEUlfE_St5arrayIPcLm2EEEEviT0_T1_,@function
        .size           _ZN2at6native29vectorized_elementwise_kernelILi4EZZZNS0_19sigmoid_kernel_cudaERNS_18TensorIteratorBaseEENKUlvE0_clEvENKUlvE0_clEvEUlfE_St5arrayIPcLm2EEEEviT0_T1_,(.L_x_11403 - _ZN2at6native29vectorized_elementwise_kernelILi4EZZZNS0_19sigmoid_kernel_cudaERNS_18TensorIteratorBaseEENKUlvE0_clEvENKUlvE0_clEvEUlfE_St5arrayIPcLm2EEEEviT0_T1_)
        .other          _ZN2at6native29vectorized_elementwise_kernelILi4EZZZNS0_19sigmoid_kernel_cudaERNS_18TensorIteratorBaseEENKUlvE0_clEvENKUlvE0_clEvEUlfE_St5arrayIPcLm2EEEEviT0_T1_,@"STO_CUDA_ENTRY STV_DEFAULT"
_ZN2at6native29vectorized_elementwise_kernelILi4EZZZNS0_19sigmoid_kernel_cudaERNS_18TensorIteratorBaseEENKUlvE0_clEvENKUlvE0_clEvEUlfE_St5arrayIPcLm2EEEEviT0_T1_:
.text._ZN2at6native29vectorized_elementwise_kernelILi4EZZZNS0_19sigmoid_kernel_cudaERNS_18TensorIteratorBaseEENKUlvE0_clEvENKUlvE0_clEvEUlfE_St5arrayIPcLm2EEEEviT0_T1_:
        /* <DEDUP_REMOVED lines=133> */
.L_x_10413:
[----:B------:R-:W-:-:S13]  /*0850*/  ISETP.GE.U32.AND P0, PT, R2, R5, PT ;  /* 0x000000050200720c */ /* 0x000fda0003f06070 */
[----:B------:R-:W-:Y:S05]  /*0860*/  @P0 BRA `(.L_x_10415) ;  /* 0x0000000000300947 */ /* 0x000fea0003800000 */
[----:B01----:R-:W0:Y:S01]  /*0870*/  LDC.64 R12, c[0x0][0x388] ;  /* 0x0000e200ff0c7b82 */ /* 0x003e220000000a00 */
[----:B------:R-:W-:Y:S02]  /*0880*/  IADD3 R15, PT, PT, R3, R2, RZ ;  /* 0x00000002030f7210 */ /* 0x000fe40007ffe0ff */
[----:B------:R-:W-:-:S03]  /*0890*/  IADD3 R2, PT, PT, R2, 0x80, RZ ;  /* 0x0000008002027810 */ /* 0x000fc60007ffe0ff */
[----:B0-----:R-:W-:-:S05]  /*08a0*/  IMAD.WIDE.U32 R12, R15, 0x4, R12 ;  /* 0x000000040f0c7825 */ /* 0x001fca00078e000c */
[----:B------:R1:W-:Y:S02]  /*08b0*/  STG.E desc[UR4][R12.64], R7 ;  /* 0x000000070c007986 */ /* 0x0003e4000c101904 */
.L_x_10414:
[----:B------:R-:W-:-:S13]  /*08c0*/  ISETP.GE.U32.AND P0, PT, R2, R5, PT ;  /* 0x000000050200720c */ /* 0x000fda0003f06070 */
[----:B------:R-:W-:Y:S05]  /*08d0*/  @P0 BRA `(.L_x_10416) ;  /* 0x0000000000340947 */ /* 0x000fea0003800000 */
[----:B01----:R-:W0:Y:S01]  /*08e0*/  LDC.64 R6, c[0x0][0x388] ;  /* 0x0000e200ff067b82 */ /* 0x003e220000000a00 */
[----:B------:R-:W-:Y:S02]  /*08f0*/  IADD3 R13, PT, PT, R3, R2, RZ ;  /* 0x00000002030d7210 */ /* 0x000fe40007ffe0ff */
[----:B------:R-:W-:-:S03]  /*0900*/  IADD3 R2, PT, PT, R2, 0x80, RZ ;  /* 0x0000008002027810 */ /* 0x000fc60007ffe0ff */
[----:B0-----:R-:W-:-:S05]  /*0910*/  IMAD.WIDE.U32 R6, R13, 0x4, R6 ;  /* 0x000000040d067825 */ /* 0x001fca00078e0006 */
[----:B------:R4:W-:Y:S02]  /*0920*/  STG.E desc[UR4][R6.64], R8 ;  /* 0x0000000806007986 */ /* 0x0009e4000c101904 */
.L_x_10415:
        /* <DEDUP_REMOVED lines=8> */
.L_x_10416:
[----:B------:R-:W-:Y:S05]  /*09b0*/  BSYNC.RELIABLE B1 ;  /* 0x0000000000017941 */ /* 0x000fea0003800100 */
.L_x_10412:
[----:B------:R-:W-:-:S13]  /*09c0*/  ISETP.GE.U32.AND P0, PT, R2, R5, PT ;  /* 0x000000050200720c */ /* 0x000fda0003f06070 */
[----:B01--4-:R-:W0:Y:S01]  /*09d0*/  @!P0 LDC.64 R6, c[0x0][0x388] ;  /* 0x0000e200ff068b82 */ /* 0x013e220000000a00 */
[----:B------:R-:W-:Y:S02]  /*09e0*/  @!P0 IADD3 R9, PT, PT, R3, R2, RZ ;  /* 0x0000000203098210 */ /* 0x000fe40007ffe0ff */
[----:B------:R-:W-:-:S03]  /*09f0*/  @!P0 IADD3 R2, PT, PT, R2, 0x80, RZ ;  /* 0x0000008002028810 */ /* 0x000fc60007ffe0ff */
[----:B0-----:R-:W-:-:S05]  /*0a00*/  @!P0 IMAD.WIDE.U32 R6, R9, 0x4, R6 ;  /* 0x0000000409068825 */ /* 0x001fca00078e0006 */
[----:B--2---:R0:W-:Y:S02]  /*0a10*/  @!P0 STG.E desc[UR4][R6.64], R10 ;  /* 0x0000000a06008986 */ /* 0x0041e4000c101904 */
.L_x_10417:
[----:B------:R-:W-:Y:S05]  /*0a20*/  BSYNC.RECONVERGENT B0 ;  /* 0x0000000000007941 */ /* 0x000fea0003800200 */
.L_x_10411:
        /* <DEDUP_REMOVED lines=8> */
.L_x_10410:
[----:B------:R-:W0:Y:S01]  /*0ab0*/  S2R R0, SR_TID.X ;  /* 0x0000000000007919 */ /* 0x000e220000002100 */
[----:B------:R-:W1:Y:S02]  /*0ac0*/  LDC.64 R4, c[0x0][0x390] ;  /* 0x0000e400ff047b82 */ /* 0x000e640000000a00 */
[----:B-1----:R-:W-:-:S04]  /*0ad0*/  IMAD.WIDE.U32 R4, R3, 0x4, R4 ;  /* 0x0000000403047825 */ /* 0x002fc800078e0004 */
[----:B0-----:R-:W-:-:S05]  /*0ae0*/  IMAD.WIDE.U32 R12, R0, 0x10, R4 ;  /* 0x00000010000c7825 */ /* 0x001fca00078e0004 */
[----:B------:R-:W2:Y:S04]  /*0af0*/  LDG.E.128 R4, desc[UR4][R12.64] ;  /* 0x000000040c047981 */ /* 0x000ea8000c1e1d00 */
[----:B------:R-:W3:Y:S01]  /*0b00*/  LDG.E.128 R8, desc[UR4][R12.64+0x800] ;  /* 0x000800040c087981 */ /* 0x000ee2000c1e1d00 */
[----:B--2---:R-:W-:Y:S01]  /*0b10*/  FMUL.FTZ R5, R5, -1.4426950216293334961 ;  /* 0xbfb8aa3b05057820 */ /* 0x004fe20000410000 */
[----:B------:R-:W-:Y:S01]  /*0b20*/  FMUL.FTZ R6, R6, -1.4426950216293334961 ;  /* 0xbfb8aa3b06067820 */ /* 0x000fe20000410000 */
[----:B------:R-:W-:Y:S01]  /*0b30*/  FMUL.FTZ R7, R7, -1.4426950216293334961 ;  /* 0xbfb8aa3b07077820 */ /* 0x000fe20000410000 */
[----:B------:R-:W-:Y:S01]  /*0b40*/  FMUL.FTZ R4, R4, -1.4426950216293334961 ;  /* 0xbfb8aa3b04047820 */ /* 0x000fe20000410000 */
[----:B---3--:R-:W-:Y:S01]  /*0b50*/  FMUL.FTZ R16, R11, -1.4426950216293334961 ;  /* 0xbfb8aa3b0b107820 */ /* 0x008fe20000410000 */
[----:B------:R-:W-:Y:S01]  /*0b60*/  FMUL.FTZ R2, R8, -1.4426950216293334961 ;  /* 0xbfb8aa3b08027820 */ /* 0x000fe20000410000 */
[----:B------:R-:W-:Y:S01]  /*0b70*/  FMUL.FTZ R12, R9, -1.4426950216293334961 ;  /* 0xbfb8aa3b090c7820 */ /* 0x000fe20000410000 */
[----:B------:R-:W-:Y:S01]  /*0b80*/  FMUL.FTZ R13, R10, -1.4426950216293334961 ;  /* 0xbfb8aa3b0a0d7820 */ /* 0x000fe20000410000 */
[----:B------:R-:W0:Y:S08]  /*0b90*/  MUFU.EX2 R5, R5 ;  /* 0x0000000500057308 */ /* 0x000e300000000800 */
        /* <DEDUP_REMOVED lines=19> */
[----:B------:R-:W-:Y:S01]  /*0cd0*/  MUFU.RCP R10, R10 ;  /* 0x0000000a000a7308 */ /* 0x000fe20000001000 */
[----:B------:R-:W-:-:S07]  /*0ce0*/  IMAD.WIDE.U32 R12, R0, 0x10, R12 ;  /* 0x00000010000c7825 */ /* 0x000fce00078e000c */
[----:B------:R-:W0:Y:S08]  /*0cf0*/  MUFU.RCP R11, R11 ;  /* 0x0000000b000b7308 */ /* 0x000e300000001000 */
[----:B------:R-:W-:Y:S08]  /*0d00*/  MUFU.RCP R4, R2 ;  /* 0x0000000200047308 */ /* 0x000ff00000001000 */
[----:B------:R-:W-:Y:S01]  /*0d10*/  MUFU.RCP R5, R5 ;  /* 0x0000000500057308 */ /* 0x000fe20000001000 */
[----:B0-----:R-:W-:Y:S07]  /*0d20*/  STG.E.128 desc[UR4][R12.64], R8 ;  /* 0x000000080c007986 */ /* 0x001fee000c101d04 */
[----:B------:R-:W-:Y:S08]  /*0d30*/  MUFU.RCP R6, R6 ;  /* 0x0000000600067308 */ /* 0x000ff00000001000 */
[----:B------:R-:W0:Y:S02]  /*0d40*/  MUFU.RCP R7, R7 ;  /* 0x0000000700077308 */ /* 0x000e240000001000 */
[----:B0-----:R-:W-:Y:S01]  /*0d50*/  STG.E.128 desc[UR4][R12.64+0x800], R4 ;  /* 0x000800040c007986 */ /* 0x001fe2000c101d04 */
[----:B------:R-:W-:Y:S05]  /*0d60*/  EXIT ;  /* 0x000000000000794d */ /* 0x000fea0003800000 */
.L_x_10418:
        /* <DEDUP_REMOVED lines=9> */
.L_x_11403:


//--------------------- .text._ZN2at6native29vectorized_elementwise_kernelILi8EZZZNS0_19sigmoid_kernel_cudaERNS_18TensorIteratorBaseEENKUlvE0_clEvENKUlvE0_clEvEUlfE_St5arrayIPcLm2EEEEviT0_T1_ --------------------------
	.section	.text._ZN2at6native29vectorized_elementwise_kernelILi8EZZZNS0_19sigmoid_kernel_cudaERNS_18TensorIteratorBaseEENKUlvE0_clEvENKUlvE0_clEvEUlfE_St5arrayIPcLm2EEEEviT0_T1_,"ax",@progbits
	.align	128
        .global         _ZN2at6native29vectorized_elementwise_kernelILi8EZZZNS0_19sigmoid_kernel_cudaERNS_18TensorIteratorBaseEENKUlvE0_clEvENKUlvE0_clEvEUlfE_St5arrayIPcLm2EEEEviT0_T1_
        .type           _ZN2at6native29vectorized_elementwise_kernelILi8EZZZNS0_19sigmoid_kernel_cudaERNS_18TensorIteratorBaseEENKUlvE0_clEvENKUlvE0_clEvEUlfE_St5arrayIPcLm2EEEEviT0_T1_,@function
        .size           _ZN2at6native29vectorized_elementwise_kernelILi8EZZZNS0_19sigmoid_kernel_cudaERNS_18TensorIteratorBaseEENKUlvE0_clEvENKUlvE0_clEvEUlfE_St5arrayIPcLm2EEEEviT0_T1_,(.L_x_11404 - _ZN2at6native29vectorized_elementwise_kernelILi8EZZZNS0_19sigmoid_kernel_cudaERNS_18TensorIteratorBaseEENKUlvE0_clEvENKUlvE0_clEvEUlfE_St5arrayIPcLm2EEEEviT0_T1_)
        .other          _ZN2at6native29vectorized_elementwise_kernelILi8EZZZNS0_19sigmoid_kernel_cudaERNS_18TensorIteratorBaseEENKUlvE0_clEvENKUlvE0_clEvEUlfE_St5arrayIPcLm2EEEEviT0_T1_,@"STO_CUDA_ENTRY STV_DEFAULT"
_ZN2at6native29vectorized_elementwise_kernelILi8EZZZNS0_19sigmoid_kernel_cudaERNS_18TensorIteratorBaseEENKUlvE0_clEvENKUlvE0_clEvEUlfE_St5arrayIPcLm2EEEEviT0_T1_:
.text._ZN2at6native29vectorized_elementwise_kernelILi8EZZZNS0_19sigmoid_kernel_cudaERNS_18TensorIteratorBaseEENKUlvE0_clEvENKUlvE0_clEvEUlfE_St5arrayIPcLm2EEEEviT0_T1_:
        /* <DEDUP_REMOVED lines=133> */
.L_x_10422:
[----:B------:R-:W-:-:S13]  /*0850*/  ISETP.GE.U32.AND P0, PT, R2, R5, PT ;  /* 0x000000050200720c */ /* 0x000fda0003f06070 */
[----:B------:R-:W-:Y:S05]  /*0860*/  @P0 BRA `(.L_x_10424) ;  /* 0x0000000000300947 */ /* 0x000fea0003800000 */
[----:B01----:R-:W0:Y:S01]  /*0870*/  LDC.64 R12, c[0x0][0x388] ;  /* 0x0000e200ff0c7b82 */ /* 0x003e220000000a00 */
[----:B------:R-:W-:Y:S02]  /*0880*/  IADD3 R15, PT, PT, R3, R2, RZ ;  /* 0x00000002030f7210 */ /* 0x000fe40007ffe0ff */
[----:B------:R-:W-:-:S03]  /*0890*/  IADD3 R2, PT, PT, R2, 0x80, RZ ;  /* 0x0000008002027810 */ /* 0x000fc60007ffe0ff */
[----:B0-----:R-:W-:-:S05]  /*08a0*/  IMAD.WIDE.U32 R12, R15, 0x4, R12 ;  /* 0x000000040f0c7825 */ /* 0x001fca00078e000c */
[----:B------:R1:W-:Y:S02]  /*08b0*/  STG.E desc[UR4][R12.64], R7 ;  /* 0x000000070c007986 */ /* 0x0003e4000c101904 */
.L_x_10423:
[----:B------:R-:W-:-:S13]  /*08c0*/  ISETP.GE.U32.AND P0, PT, R2, R5, PT ;  /* 0x000000050200720c */ /* 0x000fda0003f06070 */
[----:B------:R-:W-:Y:S05]  /*08d0*/  @P0 BRA `(.L_x_10425) ;  /* 0x0000000000340947 */ /* 0x000fea0003800000 */
[----:B01----:R-:W0:Y:S01]  /*08e0*/  LDC.64 R6, c[0x0][0x388] ;  /* 0x0000e200ff067b82 */ /* 0x003e220000000a00 */
[----:B------:R-:W-:Y:S02]  /*08f0*/  IADD3 R13, PT, PT, R3, R2, RZ ;  /* 0x00000002030d7210 */ /* 0x000fe40007ffe0ff */
[----:B------:R-:W-:-:S03]  /*0900*/  IADD3 R2, PT, PT, R2, 0x80, RZ ;  /* 0x0000008002027810 */ /* 0x000fc60007ffe0ff */
[----:B0-----:R-:W-:-:S05]  /*0910*/  IMAD.WIDE.U32 R6, R13, 0x4, R6 ;  /* 0x000000040d067825 */ /* 0x001fca00078e0006 */
[----:B------:R4:W-:Y:S02]  /*0920*/  STG.E desc[UR4][R6.64], R8 ;  /* 0x0000000806007986 */ /* 0x0009e4000c101904 */
.L_x_10424:
        /* <DEDUP_REMOVED lines=8> */
.L_x_10425:
[----:B------:R-:W-:Y:S05]  /*09b0*/  BSYNC.RELIABLE B1 ;  /* 0x0000000000017941 */ /* 0x000fea0003800100 */
.L_x_10421:
[----:B------:R-:W-:-:S13]  /*09c0*/  ISETP.GE.U32.AND P0, PT, R2, R5, PT ;  /* 0x000000050200720c */ /* 0x000fda0003f06070 */
[----:B01--4-:R-:W0:Y:S01]  /*09d0*/  @!P0 LDC.64 R6, c[0x0][0x388] ;  /* 0x0000e200ff068b82 */ /* 0x013e220000000a00 */
[----:B------:R-:W-:Y:S02]  /*09e0*/  @!P0 IADD3 R9, PT, PT, R3, R2, RZ ;  /* 0x0000000203098210 */ /* 0x000fe40007ffe0ff */
[----:B------:R-:W-:-:S03]  /*09f0*/  @!P0 IADD3 R2, PT, PT, R2, 0x80, RZ ;  /* 0x0000008002028810 */ /* 0x000fc60007ffe0ff */
[----:B0-----:R-:W-:-:S05]  /*0a00*/  @!P0 IMAD.WIDE.U32 R6, R9, 0x4, R6 ;  /* 0x0000000409068825 */ /* 0x001fca00078e0006 */
[----:B--2---:R0:W-:Y:S02]  /*0a10*/  @!P0 STG.E desc[UR4][R6.64], R10 ;  /* 0x0000000a06008986 */ /* 0x0041e4000c101904 */
.L_x_10426:
[----:B------:R-:W-:Y:S05]  /*0a20*/  BSYNC.RECONVERGENT B0 ;  /* 0x0000000000007941 */ /* 0x000fea0003800200 */
.L_x_10420:
        /* <DEDUP_REMOVED lines=8> */
.L_x_10419:
[----:B------:R-:W0:Y:S01]  /*0ab0*/  S2R R0, SR_TID.X ;  /* 0x0000000000007919 */ /* 0x000e220000002100 */
[----:B------:R-:W1:Y:S02]  /*0ac0*/  LDC.64 R4, c[0x0][0x390] ;  /* 0x0000e400ff047b82 */ /* 0x000e640000000a00 */
[----:B-1----:R-:W-:-:S04]  /*0ad0*/  IMAD.WIDE.U32 R4, R3, 0x4, R4 ;  /* 0x0000000403047825 */ /* 0x002fc800078e0004 */
[----:B0-----:R-:W-:-:S06]  /*0ae0*/  IMAD.WIDE.U32 R4, R0, 0x20, R4 ;  /* 0x0000002000047825 */ /* 0x001fcc00078e0004 */
[----:B------:R-:W2:Y:S02]  /*0af0*/  LDG.E.ENL2.256 R8, R4, desc[UR4][R4.64] ;  /* 0xfe0000040404797e */ /* 0x000ea40008121908 */
[----:B--2---:R-:W-:Y:S01]  /*0b00*/  FMUL.FTZ R12, R5, -1.4426950216293334961 ;  /* 0xbfb8aa3b050c7820 */ /* 0x004fe20000410000 */
[----:B------:R-:W-:Y:S01]  /*0b10*/  FMUL.FTZ R6, R6, -1.4426950216293334961 ;  /* 0xbfb8aa3b06067820 */ /* 0x000fe20000410000 */
[----:B------:R-:W-:Y:S01]  /*0b20*/  FMUL.FTZ R7, R7, -1.4426950216293334961 ;  /* 0xbfb8aa3b07077820 */ /* 0x000fe20000410000 */
[----:B------:R-:W-:Y:S01]  /*0b30*/  FMUL.FTZ R8, R8, -1.4426950216293334961 ;  /* 0xbfb8aa3b08087820 */ /* 0x000fe20000410000 */
[----:B------:R-:W-:Y:S01]  /*0b40*/  FMUL.FTZ R9, R9, -1.4426950216293334961 ;  /* 0xbfb8aa3b09097820 */ /* 0x000fe20000410000 */
[----:B------:R-:W-:Y:S01]  /*0b50*/  FMUL.FTZ R10, R10, -1.4426950216293334961 ;  /* 0xbfb8aa3b0a0a7820 */ /* 0x000fe20000410000 */
[----:B------:R-:W0:Y:S01]  /*0b60*/  MUFU.EX2 R12, R12 ;  /* 0x0000000c000c7308 */ /* 0x000e220000000800 */
[----:B------:R-:W-:Y:S01]  /*0b70*/  FMUL.FTZ R11, R11, -1.4426950216293334961 ;  /* 0xbfb8aa3b0b0b7820 */ /* 0x000fe20000410000 */
[----:B------:R-:W-:-:S06]  /*0b80*/  FMUL.FTZ R2, R4, -1.4426950216293334961 ;  /* 0xbfb8aa3b04027820 */ /* 0x000fcc0000410000 */
[----:B------:R-:W1:Y:S08]  /*0b90*/  MUFU.EX2 R6, R6 ;  /* 0x0000000600067308 */ /* 0x000e700000000800 */
[----:B------:R-:W2:Y:S01]  /*0ba0*/  MUFU.EX2 R7, R7 ;  /* 0x0000000700077308 */ /* 0x000ea20000000800 */
[----:B0-----:R-:W-:Y:S02]  /*0bb0*/  FADD.FTZ R5, R12, 1 ;  /* 0x3f8000000c057421 */ /* 0x001fe40000010000 */
[----:B------:R-:W0:Y:S05]  /*0bc0*/  LDC.64 R12, c[0x0][0x388] ;  /* 0x0000e200ff0c7b82 */ /* 0x000e2a0000000a00 */
[----:B------:R-:W3:Y:S01]  /*0bd0*/  MUFU.EX2 R8, R8 ;  /* 0x0000000800087308 */ /* 0x000ee20000000800 */
[----:B-1----:R-:W-:-:S07]  /*0be0*/  FADD.FTZ R6, R6, 1 ;  /* 0x3f80000006067421 */ /* 0x002fce0000010000 */
[----:B------:R-:W1:Y:S01]  /*0bf0*/  MUFU.EX2 R9, R9 ;  /* 0x0000000900097308 */ /* 0x000e620000000800 */
[----:B--2---:R-:W-:-:S07]  /*0c00*/  FADD.FTZ R7, R7, 1 ;  /* 0x3f80000007077421 */ /* 0x004fce0000010000 */
[----:B------:R-:W2:Y:S01]  /*0c10*/  MUFU.EX2 R10, R10 ;  /* 0x0000000a000a7308 */ /* 0x000ea20000000800 */
[----:B---3--:R-:W-:-:S07]  /*0c20*/  FADD.FTZ R8, R8, 1 ;  /* 0x3f80000008087421 */ /* 0x008fce0000010000 */
[----:B------:R-:W3:Y:S01]  /*0c30*/  MUFU.EX2 R11, R11 ;  /* 0x0000000b000b7308 */ /* 0x000ee20000000800 */
[----:B-1----:R-:W-:-:S07]  /*0c40*/  FADD.FTZ R9, R9, 1 ;  /* 0x3f80000009097421 */ /* 0x002fce0000010000 */
[----:B------:R-:W1:Y:S01]  /*0c50*/  MUFU.EX2 R2, R2 ;  /* 0x0000000200027308 */ /* 0x000e620000000800 */
[----:B--2---:R-:W-:-:S07]  /*0c60*/  FADD.FTZ R10, R10, 1 ;  /* 0x3f8000000a0a7421 */ /* 0x004fce0000010000 */
[----:B------:R-:W-:Y:S01]  /*0c70*/  MUFU.RCP R5, R5 ;  /* 0x0000000500057308 */ /* 0x000fe20000001000 */
[----:B---3--:R-:W-:-:S07]  /*0c80*/  FADD.FTZ R11, R11, 1 ;  /* 0x3f8000000b0b7421 */ /* 0x008fce0000010000 */
[----:B------:R-:W-:Y:S01]  /*0c90*/  MUFU.RCP R6, R6 ;  /* 0x0000000600067308 */ /* 0x000fe20000001000 */
[----:B-1----:R-:W-:-:S07]  /*0ca0*/  FADD.FTZ R2, R2, 1 ;  /* 0x3f80000002027421 */ /* 0x002fce0000010000 */
[----:B------:R0:W-:Y:S08]  /*0cb0*/  MUFU.RCP R4, R2 ;  /* 0x0000000200047308 */ /* 0x0001f00000001000 */
[----:B------:R-:W-:Y:S01]  /*0cc0*/  MUFU.RCP R7, R7 ;  /* 0x0000000700077308 */ /* 0x000fe20000001000 */
[----:B0-----:R-:W-:-:S04]  /*0cd0*/  IMAD.WIDE.U32 R2, R3, 0x4, R12 ;  /* 0x0000000403027825 */ /* 0x001fc800078e000c */
[----:B------:R-:W-:-:S03]  /*0ce0*/  IMAD.WIDE.U32 R2, R0, 0x20, R2 ;  /* 0x0000002000027825 */ /* 0x000fc600078e0002 */
[----:B------:R-:W-:Y:S08]  /*0cf0*/  MUFU.RCP R8, R8 ;  /* 0x0000000800087308 */ /* 0x000ff00000001000 */
[----:B------:R-:W-:Y:S08]  /*0d00*/  MUFU.RCP R9, R9 ;  /* 0x0000000900097308 */ /* 0x000ff00000001000 */
[----:B------:R-:W-:Y:S08]  /*0d10*/  MUFU.RCP R10, R10 ;  /* 0x0000000a000a7308 */ /* 0x000ff00000001000 */
[----:B------:R-:W0:Y:S02]  /*0d20*/  MUFU.RCP R11, R11 ;  /* 0x0000000b000b7308 */ /* 0x000e240000001000 */
[----:B0-----:R-:W-:Y:S01]  /*0d30*/  STG.E.ENL2.256 desc[UR4][R2.64], R4, R8 ;  /* 0xf80000040208797f */ /* 0x001fe2000f121804 */
[----:B------:R-:W-:Y:S05]  /*0d40*/  EXIT ;  /* 0x000000000000794d */ /* 0x000fea0003800000 */
.L_x_10427:
        /* <DEDUP_REMOVED lines=11> */
.L_x_11404:


//--------------------- .text._ZN2at6native18elementwise_kernelILi128ELi4EZNS0_15gpu_kernel_implIZZZNS0_19sigmoid_kernel_cudaERNS_18TensorIteratorBaseEENKUlvE0_clEvENKUlvE_clEvEUldE_EEvS4_RKT_EUliE_EEviT1_ --------------------------
	.section	.text._ZN2at6native18elementwise_kernelILi128ELi4EZNS0_15gpu_kernel_implIZZZNS0_19sigmoid_kernel_cudaERNS_18TensorIteratorBaseEENKUlvE0_clEvENKUlvE_clEvEUldE_EEvS4_RKT_EUliE_EEviT1_,"ax",@progbits
	.align	128
        .global         _ZN2at6native18elementwise_kernelILi128ELi4EZNS0_15gpu_kernel_implIZZZNS0_19sigmoid_kernel_cudaERNS_18TensorIteratorBaseEENKUlvE0_clEvENKUlvE_clEvEUldE_EEvS4_RKT_EUliE_EEviT1_
        .type           _ZN2at6native18elementwise_kernelILi128ELi4EZNS0_15gpu_kernel_implIZZZNS0_19sigmoid_kernel_cudaERNS_18TensorIteratorBaseEENKUlvE0_clEvENKUlvE_clEvEUldE_EEvS4_RKT_EUliE_EEviT1_,@function
        .size           _ZN2at6native18elementwise_kernelILi128ELi4EZNS0_15gpu_kernel_implIZZZNS0_19sigmoid_kernel_cudaERNS_18TensorIteratorBaseEENKUlvE0_clEvENKUlvE_clEvEUldE_EEvS4_RKT_EUliE_EEviT1_,(.L_x_11293 - _ZN2at6native18elementwise_kernelILi128ELi4EZNS0_15gpu_kernel_implIZZZNS0_19sigmoid_kernel_cudaERNS_18TensorIteratorBaseEENKUlvE0_clEvENKUlvE_clEvEUldE_EEvS4_RKT_EUliE_EEviT1_)
        .other          _ZN2at6native18elementwise_kernelILi128ELi4EZNS0_15gpu_kernel_implIZZZNS0_19sigmoid_kernel_cudaERNS_18TensorIteratorBaseEENKUlvE0_clEvENKUlvE_clEvEUldE_EEvS4_RKT_EUliE_EEviT1_,@"STO_CUDA_ENTRY STV_DEFAULT"
_ZN2at6native18elementwise_kernelILi128ELi4EZNS0_15gpu_kernel_implIZZZNS0_19sigmoid_kernel_cudaERNS_18TensorIteratorBaseEENKUlvE0_clEvENKUlvE_clEvEUldE_EEvS4_RKT_EUliE_EEviT1_:
.text._ZN2at6native18elementwise_kernelILi128ELi4EZNS0_15gpu_kernel_implIZZZNS0_19sigmoid_kernel_cudaERNS_18TensorIteratorBaseEENKUlvE0_clEvENKUlvE_clEvEUldE_EEvS4_RKT_EUliE_EEviT1_:
        /* <DEDUP_REMOVED lines=319> */
.L_x_10430:
        /* <DEDUP_REMOVED lines=18> */
.L_x_10435:
[----:B------:R-:W2:Y:S02]  /*1510*/  LDG.E.U8 R2, desc[UR36][R4.64] ;  /* 0x0000002404027981 */ /* 0x000ea4000c1e1100 */
[----:B--2---:R-:W0:Y:S01]  /*1520*/  I2F.F64.U16 R2, R2 ;  /* 0x0000000200027312 */ /* 0x004e220000101800 */
[----:B------:R-:W-:Y:S05]  /*1530*/  BRA `(.L_x_10437) ;  /* 0x0000000c00607947 */ /* 0x000fea0003800000 */
.L_x_10434:
        /* <DEDUP_REMOVED lines=9> */
.L_x_10439:
[----:B------:R-:W2:Y:S02]  /*15d0*/  LDG.E R2, desc[UR36][R4.64] ;  /* 0x0000002404027981 */ /* 0x000ea4000c1e1900 */
[----:B--2---:R-:W0:Y:S01]  /*15e0*/  I2F.F64 R2, R2 ;  /* 0x0000000200027312 */ /* 0x004e220000201c00 */
[----:B------:R-:W-:Y:S05]  /*15f0*/  BRA `(.L_x_10437) ;  /* 0x0000000c00307947 */ /* 0x000fea0003800000 */
.L_x_10438:
[----:B------:R-:W2:Y:S02]  /*1600*/  LDG.E.U16 R2, desc[UR36][R4.64] ;  /* 0x0000002404027981 */ /* 0x000ea4000c1e1500 */
[----:B--2---:R-:W0:Y:S01]  /*1610*/  I2F.F64.S16 R2, R2 ;  /* 0x0000000200027312 */ /* 0x004e220000101c00 */
[----:B------:R-:W-:Y:S05]  /*1620*/  BRA `(.L_x_10437) ;  /* 0x0000000c00247947 */ /* 0x000fea0003800000 */
.L_x_10433:
        /* <DEDUP_REMOVED lines=10> */
.L_x_10441:
[----:B------:R-:W2:Y:S02]  /*16d0*/  LDG.E.U16 R0, desc[UR36][R4.64] ;  /* 0x0000002404007981 */ /* 0x000ea4000c1e1500 */
[----:B--2---:R-:W-:-:S05]  /*16e0*/  HADD2.F32 R0, -RZ, R0.H0_H0 ;  /* 0x20000000ff007230 */ /* 0x004fca0000004100 */
[----:B------:R-:W-:-:S04]  /*16f0*/  FMUL.FTZ R0, R0, 1 ;  /* 0x3f80000000007820 */ /* 0x000fc80000410000 */
[----:B------:R0:W1:Y:S01]  /*1700*/  F2F.F64.F32 R2, R0 ;  /* 0x0000000000027310 */ /* 0x0000620000201800 */
[----:B------:R-:W-:Y:S05]  /*1710*/  BRA `(.L_x_10437) ;  /* 0x0000000800e87947 */ /* 0x000fea0003800000 */
.L_x_10440:
        /* <DEDUP_REMOVED lines=10> */
.L_x_10443:
[----:B------:R-:W2:Y:S02]  /*17c0*/  LDG.E.U16 R4, desc[UR36][R4.64] ;  /* 0x0000002404047981 */ /* 0x000ea4000c1e1500 */
[----:B--2---:R-:W-:-:S05]  /*17d0*/  HADD2.F32 R0, -RZ, R4.H0_H0 ;  /* 0x20000004ff007230 */ /* 0x004fca0000004100 */
[----:B------:R-:W-:-:S04]  /*17e0*/  FMUL.FTZ R0, R0, 1 ;  /* 0x3f80000000007820 */ /* 0x000fc80000410000 */
[----:B------:R0:W1:Y:S01]  /*17f0*/  F2F.F64.F32 R2, R0 ;  /* 0x0000000000027310 */ /* 0x0000620000201800 */
[----:B------:R-:W-:Y:S05]  /*1800*/  BRA `(.L_x_10437) ;  /* 0x0000000800ac7947 */ /* 0x000fea0003800000 */
.L_x_10442:
[----:B------:R0:W5:Y:S01]  /*1810*/  LDG.E.64 R2, desc[UR36][R4.64] ;  /* 0x0000002404027981 */ /* 0x000162000c1e1b00 */
[----:B------:R-:W-:Y:S05]  /*1820*/  BRA `(.L_x_10437) ;  /* 0x0000000800a47947 */ /* 0x000fea0003800000 */
.L_x_10432:
        /* <DEDUP_REMOVED lines=13> */
.L_x_10446:
[----:B------:R0:W5:Y:S01]  /*1900*/  LDG.E.64 R2, desc[UR36][R4.64] ;  /* 0x0000002404027981 */ /* 0x000162000c1e1b00 */
[----:B------:R-:W-:Y:S05]  /*1910*/  BRA `(.L_x_10437) ;  /* 0x0000000800687947 */ /* 0x000fea0003800000 */
.L_x_10445:
        /* <DEDUP_REMOVED lines=27> */
.L_x_10448:
        /* <DEDUP_REMOVED lines=14> */
.L_x_10447:
[----:B------:R-:W2:Y:S02]  /*1bb0*/  LDG.E.U16 R0, desc[UR36][R4.64] ;  /* 0x0000002404007981 */ /* 0x000ea4000c1e1500 */
[----:B--2---:R-:W-:-:S04]  /*1bc0*/  IMAD.U32 R0, R0, 0x10000, RZ ;  /* 0x0001000000007824 */ /* 0x004fc800078e00ff */
[----:B------:R-:W-:-:S04]  /*1bd0*/  FMUL.FTZ R0, R0, 1 ;  /* 0x3f80000000007820 */ /* 0x000fc80000410000 */
[----:B------:R0:W1:Y:S01]  /*1be0*/  F2F.F64.F32 R2, R0 ;  /* 0x0000000000027310 */ /* 0x0000620000201800 */
[----:B------:R-:W-:Y:S05]  /*1bf0*/  BRA `(.L_x_10437) ;  /* 0x0000000400b07947 */ /* 0x000fea0003800000 */
.L_x_10444:
        /* <DEDUP_REMOVED lines=11> */
.L_x_10451:
        /* <DEDUP_REMOVED lines=21> */
.L_x_10453:
[----:B------:R-:W-:Y:S05]  /*1e00*/  BSYNC.RECONVERGENT B0 ;  /* 0x0000000000007941 */ /* 0x000fea0003800200 */
.L_x_10452:
[----:B------:R-:W-:Y:S02]  /*1e10*/  SHF.L.U32 R0, R0, 0x14, RZ ;  /* 0x0000001400007819 */ /* 0x000fe400000006ff */
[----:B------:R-:W-:-:S04]  /*1e20*/  LEA R2, R2, 0x3b800000, 0x17 ;  /* 0x3b80000002027811 */ /* 0x000fc800078eb8ff */
[----:B------:R-:W-:-:S05]  /*1e30*/  LOP3.LUT R0, R2, R0, R7, 0xfe, !PT ;  /* 0x0000000002007212 */ /* 0x000fca00078efe07 */
[----:B------:R-:W-:-:S04]  /*1e40*/  FMUL.FTZ R0, R0, 1 ;  /* 0x3f80000000007820 */ /* 0x000fc80000410000 */
[----:B------:R0:W1:Y:S01]  /*1e50*/  F2F.F64.F32 R2, R0 ;  /* 0x0000000000027310 */ /* 0x0000620000201800 */
[----:B------:R-:W-:Y:S05]  /*1e60*/  BRA `(.L_x_10437) ;  /* 0x0000000400147947 */ /* 0x000fea0003800000 */
.L_x_10450:
        /* <DEDUP_REMOVED lines=21> */
.L_x_10455:
[----:B------:R-:W-:Y:S05]  /*1fc0*/  BSYNC.RECONVERGENT B0 ;  /* 0x0000000000007941 */ /* 0x000fea0003800200 */
.L_x_10454:
[----:B------:R-:W-:Y:S01]  /*1fd0*/  IMAD.SHL.U32 R0, R0, 0x200000, RZ ;  /* 0x0020000000007824 */ /* 0x000fe200078e00ff */
[----:B------:R-:W-:-:S04]  /*1fe0*/  LEA R2, R2, 0x37800000, 0x17 ;  /* 0x3780000002027811 */ /* 0x000fc800078eb8ff */
[----:B------:R-:W-:-:S05]  /*1ff0*/  LOP3.LUT R0, R2, R0, R7, 0xfe, !PT ;  /* 0x0000000002007212 */ /* 0x000fca00078efe07 */
[----:B------:R-:W-:-:S04]  /*2000*/  FMUL.FTZ R0, R0, 1 ;  /* 0x3f80000000007820 */ /* 0x000fc80000410000 */
[----:B------:R4:W0:Y:S01]  /*2010*/  F2F.F64.F32 R2, R0 ;  /* 0x0000000000027310 */ /* 0x0008220000201800 */
[----:B------:R-:W-:Y:S05]  /*2020*/  BRA `(.L_x_10437) ;  /* 0x0000000000a47947 */ /* 0x000fea0003800000 */
.L_x_10449:
[----:B------:R-:W-:-:S09]  /*2030*/  UISETP.NE.AND UP0, UPT, UR4, 0x1c, UPT ;  /* 0x0000001c0400788c */ /* 0x000fd2000bf05270 */
[----:B------:R-:W-:Y:S05]  /*2040*/  BRA.U !UP0, `(.L_x_10456) ;  /* 0x0000000108947547 */ /* 0x000fea000b800000 */
[----:B------:R-:W-:-:S09]  /*2050*/  UISETP.NE.AND UP0, UPT, UR4, 0x1d, UPT ;  /* 0x0000001d0400788c */ /* 0x000fd2000bf05270 */
[----:B------:R-:W-:Y:S05]  /*2060*/  BRA.U !UP0, `(.L_x_10457) ;  /* 0x0000000108807547 */ /* 0x000fea000b800000 */
[----:B------:R-:W-:-:S09]  /*2070*/  UISETP.NE.AND UP0, UPT, UR4, 0x2c, UPT ;  /* 0x0000002c0400788c */ /* 0x000fd2000bf05270 */
[----:B------:R-:W-:Y:S05]  /*2080*/  BRA.U !UP0, `(.L_x_10458) ;  /* 0x0000000108487547 */ /* 0x000fea000b800000 */
.L_x_10436:
        /* <DEDUP_REMOVED lines=16> */
.L_x_10459:
[----:B------:R-:W-:Y:S01]  /*2190*/  CS2R R2, SRZ ;  /* 0x0000000000027805 */ /* 0x000fe2000001ff00 */
[----:B------:R-:W-:Y:S06]  /*21a0*/  BRA `(.L_x_10437) ;  /* 0x0000000000447947 */ /* 0x000fec0003800000 */
.L_x_10458:
        /* <DEDUP_REMOVED lines=12> */
.L_x_10457:
[----:B------:R-:W2:Y:S02]  /*2270*/  LDG.E.64 R2, desc[UR36][R4.64] ;  /* 0x0000002404027981 */ /* 0x000ea4000c1e1b00 */
[----:B--2---:R-:W3:Y:S01]  /*2280*/  I2F.F64.U64 R2, R2 ;  /* 0x0000000200027312 */ /* 0x004ee20000301800 */
[----:B------:R-:W-:Y:S05]  /*2290*/  BRA `(.L_x_10437) ;  /* 0x0000000000087947 */ /* 0x000fea0003800000 */
.L_x_10456:
[----:B------:R-:W2:Y:S02]  /*22a0*/  LDG.E R2, desc[UR36][R4.64] ;  /* 0x0000002404027981 */ /* 0x000ea4000c1e1900 */
[----:B--2---:R-:W0:Y:S02]  /*22b0*/  I2F.F64.U32 R2, R2 ;  /* 0x0000000200027312 */ /* 0x004e240000201800 */
.L_x_10437:
[----:B------:R-:W-:Y:S05]  /*22c0*/  BSYNC.RECONVERGENT B6 ;  /* 0x0000000000067941 */ /* 0x000fea0003800200 */
.L_x_10431:
[----:B0-----:R-:W-:Y:S02]  /*22d0*/  HFMA2 R5, -RZ, RZ, 1.9912109375, 0.00128841400146484375 ;  /* 0x3ff71547ff057431 */ /* 0x001fe400000001ff */
[----:B------:R-:W-:Y:S01]  /*22e0*/  IMAD.MOV.U32 R4, RZ, RZ, 0x652b82fe ;  /* 0x652b82feff047424 */ /* 0x000fe200078e00ff */
[----:B------:R-:W-:Y:S01]  /*22f0*/  UMOV UR4, 0xfefa39ef ;  /* 0xfefa39ef00047882 */ /* 0x000fe20000000000 */
[----:B------:R-:W-:Y:S01]  /*2300*/  UMOV UR5, 0x3fe62e42 ;  /* 0x3fe62e4200057882 */ /* 0x000fe20000000000 */
[----:B-123-5:R-:W-:Y:S01]  /*2310*/  DADD R10, -RZ, -R2 ;  /* 0x00000000ff0a7229 */ /* 0x02efe20000000902 */
[----:B------:R-:W-:Y:S02]  /*2320*/  BSSY.RECONVERGENT B0, `(.L_x_10460) ;  /* 0x0000037000007945 */ /* 0x000fe40003800200 */
[----:B------:R-:W-:-:S07]  /*2330*/  DFMA R4, R2, -R4, 6.75539944105574400000e+15 ;  /* 0x433800000204742b */ /* 0x000fce0000000804 */
[----:B------:R-:W-:Y:S01]  /*2340*/  FSETP.GEU.FTZ.AND P0, PT, |R11|, 4.1917929649353027344, PT ;  /* 0x4086232b0b00780b */ /* 0x000fe20003f1e200 */
[----:B------:R-:W-:-:S08]  /*2350*/  DADD R6, R4, -6.75539944105574400000e+15 ;  /* 0xc338000004067429 */ /* 0x000fd00000000000 */
[----:B------:R-:W-:Y:S01]  /*2360*/  DFMA R8, R6, -UR4, -R2 ;  /* 0x8000000406087c2b */ /* 0x000fe20008000802 */
[----:B------:R-:W-:Y:S01]  /*2370*/  UMOV UR4, 0x3b39803f ;  /* 0x3b39803f00047882 */ /* 0x000fe20000000000 */
[----:B------:R-:W-:-:S06]  /*2380*/  UMOV UR5, 0x3c7abc9e ;  /* 0x3c7abc9e00057882 */ /* 0x000fcc0000000000 */
[----:B------:R-:W-:Y:S01]  /*2390*/  DFMA R6, R6, -UR4, R8 ;  /* 0x8000000406067c2b */ /* 0x000fe20008000008 */
        /* <DEDUP_REMOVED lines=29> */
[----:B------:R-:W-:-:S08]  /*2570*/  DFMA R8, R6, R8, 1 ;  /* 0x3ff000000608742b */ /* 0x000fd00000000008 */
[----:B------:R-:W-:-:S10]  /*2580*/  DFMA R8, R6, R8, 1 ;  /* 0x3ff000000608742b */ /* 0x000fd40000000008 */
[----:B------:R-:W-:Y:S01]  /*2590*/  LEA R7, R4, R9, 0x14 ;  /* 0x0000000904077211 */ /* 0x000fe200078ea0ff */
[----:B------:R-:W-:Y:S01]  /*25a0*/  IMAD.MOV.U32 R6, RZ, RZ, R8 ;  /* 0x000000ffff067224 */ /* 0x000fe200078e0008 */
[----:B------:R-:W-:Y:S06]  /*25b0*/  @!P0 BRA `(.L_x_10461) ;  /* 0x0000000000348947 */ /* 0x000fec0003800000 */
[----:B------:R-:W-:Y:S01]  /*25c0*/  FSETP.GEU.FTZ.AND P1, PT, |R11|, 4.2275390625, PT ;  /* 0x408748000b00780b */ /* 0x000fe20003f3e200 */
[C---:B------:R-:W-:Y:S02]  /*25d0*/  DADD R6, -R2.reuse, +INF ;  /* 0x7ff0000002067429 */ /* 0x040fe40000000100 */
[----:B------:R-:W-:-:S08]  /*25e0*/  DSETP.GT.AND P0, PT, R2, RZ, PT ;  /* 0x000000ff0200722a */ /* 0x000fd00003f04000 */
[----:B------:R-:W-:Y:S02]  /*25f0*/  FSEL R6, R6, RZ, !P0 ;  /* 0x000000ff06067208 */ /* 0x000fe40004000000 */
[----:B----4-:R-:W-:Y:S01]  /*2600*/  @!P1 LEA.HI R0, R4, R4, RZ, 0x1 ;  /* 0x0000000404009211 */ /* 0x010fe200078f08ff */
[----:B------:R-:W-:Y:S01]  /*2610*/  @!P1 IMAD.MOV.U32 R2, RZ, RZ, R8 ;  /* 0x000000ffff029224 */ /* 0x000fe200078e0008 */
[----:B------:R-:W-:Y:S02]  /*2620*/  FSEL R7, R7, RZ, !P0 ;  /* 0x000000ff07077208 */ /* 0x000fe40004000000 */
[----:B------:R-:W-:-:S05]  /*2630*/  @!P1 SHF.R.S32.HI R3, RZ, 0x1, R0 ;  /* 0x00000001ff039819 */ /* 0x000fca0000011400 */
[----:B------:R-:W-:Y:S01]  /*2640*/  @!P1 IMAD.IADD R4, R4, 0x1, -R3 ;  /* 0x0000000104049824 */ /* 0x000fe200078e0a03 */
[----:B------:R-:W-:-:S04]  /*2650*/  @!P1 LEA R3, R3, R9, 0x14 ;  /* 0x0000000903039211 */ /* 0x000fc800078ea0ff */
[----:B------:R-:W-:Y:S01]  /*2660*/  @!P1 LEA R5, R4, 0x3ff00000, 0x14 ;  /* 0x3ff0000004059811 */ /* 0x000fe200078ea0ff */
[----:B------:R-:W-:-:S06]  /*2670*/  @!P1 IMAD.MOV.U32 R4, RZ, RZ, RZ ;  /* 0x000000ffff049224 */ /* 0x000fcc00078e00ff */
[----:B------:R-:W-:-:S11]  /*2680*/  @!P1 DMUL R6, R2, R4 ;  /* 0x0000000402069228 */ /* 0x000fd60000000000 */
.L_x_10461:
[----:B------:R-:W-:Y:S05]  /*2690*/  BSYNC.RECONVERGENT B0 ;  /* 0x0000000000007941 */ /* 0x000fea0003800200 */
.L_x_10460:
[----:B------:R-:W-:Y:S01]  /*26a0*/  DADD R10, R6, 1 ;  /* 0x3ff00000060a7429 */ /* 0x000fe20000000000 */
[----:B------:R-:W0:Y:S01]  /*26b0*/  LDCU.64 UR4, c[0x0][0x580] ;  /* 0x0000b000ff0477ac */ /* 0x000e220008000a00 */
[----:B------:R-:W-:Y:S04]  /*26c0*/  BSSY.RECONVERGENT B0, `(.L_x_10462) ;  /* 0x0000012000007945 */ /* 0x000fe80003800200 */
[----:B------:R-:W1:Y:S04]  /*26d0*/  MUFU.RCP64H R5, R11 ;  /* 0x0000000b00057308 */ /* 0x000e680000001800 */
[----:B------:R-:W-:-:S04]  /*26e0*/  IADD3 R4, PT, PT, R11, 0x300402, RZ ;  /* 0x003004020b047810 */ /* 0x000fc80007ffe0ff */
[----:B------:R-:W-:Y:S02]  /*26f0*/  FSETP.GEU.AND P0, PT, |R4|, 5.8789094863358348022e-39, PT ;  /* 0x004004020400780b */ /* 0x000fe40003f0e200 */
[----:B-1----:R-:W-:-:S08]  /*2700*/  DFMA R2, -R10, R4, 1 ;  /* 0x3ff000000a02742b */ /* 0x002fd00000000104 */
[----:B------:R-:W-:-:S08]  /*2710*/  DFMA R2, R2, R2, R2 ;  /* 0x000000020202722b */ /* 0x000fd00000000002 */
[----:B------:R-:W-:Y:S01]  /*2720*/  DFMA R6, R4, R2, R4 ;  /* 0x000000020406722b */ /* 0x000fe20000000004 */
[----:B0-----:R-:W-:-:S05]  /*2730*/  IADD3 R2, P1, PT, R16, UR4, RZ ;  /* 0x0000000410027c10 */ /* 0x001fca000ff3e0ff */
[----:B------:R-:W-:Y:S02]  /*2740*/  IMAD.X R3, RZ, RZ, UR5, P1 ;  /* 0x00000005ff037e24 */ /* 0x000fe400088e06ff */
[----:B------:R-:W-:-:S08]  /*2750*/  DFMA R8, -R10, R6, 1 ;  /* 0x3ff000000a08742b */ /* 0x000fd00000000106 */
[----:B------:R-:W-:Y:S01]  /*2760*/  DFMA R4, R6, R8, R6 ;  /* 0x000000080604722b */ /* 0x000fe20000000006 */
[----:B------:R-:W-:Y:S10]  /*2770*/  @P0 BRA `(.L_x_10463) ;  /* 0x0000000000180947 */ /* 0x000ff40003800000 */
[----:B----4-:R-:W-:-:S05]  /*2780*/  LOP3.LUT R0, R11, 0x7fffffff, RZ, 0xc0, !PT ;  /* 0x7fffffff0b007812 */ /* 0x010fca00078ec0ff */
[----:B------:R-:W-:Y:S01]  /*2790*/  VIADD R8, R0, 0xfff00000 ;  /* 0xfff0000000087836 */ /* 0x000fe20000000000 */
[----:B------:R-:W-:-:S07]  /*27a0*/  MOV R0, 0x27c0 ;  /* 0x000027c000007802 */ /* 0x000fce0000000f00 */
[----:B------:R-:W-:Y:S05]  /*27b0*/  CALL.REL.NOINC `($__internal_14_$__cuda_sm20_dblrcp_rn_slowpath_v3) ;  /* 0x000000b800307944 */ /* 0x000fea0003c00000 */
[----:B------:R-:W-:Y:S01]  /*27c0*/  MOV R4, R6 ;  /* 0x0000000600047202 */ /* 0x000fe20000000f00 */
[----:B------:R-:W-:-:S07]  /*27d0*/  IMAD.MOV.U32 R5, RZ, RZ, R7 ;  /* 0x000000ffff057224 */ /* 0x000fce00078e0007 */
.L_x_10463:
[----:B------:R-:W-:Y:S05]  /*27e0*/  BSYNC.RECONVERGENT B0 ;  /* 0x0000000000007941 */ /* 0x000fea0003800200 */
.L_x_10462:
        /* <DEDUP_REMOVED lines=14> */
.L_x_10467:
[----:B------:R-:W0:Y:S02]  /*28d0*/  F2I.S64.F64.TRUNC R4, R4 ;  /* 0x0000000400047311 */ /* 0x000e24000030d900 */
[----:B0-----:R-:W-:-:S05]  /*28e0*/  IMAD.MOV.U32 R7, RZ, RZ, R4 ;  /* 0x000000ffff077224 */ /* 0x001fca00078e0004 */
[----:B------:R0:W-:Y:S01]  /*28f0*/  STG.E.U8 desc[UR36][R2.64], R7 ;  /* 0x0000000702007986 */ /* 0x0001e2000c101124 */
[----:B------:R-:W-:Y:S05]  /*2900*/  BRA `(.L_x_10469) ;  /* 0x0000000c00e47947 */ /* 0x000fea0003800000 */
.L_x_10466:
        /* <DEDUP_REMOVED lines=9> */
.L_x_10471:
[----:B------:R-:W0:Y:S02]  /*29a0*/  F2I.F64.TRUNC R5, R4 ;  /* 0x0000000400057311 */ /* 0x000e24000030d100 */
[----:B0-----:R0:W-:Y:S01]  /*29b0*/  STG.E desc[UR36][R2.64], R5 ;  /* 0x0000000502007986 */ /* 0x0011e2000c101924 */
[----:B------:R-:W-:Y:S05]  /*29c0*/  BRA `(.L_x_10469) ;  /* 0x0000000c00b47947 */ /* 0x000fea0003800000 */
.L_x_10470:
[----:B------:R-:W0:Y:S02]  /*29d0*/  F2I.F64.TRUNC R5, R4 ;  /* 0x0000000400057311 */ /* 0x000e24000030d100 */
[----:B0-----:R0:W-:Y:S01]  /*29e0*/  STG.E.U16 desc[UR36][R2.64], R5 ;  /* 0x0000000502007986 */ /* 0x0011e2000c101524 */
[----:B------:R-:W-:Y:S05]  /*29f0*/  BRA `(.L_x_10469) ;  /* 0x0000000c00a87947 */ /* 0x000fea0003800000 */
.L_x_10465:
        /* <DEDUP_REMOVED lines=13> */
.L_x_10473:
[----:B------:R-:W-:Y:S01]  /*2ad0*/  UMOV UR4, 0xf0000000 ;  /* 0xf000000000047882 */ /* 0x000fe20000000000 */
[----:B------:R-:W-:Y:S01]  /*2ae0*/  UMOV UR5, 0x380fffff ;  /* 0x380fffff00057882 */ /* 0x000fe20000000000 */
[----:B----4-:R-:W0:Y:S01]  /*2af0*/  F2F.F32.F64 R0, R4 ;  /* 0x0000000400007310 */ /* 0x010e220000301000 */
[----:B------:R-:W-:-:S14]  /*2b00*/  DSETP.GEU.AND P0, PT, |R4|, UR4, PT ;  /* 0x0000000404007e2a */ /* 0x000fdc000bf0e200 */
[----:B0-----:R-:W-:-:S05]  /*2b10*/  @!P0 FMUL R0, R0, 1.175494350822287508e-38 ;  /* 0x0080000000008820 */ /* 0x001fca0000400000 */
[----:B------:R-:W-:-:S05]  /*2b20*/  F2FP.F16.F32.PACK_AB R0, RZ, R0 ;  /* 0x00000000ff00723e */ /* 0x000fca00000000ff */
[----:B------:R0:W-:Y:S01]  /*2b30*/  STG.E.U16 desc[UR36][R2.64], R0 ;  /* 0x0000000002007986 */ /* 0x0001e2000c101524 */
[----:B------:R-:W-:Y:S05]  /*2b40*/  BRA `(.L_x_10469) ;  /* 0x0000000c00547947 */ /* 0x000fea0003800000 */
.L_x_10472:
        /* <DEDUP_REMOVED lines=14> */
.L_x_10475:
[----:B------:R-:W-:Y:S01]  /*2c30*/  UMOV UR4, 0xf0000000 ;  /* 0xf000000000047882 */ /* 0x000fe20000000000 */
[----:B------:R-:W-:Y:S01]  /*2c40*/  UMOV UR5, 0x380fffff ;  /* 0x380fffff00057882 */ /* 0x000fe20000000000 */
[----:B----4-:R-:W0:Y:S01]  /*2c50*/  F2F.F32.F64 R0, R4 ;  /* 0x0000000400007310 */ /* 0x010e220000301000 */
[----:B------:R-:W-:-:S14]  /*2c60*/  DSETP.GEU.AND P0, PT, |R4|, UR4, PT ;  /* 0x0000000404007e2a */ /* 0x000fdc000bf0e200 */
[----:B0-----:R-:W-:-:S05]  /*2c70*/  @!P0 FMUL R0, R0, 1.175494350822287508e-38 ;  /* 0x0080000000008820 */ /* 0x001fca0000400000 */
[----:B------:R-:W-:-:S04]  /*2c80*/  F2FP.F16.F32.PACK_AB R5, RZ, R0 ;  /* 0x00000000ff05723e */ /* 0x000fc800000000ff */
[----:B------:R-:W-:-:S05]  /*2c90*/  PRMT R5, R5, 0x5410, RZ ;  /* 0x0000541005057816 */ /* 0x000fca00000000ff */
[----:B------:R0:W-:Y:S01]  /*2ca0*/  STG.E desc[UR36][R2.64], R5 ;  /* 0x0000000502007986 */ /* 0x0001e2000c101924 */
[----:B------:R-:W-:Y:S05]  /*2cb0*/  BRA `(.L_x_10469) ;  /* 0x0000000800f87947 */ /* 0x000fea0003800000 */
.L_x_10474:
[----:B------:R0:W-:Y:S01]  /*2cc0*/  STG.E.64 desc[UR36][R2.64], R4 ;  /* 0x0000000402007986 */ /* 0x0001e2000c101b24 */
[----:B------:R-:W-:Y:S05]  /*2cd0*/  BRA `(.L_x_10469) ;  /* 0x0000000800f07947 */ /* 0x000fea0003800000 */
.L_x_10464:
        /* <DEDUP_REMOVED lines=12> */
.L_x_10478:
[----:B------:R-:W-:-:S05]  /*2da0*/  CS2R R6, SRZ ;  /* 0x0000000000067805 */ /* 0x000fca000001ff00 */
[----:B------:R0:W-:Y:S01]  /*2db0*/  STG.E.128 desc[UR36][R2.64], R4 ;  /* 0x0000000402007986 */ /* 0x0001e2000c101d24 */
[----:B------:R-:W-:Y:S05]  /*2dc0*/  BRA `(.L_x_10469) ;  /* 0x0000000800b47947 */ /* 0x000fea0003800000 */
.L_x_10477:
        /* <DEDUP_REMOVED lines=11> */
[----:B----4-:R-:W-:-:S12]  /*2e80*/  IMAD.MOV.U32 R0, RZ, RZ, 0x7f ;  /* 0x0000007fff007424 */ /* 0x010fd800078e00ff */
        /* <DEDUP_REMOVED lines=11> */
.L_x_10482:
[----:B------:R-:W-:Y:S05]  /*2f40*/  BSYNC.RECONVERGENT B0 ;  /* 0x0000000000007941 */ /* 0x000fea0003800200 */
.L_x_10481:
[----:B------:R-:W-:-:S05]  /*2f50*/  LOP3.LUT R7, R0, 0x80, R7, 0xf8, !PT ;  /* 0x0000008000077812 */ /* 0x000fca00078ef807 */
[----:B------:R0:W-:Y:S01]  /*2f60*/  STG.E.U8 desc[UR36][R2.64], R7 ;  /* 0x0000000702007986 */ /* 0x0001e2000c101124 */
[----:B------:R-:W-:Y:S05]  /*2f70*/  BRA `(.L_x_10469) ;  /* 0x0000000800487947 */ /* 0x000fea0003800000 */
.L_x_10480:
        /* <DEDUP_REMOVED lines=9> */
[----:B----4-:R-:W-:Y:S01]  /*3010*/  @P1 IMAD.MOV.U32 R0, RZ, RZ, 0x7f ;  /* 0x0000007fff001424 */ /* 0x010fe200078e00ff */
        /* <DEDUP_REMOVED lines=9> */
.L_x_10484:
[----:B------:R-:W-:Y:S05]  /*30b0*/  BSYNC.RECONVERGENT B0 ;  /* 0x0000000000007941 */ /* 0x000fea0003800200 */
.L_x_10483:
[----:B------:R-:W-:-:S05]  /*30c0*/  LOP3.LUT R7, R0, 0x80, R7, 0xf8, !PT ;  /* 0x0000008000077812 */ /* 0x000fca00078ef807 */
[----:B------:R0:W-:Y:S01]  /*30d0*/  STG.E.U8 desc[UR36][R2.64], R7 ;  /* 0x0000000702007986 */ /* 0x0001e2000c101124 */
[----:B------:R-:W-:Y:S05]  /*30e0*/  BRA `(.L_x_10469) ;  /* 0x0000000400ec7947 */ /* 0x000fea0003800000 */
.L_x_10479:
[----:B------:R-:W-:Y:S01]  /*30f0*/  UMOV UR4, 0xf0000000 ;  /* 0xf000000000047882 */ /* 0x000fe20000000000 */
[----:B------:R-:W-:Y:S01]  /*3100*/  UMOV UR5, 0x380fffff ;  /* 0x380fffff00057882 */ /* 0x000fe20000000000 */
[----:B----4-:R-:W0:Y:S01]  /*3110*/  F2F.F32.F64 R0, R4 ;  /* 0x0000000400007310 */ /* 0x010e220000301000 */
[----:B------:R-:W-:-:S14]  /*3120*/  DSETP.GEU.AND P0, PT, |R4|, UR4, PT ;  /* 0x0000000404007e2a */ /* 0x000fdc000bf0e200 */
[----:B0-----:R-:W-:-:S05]  /*3130*/  @!P0 FMUL R0, R0, 1.175494350822287508e-38 ;  /* 0x0080000000008820 */ /* 0x001fca0000400000 */
[----:B------:R-:W-:-:S05]  /*3140*/  F2FP.BF16.F32.PACK_AB R0, RZ, R0 ;  /* 0x00000000ff00723e */ /* 0x000fca00000010ff */
[----:B------:R0:W-:Y:S01]  /*3150*/  STG.E.U16 desc[UR36][R2.64], R0 ;  /* 0x0000000002007986 */ /* 0x0001e2000c101524 */
[----:B------:R-:W-:Y:S05]  /*3160*/  BRA `(.L_x_10469) ;  /* 0x0000000400cc7947 */ /* 0x000fea0003800000 */
.L_x_10476:
        /* <DEDUP_REMOVED lines=11> */
.L_x_10487:
[----:B------:R-:W-:Y:S01]  /*3220*/  UMOV UR4, 0xf0000000 ;  /* 0xf000000000047882 */ /* 0x000fe20000000000 */
[----:B------:R-:W-:Y:S01]  /*3230*/  UMOV UR5, 0x380fffff ;  /* 0x380fffff00057882 */ /* 0x000fe20000000000 */
[----:B------:R-:W0:Y:S01]  /*3240*/  F2F.F32.F64 R7, R4 ;  /* 0x0000000400077310 */ /* 0x000e220000301000 */
[----:B------:R-:W-:Y:S01]  /*3250*/  DSETP.GEU.AND P0, PT, |R4|, UR4, PT ;  /* 0x0000000404007e2a */ /* 0x000fe2000bf0e200 */
[----:B------:R-:W-:Y:S01]  /*3260*/  BSSY.RECONVERGENT B0, `(.L_x_10488) ;  /* 0x0000015000007945 */ /* 0x000fe20003800200 */
[----:B----4-:R-:W-:-:S12]  /*3270*/  MOV R0, 0x80 ;  /* 0x0000008000007802 */ /* 0x010fd80000000f00 */
        /* <DEDUP_REMOVED lines=11> */
.L_x_10490:
[----:B------:R-:W-:-:S04]  /*3330*/  SHF.R.U32.HI R0, RZ, 0x14, R7 ;  /* 0x00000014ff007819 */ /* 0x000fc80000011607 */
[----:B------:R-:W-:-:S04]  /*3340*/  LOP3.LUT R0, R0, 0x1, RZ, 0xc0, !PT ;  /* 0x0000000100007812 */ /* 0x000fc800078ec0ff */
[----:B------:R-:W-:-:S04]  /*3350*/  IADD3 R0, PT, PT, R7, 0x487ffff, R0 ;  /* 0x0487ffff07007810 */ /* 0x000fc80007ffe000 */
[----:B------:R-:W-:-:S04]  /*3360*/  SHF.R.U32.HI R0, RZ, 0x14, R0 ;  /* 0x00000014ff007819 */ /* 0x000fc80000011600 */
[----:B------:R-:W-:-:S07]  /*3370*/  LOP3.LUT R4, R0, 0xff, RZ, 0xc0, !PT ;  /* 0x000000ff00047812 */ /* 0x000fce00078ec0ff */
.L_x_10491:
[----:B------:R-:W-:-:S04]  /*3380*/  SHF.R.U32.HI R5, RZ, 0x18, R7 ;  /* 0x00000018ff057819 */ /* 0x000fc80000011607 */
[----:B------:R-:W-:-:S04]  /*3390*/  LOP3.LUT R4, R4, 0x80, R5, 0xf8, !PT ;  /* 0x0000008004047812 */ /* 0x000fc800078ef805 */
[----:B------:R-:W-:-:S07]  /*33a0*/  PRMT R0, R4, 0x7610, R0 ;  /* 0x0000761004007816 */ /* 0x000fce0000000000 */
.L_x_10489:
[----:B------:R-:W-:Y:S05]  /*33b0*/  BSYNC.RECONVERGENT B0 ;  /* 0x0000000000007941 */ /* 0x000fea0003800200 */
.L_x_10488:
[----:B------:R0:W-:Y:S01]  /*33c0*/  STG.E.U8 desc[UR36][R2.64], R0 ;  /* 0x0000000002007986 */ /* 0x0001e2000c101124 */
[----:B------:R-:W-:Y:S05]  /*33d0*/  BRA `(.L_x_10469) ;  /* 0x0000000400307947 */ /* 0x000fea0003800000 */
.L_x_10486:
[----:B------:R-:W-:Y:S01]  /*33e0*/  UMOV UR4, 0xf0000000 ;  /* 0xf000000000047882 */ /* 0x000fe20000000000 */
[----:B------:R-:W-:Y:S01]  /*33f0*/  UMOV UR5, 0x380fffff ;  /* 0x380fffff00057882 */ /* 0x000fe20000000000 */
[----:B------:R-:W0:Y:S01]  /*3400*/  F2F.F32.F64 R7, R4 ;  /* 0x0000000400077310 */ /* 0x000e220000301000 */
[----:B------:R-:W-:Y:S01]  /*3410*/  DSETP.GEU.AND P0, PT, |R4|, UR4, PT ;  /* 0x0000000404007e2a */ /* 0x000fe2000bf0e200 */
[----:B------:R-:W-:Y:S01]  /*3420*/  BSSY.RECONVERGENT B0, `(.L_x_10492) ;  /* 0x0000015000007945 */ /* 0x000fe20003800200 */
[----:B----4-:R-:W-:-:S12]  /*3430*/  IMAD.MOV.U32 R0, RZ, RZ, 0x80 ;  /* 0x00000080ff007424 */ /* 0x010fd800078e00ff */
        /* <DEDUP_REMOVED lines=11> */
.L_x_10494:
[----:B------:R-:W-:-:S04]  /*34f0*/  SHF.R.U32.HI R0, RZ, 0x15, R7 ;  /* 0x00000015ff007819 */ /* 0x000fc80000011607 */
[----:B------:R-:W-:-:S04]  /*3500*/  LOP3.LUT R0, R0, 0x1, RZ, 0xc0, !PT ;  /* 0x0000000100007812 */ /* 0x000fc800078ec0ff */
[----:B------:R-:W-:-:S04]  /*3510*/  IADD3 R0, PT, PT, R7, 0x88fffff, R0 ;  /* 0x088fffff07007810 */ /* 0x000fc80007ffe000 */
[----:B------:R-:W-:-:S04]  /*3520*/  SHF.R.U32.HI R0, RZ, 0x15, R0 ;  /* 0x00000015ff007819 */ /* 0x000fc80000011600 */
[----:B------:R-:W-:-:S07]  /*3530*/  LOP3.LUT R4, R0, 0xff, RZ, 0xc0, !PT ;  /* 0x000000ff00047812 */ /* 0x000fce00078ec0ff */
.L_x_10495:
[----:B------:R-:W-:-:S04]  /*3540*/  SHF.R.U32.HI R5, RZ, 0x18, R7 ;  /* 0x00000018ff057819 */ /* 0x000fc80000011607 */
[----:B------:R-:W-:-:S04]  /*3550*/  LOP3.LUT R4, R4, 0x80, R5, 0xf8, !PT ;  /* 0x0000008004047812 */ /* 0x000fc800078ef805 */
[----:B------:R-:W-:-:S07]  /*3560*/  PRMT R0, R4, 0x7610, R0 ;  /* 0x0000761004007816 */ /* 0x000fce0000000000 */
.L_x_10493:
[----:B------:R-:W-:Y:S05]  /*3570*/  BSYNC.RECONVERGENT B0 ;  /* 0x0000000000007941 */ /* 0x000fea0003800200 */
.L_x_10492:
[----:B------:R3:W-:Y:S01]  /*3580*/  STG.E.U8 desc[UR36][R2.64], R0 ;  /* 0x0000000002007986 */ /* 0x0007e2000c101124 */
[----:B------:R-:W-:Y:S05]  /*3590*/  BRA `(.L_x_10469) ;  /* 0x0000000000c07947 */ /* 0x000fea0003800000 */
.L_x_10485:
[----:B------:R-:W-:-:S09]  /*35a0*/  UISETP.NE.AND UP0, UPT, UR4, 0x1c, UPT ;  /* 0x0000001c0400788c */ /* 0x000fd2000bf05270 */
[----:B------:R-:W-:Y:S05]  /*35b0*/  BRA.U !UP0, `(.L_x_10496) ;  /* 0x0000000108b07547 */ /* 0x000fea000b800000 */
[----:B------:R-:W-:-:S09]  /*35c0*/  UISETP.NE.AND UP0, UPT, UR4, 0x1d, UPT ;  /* 0x0000001d0400788c */ /* 0x000fd2000bf05270 */
[----:B------:R-:W-:Y:S05]  /*35d0*/  BRA.U !UP0, `(.L_x_10497) ;  /* 0x00000001089c7547 */ /* 0x000fea000b800000 */
[----:B------:R-:W-:-:S09]  /*35e0*/  UISETP.NE.AND UP0, UPT, UR4, 0x2c, UPT ;  /* 0x0000002c0400788c */ /* 0x000fd2000bf05270 */
[----:B------:R-:W-:Y:S05]  /*35f0*/  BRA.U !UP0, `(.L_x_10498) ;  /* 0x0000000108447547 */ /* 0x000fea000b800000 */
.L_x_10468:
[----:B----4-:R-:W-:Y:S01]  /*3600*/  MOV R0, 0x0 ;  /* 0x0000000000007802 */ /* 0x010fe20000000f00 */
        /* <DEDUP_REMOVED lines=15> */
.L_x_10499:
[----:B------:R-:W-:Y:S05]  /*3700*/  BRA `(.L_x_10469) ;  /* 0x0000000000647947 */ /* 0x000fea0003800000 */
.L_x_10498:
        /* <DEDUP_REMOVED lines=9> */
[--C-:B----4-:R-:W-:Y:S02]  /*37a0*/  @P1 SHF.R.U32.HI R0, RZ, 0x16, R8.reuse ;  /* 0x00000016ff001819 */ /* 0x110fe40000011608 */
        /* <DEDUP_REMOVED lines=10> */
.L_x_10497:
[----:B------:R-:W0:Y:S02]  /*3850*/  F2I.U64.F64.TRUNC R4, R4 ;  /* 0x0000000400047311 */ /* 0x000e24000030d800 */
[----:B0-----:R1:W-:Y:S01]  /*3860*/  STG.E.64 desc[UR36][R2.64], R4 ;  /* 0x0000000402007986 */ /* 0x0013e2000c101b24 */
[----:B------:R-:W-:Y:S05]  /*3870*/  BRA `(.L_x_10469) ;  /* 0x0000000000087947 */ /* 0x000fea0003800000 */
.L_x_10496:
[----:B------:R-:W0:Y:S02]  /*3880*/  F2I.U32.F64.TRUNC R5, R4 ;  /* 0x0000000400057311 */ /* 0x000e24000030d000 */
[----:B0-----:R0:W-:Y:S02]  /*3890*/  STG.E desc[UR36][R2.64], R5 ;  /* 0x0000000502007986 */ /* 0x0011e4000c101924 */
.L_x_10469:
[----:B------:R-:W-:-:S07]  /*38a0*/  IADD3 R17, PT, PT, R17, 0x80, RZ ;  /* 0x0000008011117810 */ /* 0x000fce0007ffe0ff */
.L_x_10429:
[----:B------:R-:W-:Y:S05]  /*38b0*/  BSYNC.RECONVERGENT B7 ;  /* 0x0000000000077941 */ /* 0x000fea0003800200 */
.L_x_10428:
        /* <DEDUP_REMOVED lines=307> */
.L_x_10502:
[----:B------:R-:W1:Y:S01]  /*4bf0*/  LDCU.64 UR6, c[0x0][0x588] ;  /* 0x0000b100ff0677ac */ /* 0x000e620008000a00 */
[----:B------:R-:W-:Y:S01]  /*4c00*/  BSSY.RECONVERGENT B6, `(.L_x_10503) ;  /* 0x00000ec000067945 */ /* 0x000fe20003800200 */
[----:B------:R-:W-:-:S04]  /*4c10*/  UPRMT UR4, UR41, 0x9910, URZ ;  /* 0x0000991029047896 */ /* 0x000fc800080000ff */
[----:B------:R-:W-:Y:S01]  /*4c20*/  UISETP.GT.AND UP0, UPT, UR4, 0x9, UPT ;  /* 0x000000090400788c */ /* 0x000fe2000bf04270 */
[----:B-1----:R-:W-:-:S05]  /*4c30*/  IADD3 R4, P0, PT, R0, UR6, RZ ;  /* 0x0000000600047c10 */ /* 0x002fca000ff1e0ff */
[----:B--2---:R-:W-:-:S03]  /*4c40*/  IMAD.X R5, RZ, RZ, UR7, P0 ;  /* 0x00000007ff057e24 */ /* 0x004fc600080e06ff */
        /* <DEDUP_REMOVED lines=12> */
.L_x_10507:
[----:B------:R-:W2:Y:S02]  /*4d10*/  LDG.E.U8 R2, desc[UR36][R4.64] ;  /* 0x0000002404027981 */ /* 0x000ea4000c1e1100 */
[----:B--2---:R-:W0:Y:S01]  /*4d20*/  I2F.F64.U16 R2, R2 ;  /* 0x0000000200027312 */ /* 0x004e220000101800 */
[----:B------:R-:W-:Y:S05]  /*4d30*/  BRA `(.L_x_10509) ;  /* 0x0000000c00607947 */ /* 0x000fea0003800000 */
.L_x_10506:
        /* <DEDUP_REMOVED lines=9> */
.L_x_10511:
[----:B------:R-:W2:Y:S02]  /*4dd0*/  LDG.E R2, desc[UR36][R4.64] ;  /* 0x0000002404027981 */ /* 0x000ea4000c1e1900 */
[----:B--2---:R-:W0:Y:S01]  /*4de0*/  I2F.F64 R2, R2 ;  /* 0x0000000200027312 */ /* 0x004e220000201c00 */
[----:B------:R-:W-:Y:S05]  /*4df0*/  BRA `(.L_x_10509) ;  /* 0x0000000c00307947 */ /* 0x000fea0003800000 */
.L_x_10510:
[----:B------:R-:W2:Y:S02]  /*4e00*/  LDG.E.U16 R2, desc[UR36][R4.64] ;  /* 0x0000002404027981 */ /* 0x000ea4000c1e1500 */
[----:B--2---:R-:W0:Y:S01]  /*4e10*/  I2F.F64.S16 R2, R2 ;  /* 0x0000000200027312 */ /* 0x004e220000101c00 */
[----:B------:R-:W-:Y:S05]  /*4e20*/  BRA `(.L_x_10509) ;  /* 0x0000000c00247947 */ /* 0x000fea0003800000 */
.L_x_10505:
        /* <DEDUP_REMOVED lines=10> */
.L_x_10513:
[----:B------:R-:W2:Y:S02]  /*4ed0*/  LDG.E.U16 R0, desc[UR36][R4.64] ;  /* 0x0000002404007981 */ /* 0x000ea4000c1e1500 */
[----:B--2---:R-:W-:-:S05]  /*4ee0*/  HADD2.F32 R0, -RZ, R0.H0_H0 ;  /* 0x20000000ff007230 */ /* 0x004fca0000004100 */
[----:B------:R-:W-:-:S04]  /*4ef0*/  FMUL.FTZ R0, R0, 1 ;  /* 0x3f80000000007820 */ /* 0x000fc80000410000 */
[----:B------:R0:W1:Y:S01]  /*4f00*/  F2F.F64.F32 R2, R0 ;  /* 0x0000000000027310 */ /* 0x0000620000201800 */
[----:B------:R-:W-:Y:S05]  /*4f10*/  BRA `(.L_x_10509) ;  /* 0x0000000800e87947 */ /* 0x000fea0003800000 */
.L_x_10512:
        /* <DEDUP_REMOVED lines=10> */
.L_x_10515:
[----:B------:R-:W2:Y:S02]  /*4fc0*/  LDG.E.U16 R4, desc[UR36][R4.64] ;  /* 0x0000002404047981 */ /* 0x000ea4000c1e1500 */
[----:B--2---:R-:W-:-:S05]  /*4fd0*/  HADD2.F32 R0, -RZ, R4.H0_H0 ;  /* 0x20000004ff007230 */ /* 0x004fca0000004100 */
[----:B------:R-:W-:-:S04]  /*4fe0*/  FMUL.FTZ R0, R0, 1 ;  /* 0x3f80000000007820 */ /* 0x000fc80000410000 */
[----:B------:R0:W1:Y:S01]  /*4ff0*/  F2F.F64.F32 R2, R0 ;  /* 0x0000000000027310 */ /* 0x0000620000201800 */
[----:B------:R-:W-:Y:S05]  /*5000*/  BRA `(.L_x_10509) ;  /* 0x0000000800ac7947 */ /* 0x000fea0003800000 */
.L_x_10514:
[----:B------:R0:W5:Y:S01]  /*5010*/  LDG.E.64 R2, desc[UR36][R4.64] ;  /* 0x0000002404027981 */ /* 0x000162000c1e1b00 */
[----:B------:R-:W-:Y:S05]  /*5020*/  BRA `(.L_x_10509) ;  /* 0x0000000800a47947 */ /* 0x000fea0003800000 */
.L_x_10504:
        /* <DEDUP_REMOVED lines=13> */
.L_x_10518:
[----:B------:R0:W5:Y:S01]  /*5100*/  LDG.E.64 R2, desc[UR36][R4.64] ;  /* 0x0000002404027981 */ /* 0x000162000c1e1b00 */
[----:B------:R-:W-:Y:S05]  /*5110*/  BRA `(.L_x_10509) ;  /* 0x0000000800687947 */ /* 0x000fea0003800000 */
.L_x_10517:
        /* <DEDUP_REMOVED lines=27> */
.L_x_10520:
        /* <DEDUP_REMOVED lines=14> */
.L_x_10519:
[----:B------:R-:W2:Y:S02]  /*53b0*/  LDG.E.U16 R0, desc[UR36][R4.64] ;  /* 0x0000002404007981 */ /* 0x000ea4000c1e1500 */
[----:B--2---:R-:W-:-:S04]  /*53c0*/  IMAD.U32 R0, R0, 0x10000, RZ ;  /* 0x0001000000007824 */ /* 0x004fc800078e00ff */
[----:B------:R-:W-:-:S04]  /*53d0*/  FMUL.FTZ R0, R0, 1 ;  /* 0x3f80000000007820 */ /* 0x000fc80000410000 */
[----:B------:R3:W4:Y:S01]  /*53e0*/  F2F.F64.F32 R2, R0 ;  /* 0x0000000000027310 */ /* 0x0007220000201800 */
[----:B------:R-:W-:Y:S05]  /*53f0*/  BRA `(.L_x_10509) ;  /* 0x0000000400b07947 */ /* 0x000fea0003800000 */
.L_x_10516:
        /* <DEDUP_REMOVED lines=11> */
.L_x_10523:
        /* <DEDUP_REMOVED lines=21> */
.L_x_10525:
[----:B------:R-:W-:Y:S05]  /*5600*/  BSYNC.RECONVERGENT B0 ;  /* 0x0000000000007941 */ /* 0x000fea0003800200 */
.L_x_10524:
[----:B------:R-:W-:Y:S02]  /*5610*/  SHF.L.U32 R0, R0, 0x14, RZ ;  /* 0x0000001400007819 */ /* 0x000fe400000006ff */
[----:B------:R-:W-:-:S04]  /*5620*/  LEA R2, R2, 0x3b800000, 0x17 ;  /* 0x3b80000002027811 */ /* 0x000fc800078eb8ff */
[----:B------:R-:W-:-:S05]  /*5630*/  LOP3.LUT R0, R2, R0, R7, 0xfe, !PT ;  /* 0x0000000002007212 */ /* 0x000fca00078efe07 */
[----:B------:R-:W-:-:S04]  /*5640*/  FMUL.FTZ R0, R0, 1 ;  /* 0x3f80000000007820 */ /* 0x000fc80000410000 */
[----:B------:R0:W1:Y:S01]  /*5650*/  F2F.F64.F32 R2, R0 ;  /* 0x0000000000027310 */ /* 0x0000620000201800 */
[----:B------:R-:W-:Y:S05]  /*5660*/  BRA `(.L_x_10509) ;  /* 0x0000000400147947 */ /* 0x000fea0003800000 */
.L_x_10522:
        /* <DEDUP_REMOVED lines=21> */
.L_x_10527:
[----:B------:R-:W-:Y:S05]  /*57c0*/  BSYNC.RECONVERGENT B0 ;  /* 0x0000000000007941 */ /* 0x000fea0003800200 */
.L_x_10526:
[----:B------:R-:W-:Y:S01]  /*57d0*/  IMAD.SHL.U32 R0, R0, 0x200000, RZ ;  /* 0x0020000000007824 */ /* 0x000fe200078e00ff */
[----:B------:R-:W-:-:S04]  /*57e0*/  LEA R2, R2, 0x37800000, 0x17 ;  /* 0x3780000002027811 */ /* 0x000fc800078eb8ff */
[----:B------:R-:W-:-:S05]  /*57f0*/  LOP3.LUT R0, R2, R0, R7, 0xfe, !PT ;  /* 0x0000000002007212 */ /* 0x000fca00078efe07 */
[----:B------:R-:W-:-:S04]  /*5800*/  FMUL.FTZ R0, R0, 1 ;  /* 0x3f80000000007820 */ /* 0x000fc80000410000 */
[----:B------:R0:W1:Y:S01]  /*5810*/  F2F.F64.F32 R2, R0 ;  /* 0x0000000000027310 */ /* 0x0000620000201800 */
[----:B------:R-:W-:Y:S05]  /*5820*/  BRA `(.L_x_10509) ;  /* 0x0000000000a47947 */ /* 0x000fea0003800000 */
.L_x_10521:
        /* <DEDUP_REMOVED lines=18> */
.L_x_10508:
        /* <DEDUP_REMOVED lines=16> */
.L_x_10530:
[----:B------:R-:W-:Y:S01]  /*5a50*/  CS2R R2, SRZ ;  /* 0x0000000000027805 */ /* 0x000fe2000001ff00 */
[----:B------:R-:W-:Y:S06]  /*5a60*/  BRA `(.L_x_10509) ;  /* 0x0000000000147947 */ /* 0x000fec0003800000 */
.L_x_10529:
[----:B------:R-:W2:Y:S02]  /*5a70*/  LDG.E.64 R2, desc[UR36][R4.64] ;  /* 0x0000002404027981 */ /* 0x000ea4000c1e1b00 */
[----:B--2---:R-:W0:Y:S01]  /*5a80*/  I2F.F64.U64 R2, R2 ;  /* 0x0000000200027312 */ /* 0x004e220000301800 */
[----:B------:R-:W-:Y:S05]  /*5a90*/  BRA `(.L_x_10509) ;  /* 0x0000000000087947 */ /* 0x000fea0003800000 */
.L_x_10528:
[----:B------:R-:W2:Y:S02]  /*5aa0*/  LDG.E R2, desc[UR36][R4.64] ;  /* 0x0000002404027981 */ /* 0x000ea4000c1e1900 */
[----:B--2---:R-:W0:Y:S02]  /*5ab0*/  I2F.F64.U32 R2, R2 ;  /* 0x0000000200027312 */ /* 0x004e240000201800 */
.L_x_10509:
[----:B------:R-:W-:Y:S05]  /*5ac0*/  BSYNC.RECONVERGENT B6 ;  /* 0x0000000000067941 */ /* 0x000fea0003800200 */
.L_x_10503:
[----:B0-----:R-:W-:Y:S01]  /*5ad0*/  IMAD.MOV.U32 R4, RZ, RZ, 0x652b82fe ;  /* 0x652b82feff047424 */ /* 0x001fe200078e00ff */
[----:B------:R-:W-:Y:S01]  /*5ae0*/  MOV R5, 0x3ff71547 ;  /* 0x3ff7154700057802 */ /* 0x000fe20000000f00 */
        /* <DEDUP_REMOVED lines=49> */
[----:B---3--:R-:W-:Y:S01]  /*5e00*/  @!P1 LEA.HI R0, R4, R4, RZ, 0x1 ;  /* 0x0000000404009211 */ /* 0x008fe200078f08ff */
        /* <DEDUP_REMOVED lines=8> */
.L_x_10532:
[----:B------:R-:W-:Y:S05]  /*5e90*/  BSYNC.RECONVERGENT B0 ;  /* 0x0000000000007941 */ /* 0x000fea0003800200 */
.L_x_10531:
        /* <DEDUP_REMOVED lines=14> */
[----:B---3--:R-:W-:-:S05]  /*5f80*/  LOP3.LUT R0, R11, 0x7fffffff, RZ, 0xc0, !PT ;  /* 0x7fffffff0b007812 */ /* 0x008fca00078ec0ff */
[----:B------:R-:W-:Y:S01]  /*5f90*/  VIADD R8, R0, 0xfff00000 ;  /* 0xfff0000000087836 */ /* 0x000fe20000000000 */
[----:B------:R-:W-:-:S07]  /*5fa0*/  MOV R0, 0x5fc0 ;  /* 0x00005fc000007802 */ /* 0x000fce0000000f00 */
[----:B------:R-:W-:Y:S05]  /*5fb0*/  CALL.REL.NOINC `($__internal_14_$__cuda_sm20_dblrcp_rn_slowpath_v3) ;  /* 0x0000008000307944 */ /* 0x000fea0003c00000 */
[----:B------:R-:W-:Y:S01]  /*5fc0*/  MOV R4, R6 ;  /* 0x0000000600047202 */ /* 0x000fe20000000f00 */
[----:B------:R-:W-:-:S07]  /*5fd0*/  IMAD.MOV.U32 R5, RZ, RZ, R7 ;  /* 0x000000ffff057224 */ /* 0x000fce00078e0007 */
.L_x_10534:
[----:B------:R-:W-:Y:S05]  /*5fe0*/  BSYNC.RECONVERGENT B0 ;  /* 0x0000000000007941 */ /* 0x000fea0003800200 */
.L_x_10533:
        /* <DEDUP_REMOVED lines=14> */
.L_x_10538:
[----:B------:R-:W0:Y:S02]  /*60d0*/  F2I.S64.F64.TRUNC R4, R4 ;  /* 0x0000000400047311 */ /* 0x000e24000030d900 */
[----:B0-----:R-:W-:-:S05]  /*60e0*/  IMAD.MOV.U32 R7, RZ, RZ, R4 ;  /* 0x000000ffff077224 */ /* 0x001fca00078e0004 */
[----:B------:R4:W-:Y:S01]  /*60f0*/  STG.E.U8 desc[UR36][R2.64], R7 ;  /* 0x0000000702007986 */ /* 0x0009e2000c101124 */
[----:B------:R-:W-:Y:S05]  /*6100*/  BRA `(.L_x_10540) ;  /* 0x0000000c00e07947 */ /* 0x000fea0003800000 */
.L_x_10537:
        /* <DEDUP_REMOVED lines=9> */
.L_x_10542:
[----:B------:R-:W0:Y:S02]  /*61a0*/  F2I.F64.TRUNC R5, R4 ;  /* 0x0000000400057311 */ /* 0x000e24000030d100 */
[----:B0-----:R2:W-:Y:S01]  /*61b0*/  STG.E desc[UR36][R2.64], R5 ;  /* 0x0000000502007986 */ /* 0x0015e2000c101924 */
[----:B------:R-:W-:Y:S05]  /*61c0*/  BRA `(.L_x_10540) ;  /* 0x0000000c00b07947 */ /* 0x000fea0003800000 */
.L_x_10541:
[----:B------:R-:W0:Y:S02]  /*61d0*/  F2I.F64.TRUNC R5, R4 ;  /* 0x0000000400057311 */ /* 0x000e24000030d100 */
[----:B0-----:R0:W-:Y:S01]  /*61e0*/  STG.E.U16 desc[UR36][R2.64], R5 ;  /* 0x0000000502007986 */ /* 0x0011e2000c101524 */
[----:B------:R-:W-:Y:S05]  /*61f0*/  BRA `(.L_x_10540) ;  /* 0x0000000c00a47947 */ /* 0x000fea0003800000 */
.L_x_10536:
        /* <DEDUP_REMOVED lines=13> */
.L_x_10544:
[----:B------:R-:W-:Y:S01]  /*62d0*/  UMOV UR4, 0xf0000000 ;  /* 0xf000000000047882 */ /* 0x000fe20000000000 */
[----:B------:R-:W-:Y:S01]  /*62e0*/  UMOV UR5, 0x380fffff ;  /* 0x380fffff00057882 */ /* 0x000fe20000000000 */
[----:B---3--:R-:W0:Y:S01]  /*62f0*/  F2F.F32.F64 R0, R4 ;  /* 0x0000000400007310 */ /* 0x008e220000301000 */
[----:B------:R-:W-:-:S14]  /*6300*/  DSETP.GEU.AND P0, PT, |R4|, UR4, PT ;  /* 0x0000000404007e2a */ /* 0x000fdc000bf0e200 */
[----:B0-----:R-:W-:-:S05]  /*6310*/  @!P0 FMUL R0, R0, 1.175494350822287508e-38 ;  /* 0x0080000000008820 */ /* 0x001fca0000400000 */
[----:B------:R-:W-:-:S05]  /*6320*/  F2FP.F16.F32.PACK_AB R0, RZ, R0 ;  /* 0x00000000ff00723e */ /* 0x000fca00000000ff */
[----:B------:R0:W-:Y:S01]  /*6330*/  STG.E.U16 desc[UR36][R2.64], R0 ;  /* 0x0000000002007986 */ /* 0x0001e2000c101524 */
[----:B------:R-:W-:Y:S05]  /*6340*/  BRA `(.L_x_10540) ;  /* 0x0000000c00507947 */ /* 0x000fea0003800000 */
.L_x_10543:
        /* <DEDUP_REMOVED lines=14> */
.L_x_10546:
[----:B------:R-:W-:Y:S01]  /*6430*/  UMOV UR4, 0xf0000000 ;  /* 0xf000000000047882 */ /* 0x000fe20000000000 */
[----:B------:R-:W-:Y:S01]  /*6440*/  UMOV UR5, 0x380fffff ;  /* 0x380fffff00057882 */ /* 0x000fe20000000000 */
[----:B---3--:R-:W0:Y:S01]  /*6450*/  F2F.F32.F64 R0, R4 ;  /* 0x0000000400007310 */ /* 0x008e220000301000 */
[----:B------:R-:W-:-:S14]  /*6460*/  DSETP.GEU.AND P0, PT, |R4|, UR4, PT ;  /* 0x0000000404007e2a */ /* 0x000fdc000bf0e200 */
[----:B0-----:R-:W-:-:S05]  /*6470*/  @!P0 FMUL R0, R0, 1.175494350822287508e-38 ;  /* 0x0080000000008820 */ /* 0x001fca0000400000 */
[----:B------:R-:W-:-:S04]  /*6480*/  F2FP.F16.F32.PACK_AB R5, RZ, R0 ;  /* 0x00000000ff05723e */ /* 0x000fc800000000ff */
[----:B------:R-:W-:-:S05]  /*6490*/  PRMT R5, R5, 0x5410, RZ ;  /* 0x0000541005057816 */ /* 0x000fca00000000ff */
[----:B------:R0:W-:Y:S01]  /*64a0*/  STG.E desc[UR36][R2.64], R5 ;  /* 0x0000000502007986 */ /* 0x0001e2000c101924 */
[----:B------:R-:W-:Y:S05]  /*64b0*/  BRA `(.L_x_10540) ;  /* 0x0000000800f47947 */ /* 0x000fea0003800000 */
.L_x_10545:
[----:B------:R0:W-:Y:S01]  /*64c0*/  STG.E.64 desc[UR36][R2.64], R4 ;  /* 0x0000000402007986 */ /* 0x0001e2000c101b24 */
[----:B------:R-:W-:Y:S05]  /*64d0*/  BRA `(.L_x_10540) ;  /* 0x0000000800ec7947 */ /* 0x000fea0003800000 */
.L_x_10535:
        /* <DEDUP_REMOVED lines=13> */
.L_x_10550:
[----:B------:R-:W-:Y:S01]  /*65b0*/  UMOV UR4, 0xf0000000 ;  /* 0xf000000000047882 */ /* 0x000fe20000000000 */
[----:B------:R-:W-:Y:S01]  /*65c0*/  UMOV UR5, 0x380fffff ;  /* 0x380fffff00057882 */ /* 0x000fe20000000000 */
[----:B------:R-:W0:Y:S01]  /*65d0*/  F2F.F32.F64 R7, R4 ;  /* 0x0000000400077310 */ /* 0x000e220000301000 */
[----:B------:R-:W-:Y:S01]  /*65e0*/  DSETP.GEU.AND P0, PT, |R4|, UR4, PT ;  /* 0x0000000404007e2a */ /* 0x000fe2000bf0e200 */
[----:B------:R-:W-:Y:S01]  /*65f0*/  BSSY.RECONVERGENT B0, `(.L_x_10551) ;  /* 0x0000014000007945 */ /* 0x000fe20003800200 */
[----:B---3--:R-:W-:-:S12]  /*6600*/  IMAD.MOV.U32 R0, RZ, RZ, 0x80 ;  /* 0x00000080ff007424 */ /* 0x008fd800078e00ff */
        /* <DEDUP_REMOVED lines=16> */
.L_x_10553:
[----:B------:R-:W-:-:S04]  /*6710*/  SHF.R.U32.HI R5, RZ, 0x18, R7 ;  /* 0x00000018ff057819 */ /* 0x000fc80000011607 */
[----:B------:R-:W-:-:S07]  /*6720*/  LOP3.LUT R0, R0, 0x80, R5, 0xf8, !PT ;  /* 0x0000008000007812 */ /* 0x000fce00078ef805 */
.L_x_10552:
[----:B------:R-:W-:Y:S05]  /*6730*/  BSYNC.RECONVERGENT B0 ;  /* 0x0000000000007941 */ /* 0x000fea0003800200 */
.L_x_10551:
[----:B------:R0:W-:Y:S01]  /*6740*/  STG.E.U8 desc[UR36][R2.64], R0 ;  /* 0x0000000002007986 */ /* 0x0001e2000c101124 */
[----:B------:R-:W-:Y:S05]  /*6750*/  BRA `(.L_x_10540) ;  /* 0x00000008004c7947 */ /* 0x000fea0003800000 */
.L_x_10549:
[----:B------:R-:W-:Y:S01]  /*6760*/  UMOV UR4, 0xf0000000 ;  /* 0xf000000000047882 */ /* 0x000fe20000000000 */
[----:B------:R-:W-:Y:S01]  /*6770*/  UMOV UR5, 0x380fffff ;  /* 0x380fffff00057882 */ /* 0x000fe20000000000 */
[----:B------:R-:W0:Y:S01]  /*6780*/  F2F.F32.F64 R7, R4 ;  /* 0x0000000400077310 */ /* 0x000e220000301000 */
[----:B------:R-:W-:Y:S01]  /*6790*/  DSETP.GEU.AND P0, PT, |R4|, UR4, PT ;  /* 0x0000000404007e2a */ /* 0x000fe2000bf0e200 */
[----:B------:R-:W-:Y:S01]  /*67a0*/  BSSY.RECONVERGENT B0, `(.L_x_10554) ;  /* 0x0000014000007945 */ /* 0x000fe20003800200 */
[----:B---3--:R-:W-:-:S12]  /*67b0*/  MOV R0, 0x80 ;  /* 0x0000008000007802 */ /* 0x008fd80000000f00 */
        /* <DEDUP_REMOVED lines=16> */
.L_x_10556:
[----:B------:R-:W-:-:S04]  /*68c0*/  SHF.R.U32.HI R5, RZ, 0x18, R7 ;  /* 0x00000018ff057819 */ /* 0x000fc80000011607 */
[----:B------:R-:W-:-:S07]  /*68d0*/  LOP3.LUT R0, R0, 0x80, R5, 0xf8, !PT ;  /* 0x0000008000007812 */ /* 0x000fce00078ef805 */
.L_x_10555:
[----:B------:R-:W-:Y:S05]  /*68e0*/  BSYNC.RECONVERGENT B0 ;  /* 0x0000000000007941 */ /* 0x000fea0003800200 */
.L_x_10554:
[----:B------:R0:W-:Y:S01]  /*68f0*/  STG.E.U8 desc[UR36][R2.64], R0 ;  /* 0x0000000002007986 */ /* 0x0001e2000c101124 */
[----:B------:R-:W-:Y:S05]  /*6900*/  BRA `(.L_x_10540) ;  /* 0x0000000400e07947 */ /* 0x000fea0003800000 */
.L_x_10548:
        /* <DEDUP_REMOVED lines=15> */
[--C-:B---3--:R-:W-:Y:S02]  /*6a00*/  @P1 SHF.R.U32.HI R0, RZ, 0x16, R8.reuse ;  /* 0x00000016ff001819 */ /* 0x108fe40000011608 */
        /* <DEDUP_REMOVED lines=10> */
.L_x_10558:
[----:B------:R-:W0:Y:S02]  /*6ab0*/  F2I.U64.F64.TRUNC R4, R4 ;  /* 0x0000000400047311 */ /* 0x000e24000030d800 */
[----:B0-----:R0:W-:Y:S01]  /*6ac0*/  STG.E.64 desc[UR36][R2.64], R4 ;  /* 0x0000000402007986 */ /* 0x0011e2000c101b24 */
[----:B------:R-:W-:Y:S05]  /*6ad0*/  BRA `(.L_x_10540) ;  /* 0x00000004006c7947 */ /* 0x000fea0003800000 */
.L_x_10557:
[----:B------:R-:W0:Y:S02]  /*6ae0*/  F2I.U32.F64.TRUNC R5, R4 ;  /* 0x0000000400057311 */ /* 0x000e24000030d000 */
[----:B0-----:R0:W-:Y:S01]  /*6af0*/  STG.E desc[UR36][R2.64], R5 ;  /* 0x0000000502007986 */ /* 0x0011e2000c101924 */
[----:B------:R-:W-:Y:S05]  /*6b00*/  BRA `(.L_x_10540) ;  /* 0x0000000400607947 */ /* 0x000fea0003800000 */
.L_x_10547:
        /* <DEDUP_REMOVED lines=10> */
.L_x_10560:
[----:B------:R-:W-:-:S05]  /*6bb0*/  CS2R R6, SRZ ;  /* 0x0000000000067805 */ /* 0x000fca000001ff00 */
[----:B------:R0:W-:Y:S01]  /*6bc0*/  STG.E.128 desc[UR36][R2.64], R4 ;  /* 0x0000000402007986 */ /* 0x0001e2000c101d24 */
[----:B------:R-:W-:Y:S05]  /*6bd0*/  BRA `(.L_x_10540) ;  /* 0x00000004002c7947 */ /* 0x000fea0003800000 */
.L_x_10559:
[----:B------:R-:W-:-:S09]  /*6be0*/  UISETP.NE.AND UP0, UPT, UR4, 0xf, UPT ;  /* 0x0000000f0400788c */ /* 0x000fd2000bf05270 */
[----:B------:R-:W-:Y:S05]  /*6bf0*/  BRA.U !UP0, `(.L_x_10561) ;  /* 0x0000000508087547 */ /* 0x000fea000b800000 */
[----:B------:R-:W-:-:S09]  /*6c00*/  UISETP.NE.AND UP0, UPT, UR4, 0x17, UPT ;  /* 0x000000170400788c */ /* 0x000fd2000bf05270 */
[----:B------:R-:W-:Y:S05]  /*6c10*/  BRA.U !UP0, `(.L_x_10562) ;  /* 0x0000000108a07547 */ /* 0x000fea000b800000 */
[----:B------:R-:W-:-:S09]  /*6c20*/  UISETP.NE.AND UP0, UPT, UR4, 0x18, UPT ;  /* 0x000000180400788c */ /* 0x000fd2000bf05270 */
[----:B------:R-:W-:Y:S05]  /*6c30*/  BRA.U !UP0, `(.L_x_10563) ;  /* 0x0000000108447547 */ /* 0x000fea000b800000 */
.L_x_10539:
[----:B---3--:R-:W-:Y:S01]  /*6c40*/  MOV R0, 0x0 ;  /* 0x0000000000007802 */ /* 0x008fe20000000f00 */
        /* <DEDUP_REMOVED lines=15> */
.L_x_10564:
[----:B------:R-:W-:Y:S05]  /*6d40*/  BRA `(.L_x_10540) ;  /* 0x0000000000d07947 */ /* 0x000fea0003800000 */
.L_x_10563:
[----:B------:R-:W-:Y:S01]  /*6d50*/  UMOV UR4, 0xf0000000 ;  /* 0xf000000000047882 */ /* 0x000fe20000000000 */
[----:B------:R-:W-:Y:S01]  /*6d60*/  UMOV UR5, 0x380fffff ;  /* 0x380fffff00057882 */ /* 0x000fe20000000000 */
[----:B------:R-:W0:Y:S01]  /*6d70*/  F2F.F32.F64 R9, R4 ;  /* 0x0000000400097310 */ /* 0x000e220000301000 */
[----:B------:R-:W-:Y:S01]  /*6d80*/  DSETP.GEU.AND P0, PT, |R4|, UR4, PT ;  /* 0x0000000404007e2a */ /* 0x000fe2000bf0e200 */
[----:B------:R-:W-:Y:S01]  /*6d90*/  BSSY.RECONVERGENT B0, `(.L_x_10565) ;  /* 0x000000d000007945 */ /* 0x000fe20003800200 */
[----:B---3--:R-:W-:-:S12]  /*6da0*/  MOV R0, 0x7f ;  /* 0x0000007f00007802 */ /* 0x008fd80000000f00 */
        /* <DEDUP_REMOVED lines=11> */
.L_x_10566:
[----:B------:R-:W-:Y:S05]  /*6e60*/  BSYNC.RECONVERGENT B0 ;  /* 0x0000000000007941 */ /* 0x000fea0003800200 */
.L_x_10565:
[----:B------:R-:W-:-:S05]  /*6e70*/  LOP3.LUT R7, R0, 0x80, R7, 0xf8, !PT ;  /* 0x0000008000077812 */ /* 0x000fca00078ef807 */
[----:B------:R0:W-:Y:S01]  /*6e80*/  STG.E.U8 desc[UR36][R2.64], R7 ;  /* 0x0000000702007986 */ /* 0x0001e2000c101124 */
[----:B------:R-:W-:Y:S05]  /*6e90*/  BRA `(.L_x_10540) ;  /* 0x00000000007c7947 */ /* 0x000fea0003800000 */
.L_x_10562:
        /* <DEDUP_REMOVED lines=10> */
[----:B---3--:R-:W-:-:S04]  /*6f40*/  @P0 SHF.R.U32.HI R0, RZ, 0x15, R7 ;  /* 0x00000015ff000819 */ /* 0x008fc80000011607 */
[----:B------:R-:W-:-:S04]  /*6f50*/  @P0 LOP3.LUT R0, R0, 0x1, RZ, 0xc0, !PT ;  /* 0x0000000100000812 */ /* 0x000fc800078ec0ff */
[----:B------:R-:W-:-:S04]  /*6f60*/  @P0 IADD3 R0, PT, PT, R7, 0x80fffff, R0 ;  /* 0x080fffff07000810 */ /* 0x000fc80007ffe000 */
[----:B------:R-:W-:Y:S01]  /*6f70*/  @P0 SHF.R.U32.HI R0, RZ, 0x15, R0 ;  /* 0x00000015ff000819 */ /* 0x000fe20000011600 */
[----:B------:R-:W-:Y:S01]  /*6f80*/  @!P0 FADD.FTZ R0, R6, 128 ;  /* 0x4300000006008421 */ /* 0x000fe20000010000 */
[----:B------:R-:W-:Y:S06]  /*6f90*/  BRA `(.L_x_10569) ;  /* 0x00000000000c7947 */ /* 0x000fec0003800000 */
.L_x_10568:
[----:B---3--:R-:W-:Y:S01]  /*6fa0*/  IMAD.MOV.U32 R0, RZ, RZ, 0x7f ;  /* 0x0000007fff007424 */ /* 0x008fe200078e00ff */
[----:B------:R-:W-:-:S04]  /*6fb0*/  ISETP.GT.U32.AND P0, PT, R6, 0x7f800000, PT ;  /* 0x7f8000000600780c */ /* 0x000fc80003f04070 */
[----:B------:R-:W-:-:S09]  /*6fc0*/  SEL R0, R0, 0x7c, P0 ;  /* 0x0000007c00007807 */ /* 0x000fd20000000000 */
.L_x_10569:
[----:B------:R-:W-:Y:S05]  /*6fd0*/  BSYNC.RECONVERGENT B0 ;  /* 0x0000000000007941 */ /* 0x000fea0003800200 */
.L_x_10567:
[----:B------:R-:W-:-:S04]  /*6fe0*/  SHF.R.U32.HI R5, RZ, 0x18, R7 ;  /* 0x00000018ff057819 */ /* 0x000fc80000011607 */
[----:B------:R-:W-:-:S05]  /*6ff0*/  LOP3.LUT R5, R0, 0x80, R5, 0xf8, !PT ;  /* 0x0000008000057812 */ /* 0x000fca00078ef805 */
[----:B------:R0:W-:Y:S01]  /*7000*/  STG.E.U8 desc[UR36][R2.64], R5 ;  /* 0x0000000502007986 */ /* 0x0001e2000c101124 */
[----:B------:R-:W-:Y:S05]  /*7010*/  BRA `(.L_x_10540) ;  /* 0x00000000001c7947 */ /* 0x000fea0003800000 */
.L_x_10561:
[----:B------:R-:W-:Y:S01]  /*7020*/  UMOV UR4, 0xf0000000 ;  /* 0xf000000000047882 */ /* 0x000fe20000000000 */
[----:B------:R-:W-:Y:S01]  /*7030*/  UMOV UR5, 0x380fffff ;  /* 0x380fffff00057882 */ /* 0x000fe20000000000 */
[----:B---3--:R-:W0:Y:S01]  /*7040*/  F2F.F32.F64 R0, R4 ;  /* 0x0000000400007310 */ /* 0x008e220000301000 */
[----:B------:R-:W-:-:S14]  /*7050*/  DSETP.GEU.AND P0, PT, |R4|, UR4, PT ;  /* 0x0000000404007e2a */ /* 0x000fdc000bf0e200 */
[----:B0-----:R-:W-:-:S05]  /*7060*/  @!P0 FMUL R0, R0, 1.175494350822287508e-38 ;  /* 0x0080000000008820 */ /* 0x001fca0000400000 */
[----:B------:R-:W-:-:S05]  /*7070*/  F2FP.BF16.F32.PACK_AB R0, RZ, R0 ;  /* 0x00000000ff00723e */ /* 0x000fca00000010ff */
[----:B------:R0:W-:Y:S02]  /*7080*/  STG.E.U16 desc[UR36][R2.64], R0 ;  /* 0x0000000002007986 */ /* 0x0001e4000c101524 */
.L_x_10540:
[----:B------:R-:W-:-:S07]  /*7090*/  VIADD R17, R17, 0x80 ;  /* 0x0000008011117836 */ /* 0x000fce0000000000 */
.L_x_10501:
[----:B------:R-:W-:Y:S05]  /*70a0*/  BSYNC.RECONVERGENT B7 ;  /* 0x0000000000077941 */ /* 0x000fea0003800200 */
.L_x_10500:
        /* <DEDUP_REMOVED lines=307> */
.L_x_10572:
[----:B------:R-:W1:Y:S01]  /*83e0*/  LDCU.64 UR6, c[0x0][0x588] ;  /* 0x0000b100ff0677ac */ /* 0x000e620008000a00 */
[----:B------:R-:W-:Y:S01]  /*83f0*/  BSSY.RECONVERGENT B6, `(.L_x_10573) ;  /* 0x00000ec000067945 */ /* 0x000fe20003800200 */
[----:B------:R-:W-:-:S04]  /*8400*/  UPRMT UR4, UR41, 0x9910, URZ ;  /* 0x0000991029047896 */ /* 0x000fc800080000ff */
[----:B------:R-:W-:Y:S01]  /*8410*/  UISETP.GT.AND UP0, UPT, UR4, 0x9, UPT ;  /* 0x000000090400788c */ /* 0x000fe2000bf04270 */
[----:B-1----:R-:W-:-:S04]  /*8420*/  IADD3 R4, P0, PT, R0, UR6, RZ ;  /* 0x0000000600047c10 */ /* 0x002fc8000ff1e0ff */
[----:B--2---:R-:W-:-:S04]  /*8430*/  IADD3.X R5, PT, PT, RZ, UR7, RZ, P0, !PT ;  /* 0x00000007ff057c10 */ /* 0x004fc800087fe4ff */
        /* <DEDUP_REMOVED lines=10> */
[----:B--2---:R-:W3:Y:S01]  /*84e0*/  I2F.F64.S16 R2, R2 ;  /* 0x0000000200027312 */ /* 0x004ee20000101c00 */
[----:B------:R-:W-:Y:S05]  /*84f0*/  BRA `(.L_x_10579) ;  /* 0x0000000c006c7947 */ /* 0x000fea0003800000 */
.L_x_10577:
[----:B------:R-:W2:Y:S02]  /*8500*/  LDG.E.U8 R2, desc[UR36][R4.64] ;  /* 0x0000002404027981 */ /* 0x000ea4000c1e1100 */
[----:B--2---:R-:W4:Y:S01]  /*8510*/  I2F.F64.U16 R2, R2 ;  /* 0x0000000200027312 */ /* 0x004f220000101800 */
[----:B------:R-:W-:Y:S05]  /*8520*/  BRA `(.L_x_10579) ;  /* 0x0000000c00607947 */ /* 0x000fea0003800000 */
.L_x_10576:
[----:B------:R-:W-:-:S09]  /*8530*/  UISETP.NE.AND UP0, UPT, UR4, 0x2, UPT ;  /* 0x000000020400788c */ /* 0x000fd2000bf05270 */
[----:B------:R-:W-:Y:S05]  /*8540*/  BRA.U !UP0, `(.L_x_10580) ;  /* 0x0000000108287547 */ /* 0x000fea000b800000 */
[----:B------:R-:W-:-:S09]  /*8550*/  UISETP.NE.AND UP0, UPT, UR4, 0x3, UPT ;  /* 0x000000030400788c */ /* 0x000fd2000bf05270 */
[----:B------:R-:W-:Y:S05]  /*8560*/  BRA.U !UP0, `(.L_x_10581) ;  /* 0x0000000108147547 */ /* 0x000fea000b800000 */
[----:B------:R-:W-:-:S09]  /*8570*/  UISETP.NE.AND UP0, UPT, UR4, 0x4, UPT ;  /* 0x000000040400788c */ /* 0x000fd2000bf05270 */
[----:B------:R-:W-:Y:S05]  /*8580*/  BRA.U UP0, `(.L_x_10578) ;  /* 0x0000000900ec7547 */ /* 0x000fea000b800000 */
[----:B------:R-:W2:Y:S02]  /*8590*/  LDG.E.64 R2, desc[UR36][R4.64] ;  /* 0x0000002404027981 */ /* 0x000ea4000c1e1b00 */
[----:B--2---:R-:W1:Y:S01]  /*85a0*/  I2F.F64.S64 R2, R2 ;  /* 0x0000000200027312 */ /* 0x004e620000301c00 */
[----:B------:R-:W-:Y:S05]  /*85b0*/  BRA `(.L_x_10579) ;  /* 0x0000000c003c7947 */ /* 0x000fea0003800000 */
.L_x_10581:
[----:B------:R-:W2:Y:S02]  /*85c0*/  LDG.E R2, desc[UR36][R4.64] ;  /* 0x0000002404027981 */ /* 0x000ea4000c1e1900 */
[----:B--2---:R-:W2:Y:S01]  /*85d0*/  I2F.F64 R2, R2 ;  /* 0x0000000200027312 */ /* 0x004ea20000201c00 */
[----:B------:R-:W-:Y:S05]  /*85e0*/  BRA `(.L_x_10579) ;  /* 0x0000000c00307947 */ /* 0x000fea0003800000 */
.L_x_10580:
[----:B------:R-:W2:Y:S02]  /*85f0*/  LDG.E.U16 R2, desc[UR36][R4.64] ;  /* 0x0000002404027981 */ /* 0x000ea4000c1e1500 */
[----:B--2---:R-:W0:Y:S01]  /*8600*/  I2F.F64.S16 R2, R2 ;  /* 0x0000000200027312 */ /* 0x004e220000101c00 */
[----:B------:R-:W-:Y:S05]  /*8610*/  BRA `(.L_x_10579) ;  /* 0x0000000c00247947 */ /* 0x000fea0003800000 */
.L_x_10575:
        /* <DEDUP_REMOVED lines=10> */
.L_x_10583:
[----:B------:R-:W2:Y:S02]  /*86c0*/  LDG.E.U16 R0, desc[UR36][R4.64] ;  /* 0x0000002404007981 */ /* 0x000ea4000c1e1500 */
[----:B--2---:R-:W-:-:S05]  /*86d0*/  HADD2.F32 R0, -RZ, R0.H0_H0 ;  /* 0x20000000ff007230 */ /* 0x004fca0000004100 */
[----:B------:R-:W-:-:S04]  /*86e0*/  FMUL.FTZ R0, R0, 1 ;  /* 0x3f80000000007820 */ /* 0x000fc80000410000 */
[----:B------:R0:W1:Y:S01]  /*86f0*/  F2F.F64.F32 R2, R0 ;  /* 0x0000000000027310 */ /* 0x0000620000201800 */
[----:B------:R-:W-:Y:S05]  /*8700*/  BRA `(.L_x_10579) ;  /* 0x0000000800e87947 */ /* 0x000fea0003800000 */
.L_x_10582:
        /* <DEDUP_REMOVED lines=10> */
.L_x_10585:
[----:B------:R-:W2:Y:S02]  /*87b0*/  LDG.E.U16 R4, desc[UR36][R4.64] ;  /* 0x0000002404047981 */ /* 0x000ea4000c1e1500 */
[----:B--2---:R-:W-:-:S05]  /*87c0*/  HADD2.F32 R0, -RZ, R4.H0_H0 ;  /* 0x20000004ff007230 */ /* 0x004fca0000004100 */
[----:B------:R-:W-:-:S04]  /*87d0*/  FMUL.FTZ R0, R0, 1 ;  /* 0x3f80000000007820 */ /* 0x000fc80000410000 */
[----:B------:R0:W1:Y:S01]  /*87e0*/  F2F.F64.F32 R2, R0 ;  /* 0x0000000000027310 */ /* 0x0000620000201800 */
[----:B------:R-:W-:Y:S05]  /*87f0*/  BRA `(.L_x_10579) ;  /* 0x0000000800ac7947 */ /* 0x000fea0003800000 */
.L_x_10584:
[----:B------:R0:W5:Y:S01]  /*8800*/  LDG.E.64 R2, desc[UR36][R4.64] ;  /* 0x0000002404027981 */ /* 0x000162000c1e1b00 */
[----:B------:R-:W-:Y:S05]  /*8810*/  BRA `(.L_x_10579) ;  /* 0x0000000800a47947 */ /* 0x000fea0003800000 */
.L_x_10574:
        /* <DEDUP_REMOVED lines=13> */
.L_x_10588:
[----:B------:R0:W5:Y:S01]  /*88f0*/  LDG.E.64 R2, desc[UR36][R4.64] ;  /* 0x0000002404027981 */ /* 0x000162000c1e1b00 */
[----:B------:R-:W-:Y:S05]  /*8900*/  BRA `(.L_x_10579) ;  /* 0x0000000800687947 */ /* 0x000fea0003800000 */
.L_x_10587:
        /* <DEDUP_REMOVED lines=27> */
.L_x_10590:
        /* <DEDUP_REMOVED lines=14> */
.L_x_10589:
[----:B------:R-:W2:Y:S02]  /*8ba0*/  LDG.E.U16 R0, desc[UR36][R4.64] ;  /* 0x0000002404007981 */ /* 0x000ea4000c1e1500 */
[----:B--2---:R-:W-:-:S04]  /*8bb0*/  IMAD.U32 R0, R0, 0x10000, RZ ;  /* 0x0001000000007824 */ /* 0x004fc800078e00ff */
[----:B------:R-:W-:-:S04]  /*8bc0*/  FMUL.FTZ R0, R0, 1 ;  /* 0x3f80000000007820 */ /* 0x000fc80000410000 */
[----:B------:R0:W1:Y:S01]  /*8bd0*/  F2F.F64.F32 R2, R0 ;  /* 0x0000000000027310 */ /* 0x0000620000201800 */
[----:B------:R-:W-:Y:S05]  /*8be0*/  BRA `(.L_x_10579) ;  /* 0x0000000400b07947 */ /* 0x000fea0003800000 */
.L_x_10586:
        /* <DEDUP_REMOVED lines=11> */
.L_x_10593:
        /* <DEDUP_REMOVED lines=21> */
.L_x_10595:
[----:B------:R-:W-:Y:S05]  /*8df0*/  BSYNC.RECONVERGENT B0 ;  /* 0x0000000000007941 */ /* 0x000fea0003800200 */
.L_x_10594:
[----:B------:R-:W-:Y:S02]  /*8e00*/  SHF.L.U32 R0, R0, 0x14, RZ ;  /* 0x0000001400007819 */ /* 0x000fe400000006ff */
[----:B------:R-:W-:-:S04]  /*8e10*/  LEA R2, R2, 0x3b800000, 0x17 ;  /* 0x3b80000002027811 */ /* 0x000fc800078eb8ff */
[----:B------:R-:W-:-:S05]  /*8e20*/  LOP3.LUT R0, R2, R0, R7, 0xfe, !PT ;  /* 0x0000000002007212 */ /* 0x000fca00078efe07 */
[----:B------:R-:W-:-:S04]  /*8e30*/  FMUL.FTZ R0, R0, 1 ;  /* 0x3f80000000007820 */ /* 0x000fc80000410000 */
[----:B------:R0:W1:Y:S01]  /*8e40*/  F2F.F64.F32 R2, R0 ;  /* 0x0000000000027310 */ /* 0x0000620000201800 */
[----:B------:R-:W-:Y:S05]  /*8e50*/  BRA `(.L_x_10579) ;  /* 0x0000000400147947 */ /* 0x000fea0003800000 */
.L_x_10592:
        /* <DEDUP_REMOVED lines=21> */
.L_x_10597:
[----:B------:R-:W-:Y:S05]  /*8fb0*/  BSYNC.RECONVERGENT B0 ;  /* 0x0000000000007941 */ /* 0x000fea0003800200 */
.L_x_10596:
[----:B------:R-:W-:Y:S01]  /*8fc0*/  IMAD.SHL.U32 R0, R0, 0x200000, RZ ;  /* 0x0020000000007824 */ /* 0x000fe200078e00ff */
[----:B------:R-:W-:-:S04]  /*8fd0*/  LEA R2, R2, 0x37800000, 0x17 ;  /* 0x3780000002027811 */ /* 0x000fc800078eb8ff */
[----:B------:R-:W-:-:S05]  /*8fe0*/  LOP3.LUT R0, R2, R0, R7, 0xfe, !PT ;  /* 0x0000000002007212 */ /* 0x000fca00078efe07 */
[----:B------:R-:W-:-:S04]  /*8ff0*/  FMUL.FTZ R0, R0, 1 ;  /* 0x3f80000000007820 */ /* 0x000fc80000410000 */
[----:B------:R0:W1:Y:S01]  /*9000*/  F2F.F64.F32 R2, R0 ;  /* 0x0000000000027310 */ /* 0x0000620000201800 */
[----:B------:R-:W-:Y:S05]  /*9010*/  BRA `(.L_x_10579) ;  /* 0x0000000000a47947 */ /* 0x000fea0003800000 */
.L_x_10591:
        /* <DEDUP_REMOVED lines=18> */
.L_x_10578:
        /* <DEDUP_REMOVED lines=16> */
.L_x_10600:
[----:B------:R-:W-:Y:S01]  /*9240*/  CS2R R2, SRZ ;  /* 0x0000000000027805 */ /* 0x000fe2000001ff00 */
[----:B------:R-:W-:Y:S06]  /*9250*/  BRA `(.L_x_10579) ;  /* 0x0000000000147947 */ /* 0x000fec0003800000 */
.L_x_10599:
[----:B------:R-:W2:Y:S02]  /*9260*/  LDG.E.64 R2, desc[UR36][R4.64] ;  /* 0x0000002404027981 */ /* 0x000ea4000c1e1b00 */
[----:B--2---:R-:W0:Y:S01]  /*9270*/  I2F.F64.U64 R2, R2 ;  /* 0x0000000200027312 */ /* 0x004e220000301800 */
[----:B------:R-:W-:Y:S05]  /*9280*/  BRA `(.L_x_10579) ;  /* 0x0000000000087947 */ /* 0x000fea0003800000 */
.L_x_10598:
[----:B------:R-:W2:Y:S02]  /*9290*/  LDG.E R2, desc[UR36][R4.64] ;  /* 0x0000002404027981 */ /* 0x000ea4000c1e1900 */
[----:B--2---:R-:W0:Y:S02]  /*92a0*/  I2F.F64.U32 R2, R2 ;  /* 0x0000000200027312 */ /* 0x004e240000201800 */
.L_x_10579:
[----:B------:R-:W-:Y:S05]  /*92b0*/  BSYNC.RECONVERGENT B6 ;  /* 0x0000000000067941 */ /* 0x000fea0003800200 */
.L_x_10573:
[----:B0-----:R-:W-:Y:S01]  /*92c0*/  MOV R4, 0x652b82fe ;  /* 0x652b82fe00047802 */ /* 0x001fe20000000f00 */
[----:B------:R-:W-:Y:S01]  /*92d0*/  IMAD.MOV.U32 R5, RZ, RZ, 0x3ff71547 ;  /* 0x3ff71547ff057424 */ /* 0x000fe200078e00ff */
[----:B------:R-:W-:Y:S01]  /*92e0*/  UMOV UR4, 0xfefa39ef ;  /* 0xfefa39ef00047882 */ /* 0x000fe20000000000 */
[----:B------:R-:W-:Y:S01]  /*92f0*/  UMOV UR5, 0x3fe62e42 ;  /* 0x3fe62e4200057882 */ /* 0x000fe20000000000 */
[----:B-12345:R-:W-:Y:S01]  /*9300*/  DADD R10, -RZ, -R2 ;  /* 0x00000000ff0a7229 */ /* 0x03efe20000000902 */
        /* <DEDUP_REMOVED lines=46> */
[C---:B------:R-:W-:Y:S02]  /*95f0*/  @!P1 LEA.HI R0, R4.reuse, R4, RZ, 0x1 ;  /* 0x0000000404009211 */ /* 0x040fe400078f08ff */
[----:B------:R-:W-:Y:S02]  /*9600*/  @!P1 MOV R2, R8 ;  /* 0x0000000800029202 */ /* 0x000fe40000000f00 */
[----:B------:R-:W-:Y:S02]  /*9610*/  @!P1 SHF.R.S32.HI R3, RZ, 0x1, R0 ;  /* 0x00000001ff039819 */ /* 0x000fe40000011400 */
[----:B------:R-:W-:Y:S02]  /*9620*/  FSEL R7, R7, RZ, !P0 ;  /* 0x000000ff07077208 */ /* 0x000fe40004000000 */
[----:B------:R-:W-:Y:S01]  /*9630*/  @!P1 IADD3 R4, PT, PT, R4, -R3, RZ ;  /* 0x8000000304049210 */ /* 0x000fe20007ffe0ff */
[----:B------:R-:W-:-:S03]  /*9640*/  @!P1 IMAD R3, R3, 0x100000, R9 ;  /* 0x0010000003039824 */ /* 0x000fc600078e0209 */
[----:B------:R-:W-:Y:S01]  /*9650*/  @!P1 LEA R5, R4, 0x3ff00000, 0x14 ;  /* 0x3ff0000004059811 */ /* 0x000fe200078ea0ff */
[----:B------:R-:W-:-:S06]  /*9660*/  @!P1 IMAD.MOV.U32 R4, RZ, RZ, RZ ;  /* 0x000000ffff049224 */ /* 0x000fcc00078e00ff */
[----:B------:R-:W-:-:S11]  /*9670*/  @!P1 DMUL R6, R2, R4 ;  /* 0x0000000402069228 */ /* 0x000fd60000000000 */
.L_x_10602:
[----:B------:R-:W-:Y:S05]  /*9680*/  BSYNC.RECONVERGENT B0 ;  /* 0x0000000000007941 */ /* 0x000fea0003800200 */
.L_x_10601:
        /* <DEDUP_REMOVED lines=14> */
[----:B------:R-:W-:-:S04]  /*9770*/  LOP3.LUT R0, R11, 0x7fffffff, RZ, 0xc0, !PT ;  /* 0x7fffffff0b007812 */ /* 0x000fc800078ec0ff */
[----:B------:R-:W-:Y:S02]  /*9780*/  IADD3 R8, PT, PT, R0, -0x100000, RZ ;  /* 0xfff0000000087810 */ /* 0x000fe40007ffe0ff */
[----:B------:R-:W-:-:S07]  /*9790*/  MOV R0, 0x97b0 ;  /* 0x000097b000007802 */ /* 0x000fce0000000f00 */
[----:B------:R-:W-:Y:S05]  /*97a0*/  CALL.REL.NOINC `($__internal_14_$__cuda_sm20_dblrcp_rn_slowpath_v3) ;  /* 0x0000004800347944 */ /* 0x000fea0003c00000 */
[----:B------:R-:W-:Y:S01]  /*97b0*/  IMAD.MOV.U32 R4, RZ, RZ, R6 ;  /* 0x000000ffff047224 */ /* 0x000fe200078e0006 */
[----:B------:R-:W-:-:S07]  /*97c0*/  MOV R5, R7 ;  /* 0x0000000700057202 */ /* 0x000fce0000000f00 */
.L_x_10604:
[----:B------:R-:W-:Y:S05]  /*97d0*/  BSYNC.RECONVERGENT B0 ;  /* 0x0000000000007941 */ /* 0x000fea0003800200 */
.L_x_10603:
        /* <DEDUP_REMOVED lines=14> */
.L_x_10608:
[----:B------:R-:W0:Y:S02]  /*98c0*/  F2I.S64.F64.TRUNC R4, R4 ;  /* 0x0000000400047311 */ /* 0x000e24000030d900 */
[----:B0-----:R-:W-:-:S05]  /*98d0*/  IMAD.MOV.U32 R7, RZ, RZ, R4 ;  /* 0x000000ffff077224 */ /* 0x001fca00078e0004 */
[----:B------:R0:W-:Y:S01]  /*98e0*/  STG.E.U8 desc[UR36][R2.64], R7 ;  /* 0x0000000702007986 */ /* 0x0001e2000c101124 */
[----:B------:R-:W-:Y:S05]  /*98f0*/  BRA `(.L_x_10610) ;  /* 0x0000000c00e07947 */ /* 0x000fea0003800000 */
.L_x_10607:
        /* <DEDUP_REMOVED lines=9> */
.L_x_10612:
[----:B------:R-:W0:Y:S02]  /*9990*/  F2I.F64.TRUNC R5, R4 ;  /* 0x0000000400057311 */ /* 0x000e24000030d100 */
[----:B0-----:R0:W-:Y:S01]  /*99a0*/  STG.E desc[UR36][R2.64], R5 ;  /* 0x0000000502007986 */ /* 0x0011e2000c101924 */
[----:B------:R-:W-:Y:S05]  /*99b0*/  BRA `(.L_x_10610) ;  /* 0x0000000c00b07947 */ /* 0x000fea0003800000 */
.L_x_10611:
[----:B------:R-:W0:Y:S02]  /*99c0*/  F2I.F64.TRUNC R5, R4 ;  /* 0x0000000400057311 */ /* 0x000e24000030d100 */
[----:B0-----:R0:W-:Y:S01]  /*99d0*/  STG.E.U16 desc[UR36][R2.64], R5 ;  /* 0x0000000502007986 */ /* 0x0011e2000c101524 */
[----:B------:R-:W-:Y:S05]  /*99e0*/  BRA `(.L_x_10610) ;  /* 0x0000000c00a47947 */ /* 0x000fea0003800000 */
.L_x_10606:
        /* <DEDUP_REMOVED lines=13> */
.L_x_10614:
        /* <DEDUP_REMOVED lines=8> */
.L_x_10613:
        /* <DEDUP_REMOVED lines=14> */
.L_x_10616:
        /* <DEDUP_REMOVED lines=9> */
.L_x_10615:
[----:B------:R0:W-:Y:S01]  /*9cb0*/  STG.E.64 desc[UR36][R2.64], R4 ;  /* 0x0000000402007986 */ /* 0x0001e2000c101b24 */
[----:B------:R-:W-:Y:S05]  /*9cc0*/  BRA `(.L_x_10610) ;  /* 0x0000000800ec7947 */ /* 0x000fea0003800000 */
.L_x_10605:
        /* <DEDUP_REMOVED lines=13> */
.L_x_10620:
        /* <DEDUP_REMOVED lines=22> */
.L_x_10623:
[----:B------:R-:W-:-:S04]  /*9f00*/  SHF.R.U32.HI R5, RZ, 0x18, R7 ;  /* 0x00000018ff057819 */ /* 0x000fc80000011607 */
[----:B------:R-:W-:-:S07]  /*9f10*/  LOP3.LUT R0, R0, 0x80, R5, 0xf8, !PT ;  /* 0x0000008000007812 */ /* 0x000fce00078ef805 */
.L_x_10622:
[----:B------:R-:W-:Y:S05]  /*9f20*/  BSYNC.RECONVERGENT B0 ;  /* 0x0000000000007941 */ /* 0x000fea0003800200 */
.L_x_10621:
[----:B------:R3:W-:Y:S01]  /*9f30*/  STG.E.U8 desc[UR36][R2.64], R0 ;  /* 0x0000000002007986 */ /* 0x0007e2000c101124 */
[----:B------:R-:W-:Y:S05]  /*9f40*/  BRA `(.L_x_10610) ;  /* 0x00000008004c7947 */ /* 0x000fea0003800000 */
.L_x_10619:
        /* <DEDUP_REMOVED lines=22> */
.L_x_10626:
[----:B------:R-:W-:-:S04]  /*a0b0*/  SHF.R.U32.HI R5, RZ, 0x18, R7 ;  /* 0x00000018ff057819 */ /* 0x000fc80000011607 */
[----:B------:R-:W-:-:S07]  /*a0c0*/  LOP3.LUT R0, R0, 0x80, R5, 0xf8, !PT ;  /* 0x0000008000007812 */ /* 0x000fce00078ef805 */
.L_x_10625:
[----:B------:R-:W-:Y:S05]  /*a0d0*/  BSYNC.RECONVERGENT B0 ;  /* 0x0000000000007941 */ /* 0x000fea0003800200 */
.L_x_10624:
[----:B------:R0:W-:Y:S01]  /*a0e0*/  STG.E.U8 desc[UR36][R2.64], R0 ;  /* 0x0000000002007986 */ /* 0x0001e2000c101124 */
[----:B------:R-:W-:Y:S05]  /*a0f0*/  BRA `(.L_x_10610) ;  /* 0x0000000400e07947 */ /* 0x000fea0003800000 */
.L_x_10618:
        /* <DEDUP_REMOVED lines=26> */
.L_x_10628:
[----:B------:R-:W0:Y:S02]  /*a2a0*/  F2I.U64.F64.TRUNC R4, R4 ;  /* 0x0000000400047311 */ /* 0x000e24000030d800 */
[----:B0-----:R1:W-:Y:S01]  /*a2b0*/  STG.E.64 desc[UR36][R2.64], R4 ;  /* 0x0000000402007986 */ /* 0x0013e2000c101b24 */
[----:B------:R-:W-:Y:S05]  /*a2c0*/  BRA `(.L_x_10610) ;  /* 0x00000004006c7947 */ /* 0x000fea0003800000 */
.L_x_10627:
[----:B------:R-:W0:Y:S02]  /*a2d0*/  F2I.U32.F64.TRUNC R5, R4 ;  /* 0x0000000400057311 */ /* 0x000e24000030d000 */
[----:B0-----:R0:W-:Y:S01]  /*a2e0*/  STG.E desc[UR36][R2.64], R5 ;  /* 0x0000000502007986 */ /* 0x0011e2000c101924 */
[----:B------:R-:W-:Y:S05]  /*a2f0*/  BRA `(.L_x_10610) ;  /* 0x0000000400607947 */ /* 0x000fea0003800000 */
.L_x_10617:
        /* <DEDUP_REMOVED lines=10> */
.L_x_10630:
[----:B------:R-:W-:-:S05]  /*a3a0*/  CS2R R6, SRZ ;  /* 0x0000000000067805 */ /* 0x000fca000001ff00 */
[----:B------:R0:W-:Y:S01]  /*a3b0*/  STG.E.128 desc[UR36][R2.64], R4 ;  /* 0x0000000402007986 */ /* 0x0001e2000c101d24 */
[----:B------:R-:W-:Y:S05]  /*a3c0*/  BRA `(.L_x_10610) ;  /* 0x00000004002c7947 */ /* 0x000fea0003800000 */
.L_x_10629:
[----:B------:R-:W-:-:S09]  /*a3d0*/  UISETP.NE.AND UP0, UPT, UR4, 0xf, UPT ;  /* 0x0000000f0400788c */ /* 0x000fd2000bf05270 */
[----:B------:R-:W-:Y:S05]  /*a3e0*/  BRA.U !UP0, `(.L_x_10631) ;  /* 0x0000000508087547 */ /* 0x000fea000b800000 */
[----:B------:R-:W-:-:S09]  /*a3f0*/  UISETP.NE.AND UP0, UPT, UR4, 0x17, UPT ;  /* 0x000000170400788c */ /* 0x000fd2000bf05270 */
[----:B------:R-:W-:Y:S05]  /*a400*/  BRA.U !UP0, `(.L_x_10632) ;  /* 0x0000000108a07547 */ /* 0x000fea000b800000 */
[----:B------:R-:W-:-:S09]  /*a410*/  UISETP.NE.AND UP0, UPT, UR4, 0x18, UPT ;  /* 0x000000180400788c */ /* 0x000fd2000bf05270 */
[----:B------:R-:W-:Y:S05]  /*a420*/  BRA.U !UP0, `(.L_x_10633) ;  /* 0x0000000108447547 */ /* 0x000fea000b800000 */
.L_x_10609:
        /* <DEDUP_REMOVED lines=16> */
.L_x_10634:
[----:B------:R-:W-:Y:S05]  /*a530*/  BRA `(.L_x_10610) ;  /* 0x0000000000d07947 */ /* 0x000fea0003800000 */
.L_x_10633:
        /* <DEDUP_REMOVED lines=17> */
.L_x_10636:
[----:B------:R-:W-:Y:S05]  /*a650*/  BSYNC.RECONVERGENT B0 ;  /* 0x0000000000007941 */ /* 0x000fea0003800200 */
.L_x_10635:
[----:B------:R-:W-:-:S05]  /*a660*/  LOP3.LUT R7, R0, 0x80, R7, 0xf8, !PT ;  /* 0x0000008000077812 */ /* 0x000fca00078ef807 */
[----:B------:R0:W-:Y:S01]  /*a670*/  STG.E.U8 desc[UR36][R2.64], R7 ;  /* 0x0000000702007986 */ /* 0x0001e2000c101124 */
[----:B------:R-:W-:Y:S05]  /*a680*/  BRA `(.L_x_10610) ;  /* 0x00000000007c7947 */ /* 0x000fea0003800000 */
.L_x_10632:
        /* <DEDUP_REMOVED lines=16> */
.L_x_10638:
[----:B------:R-:W-:Y:S01]  /*a790*/  IMAD.MOV.U32 R0, RZ, RZ, 0x7f ;  /* 0x0000007fff007424 */ /* 0x000fe200078e00ff */
[----:B------:R-:W-:-:S04]  /*a7a0*/  ISETP.GT.U32.AND P0, PT, R6, 0x7f800000, PT ;  /* 0x7f8000000600780c */ /* 0x000fc80003f04070 */
[----:B------:R-:W-:-:S09]  /*a7b0*/  SEL R0, R0, 0x7c, P0 ;  /* 0x0000007c00007807 */ /* 0x000fd20000000000 */
.L_x_10639:
[----:B------:R-:W-:Y:S05]  /*a7c0*/  BSYNC.RECONVERGENT B0 ;  /* 0x0000000000007941 */ /* 0x000fea0003800200 */
.L_x_10637:
[----:B------:R-:W-:-:S04]  /*a7d0*/  SHF.R.U32.HI R5, RZ, 0x18, R7 ;  /* 0x00000018ff057819 */ /* 0x000fc80000011607 */
[----:B------:R-:W-:-:S05]  /*a7e0*/  LOP3.LUT R5, R0, 0x80, R5, 0xf8, !PT ;  /* 0x0000008000057812 */ /* 0x000fca00078ef805 */
[----:B------:R0:W-:Y:S01]  /*a7f0*/  STG.E.U8 desc[UR36][R2.64], R5 ;  /* 0x0000000502007986 */ /* 0x0001e2000c101124 */
[----:B------:R-:W-:Y:S05]  /*a800*/  BRA `(.L_x_10610) ;  /* 0x00000000001c7947 */ /* 0x000fea0003800000 */
.L_x_10631:
[----:B------:R-:W-:Y:S01]  /*a810*/  UMOV UR4, 0xf0000000 ;  /* 0xf000000000047882 */ /* 0x000fe20000000000 */
[----:B------:R-:W-:Y:S01]  /*a820*/  UMOV UR5, 0x380fffff ;  /* 0x380fffff00057882 */ /* 0x000fe20000000000 */
[----:B------:R-:W0:Y:S01]  /*a830*/  F2F.F32.F64 R0, R4 ;  /* 0x0000000400007310 */ /* 0x000e220000301000 */
[----:B------:R-:W-:-:S14]  /*a840*/  DSETP.GEU.AND P0, PT, |R4|, UR4, PT ;  /* 0x0000000404007e2a */ /* 0x000fdc000bf0e200 */
[----:B0-----:R-:W-:-:S05]  /*a850*/  @!P0 FMUL R0, R0, 1.175494350822287508e-38 ;  /* 0x0080000000008820 */ /* 0x001fca0000400000 */
[----:B------:R-:W-:-:S05]  /*a860*/  F2FP.BF16.F32.PACK_AB R0, RZ, R0 ;  /* 0x00000000ff00723e */ /* 0x000fca00000010ff */
[----:B------:R0:W-:Y:S02]  /*a870*/  STG.E.U16 desc[UR36][R2.64], R0 ;  /* 0x0000000002007986 */ /* 0x0001e4000c101524 */
.L_x_10610:
[----:B------:R-:W-:-:S07]  /*a880*/  IADD3 R17, PT, PT, R17, 0x80, RZ ;  /* 0x0000008011117810 */ /* 0x000fce0007ffe0ff */
.L_x_10571:
[----:B------:R-:W-:Y:S05]  /*a890*/  BSYNC.RECONVERGENT B7 ;  /* 0x0000000000077941 */ /* 0x000fea0003800200 */
.L_x_10570:
        /* <DEDUP_REMOVED lines=306> */
.L_x_10640:
[----:B------:R-:W0:Y:S01]  /*bbc0*/  LDCU.128 UR8, c[0x0][0x580] ;  /* 0x0000b000ff0877ac */ /* 0x000e220008000c00 */
[----:B------:R-:W-:Y:S01]  /*bbd0*/  BSSY.RECONVERGENT B6, `(.L_x_10641) ;  /* 0x00000ee000067945 */ /* 0x000fe20003800200 */
[----:B------:R-:W-:-:S04]  /*bbe0*/  UPRMT UR4, UR41, 0x9910, URZ ;  /* 0x0000991029047896 */ /* 0x000fc800080000ff */
[----:B------:R-:W-:Y:S01]  /*bbf0*/  UISETP.GT.AND UP0, UPT, UR4, 0x9, UPT ;  /* 0x000000090400788c */ /* 0x000fe2000bf04270 */
[----:B0-----:R-:W-:Y:S02]  /*bc00*/  IADD3 R16, P0, PT, R16, UR8, RZ ;  /* 0x0000000810107c10 */ /* 0x001fe4000ff1e0ff */
[----:B-1----:R-:W-:-:S03]  /*bc10*/  IADD3 R4, P1, PT, R0, UR10, RZ ;  /* 0x0000000a00047c10 */ /* 0x002fc6000ff3e0ff */
[----:B------:R-:W-:Y:S01]  /*bc20*/  IMAD.X R17, RZ, RZ, UR9, P0 ;  /* 0x00000009ff117e24 */ /* 0x000fe200080e06ff */
[----:B--2---:R-:W-:Y:S02]  /*bc30*/  IADD3.X R5, PT, PT, RZ, UR11, RZ, P1, !PT ;  /* 0x0000000bff057c10 */ /* 0x004fe40008ffe4ff */
        /* <DEDUP_REMOVED lines=12> */
.L_x_10645:
[----:B------:R-:W2:Y:S02]  /*bd00*/  LDG.E.U8 R2, desc[UR36][R4.64] ;  /* 0x0000002404027981 */ /* 0x000ea4000c1e1100 */
[----:B--2---:R-:W4:Y:S01]  /*bd10*/  I2F.F64.U16 R2, R2 ;  /* 0x0000000200027312 */ /* 0x004f220000101800 */
[----:B------:R-:W-:Y:S05]  /*bd20*/  BRA `(.L_x_10647) ;  /* 0x0000000c00607947 */ /* 0x000fea0003800000 */
.L_x_10644:
        /* <DEDUP_REMOVED lines=9> */
.L_x_10649:
[----:B------:R-:W2:Y:S02]  /*bdc0*/  LDG.E R2, desc[UR36][R4.64] ;  /* 0x0000002404027981 */ /* 0x000ea4000c1e1900 */
[----:B--2---:R-:W2:Y:S01]  /*bdd0*/  I2F.F64 R2, R2 ;  /* 0x0000000200027312 */ /* 0x004ea20000201c00 */
[----:B------:R-:W-:Y:S05]  /*bde0*/  BRA `(.L_x_10647) ;  /* 0x0000000c00307947 */ /* 0x000fea0003800000 */
.L_x_10648:
[----:B------:R-:W2:Y:S02]  /*bdf0*/  LDG.E.U16 R2, desc[UR36][R4.64] ;  /* 0x0000002404027981 */ /* 0x000ea4000c1e1500 */
[----:B--2---:R-:W0:Y:S01]  /*be00*/  I2F.F64.S16 R2, R2 ;  /* 0x0000000200027312 */ /* 0x004e220000101c00 */
[----:B------:R-:W-:Y:S05]  /*be10*/  BRA `(.L_x_10647) ;  /* 0x0000000c00247947 */ /* 0x000fea0003800000 */
.L_x_10643:
        /* <DEDUP_REMOVED lines=10> */
.L_x_10651:
[----:B------:R-:W2:Y:S02]  /*bec0*/  LDG.E.U16 R0, desc[UR36][R4.64] ;  /* 0x0000002404007981 */ /* 0x000ea4000c1e1500 */
[----:B--2---:R-:W-:-:S05]  /*bed0*/  HADD2.F32 R0, -RZ, R0.H0_H0 ;  /* 0x20000000ff007230 */ /* 0x004fca0000004100 */
[----:B------:R-:W-:-:S04]  /*bee0*/  FMUL.FTZ R0, R0, 1 ;  /* 0x3f80000000007820 */ /* 0x000fc80000410000 */
[----:B------:R0:W1:Y:S01]  /*bef0*/  F2F.F64.F32 R2, R0 ;  /* 0x0000000000027310 */ /* 0x0000620000201800 */
[----:B------:R-:W-:Y:S05]  /*bf00*/  BRA `(.L_x_10647) ;  /* 0x0000000800e87947 */ /* 0x000fea0003800000 */
.L_x_10650:
        /* <DEDUP_REMOVED lines=10> */
.L_x_10653:
[----:B------:R-:W2:Y:S02]  /*bfb0*/  LDG.E.U16 R4, desc[UR36][R4.64] ;  /* 0x0000002404047981 */ /* 0x000ea4000c1e1500 */
[----:B--2---:R-:W-:-:S05]  /*bfc0*/  HADD2.F32 R0, -RZ, R4.H0_H0 ;  /* 0x20000004ff007230 */ /* 0x004fca0000004100 */
[----:B------:R-:W-:-:S04]  /*bfd0*/  FMUL.FTZ R0, R0, 1 ;  /* 0x3f80000000007820 */ /* 0x000fc80000410000 */
[----:B------:R0:W1:Y:S01]  /*bfe0*/  F2F.F64.F32 R2, R0 ;  /* 0x0000000000027310 */ /* 0x0000620000201800 */
[----:B------:R-:W-:Y:S05]  /*bff0*/  BRA `(.L_x_10647) ;  /* 0x0000000800ac7947 */ /* 0x000fea0003800000 */
.L_x_10652:
[----:B------:R0:W5:Y:S01]  /*c000*/  LDG.E.64 R2, desc[UR36][R4.64] ;  /* 0x0000002404027981 */ /* 0x000162000c1e1b00 */
[----:B------:R-:W-:Y:S05]  /*c010*/  BRA `(.L_x_10647) ;  /* 0x0000000800a47947 */ /* 0x000fea0003800000 */
.L_x_10642:
        /* <DEDUP_REMOVED lines=13> */
.L_x_10656:
[----:B------:R0:W5:Y:S01]  /*c0f0*/  LDG.E.64 R2, desc[UR36][R4.64] ;  /* 0x0000002404027981 */ /* 0x000162000c1e1b00 */
[----:B------:R-:W-:Y:S05]  /*c100*/  BRA `(.L_x_10647) ;  /* 0x0000000800687947 */ /* 0x000fea0003800000 */
.L_x_10655:
        /* <DEDUP_REMOVED lines=27> */
.L_x_10658:
        /* <DEDUP_REMOVED lines=14> */
.L_x_10657:
[----:B------:R-:W2:Y:S02]  /*c3a0*/  LDG.E.U16 R0, desc[UR36][R4.64] ;  /* 0x0000002404007981 */ /* 0x000ea4000c1e1500 */
[----:B--2---:R-:W-:-:S04]  /*c3b0*/  IMAD.U32 R0, R0, 0x10000, RZ ;  /* 0x0001000000007824 */ /* 0x004fc800078e00ff */
[----:B------:R-:W-:-:S04]  /*c3c0*/  FMUL.FTZ R0, R0, 1 ;  /* 0x3f80000000007820 */ /* 0x000fc80000410000 */
[----:B------:R0:W1:Y:S01]  /*c3d0*/  F2F.F64.F32 R2, R0 ;  /* 0x0000000000027310 */ /* 0x0000620000201800 */
[----:B------:R-:W-:Y:S05]  /*c3e0*/  BRA `(.L_x_10647) ;  /* 0x0000000400b07947 */ /* 0x000fea0003800000 */
.L_x_10654:
        /* <DEDUP_REMOVED lines=11> */
.L_x_10661:
        /* <DEDUP_REMOVED lines=21> */
.L_x_10663:
[----:B------:R-:W-:Y:S05]  /*c5f0*/  BSYNC.RECONVERGENT B0 ;  /* 0x0000000000007941 */ /* 0x000fea0003800200 */
.L_x_10662:
[----:B------:R-:W-:Y:S02]  /*c600*/  SHF.L.U32 R0, R0, 0x14, RZ ;  /* 0x0000001400007819 */ /* 0x000fe400000006ff */
[----:B------:R-:W-:-:S04]  /*c610*/  LEA R2, R2, 0x3b800000, 0x17 ;  /* 0x3b80000002027811 */ /* 0x000fc800078eb8ff */
[----:B------:R-:W-:-:S05]  /*c620*/  LOP3.LUT R0, R2, R0, R7, 0xfe, !PT ;  /* 0x0000000002007212 */ /* 0x000fca00078efe07 */
[----:B------:R-:W-:-:S04]  /*c630*/  FMUL.FTZ R0, R0, 1 ;  /* 0x3f80000000007820 */ /* 0x000fc80000410000 */
[----:B------:R0:W1:Y:S01]  /*c640*/  F2F.F64.F32 R2, R0 ;  /* 0x0000000000027310 */ /* 0x0000620000201800 */
[----:B------:R-:W-:Y:S05]  /*c650*/  BRA `(.L_x_10647) ;  /* 0x0000000400147947 */ /* 0x000fea0003800000 */
.L_x_10660:
        /* <DEDUP_REMOVED lines=21> */
.L_x_10665:
[----:B------:R-:W-:Y:S05]  /*c7b0*/  BSYNC.RECONVERGENT B0 ;  /* 0x0000000000007941 */ /* 0x000fea0003800200 */
.L_x_10664:
[----:B------:R-:W-:Y:S01]  /*c7c0*/  IMAD.SHL.U32 R0, R0, 0x200000, RZ ;  /* 0x0020000000007824 */ /* 0x000fe200078e00ff */
[----:B------:R-:W-:-:S04]  /*c7d0*/  LEA R2, R2, 0x37800000, 0x17 ;  /* 0x3780000002027811 */ /* 0x000fc800078eb8ff */
[----:B------:R-:W-:-:S05]  /*c7e0*/  LOP3.LUT R0, R2, R0, R7, 0xfe, !PT ;  /* 0x0000000002007212 */ /* 0x000fca00078efe07 */
[----:B------:R-:W-:-:S04]  /*c7f0*/  FMUL.FTZ R0, R0, 1 ;  /* 0x3f80000000007820 */ /* 0x000fc80000410000 */
[----:B------:R0:W1:Y:S01]  /*c800*/  F2F.F64.F32 R2, R0 ;  /* 0x0000000000027310 */ /* 0x0000620000201800 */
[----:B------:R-:W-:Y:S05]  /*c810*/  BRA `(.L_x_10647) ;  /* 0x0000000000a47947 */ /* 0x000fea0003800000 */
.L_x_10659:
        /* <DEDUP_REMOVED lines=18> */
.L_x_10646:
        /* <DEDUP_REMOVED lines=16> */
.L_x_10668:
[----:B------:R-:W-:Y:S01]  /*ca40*/  CS2R R2, SRZ ;  /* 0x0000000000027805 */ /* 0x000fe2000001ff00 */
[----:B------:R-:W-:Y:S06]  /*ca50*/  BRA `(.L_x_10647) ;  /* 0x0000000000147947 */ /* 0x000fec0003800000 */
.L_x_10667:
[----:B------:R-:W2:Y:S02]  /*ca60*/  LDG.E.64 R2, desc[UR36][R4.64] ;  /* 0x0000002404027981 */ /* 0x000ea4000c1e1b00 */
[----:B--2---:R-:W0:Y:S01]  /*ca70*/  I2F.F64.U64 R2, R2 ;  /* 0x0000000200027312 */ /* 0x004e220000301800 */
[----:B------:R-:W-:Y:S05]  /*ca80*/  BRA `(.L_x_10647) ;  /* 0x0000000000087947 */ /* 0x000fea0003800000 */
.L_x_10666:
[----:B------:R-:W2:Y:S02]  /*ca90*/  LDG.E R2, desc[UR36][R4.64] ;  /* 0x0000002404027981 */ /* 0x000ea4000c1e1900 */
[----:B--2---:R-:W0:Y:S02]  /*caa0*/  I2F.F64.U32 R2, R2 ;  /* 0x0000000200027312 */ /* 0x004e240000201800 */
.L_x_10647:
[----:B------:R-:W-:Y:S05]  /*cab0*/  BSYNC.RECONVERGENT B6 ;  /* 0x0000000000067941 */ /* 0x000fea0003800200 */
.L_x_10641:
        /* <DEDUP_REMOVED lines=60> */
.L_x_10670:
[----:B------:R-:W-:Y:S05]  /*ce80*/  BSYNC.RECONVERGENT B0 ;  /* 0x0000000000007941 */ /* 0x000fea0003800200 */
.L_x_10669:
[----:B------:R-:W-:Y:S01]  /*ce90*/  DADD R8, R6, 1 ;  /* 0x3ff0000006087429 */ /* 0x000fe20000000000 */
[----:B------:R-:W-:Y:S05]  /*cea0*/  BSSY.RECONVERGENT B0, `(.L_x_10671) ;  /* 0x0000012000007945 */ /* 0x000fea0003800200 */
[----:B------:R-:W0:Y:S04]  /*ceb0*/  MUFU.RCP64H R3, R9 ;  /* 0x0000000900037308 */ /* 0x000e280000001800 */
[----:B------:R-:W-:-:S04]  /*cec0*/  IADD3 R2, PT, PT, R9, 0x300402, RZ ;  /* 0x0030040209027810 */ /* 0x000fc80007ffe0ff */
[----:B------:R-:W-:Y:S02]  /*ced0*/  FSETP.GEU.AND P0, PT, |R2|, 5.8789094863358348022e-39, PT ;  /* 0x004004020200780b */ /* 0x000fe40003f0e200 */
[----:B0-----:R-:W-:-:S08]  /*cee0*/  DFMA R4, -R8, R2, 1 ;  /* 0x3ff000000804742b */ /* 0x001fd00000000102 */
[----:B------:R-:W-:-:S08]  /*cef0*/  DFMA R4, R4, R4, R4 ;  /* 0x000000040404722b */ /* 0x000fd00000000004 */
[----:B------:R-:W-:-:S08]  /*cf00*/  DFMA R4, R2, R4, R2 ;  /* 0x000000040204722b */ /* 0x000fd00000000002 */
[----:B------:R-:W-:-:S08]  /*cf10*/  DFMA R6, -R8, R4, 1 ;  /* 0x3ff000000806742b */ /* 0x000fd00000000104 */
[----:B------:R-:W-:Y:S01]  /*cf20*/  DFMA R4, R4, R6, R4 ;  /* 0x000000060404722b */ /* 0x000fe20000000004 */
[----:B------:R-:W-:Y:S10]  /*cf30*/  @P0 BRA `(.L_x_10672) ;  /* 0x0000000000200947 */ /* 0x000ff40003800000 */
[----:B------:R-:W-:Y:S01]  /*cf40*/  LOP3.LUT R0, R9, 0x7fffffff, RZ, 0xc0, !PT ;  /* 0x7fffffff09007812 */ /* 0x000fe200078ec0ff */
[----:B------:R-:W-:Y:S01]  /*cf50*/  IMAD.MOV.U32 R10, RZ, RZ, R8 ;  /* 0x000000ffff0a7224 */ /* 0x000fe200078e0008 */
[----:B------:R-:W-:-:S03]  /*cf60*/  MOV R11, R9 ;  /* 0x00000009000b7202 */ /* 0x000fc60000000f00 */
[----:B------:R-:W-:Y:S01]  /*cf70*/  VIADD R8, R0, 0xfff00000 ;  /* 0xfff0000000087836 */ /* 0x000fe20000000000 */
[----:B------:R-:W-:-:S07]  /*cf80*/  MOV R0, 0xcfa0 ;  /* 0x0000cfa000007802 */ /* 0x000fce0000000f00 */
[----:B------:R-:W-:Y:S05]  /*cf90*/  CALL.REL.NOINC `($__internal_14_$__cuda_sm20_dblrcp_rn_slowpath_v3) ;  /* 0x0000001000387944 */ /* 0x000fea0003c00000 */
[----:B------:R-:W-:Y:S01]  /*cfa0*/  MOV R4, R6 ;  /* 0x0000000600047202 */ /* 0x000fe20000000f00 */
[----:B------:R-:W-:-:S07]  /*cfb0*/  IMAD.MOV.U32 R5, RZ, RZ, R7 ;  /* 0x000000ffff057224 */ /* 0x000fce00078e0007 */
.L_x_10672:
[----:B------:R-:W-:Y:S05]  /*cfc0*/  BSYNC.RECONVERGENT B0 ;  /* 0x0000000000007941 */ /* 0x000fea0003800200 */
.L_x_10671:
        /* <DEDUP_REMOVED lines=14> */
.L_x_10676:
[----:B------:R-:W0:Y:S02]  /*d0b0*/  F2I.S64.F64.TRUNC R4, R4 ;  /* 0x0000000400047311 */ /* 0x000e24000030d900 */
[----:B0-----:R-:W-:-:S05]  /*d0c0*/  MOV R3, R4 ;  /* 0x0000000400037202 */ /* 0x001fca0000000f00 */
[----:B------:R-:W-:Y:S01]  /*d0d0*/  STG.E.U8 desc[UR36][R16.64], R3 ;  /* 0x0000000310007986 */ /* 0x000fe2000c101124 */
[----:B------:R-:W-:Y:S05]  /*d0e0*/  EXIT ;  /* 0x000000000000794d */ /* 0x000fea0003800000 */
.L_x_10675:
        /* <DEDUP_REMOVED lines=9> */
.L_x_10679:
[----:B------:R-:W0:Y:S02]  /*d180*/  F2I.F64.TRUNC R5, R4 ;  /* 0x0000000400057311 */ /* 0x000e24000030d100 */
[----:B0-----:R-:W-:Y:S01]  /*d190*/  STG.E desc[UR36][R16.64], R5 ;  /* 0x0000000510007986 */ /* 0x001fe2000c101924 */
[----:B------:R-:W-:Y:S05]  /*d1a0*/  EXIT ;  /* 0x000000000000794d */ /* 0x000fea0003800000 */
.L_x_10678:
[----:B------:R-:W0:Y:S02]  /*d1b0*/  F2I.F64.TRUNC R5, R4 ;  /* 0x0000000400057311 */ /* 0x000e24000030d100 */
[----:B0-----:R-:W-:Y:S01]  /*d1c0*/  STG.E.U16 desc[UR36][R16.64], R5 ;  /* 0x0000000510007986 */ /* 0x001fe2000c101524 */
[----:B------:R-:W-:Y:S05]  /*d1d0*/  EXIT ;  /* 0x000000000000794d */ /* 0x000fea0003800000 */
.L_x_10674:
        /* <DEDUP_REMOVED lines=13> */
.L_x_10681:
        /* <DEDUP_REMOVED lines=8> */
.L_x_10680:
        /* <DEDUP_REMOVED lines=14> */
.L_x_10683:
        /* <DEDUP_REMOVED lines=9> */
.L_x_10682:
[----:B------:R-:W-:Y:S01]  /*d4a0*/  STG.E.64 desc[UR36][R16.64], R4 ;  /* 0x0000000410007986 */ /* 0x000fe2000c101b24 */
[----:B------:R-:W-:Y:S05]  /*d4b0*/  EXIT ;  /* 0x000000000000794d */ /* 0x000fea0003800000 */
.L_x_10673:
        /* <DEDUP_REMOVED lines=13> */
.L_x_10687:
        /* <DEDUP_REMOVED lines=21> */
.L_x_10690:
[----:B------:R-:W-:-:S04]  /*d6e0*/  SHF.R.U32.HI R3, RZ, 0x18, R3 ;  /* 0x00000018ff037819 */ /* 0x000fc80000011603 */
[----:B------:R-:W-:-:S04]  /*d6f0*/  LOP3.LUT R0, R0, 0x80, R3, 0xf8, !PT ;  /* 0x0000008000007812 */ /* 0x000fc800078ef803 */
[----:B------:R-:W-:-:S07]  /*d700*/  PRMT R8, R0, 0x7610, R8 ;  /* 0x0000761000087816 */ /* 0x000fce0000000008 */
.L_x_10689:
[----:B------:R-:W-:Y:S05]  /*d710*/  BSYNC.RECONVERGENT B0 ;  /* 0x0000000000007941 */ /* 0x000fea0003800200 */
.L_x_10688:
[----:B------:R-:W-:Y:S01]  /*d720*/  STG.E.U8 desc[UR36][R16.64], R8 ;  /* 0x0000000810007986 */ /* 0x000fe2000c101124 */
[----:B------:R-:W-:Y:S05]  /*d730*/  EXIT ;  /* 0x000000000000794d */ /* 0x000fea0003800000 */
.L_x_10686:
        /* <DEDUP_REMOVED lines=21> */
.L_x_10693:
[----:B------:R-:W-:-:S04]  /*d890*/  SHF.R.U32.HI R3, RZ, 0x18, R3 ;  /* 0x00000018ff037819 */ /* 0x000fc80000011603 */
[----:B------:R-:W-:-:S04]  /*d8a0*/  LOP3.LUT R0, R0, 0x80, R3, 0xf8, !PT ;  /* 0x0000008000007812 */ /* 0x000fc800078ef803 */
[----:B------:R-:W-:-:S07]  /*d8b0*/  PRMT R8, R0, 0x7610, R8 ;  /* 0x0000761000087816 */ /* 0x000fce0000000008 */
.L_x_10692:
[----:B------:R-:W-:Y:S05]  /*d8c0*/  BSYNC.RECONVERGENT B0 ;  /* 0x0000000000007941 */ /* 0x000fea0003800200 */
.L_x_10691:
[----:B------:R-:W-:Y:S01]  /*d8d0*/  STG.E.U8 desc[UR36][R16.64], R8 ;  /* 0x0000000810007986 */ /* 0x000fe2000c101124 */
[----:B------:R-:W-:Y:S05]  /*d8e0*/  EXIT ;  /* 0x000000000000794d */ /* 0x000fea0003800000 */
.L_x_10685:
        /* <DEDUP_REMOVED lines=26> */
.L_x_10695:
[----:B------:R-:W0:Y:S02]  /*da90*/  F2I.U64.F64.TRUNC R4, R4 ;  /* 0x0000000400047311 */ /* 0x000e24000030d800 */
[----:B0-----:R-:W-:Y:S01]  /*daa0*/  STG.E.64 desc[UR36][R16.64], R4 ;  /* 0x0000000410007986 */ /* 0x001fe2000c101b24 */
[----:B------:R-:W-:Y:S05]  /*dab0*/  EXIT ;  /* 0x000000000000794d */ /* 0x000fea0003800000 */
.L_x_10694:
[----:B------:R-:W0:Y:S02]  /*dac0*/  F2I.U32.F64.TRUNC R5, R4 ;  /* 0x0000000400057311 */ /* 0x000e24000030d000 */
[----:B0-----:R-:W-:Y:S01]  /*dad0*/  STG.E desc[UR36][R16.64], R5 ;  /* 0x0000000510007986 */ /* 0x001fe2000c101924 */
[----:B------:R-:W-:Y:S05]  /*dae0*/  EXIT ;  /* 0x000000000000794d */ /* 0x000fea0003800000 */
.L_x_10684:
        /* <DEDUP_REMOVED lines=10> */
.L_x_10697:
[----:B------:R-:W-:-:S05]  /*db90*/  CS2R R6, SRZ ;  /* 0x0000000000067805 */ /* 0x000fca000001ff00 */
[----:B------:R-:W-:Y:S01]  /*dba0*/  STG.E.128 desc[UR36][R16.64], R4 ;  /* 0x0000000410007986 */ /* 0x000fe2000c101d24 */
[----:B------:R-:W-:Y:S05]  /*dbb0*/  EXIT ;  /* 0x000000000000794d */ /* 0x000fea0003800000 */
.L_x_10696:
[----:B------:R-:W-:-:S09]  /*dbc0*/  UISETP.NE.AND UP0, UPT, UR4, 0xf, UPT ;  /* 0x0000000f0400788c */ /* 0x000fd2000bf05270 */
[----:B------:R-:W-:Y:S05]  /*dbd0*/  BRA.U !UP0, `(.L_x_10698) ;  /* 0x0000000508087547 */ /* 0x000fea000b800000 */
[----:B------:R-:W-:-:S09]  /*dbe0*/  UISETP.NE.AND UP0, UPT, UR4, 0x17, UPT ;  /* 0x000000170400788c */ /* 0x000fd2000bf05270 */
[----:B------:R-:W-:Y:S05]  /*dbf0*/  BRA.U !UP0, `(.L_x_10699) ;  /* 0x0000000108a07547 */ /* 0x000fea000b800000 */
[----:B------:R-:W-:-:S09]  /*dc00*/  UISETP.NE.AND UP0, UPT, UR4, 0x18, UPT ;  /* 0x000000180400788c */ /* 0x000fd2000bf05270 */
[----:B------:R-:W-:Y:S05]  /*dc10*/  BRA.U !UP0, `(.L_x_10700) ;  /* 0x0000000108447547 */ /* 0x000fea000b800000 */
.L_x_10677:
        /* <DEDUP_REMOVED lines=16> */
.L_x_10701:
[----:B------:R-:W-:Y:S05]  /*dd20*/  EXIT ;  /* 0x000000000000794d */ /* 0x000fea0003800000 */
.L_x_10700:
        /* <DEDUP_REMOVED lines=17> */
.L_x_10703:
[----:B------:R-:W-:Y:S05]  /*de40*/  BSYNC.RECONVERGENT B0 ;  /* 0x0000000000007941 */ /* 0x000fea0003800200 */
.L_x_10702:
[----:B------:R-:W-:-:S05]  /*de50*/  LOP3.LUT R3, R0, 0x80, R3, 0xf8, !PT ;  /* 0x0000008000037812 */ /* 0x000fca00078ef803 */
[----:B------:R-:W-:Y:S01]  /*de60*/  STG.E.U8 desc[UR36][R16.64], R3 ;  /* 0x0000000310007986 */ /* 0x000fe2000c101124 */
[----:B------:R-:W-:Y:S05]  /*de70*/  EXIT ;  /* 0x000000000000794d */ /* 0x000fea0003800000 */
.L_x_10699:
        /* <DEDUP_REMOVED lines=16> */
.L_x_10705:
[----:B------:R-:W-:Y:S02]  /*df80*/  ISETP.GT.U32.AND P0, PT, R2, 0x7f800000, PT ;  /* 0x7f8000000200780c */ /* 0x000fe40003f04070 */
[----:B------:R-:W-:-:S04]  /*df90*/  MOV R0, 0x7f ;  /* 0x0000007f00007802 */ /* 0x000fc80000000f00 */
[----:B------:R-:W-:-:S07]  /*dfa0*/  SEL R0, R0, 0x7c, P0 ;  /* 0x0000007c00007807 */ /* 0x000fce0000000000 */
.L_x_10706:
[----:B------:R-:W-:Y:S05]  /*dfb0*/  BSYNC.RECONVERGENT B0 ;  /* 0x0000000000007941 */ /* 0x000fea0003800200 */
.L_x_10704:
[----:B------:R-:W-:-:S04]  /*dfc0*/  SHF.R.U32.HI R3, RZ, 0x18, R3 ;  /* 0x00000018ff037819 */ /* 0x000fc80000011603 */
[----:B------:R-:W-:-:S05]  /*dfd0*/  LOP3.LUT R3, R0, 0x80, R3, 0xf8, !PT ;  /* 0x0000008000037812 */ /* 0x000fca00078ef803 */
[----:B------:R-:W-:Y:S01]  /*dfe0*/  STG.E.U8 desc[UR36][R16.64], R3 ;  /* 0x0000000310007986 */ /* 0x000fe2000c101124 */
[----:B------:R-:W-:Y:S05]  /*dff0*/  EXIT ;  /* 0x000000000000794d */ /* 0x000fea0003800000 */
.L_x_10698:
        /* <DEDUP_REMOVED lines=8> */
        .weak           $__internal_14_$__cuda_sm20_dblrcp_rn_slowpath_v3
        .type           $__internal_14_$__cuda_sm20_dblrcp_rn_slowpath_v3,@function
        .size           $__internal_14_$__cuda_sm20_dblrcp_rn_slowpath_v3,(.L_x_11293 - $__internal_14_$__cuda_sm20_dblrcp_rn_slowpath_v3)
$__internal_14_$__cuda_sm20_dblrcp_rn_slowpath_v3:
[----:B------:R-:W-:Y:S01]  /*e080*/  IMAD.MOV.U32 R4, RZ, RZ, R10 ;  /* 0x000000ffff047224 */ /* 0x000fe200078e000a */
[----:B------:R-:W-:Y:S01]  /*e090*/  MOV R5, R11 ;  /* 0x0000000b00057202 */ /* 0x000fe20000000f00 */
[----:B------:R-:W-:Y:S05]  /*e0a0*/  BSSY.RECONVERGENT B1, `(.L_x_10707) ;  /* 0x0000024000017945 */ /* 0x000fea0003800200 */
[----:B------:R-:W-:-:S14]  /*e0b0*/  DSETP.GTU.AND P0, PT, |R4|, +INF , PT ;  /* 0x7ff000000400742a */ /* 0x000fdc0003f0c200 */
[----:B------:R-:W-:Y:S05]  /*e0c0*/  @P0 BRA `(.L_x_10708) ;  /* 0x00000000007c0947 */ /* 0x000fea0003800000 */
[----:B------:R-:W-:-:S05]  /*e0d0*/  LOP3.LUT R9, R11, 0x7fffffff, RZ, 0xc0, !PT ;  /* 0x7fffffff0b097812 */ /* 0x000fca00078ec0ff */
[----:B------:R-:W-:-:S05]  /*e0e0*/  VIADD R6, R9, 0xffffffff ;  /* 0xffffffff09067836 */ /* 0x000fca0000000000 */
[----:B------:R-:W-:-:S13]  /*e0f0*/  ISETP.GE.U32.AND P0, PT, R6, 0x7fefffff, PT ;  /* 0x7fefffff0600780c */ /* 0x000fda0003f06070 */
[----:B------:R-:W-:Y:S02]  /*e100*/  @P0 LOP3.LUT R7, R5, 0x7ff00000, RZ, 0x3c, !PT ;  /* 0x7ff0000005070812 */ /* 0x000fe400078e3cff */
[----:B------:R-:W-:Y:S01]  /*e110*/  @P0 MOV R6, RZ ;  /* 0x000000ff00060202 */ /* 0x000fe20000000f00 */
[----:B------:R-:W-:Y:S06]  /*e120*/  @P0 BRA `(.L_x_10709) ;  /* 0x00000000006c0947 */ /* 0x000fec0003800000 */
[----:B------:R-:W-:-:S13]  /*e130*/  ISETP.GE.U32.AND P0, PT, R9, 0x1000001, PT ;  /* 0x010000010900780c */ /* 0x000fda0003f06070 */
[----:B------:R-:W-:Y:S05]  /*e140*/  @!P0 BRA `(.L_x_10710) ;  /* 0x0000000000348947 */ /* 0x000fea0003800000 */
[----:B------:R-:W-:Y:S01]  /*e150*/  VIADD R7, R5, 0xc0200000 ;  /* 0xc020000005077836 */ /* 0x000fe20000000000 */
[----:B------:R-:W-:-:S03]  /*e160*/  MOV R6, R4 ;  /* 0x0000000400067202 */ /* 0x000fc60000000f00 */
[----:B------:R-:W0:Y:S03]  /*e170*/  MUFU.RCP64H R9, R7 ;  /* 0x0000000700097308 */ /* 0x000e260000001800 */
[----:B0-----:R-:W-:-:S08]  /*e180*/  DFMA R10, -R6, R8, 1 ;  /* 0x3ff00000060a742b */ /* 0x001fd00000000108 */
[----:B------:R-:W-:-:S08]  /*e190*/  DFMA R10, R10, R10, R10 ;  /* 0x0000000a0a0a722b */ /* 0x000fd0000000000a */
[----:B------:R-:W-:-:S08]  /*e1a0*/  DFMA R10, R8, R10, R8 ;  /* 0x0000000a080a722b */ /* 0x000fd00000000008 */
[----:B------:R-:W-:-:S08]  /*e1b0*/  DFMA R8, -R6, R10, 1 ;  /* 0x3ff000000608742b */ /* 0x000fd0000000010a */
[----:B------:R-:W-:-:S08]  /*e1c0*/  DFMA R8, R10, R8, R10 ;  /* 0x000000080a08722b */ /* 0x000fd0000000000a */
[----:B------:R-:W-:-:S08]  /*e1d0*/  DMUL R8, R8, 2.2250738585072013831e-308 ;  /* 0x0010000008087828 */ /* 0x000fd00000000000 */
[----:B------:R-:W-:-:S08]  /*e1e0*/  DFMA R4, -R4, R8, 1 ;  /* 0x3ff000000404742b */ /* 0x000fd00000000108 */
[----:B------:R-:W-:-:S08]  /*e1f0*/  DFMA R4, R4, R4, R4 ;  /* 0x000000040404722b */ /* 0x000fd00000000004 */
[----:B------:R-:W-:Y:S01]  /*e200*/  DFMA R6, R8, R4, R8 ;  /* 0x000000040806722b */ /* 0x000fe20000000008 */
[----:B------:R-:W-:Y:S10]  /*e210*/  BRA `(.L_x_10709) ;  /* 0x0000000000307947 */ /* 0x000ff40003800000 */
.L_x_10710:
[----:B------:R-:W-:Y:S01]  /*e220*/  DMUL R4, R4, 8.11296384146066816958e+31 ;  /* 0x4690000004047828 */ /* 0x000fe20000000000 */
[----:B------:R-:W-:-:S05]  /*e230*/  IMAD.MOV.U32 R6, RZ, RZ, R8 ;  /* 0x000000ffff067224 */ /* 0x000fca00078e0008 */
[----:B------:R-:W0:Y:S02]  /*e240*/  MUFU.RCP64H R7, R5 ;  /* 0x0000000500077308 */ /* 0x000e240000001800 */
[----:B0-----:R-:W-:-:S08]  /*e250*/  DFMA R8, -R4, R6, 1 ;  /* 0x3ff000000408742b */ /* 0x001fd00000000106 */
[----:B------:R-:W-:-:S08]  /*e260*/  DFMA R8, R8, R8, R8 ;  /* 0x000000080808722b */ /* 0x000fd00000000008 */
[----:B------:R-:W-:-:S08]  /*e270*/  DFMA R8, R6, R8, R6 ;  /* 0x000000080608722b */ /* 0x000fd00000000006 */
[----:B------:R-:W-:-:S08]  /*e280*/  DFMA R6, -R4, R8, 1 ;  /* 0x3ff000000406742b */ /* 0x000fd00000000108 */
[----:B------:R-:W-:-:S08]  /*e290*/  DFMA R6, R8, R6, R8 ;  /* 0x000000060806722b */ /* 0x000fd00000000008 */
[----:B------:R-:W-:Y:S01]  /*e2a0*/  DMUL R6, R6, 8.11296384146066816958e+31 ;  /* 0x4690000006067828 */ /* 0x000fe20000000000 */
[----:B------:R-:W-:Y:S10]  /*e2b0*/  BRA `(.L_x_10709) ;  /* 0x0000000000087947 */ /* 0x000ff40003800000 */
.L_x_10708:
[----:B------:R-:W-:Y:S02]  /*e2c0*/  LOP3.LUT R7, R5, 0x80000, RZ, 0xfc, !PT ;  /* 0x0008000005077812 */ /* 0x000fe400078efcff */
[----:B------:R-:W-:-:S07]  /*e2d0*/  MOV R6, R4 ;  /* 0x0000000400067202 */ /* 0x000fce0000000f00 */
.L_x_10709:
[----:B------:R-:W-:Y:S05]  /*e2e0*/  BSYNC.RECONVERGENT B1 ;  /* 0x0000000000017941 */ /* 0x000fea0003800200 */
.L_x_10707:
[----:B------:R-:W-:Y:S01]  /*e2f0*/  IMAD.MOV.U32 R4, RZ, RZ, R0 ;  /* 0x000000ffff047224 */ /* 0x000fe200078e0000 */
[----:B------:R-:W-:-:S04]  /*e300*/  MOV R5, 0x0 ;  /* 0x0000000000057802 */ /* 0x000fc80000000f00 */
[----:B------:R-:W-:Y:S05]  /*e310*/  RET.REL.NODEC R4 `(_ZN2at6native18elementwise_kernelILi128ELi4EZNS0_15gpu_kernel_implIZZZNS0_19sigmoid_kernel_cudaERNS_18TensorIteratorBaseEENKUlvE0_clEvENKUlvE_clEvEUldE_EEvS4_RKT_EUliE_EEviT1_) ;  /* 0xffffff1c04387950 */ /* 0x000fea0003c3ffff */
.L_x_10711:
        /* <DEDUP_REMOVED lines=14> */
.L_x_11293:


//--------------------- .text._ZN2at6native27unrolled_elementwise_kernelIZZZNS0_19sigmoid_kernel_cudaERNS_18TensorIteratorBaseEENKUlvE0_clEvENKUlvE_clEvEUldE_St5arrayIPcLm2EELi4E23TrivialOffsetCalculatorILi1EjESB_NS0_6memory12LoadWithCastILi1EEENSC_13StoreWithCastILi1EEEEEviT_T0_T2_T3_T4_T5_ --------------------------
	.section	.text._ZN2at6native27unrolled_elementwise_kernelIZZZNS0_19sigmoid_kernel_cudaERNS_18TensorIteratorBaseEENKUlvE0_clEvENKUlvE_clEvEUldE_St5arrayIPcLm2EELi4E23TrivialOffsetCalculatorILi1EjESB_NS0_6memory12LoadWithCastILi1EEENSC_13StoreWithCastILi1EEEEEviT_T0_T2_T3_T4_T5_,"ax",@progbits
	.align	128
        .global         _ZN2at6native27unrolled_elementwise_kernelIZZZNS0_19sigmoid_kernel_cudaERNS_18TensorIteratorBaseEENKUlvE0_clEvENKUlvE_clEvEUldE_St5arrayIPcLm2EELi4E23TrivialOffsetCalculatorILi1EjESB_NS0_6memory12LoadWithCastILi1EEENSC_13StoreWithCastILi1EEEEEviT_T0_T2_T3_T4_T5_
        .type           _ZN2at6native27unrolled_elementwise_kernelIZZZNS0_19sigmoid_kernel_cudaERNS_18TensorIteratorBaseEENKUlvE0_clEvENKUlvE_clEvEUldE_St5arrayIPcLm2EELi4E23TrivialOffsetCalculatorILi1EjESB_NS0_6memory12LoadWithCastILi1EEENSC_13StoreWithCastILi1EEEEEviT_T0_T2_T3_T4_T5_,@function
        .size           _ZN2at6native27unrolled_elementwise_kernelIZZZNS0_19sigmoid_kernel_cudaERNS_18TensorIteratorBaseEENKUlvE0_clEvENKUlvE_clEvEUldE_St5arrayIPcLm2EELi4E23TrivialOffsetCalculatorILi1EjESB_NS0_6memory12LoadWithCastILi1EEENSC_13StoreWithCastILi1EEEEEviT_T0_T2_T3_T4_T5_,(.L_x_11294 - _ZN2at6native27unrolled_elementwise_kernelIZZZNS0_19sigmoid_kernel_cudaERNS_18TensorIteratorBaseEENKUlvE0_clEvENKUlvE_clEvEUldE_St5arrayIPcLm2EELi4E23TrivialOffsetCalculatorILi1EjESB_NS0_6memory12LoadWithCastILi1EEENSC_13StoreWithCastILi1EEEEEviT_T0_T2_T3_T4_T5_)
        .other          _ZN2at6native27unrolled_elementwise_kernelIZZZNS0_19sigmoid_kernel_cudaERNS_18TensorIteratorBaseEENKUlvE0_clEvENKUlvE_clEvEUldE_St5arrayIPcLm2EELi4E23TrivialOffsetCalculatorILi1EjESB_NS0_6memory12LoadWithCastILi1EEENSC_13StoreWithCastILi1EEEEEviT_T0_T2_T3_T4_T5_,@"STO_CUDA_ENTRY STV_DEFAULT"
_ZN2at6native27unrolled_elementwise_kernelIZZZNS0_19sigmoid_kernel_cudaERNS_18TensorIteratorBaseEENKUlvE0_clEvENKUlvE_clEvEUldE_St5arrayIPcLm2EELi4E23TrivialOffsetCalculatorILi1EjESB_NS0_6memory12LoadWithCastILi1EEENSC_13StoreWithCastILi1EEEEEviT_T0_T2_T3_T4_T5_:
.text._ZN2at6native27unrolled_elementwise_kernelIZZZNS0_19sigmoid_kernel_cudaERNS_18TensorIteratorBaseEENKUlvE0_clEvENKUlvE_clEvEUldE_St5arrayIPcLm2EELi4E23TrivialOffsetCalculatorILi1EjESB_NS0_6memory12LoadWithCastILi1EEENSC_13StoreWithCastILi1EEEEEviT_T0_T2_T3_T4_T5_:
        /* <DEDUP_REMOVED lines=33> */
.L_x_10718:
[----:B------:R-:W2:Y:S02]  /*0210*/  LDG.E.U8 R2, desc[UR36][R2.64] ;  /* 0x0000002402027981 */ /* 0x000ea4000c1e1100 */
[----:B--2---:R0:W1:Y:S01]  /*0220*/  I2F.F64.U16 R26, R2 ;  /* 0x00000002001a7312 */ /* 0x0040620000101800 */
[----:B------:R-:W-:Y:S05]  /*0230*/  BRA `(.L_x_10720) ;  /* 0x0000000c00607947 */ /* 0x000fea0003800000 */
.L_x_10717:
        /* <DEDUP_REMOVED lines=9> */
.L_x_10722:
[----:B------:R-:W2:Y:S02]  /*02d0*/  LDG.E R2, desc[UR36][R2.64] ;  /* 0x0000002402027981 */ /* 0x000ea4000c1e1900 */
[----:B--2---:R1:W2:Y:S01]  /*02e0*/  I2F.F64 R26, R2 ;  /* 0x00000002001a7312 */ /* 0x0042a20000201c00 */
[----:B------:R-:W-:Y:S05]  /*02f0*/  BRA `(.L_x_10720) ;  /* 0x0000000c00307947 */ /* 0x000fea0003800000 */
.L_x_10721:
[----:B------:R-:W2:Y:S02]  /*0300*/  LDG.E.U16 R2, desc[UR36][R2.64] ;  /* 0x0000002402027981 */ /* 0x000ea4000c1e1500 */
[----:B--2---:R3:W4:Y:S01]  /*0310*/  I2F.F64.S16 R26, R2 ;  /* 0x00000002001a7312 */ /* 0x0047220000101c00 */
[----:B------:R-:W-:Y:S05]  /*0320*/  BRA `(.L_x_10720) ;  /* 0x0000000c00247947 */ /* 0x000fea0003800000 */
.L_x_10716:
        /* <DEDUP_REMOVED lines=10> */
.L_x_10724:
[----:B------:R-:W2:Y:S02]  /*03d0*/  LDG.E.U16 R0, desc[UR36][R2.64] ;  /* 0x0000002402007981 */ /* 0x000ea4000c1e1500 */
[----:B--2---:R-:W-:-:S05]  /*03e0*/  HADD2.F32 R0, -RZ, R0.H0_H0 ;  /* 0x20000000ff007230 */ /* 0x004fca0000004100 */
[----:B------:R-:W-:-:S04]  /*03f0*/  FMUL.FTZ R0, R0, 1 ;  /* 0x3f80000000007820 */ /* 0x000fc80000410000 */
[----:B------:R0:W1:Y:S01]  /*0400*/  F2F.F64.F32 R26, R0 ;  /* 0x00000000001a7310 */ /* 0x0000620000201800 */
[----:B------:R-:W-:Y:S05]  /*0410*/  BRA `(.L_x_10720) ;  /* 0x0000000800e87947 */ /* 0x000fea0003800000 */
.L_x_10723:
        /* <DEDUP_REMOVED lines=10> */
.L_x_10726:
[----:B------:R-:W2:Y:S02]  /*04c0*/  LDG.E.U16 R2, desc[UR36][R2.64] ;  /* 0x0000002402027981 */ /* 0x000ea4000c1e1500 */
[----:B--2---:R-:W-:-:S05]  /*04d0*/  HADD2.F32 R0, -RZ, R2.H0_H0 ;  /* 0x20000002ff007230 */ /* 0x004fca0000004100 */
[----:B------:R-:W-:-:S04]  /*04e0*/  FMUL.FTZ R0, R0, 1 ;  /* 0x3f80000000007820 */ /* 0x000fc80000410000 */
[----:B------:R0:W1:Y:S01]  /*04f0*/  F2F.F64.F32 R26, R0 ;  /* 0x00000000001a7310 */ /* 0x0000620000201800 */
[----:B------:R-:W-:Y:S05]  /*0500*/  BRA `(.L_x_10720) ;  /* 0x0000000800ac7947 */ /* 0x000fea0003800000 */
.L_x_10725:
[----:B------:R0:W5:Y:S01]  /*0510*/  LDG.E.64 R26, desc[UR36][R2.64] ;  /* 0x00000024021a7981 */ /* 0x000162000c1e1b00 */
[----:B------:R-:W-:Y:S05]  /*0520*/  BRA `(.L_x_10720) ;  /* 0x0000000800a47947 */ /* 0x000fea0003800000 */
.L_x_10715:
        /* <DEDUP_REMOVED lines=13> */
.L_x_10729:
[----:B------:R0:W5:Y:S01]  /*0600*/  LDG.E.64 R26, desc[UR36][R2.64] ;  /* 0x00000024021a7981 */ /* 0x000162000c1e1b00 */
[----:B------:R-:W-:Y:S05]  /*0610*/  BRA `(.L_x_10720) ;  /* 0x0000000800687947 */ /* 0x000fea0003800000 */
.L_x_10728:
        /* <DEDUP_REMOVED lines=27> */
.L_x_10731:
        /* <DEDUP_REMOVED lines=14> */
.L_x_10730:
[----:B------:R-:W2:Y:S02]  /*08b0*/  LDG.E.U16 R0, desc[UR36][R2.64] ;  /* 0x0000002402007981 */ /* 0x000ea4000c1e1500 */
[----:B--2---:R-:W-:-:S04]  /*08c0*/  IMAD.U32 R0, R0, 0x10000, RZ ;  /* 0x0001000000007824 */ /* 0x004fc800078e00ff */
[----:B------:R-:W-:-:S04]  /*08d0*/  FMUL.FTZ R0, R0, 1 ;  /* 0x3f80000000007820 */ /* 0x000fc80000410000 */
[----:B------:R0:W1:Y:S01]  /*08e0*/  F2F.F64.F32 R26, R0 ;  /* 0x00000000001a7310 */ /* 0x0000620000201800 */
[----:B------:R-:W-:Y:S05]  /*08f0*/  BRA `(.L_x_10720) ;  /* 0x0000000400b07947 */ /* 0x000fea0003800000 */
.L_x_10727:
        /* <DEDUP_REMOVED lines=11> */
.L_x_10734:
        /* <DEDUP_REMOVED lines=21> */
.L_x_10736:
[----:B------:R-:W-:Y:S05]  /*0b00*/  BSYNC.RECONVERGENT B0 ;  /* 0x0000000000007941 */ /* 0x000fea0003800200 */
.L_x_10735:
[----:B------:R-:W-:Y:S01]  /*0b10*/  IMAD.SHL.U32 R0, R0, 0x100000, RZ ;  /* 0x0010000000007824 */ /* 0x000fe200078e00ff */
[----:B------:R-:W-:-:S04]  /*0b20*/  LEA R2, R2, 0x3b800000, 0x17 ;  /* 0x3b80000002027811 */ /* 0x000fc800078eb8ff */
[----:B------:R-:W-:-:S05]  /*0b30*/  LOP3.LUT R0, R2, R0, R7, 0xfe, !PT ;  /* 0x0000000002007212 */ /* 0x000fca00078efe07 */
[----:B------:R-:W-:-:S04]  /*0b40*/  FMUL.FTZ R0, R0, 1 ;  /* 0x3f80000000007820 */ /* 0x000fc80000410000 */
[----:B------:R0:W1:Y:S01]  /*0b50*/  F2F.F64.F32 R26, R0 ;  /* 0x00000000001a7310 */ /* 0x0000620000201800 */
[----:B------:R-:W-:Y:S05]  /*0b60*/  BRA `(.L_x_10720) ;  /* 0x0000000400147947 */ /* 0x000fea0003800000 */
.L_x_10733:
        /* <DEDUP_REMOVED lines=21> */
.L_x_10738:
[----:B------:R-:W-:Y:S05]  /*0cc0*/  BSYNC.RECONVERGENT B0 ;  /* 0x0000000000007941 */ /* 0x000fea0003800200 */
.L_x_10737:
[----:B------:R-:W-:Y:S01]  /*0cd0*/  IMAD.SHL.U32 R0, R0, 0x200000, RZ ;  /* 0x0020000000007824 */ /* 0x000fe200078e00ff */
[----:B------:R-:W-:-:S04]  /*0ce0*/  LEA R2, R2, 0x37800000, 0x17 ;  /* 0x3780000002027811 */ /* 0x000fc800078eb8ff */
[----:B------:R-:W-:-:S05]  /*0cf0*/  LOP3.LUT R0, R2, R0, R7, 0xfe, !PT ;  /* 0x0000000002007212 */ /* 0x000fca00078efe07 */
[----:B------:R-:W-:-:S04]  /*0d00*/  FMUL.FTZ R0, R0, 1 ;  /* 0x3f80000000007820 */ /* 0x000fc80000410000 */
[----:B------:R0:W1:Y:S01]  /*0d10*/  F2F.F64.F32 R26, R0 ;  /* 0x00000000001a7310 */ /* 0x0000620000201800 */
[----:B------:R-:W-:Y:S05]  /*0d20*/  BRA `(.L_x_10720) ;  /* 0x0000000000a47947 */ /* 0x000fea0003800000 */
.L_x_10732:
[----:B------:R-:W-:-:S09]  /*0d30*/  UISETP.NE.AND UP0, UPT, UR4, 0x1c, UPT ;  /* 0x0000001c0400788c */ /* 0x000fd2000bf05270 */
[----:B------:R-:W-:Y:S05]  /*0d40*/  BRA.U !UP0, `(.L_x_10739) ;  /* 0x0000000108947547 */ /* 0x000fea000b800000 */
[----:B------:R-:W-:-:S09]  /*0d50*/  UISETP.NE.AND UP0, UPT, UR4, 0x1d, UPT ;  /* 0x0000001d0400788c */ /* 0x000fd2000bf05270 */
[----:B------:R-:W-:Y:S05]  /*0d60*/  BRA.U !UP0, `(.L_x_10740) ;  /* 0x0000000108807547 */ /* 0x000fea000b800000 */
[----:B------:R-:W-:-:S09]  /*0d70*/  UISETP.NE.AND UP0, UPT, UR4, 0x2c, UPT ;  /* 0x0000002c0400788c */ /* 0x000fd2000bf05270 */
[----:B------:R-:W-:Y:S05]  /*0d80*/  BRA.U !UP0, `(.L_x_10741) ;  /* 0x0000000108487547 */ /* 0x000fea000b800000 */
.L_x_10719:
        /* <DEDUP_REMOVED lines=16> */
.L_x_10742:
[----:B------:R-:W-:Y:S01]  /*0e90*/  CS2R R26, SRZ ;  /* 0x00000000001a7805 */ /* 0x000fe2000001ff00 */
[----:B------:R-:W-:Y:S06]  /*0ea0*/  BRA `(.L_x_10720) ;  /* 0x0000000000447947 */ /* 0x000fec0003800000 */
.L_x_10741:
        /* <DEDUP_REMOVED lines=12> */
.L_x_10740:
[----:B------:R-:W2:Y:S02]  /*0f70*/  LDG.E.64 R26, desc[UR36][R2.64] ;  /* 0x00000024021a7981 */ /* 0x000ea4000c1e1b00 */
[----:B--2---:R-:W0:Y:S01]  /*0f80*/  I2F.F64.U64 R26, R26 ;  /* 0x0000001a001a7312 */ /* 0x004e220000301800 */
[----:B------:R-:W-:Y:S05]  /*0f90*/  BRA `(.L_x_10720) ;  /* 0x0000000000087947 */ /* 0x000fea0003800000 */
.L_x_10739:
[----:B------:R-:W2:Y:S02]  /*0fa0*/  LDG.E R2, desc[UR36][R2.64] ;  /* 0x0000002402027981 */ /* 0x000ea4000c1e1900 */
[----:B--2---:R0:W1:Y:S02]  /*0fb0*/  I2F.F64.U32 R26, R2 ;  /* 0x00000002001a7312 */ /* 0x0040640000201800 */
.L_x_10720:
[----:B------:R-:W-:Y:S05]  /*0fc0*/  BSYNC.RECONVERGENT B6 ;  /* 0x0000000000067941 */ /* 0x000fea0003800200 */
.L_x_10714:
[----:B01-3--:R-:W-:-:S07]  /*0fd0*/  VIADD R2, R22, 0x80 ;  /* 0x0000008016027836 */ /* 0x00bfce0000000000 */
.L_x_10713:
[----:B------:R-:W-:Y:S05]  /*0fe0*/  BSYNC.RECONVERGENT B7 ;  /* 0x0000000000077941 */ /* 0x000fea0003800200 */
.L_x_10712:
        /* <DEDUP_REMOVED lines=25> */
.L_x_10749:
[----:B------:R-:W3:Y:S02]  /*1180*/  LDG.E.U8 R4, desc[UR36][R4.64] ;  /* 0x0000002404047981 */ /* 0x000ee4000c1e1100 */
[----:B---3--:R0:W1:Y:S01]  /*1190*/  I2F.F64.U16 R28, R4 ;  /* 0x00000004001c7312 */ /* 0x0080620000101800 */
[----:B------:R-:W-:Y:S05]  /*11a0*/  BRA `(.L_x_10751) ;  /* 0x0000000c00647947 */ /* 0x000fea0003800000 */
.L_x_10748:
        /* <DEDUP_REMOVED lines=9> */
.L_x_10753:
[----:B------:R-:W3:Y:S02]  /*1240*/  LDG.E R4, desc[UR36][R4.64] ;  /* 0x0000002404047981 */ /* 0x000ee4000c1e1900 */
[----:B---3--:R0:W1:Y:S01]  /*1250*/  I2F.F64 R28, R4 ;  /* 0x00000004001c7312 */ /* 0x0080620000201c00 */
[----:B------:R-:W-:Y:S05]  /*1260*/  BRA `(.L_x_10751) ;  /* 0x0000000c00347947 */ /* 0x000fea0003800000 */
.L_x_10752:
[----:B------:R-:W3:Y:S02]  /*1270*/  LDG.E.U16 R4, desc[UR36][R4.64] ;  /* 0x0000002404047981 */ /* 0x000ee4000c1e1500 */
[----:B---3--:R0:W1:Y:S01]  /*1280*/  I2F.F64.S16 R28, R4 ;  /* 0x00000004001c7312 */ /* 0x0080620000101c00 */
[----:B------:R-:W-:Y:S05]  /*1290*/  BRA `(.L_x_10751) ;  /* 0x0000000c00287947 */ /* 0x000fea0003800000 */
.L_x_10747:
        /* <DEDUP_REMOVED lines=10> */
.L_x_10755:
[----:B------:R-:W3:Y:S02]  /*1340*/  LDG.E.U16 R0, desc[UR36][R4.64] ;  /* 0x0000002404007981 */ /* 0x000ee4000c1e1500 */
[----:B---3--:R-:W-:-:S05]  /*1350*/  HADD2.F32 R0, -RZ, R0.H0_H0 ;  /* 0x20000000ff007230 */ /* 0x008fca0000004100 */
[----:B------:R-:W-:-:S04]  /*1360*/  FMUL.FTZ R0, R0, 1 ;  /* 0x3f80000000007820 */ /* 0x000fc80000410000 */
[----:B------:R0:W1:Y:S01]  /*1370*/  F2F.F64.F32 R28, R0 ;  /* 0x00000000001c7310 */ /* 0x0000620000201800 */
[----:B------:R-:W-:Y:S05]  /*1380*/  BRA `(.L_x_10751) ;  /* 0x0000000800ec7947 */ /* 0x000fea0003800000 */
.L_x_10754:
        /* <DEDUP_REMOVED lines=10> */
.L_x_10757:
[----:B------:R-:W3:Y:S02]  /*1430*/  LDG.E.U16 R4, desc[UR36][R4.64] ;  /* 0x0000002404047981 */ /* 0x000ee4000c1e1500 */
[----:B---3--:R-:W-:-:S05]  /*1440*/  HADD2.F32 R0, -RZ, R4.H0_H0 ;  /* 0x20000004ff007230 */ /* 0x008fca0000004100 */
[----:B------:R-:W-:-:S04]  /*1450*/  FMUL.FTZ R0, R0, 1 ;  /* 0x3f80000000007820 */ /* 0x000fc80000410000 */
[----:B------:R0:W1:Y:S01]  /*1460*/  F2F.F64.F32 R28, R0 ;  /* 0x00000000001c7310 */ /* 0x0000620000201800 */
[----:B------:R-:W-:Y:S05]  /*1470*/  BRA `(.L_x_10751) ;  /* 0x0000000800b07947 */ /* 0x000fea0003800000 */
.L_x_10756:
[----:B------:R0:W5:Y:S01]  /*1480*/  LDG.E.64 R28, desc[UR36][R4.64] ;  /* 0x00000024041c7981 */ /* 0x000162000c1e1b00 */
[----:B------:R-:W-:Y:S05]  /*1490*/  BRA `(.L_x_10751) ;  /* 0x0000000800a87947 */ /* 0x000fea0003800000 */
.L_x_10746:
        /* <DEDUP_REMOVED lines=13> */
.L_x_10760:
[----:B------:R0:W5:Y:S01]  /*1570*/  LDG.E.64 R28, desc[UR36][R4.64] ;  /* 0x00000024041c7981 */ /* 0x000162000c1e1b00 */
[----:B------:R-:W-:Y:S05]  /*1580*/  BRA `(.L_x_10751) ;  /* 0x00000008006c7947 */ /* 0x000fea0003800000 */
.L_x_10759:
        /* <DEDUP_REMOVED lines=27> */
.L_x_10762:
        /* <DEDUP_REMOVED lines=15> */
.L_x_10761:
[----:B------:R-:W3:Y:S02]  /*1830*/  LDG.E.U16 R0, desc[UR36][R4.64] ;  /* 0x0000002404007981 */ /* 0x000ee4000c1e1500 */
[----:B---3--:R-:W-:-:S04]  /*1840*/  IMAD.U32 R0, R0, 0x10000, RZ ;  /* 0x0001000000007824 */ /* 0x008fc800078e00ff */
[----:B------:R-:W-:-:S04]  /*1850*/  FMUL.FTZ R0, R0, 1 ;  /* 0x3f80000000007820 */ /* 0x000fc80000410000 */
[----:B------:R0:W1:Y:S01]  /*1860*/  F2F.F64.F32 R28, R0 ;  /* 0x00000000001c7310 */ /* 0x0000620000201800 */
[----:B------:R-:W-:Y:S05]  /*1870*/  BRA `(.L_x_10751) ;  /* 0x0000000400b07947 */ /* 0x000fea0003800000 */
.L_x_10758:
        /* <DEDUP_REMOVED lines=11> */
.L_x_10765:
        /* <DEDUP_REMOVED lines=21> */
.L_x_10767:
[----:B------:R-:W-:Y:S05]  /*1a80*/  BSYNC.RECONVERGENT B0 ;  /* 0x0000000000007941 */ /* 0x000fea0003800200 */
.L_x_10766:
[----:B------:R-:W-:Y:S01]  /*1a90*/  IMAD.SHL.U32 R0, R0, 0x100000, RZ ;  /* 0x0010000000007824 */ /* 0x000fe200078e00ff */
[----:B------:R-:W-:-:S04]  /*1aa0*/  LEA R3, R3, 0x3b800000, 0x17 ;  /* 0x3b80000003037811 */ /* 0x000fc800078eb8ff */
[----:B------:R-:W-:-:S05]  /*1ab0*/  LOP3.LUT R0, R3, R0, R7, 0xfe, !PT ;  /* 0x0000000003007212 */ /* 0x000fca00078efe07 */
[----:B------:R-:W-:-:S04]  /*1ac0*/  FMUL.FTZ R0, R0, 1 ;  /* 0x3f80000000007820 */ /* 0x000fc80000410000 */
[----:B------:R0:W1:Y:S01]  /*1ad0*/  F2F.F64.F32 R28, R0 ;  /* 0x00000000001c7310 */ /* 0x0000620000201800 */
[----:B------:R-:W-:Y:S05]  /*1ae0*/  BRA `(.L_x_10751) ;  /* 0x0000000400147947 */ /* 0x000fea0003800000 */
.L_x_10764:
        /* <DEDUP_REMOVED lines=21> */
.L_x_10769:
[----:B------:R-:W-:Y:S05]  /*1c40*/  BSYNC.RECONVERGENT B0 ;  /* 0x0000000000007941 */ /* 0x000fea0003800200 */
.L_x_10768:
[----:B------:R-:W-:Y:S01]  /*1c50*/  IMAD.SHL.U32 R0, R0, 0x200000, RZ ;  /* 0x0020000000007824 */ /* 0x000fe200078e00ff */
[----:B------:R-:W-:-:S04]  /*1c60*/  LEA R3, R3, 0x37800000, 0x17 ;  /* 0x3780000003037811 */ /* 0x000fc800078eb8ff */
[----:B------:R-:W-:-:S05]  /*1c70*/  LOP3.LUT R0, R3, R0, R7, 0xfe, !PT ;  /* 0x0000000003007212 */ /* 0x000fca00078efe07 */
[----:B------:R-:W-:-:S04]  /*1c80*/  FMUL.FTZ R0, R0, 1 ;  /* 0x3f80000000007820 */ /* 0x000fc80000410000 */
[----:B------:R0:W1:Y:S01]  /*1c90*/  F2F.F64.F32 R28, R0 ;  /* 0x00000000001c7310 */ /* 0x0000620000201800 */
[----:B------:R-:W-:Y:S05]  /*1ca0*/  BRA `(.L_x_10751) ;  /* 0x0000000000a47947 */ /* 0x000fea0003800000 */
.L_x_10763:
        /* <DEDUP_REMOVED lines=18> */
.L_x_10750:
        /* <DEDUP_REMOVED lines=16> */
.L_x_10772:
[----:B------:R-:W-:Y:S01]  /*1ed0*/  CS2R R28, SRZ ;  /* 0x00000000001c7805 */ /* 0x000fe2000001ff00 */
[----:B------:R-:W-:Y:S06]  /*1ee0*/  BRA `(.L_x_10751) ;  /* 0x0000000000147947 */ /* 0x000fec0003800000 */
.L_x_10771:
[----:B------:R-:W3:Y:S02]  /*1ef0*/  LDG.E.64 R28, desc[UR36][R4.64] ;  /* 0x00000024041c7981 */ /* 0x000ee4000c1e1b00 */
[----:B---3--:R-:W0:Y:S01]  /*1f00*/  I2F.F64.U64 R28, R28 ;  /* 0x0000001c001c7312 */ /* 0x008e220000301800 */
[----:B------:R-:W-:Y:S05]  /*1f10*/  BRA `(.L_x_10751) ;  /* 0x0000000000087947 */ /* 0x000fea0003800000 */
.L_x_10770:
[----:B------:R-:W3:Y:S02]  /*1f20*/  LDG.E R4, desc[UR36][R4.64] ;  /* 0x0000002404047981 */ /* 0x000ee4000c1e1900 */
[----:B---3--:R0:W1:Y:S02]  /*1f30*/  I2F.F64.U32 R28, R4 ;  /* 0x00000004001c7312 */ /* 0x0080640000201800 */
.L_x_10751:
[----:B------:R-:W-:Y:S05]  /*1f40*/  BSYNC.RECONVERGENT B6 ;  /* 0x0000000000067941 */ /* 0x000fea0003800200 */
.L_x_10745:
[----:B------:R-:W-:-:S07]  /*1f50*/  VIADD R2, R2, 0x80 ;  /* 0x0000008002027836 */ /* 0x000fce0000000000 */
.L_x_10744:
[----:B------:R-:W-:Y:S05]  /*1f60*/  BSYNC.RECONVERGENT B7 ;  /* 0x0000000000077941 */ /* 0x000fea0003800200 */
.L_x_10743:
        /* <DEDUP_REMOVED lines=25> */
.L_x_10779:
[----:B------:R-:W2:Y:S02]  /*2100*/  LDG.E.U8 R4, desc[UR36][R4.64] ;  /* 0x0000002404047981 */ /* 0x000ea4000c1e1100 */
[----:B--2---:R0:W1:Y:S01]  /*2110*/  I2F.F64.U16 R24, R4 ;  /* 0x0000000400187312 */ /* 0x0040620000101800 */
[----:B------:R-:W-:Y:S05]  /*2120*/  BRA `(.L_x_10781) ;  /* 0x0000000c00647947 */ /* 0x000fea0003800000 */
.L_x_10778:
        /* <DEDUP_REMOVED lines=9> */
.L_x_10783:
[----:B------:R-:W2:Y:S02]  /*21c0*/  LDG.E R4, desc[UR36][R4.64] ;  /* 0x0000002404047981 */ /* 0x000ea4000c1e1900 */
[----:B--2---:R1:W2:Y:S01]  /*21d0*/  I2F.F64 R24, R4 ;  /* 0x0000000400187312 */ /* 0x0042a20000201c00 */
[----:B------:R-:W-:Y:S05]  /*21e0*/  BRA `(.L_x_10781) ;  /* 0x0000000c00347947 */ /* 0x000fea0003800000 */
.L_x_10782:
[----:B------:R-:W2:Y:S02]  /*21f0*/  LDG.E.U16 R4, desc[UR36][R4.64] ;  /* 0x0000002404047981 */ /* 0x000ea4000c1e1500 */
[----:B--2---:R0:W1:Y:S01]  /*2200*/  I2F.F64.S16 R24, R4 ;  /* 0x0000000400187312 */ /* 0x0040620000101c00 */
[----:B------:R-:W-:Y:S05]  /*2210*/  BRA `(.L_x_10781) ;  /* 0x0000000c00287947 */ /* 0x000fea0003800000 */
.L_x_10777:
        /* <DEDUP_REMOVED lines=10> */
.L_x_10785:
[----:B------:R-:W2:Y:S02]  /*22c0*/  LDG.E.U16 R0, desc[UR36][R4.64] ;  /* 0x0000002404007981 */ /* 0x000ea4000c1e1500 */
[----:B--2---:R-:W-:-:S05]  /*22d0*/  HADD2.F32 R0, -RZ, R0.H0_H0 ;  /* 0x20000000ff007230 */ /* 0x004fca0000004100 */
[----:B------:R-:W-:-:S04]  /*22e0*/  FMUL.FTZ R0, R0, 1 ;  /* 0x3f80000000007820 */ /* 0x000fc80000410000 */
[----:B------:R0:W1:Y:S01]  /*22f0*/  F2F.F64.F32 R24, R0 ;  /* 0x0000000000187310 */ /* 0x0000620000201800 */
[----:B------:R-:W-:Y:S05]  /*2300*/  BRA `(.L_x_10781) ;  /* 0x0000000800ec7947 */ /* 0x000fea0003800000 */
.L_x_10784:
        /* <DEDUP_REMOVED lines=10> */
.L_x_10787:
[----:B------:R-:W2:Y:S02]  /*23b0*/  LDG.E.U16 R4, desc[UR36][R4.64] ;  /* 0x0000002404047981 */ /* 0x000ea4000c1e1500 */
[----:B--2---:R-:W-:-:S05]  /*23c0*/  HADD2.F32 R0, -RZ, R4.H0_H0 ;  /* 0x20000004ff007230 */ /* 0x004fca0000004100 */
[----:B------:R-:W-:-:S04]  /*23d0*/  FMUL.FTZ R0, R0, 1 ;  /* 0x3f80000000007820 */ /* 0x000fc80000410000 */
[----:B------:R0:W1:Y:S01]  /*23e0*/  F2F.F64.F32 R24, R0 ;  /* 0x0000000000187310 */ /* 0x0000620000201800 */
[----:B------:R-:W-:Y:S05]  /*23f0*/  BRA `(.L_x_10781) ;  /* 0x0000000800b07947 */ /* 0x000fea0003800000 */
.L_x_10786:
[----:B------:R0:W5:Y:S01]  /*2400*/  LDG.E.64 R24, desc[UR36][R4.64] ;  /* 0x0000002404187981 */ /* 0x000162000c1e1b00 */
[----:B------:R-:W-:Y:S05]  /*2410*/  BRA `(.L_x_10781) ;  /* 0x0000000800a87947 */ /* 0x000fea0003800000 */
.L_x_10776:
        /* <DEDUP_REMOVED lines=13> */
.L_x_10790:
[----:B------:R0:W5:Y:S01]  /*24f0*/  LDG.E.64 R24, desc[UR36][R4.64] ;  /* 0x0000002404187981 */ /* 0x000162000c1e1b00 */
[----:B------:R-:W-:Y:S05]  /*2500*/  BRA `(.L_x_10781) ;  /* 0x00000008006c7947 */ /* 0x000fea0003800000 */
.L_x_10789:
        /* <DEDUP_REMOVED lines=27> */
.L_x_10792:
        /* <DEDUP_REMOVED lines=15> */
.L_x_10791:
[----:B------:R-:W2:Y:S02]  /*27b0*/  LDG.E.U16 R0, desc[UR36][R4.64] ;  /* 0x0000002404007981 */ /* 0x000ea4000c1e1500 */
[----:B--2---:R-:W-:-:S04]  /*27c0*/  IMAD.U32 R0, R0, 0x10000, RZ ;  /* 0x0001000000007824 */ /* 0x004fc800078e00ff */
[----:B------:R-:W-:-:S04]  /*27d0*/  FMUL.FTZ R0, R0, 1 ;  /* 0x3f80000000007820 */ /* 0x000fc80000410000 */
[----:B------:R0:W1:Y:S01]  /*27e0*/  F2F.F64.F32 R24, R0 ;  /* 0x0000000000187310 */ /* 0x0000620000201800 */
[----:B------:R-:W-:Y:S05]  /*27f0*/  BRA `(.L_x_10781) ;  /* 0x0000000400b07947 */ /* 0x000fea0003800000 */
.L_x_10788:
        /* <DEDUP_REMOVED lines=11> */
.L_x_10795:
        /* <DEDUP_REMOVED lines=21> */
.L_x_10797:
[----:B------:R-:W-:Y:S05]  /*2a00*/  BSYNC.RECONVERGENT B0 ;  /* 0x0000000000007941 */ /* 0x000fea0003800200 */
.L_x_10796:
[----:B------:R-:W-:Y:S01]  /*2a10*/  IMAD.SHL.U32 R0, R0, 0x100000, RZ ;  /* 0x0010000000007824 */ /* 0x000fe200078e00ff */
[----:B------:R-:W-:-:S04]  /*2a20*/  LEA R3, R3, 0x3b800000, 0x17 ;  /* 0x3b80000003037811 */ /* 0x000fc800078eb8ff */
[----:B------:R-:W-:-:S05]  /*2a30*/  LOP3.LUT R0, R3, R0, R7, 0xfe, !PT ;  /* 0x0000000003007212 */ /* 0x000fca00078efe07 */
[----:B------:R-:W-:-:S04]  /*2a40*/  FMUL.FTZ R0, R0, 1 ;  /* 0x3f80000000007820 */ /* 0x000fc80000410000 */
[----:B------:R0:W1:Y:S01]  /*2a50*/  F2F.F64.F32 R24, R0 ;  /* 0x0000000000187310 */ /* 0x0000620000201800 */
[----:B------:R-:W-:Y:S05]  /*2a60*/  BRA `(.L_x_10781) ;  /* 0x0000000400147947 */ /* 0x000fea0003800000 */
.L_x_10794:
        /* <DEDUP_REMOVED lines=21> */
.L_x_10799:
[----:B------:R-:W-:Y:S05]  /*2bc0*/  BSYNC.RECONVERGENT B0 ;  /* 0x0000000000007941 */ /* 0x000fea0003800200 */
.L_x_10798:
[----:B------:R-:W-:Y:S01]  /*2bd0*/  IMAD.SHL.U32 R0, R0, 0x200000, RZ ;  /* 0x0020000000007824 */ /* 0x000fe200078e00ff */
[----:B------:R-:W-:-:S04]  /*2be0*/  LEA R3, R3, 0x37800000, 0x17 ;  /* 0x3780000003037811 */ /* 0x000fc800078eb8ff */
[----:B------:R-:W-:-:S05]  /*2bf0*/  LOP3.LUT R0, R3, R0, R7, 0xfe, !PT ;  /* 0x0000000003007212 */ /* 0x000fca00078efe07 */
[----:B------:R-:W-:-:S04]  /*2c00*/  FMUL.FTZ R0, R0, 1 ;  /* 0x3f80000000007820 */ /* 0x000fc80000410000 */
[----:B------:R0:W1:Y:S01]  /*2c10*/  F2F.F64.F32 R24, R0 ;  /* 0x0000000000187310 */ /* 0x0000620000201800 */
[----:B------:R-:W-:Y:S05]  /*2c20*/  BRA `(.L_x_10781) ;  /* 0x0000000000a47947 */ /* 0x000fea0003800000 */
.L_x_10793:
        /* <DEDUP_REMOVED lines=18> */
.L_x_10780:
        /* <DEDUP_REMOVED lines=16> */
.L_x_10802:
[----:B------:R-:W-:Y:S01]  /*2e50*/  CS2R R24, SRZ ;  /* 0x0000000000187805 */ /* 0x000fe2000001ff00 */
[----:B------:R-:W-:Y:S06]  /*2e60*/  BRA `(.L_x_10781) ;  /* 0x0000000000147947 */ /* 0x000fec0003800000 */
.L_x_10801:
[----:B------:R-:W2:Y:S02]  /*2e70*/  LDG.E.64 R24, desc[UR36][R4.64] ;  /* 0x0000002404187981 */ /* 0x000ea4000c1e1b00 */
[----:B--2---:R-:W0:Y:S01]  /*2e80*/  I2F.F64.U64 R24, R24 ;  /* 0x0000001800187312 */ /* 0x004e220000301800 */
[----:B------:R-:W-:Y:S05]  /*2e90*/  BRA `(.L_x_10781) ;  /* 0x0000000000087947 */ /* 0x000fea0003800000 */
.L_x_10800:
[----:B------:R-:W2:Y:S02]  /*2ea0*/  LDG.E R4, desc[UR36][R4.64] ;  /* 0x0000002404047981 */ /* 0x000ea4000c1e1900 */
[----:B--2---:R0:W1:Y:S02]  /*2eb0*/  I2F.F64.U32 R24, R4 ;  /* 0x0000000400187312 */ /* 0x0040640000201800 */
.L_x_10781:
[----:B------:R-:W-:Y:S05]  /*2ec0*/  BSYNC.RECONVERGENT B6 ;  /* 0x0000000000067941 */ /* 0x000fea0003800200 */
.L_x_10775:
[----:B------:R-:W-:-:S07]  /*2ed0*/  VIADD R2, R2, 0x80 ;  /* 0x0000008002027836 */ /* 0x000fce0000000000 */
.L_x_10774:
[----:B------:R-:W-:Y:S05]  /*2ee0*/  BSYNC.RECONVERGENT B7 ;  /* 0x0000000000077941 */ /* 0x000fea0003800200 */
.L_x_10773:
        /* <DEDUP_REMOVED lines=24> */
.L_x_10808:
[----:B------:R-:W2:Y:S02]  /*3070*/  LDG.E.U8 R2, desc[UR36][R2.64] ;  /* 0x0000002402027981 */ /* 0x000ea4000c1e1100 */
[----:B--2---:R0:W1:Y:S01]  /*3080*/  I2F.F64.U16 R16, R2 ;  /* 0x0000000200107312 */ /* 0x0040620000101800 */
[----:B------:R-:W-:Y:S05]  /*3090*/  BRA `(.L_x_10804) ;  /* 0x0000000c00547947 */ /* 0x000fea0003800000 */
.L_x_10807:
        /* <DEDUP_REMOVED lines=9> */
.L_x_10811:
[----:B------:R-:W2:Y:S02]  /*3130*/  LDG.E R2, desc[UR36][R2.64] ;  /* 0x0000002402027981 */ /* 0x000ea4000c1e1900 */
[----:B--2---:R0:W1:Y:S01]  /*3140*/  I2F.F64 R16, R2 ;  /* 0x0000000200107312 */ /* 0x0040620000201c00 */
[----:B------:R-:W-:Y:S05]  /*3150*/  BRA `(.L_x_10804) ;  /* 0x0000000c00247947 */ /* 0x000fea0003800000 */
.L_x_10810:
[----:B------:R-:W2:Y:S02]  /*3160*/  LDG.E.U16 R2, desc[UR36][R2.64] ;  /* 0x0000002402027981 */ /* 0x000ea4000c1e1500 */
[----:B--2---:R0:W1:Y:S01]  /*3170*/  I2F.F64.S16 R16, R2 ;  /* 0x0000000200107312 */ /* 0x0040620000101c00 */
[----:B------:R-:W-:Y:S05]  /*3180*/  BRA `(.L_x_10804) ;  /* 0x0000000c00187947 */ /* 0x000fea0003800000 */
.L_x_10806:
        /* <DEDUP_REMOVED lines=10> */
.L_x_10813:
[----:B------:R-:W2:Y:S02]  /*3230*/  LDG.E.U16 R0, desc[UR36][R2.64] ;  /* 0x0000002402007981 */ /* 0x000ea4000c1e1500 */
[----:B--2---:R-:W-:-:S05]  /*3240*/  HADD2.F32 R0, -RZ, R0.H0_H0 ;  /* 0x20000000ff007230 */ /* 0x004fca0000004100 */
[----:B------:R-:W-:-:S04]  /*3250*/  FMUL.FTZ R0, R0, 1 ;  /* 0x3f80000000007820 */ /* 0x000fc80000410000 */
[----:B------:R0:W1:Y:S01]  /*3260*/  F2F.F64.F32 R16, R0 ;  /* 0x0000000000107310 */ /* 0x0000620000201800 */
[----:B------:R-:W-:Y:S05]  /*3270*/  BRA `(.L_x_10804) ;  /* 0x0000000800dc7947 */ /* 0x000fea0003800000 */
.L_x_10812:
        /* <DEDUP_REMOVED lines=10> */
.L_x_10815:
[----:B------:R-:W2:Y:S02]  /*3320*/  LDG.E.U16 R2, desc[UR36][R2.64] ;  /* 0x0000002402027981 */ /* 0x000ea4000c1e1500 */
[----:B--2---:R-:W-:-:S05]  /*3330*/  HADD2.F32 R0, -RZ, R2.H0_H0 ;  /* 0x20000002ff007230 */ /* 0x004fca0000004100 */
[----:B------:R-:W-:-:S04]  /*3340*/  FMUL.FTZ R0, R0, 1 ;  /* 0x3f80000000007820 */ /* 0x000fc80000410000 */
[----:B------:R0:W1:Y:S01]  /*3350*/  F2F.F64.F32 R16, R0 ;  /* 0x0000000000107310 */ /* 0x0000620000201800 */
[----:B------:R-:W-:Y:S05]  /*3360*/  BRA `(.L_x_10804) ;  /* 0x0000000800a07947 */ /* 0x000fea0003800000 */
.L_x_10814:
[----:B------:R0:W5:Y:S01]  /*3370*/  LDG.E.64 R16, desc[UR36][R2.64] ;  /* 0x0000002402107981 */ /* 0x000162000c1e1b00 */
[----:B------:R-:W-:Y:S05]  /*3380*/  BRA `(.L_x_10804) ;  /* 0x0000000800987947 */ /* 0x000fea0003800000 */
.L_x_10805:
        /* <DEDUP_REMOVED lines=13> */
.L_x_10818:
[----:B------:R0:W5:Y:S01]  /*3460*/  LDG.E.64 R16, desc[UR36][R2.64] ;  /* 0x0000002402107981 */ /* 0x000162000c1e1b00 */
[----:B------:R-:W-:Y:S05]  /*3470*/  BRA `(.L_x_10804) ;  /* 0x00000008005c7947 */ /* 0x000fea0003800000 */
.L_x_10817:
        /* <DEDUP_REMOVED lines=27> */
.L_x_10820:
        /* <DEDUP_REMOVED lines=14> */
.L_x_10819:
[----:B------:R-:W2:Y:S02]  /*3710*/  LDG.E.U16 R0, desc[UR36][R2.64] ;  /* 0x0000002402007981 */ /* 0x000ea4000c1e1500 */
[----:B--2---:R-:W-:-:S04]  /*3720*/  IMAD.U32 R0, R0, 0x10000, RZ ;  /* 0x0001000000007824 */ /* 0x004fc800078e00ff */
[----:B------:R-:W-:-:S04]  /*3730*/  FMUL.FTZ R0, R0, 1 ;  /* 0x3f80000000007820 */ /* 0x000fc80000410000 */
[----:B------:R0:W1:Y:S01]  /*3740*/  F2F.F64.F32 R16, R0 ;  /* 0x0000000000107310 */ /* 0x0000620000201800 */
[----:B------:R-:W-:Y:S05]  /*3750*/  BRA `(.L_x_10804) ;  /* 0x0000000400a47947 */ /* 0x000fea0003800000 */
.L_x_10816:
        /* <DEDUP_REMOVED lines=11> */
.L_x_10823:
        /* <DEDUP_REMOVED lines=20> */
.L_x_10825:
[----:B------:R-:W-:Y:S05]  /*3950*/  BSYNC.RECONVERGENT B0 ;  /* 0x0000000000007941 */ /* 0x000fea0003800200 */
.L_x_10824:
[----:B------:R-:W-:Y:S01]  /*3960*/  IMAD.SHL.U32 R0, R0, 0x100000, RZ ;  /* 0x0010000000007824 */ /* 0x000fe200078e00ff */
[----:B------:R-:W-:-:S04]  /*3970*/  LEA R2, R2, 0x3b800000, 0x17 ;  /* 0x3b80000002027811 */ /* 0x000fc800078eb8ff */
[----:B------:R-:W-:-:S05]  /*3980*/  LOP3.LUT R0, R2, R0, R7, 0xfe, !PT ;  /* 0x0000000002007212 */ /* 0x000fca00078efe07 */
[----:B------:R-:W-:-:S04]  /*3990*/  FMUL.FTZ R0, R0, 1 ;  /* 0x3f80000000007820 */ /* 0x000fc80000410000 */
[----:B------:R0:W1:Y:S01]  /*39a0*/  F2F.F64.F32 R16, R0 ;  /* 0x0000000000107310 */ /* 0x0000620000201800 */
[----:B------:R-:W-:Y:S05]  /*39b0*/  BRA `(.L_x_10804) ;  /* 0x00000004000c7947 */ /* 0x000fea0003800000 */
.L_x_10822:
        /* <DEDUP_REMOVED lines=20> */
.L_x_10827:
[----:B------:R-:W-:Y:S05]  /*3b00*/  BSYNC.RECONVERGENT B0 ;  /* 0x0000000000007941 */ /* 0x000fea0003800200 */
.L_x_10826:
[----:B------:R-:W-:Y:S01]  /*3b10*/  IMAD.SHL.U32 R0, R0, 0x200000, RZ ;  /* 0x0020000000007824 */ /* 0x000fe200078e00ff */
[----:B------:R-:W-:-:S04]  /*3b20*/  LEA R2, R2, 0x37800000, 0x17 ;  /* 0x3780000002027811 */ /* 0x000fc800078eb8ff */
[----:B------:R-:W-:-:S05]  /*3b30*/  LOP3.LUT R0, R2, R0, R7, 0xfe, !PT ;  /* 0x0000000002007212 */ /* 0x000fca00078efe07 */
[----:B------:R-:W-:-:S04]  /*3b40*/  FMUL.FTZ R0, R0, 1 ;  /* 0x3f80000000007820 */ /* 0x000fc80000410000 */
[----:B------:R0:W1:Y:S01]  /*3b50*/  F2F.F64.F32 R16, R0 ;  /* 0x0000000000107310 */ /* 0x0000620000201800 */
[----:B------:R-:W-:Y:S05]  /*3b60*/  BRA `(.L_x_10804) ;  /* 0x0000000000a07947 */ /* 0x000fea0003800000 */
.L_x_10821:
        /* <DEDUP_REMOVED lines=18> */
.L_x_10809:
        /* <DEDUP_REMOVED lines=16> */
.L_x_10830:
[----:B------:R-:W-:Y:S05]  /*3d90*/  BRA `(.L_x_10804) ;  /* 0x0000000000147947 */ /* 0x000fea0003800000 */
.L_x_10829:
[----:B------:R-:W2:Y:S02]  /*3da0*/  LDG.E.64 R16, desc[UR36][R2.64] ;  /* 0x0000002402107981 */ /* 0x000ea4000c1e1b00 */
[----:B--2---:R-:W0:Y:S01]  /*3db0*/  I2F.F64.U64 R16, R16 ;  /* 0x0000001000107312 */ /* 0x004e220000301800 */
[----:B------:R-:W-:Y:S05]  /*3dc0*/  BRA `(.L_x_10804) ;  /* 0x0000000000087947 */ /* 0x000fea0003800000 */
.L_x_10828:
[----:B------:R-:W2:Y:S02]  /*3dd0*/  LDG.E R2, desc[UR36][R2.64] ;  /* 0x0000002402027981 */ /* 0x000ea4000c1e1900 */
[----:B--2---:R0:W1:Y:S02]  /*3de0*/  I2F.F64.U32 R16, R2 ;  /* 0x0000000200107312 */ /* 0x0040640000201800 */
.L_x_10804:
[----:B------:R-:W-:Y:S05]  /*3df0*/  BSYNC.RECONVERGENT B6 ;  /* 0x0000000000067941 */ /* 0x000fea0003800200 */
.L_x_10803:
[----:B------:R-:W-:Y:S01]  /*3e00*/  ISETP.GE.AND P0, PT, R22, R19, PT ;  /* 0x000000131600720c */ /* 0x000fe20003f06270 */
[----:B------:R-:W-:-:S12]  /*3e10*/  BSSY.RECONVERGENT B0, `(.L_x_10831) ;  /* 0x000004e000007945 */ /* 0x000fd80003800200 */
[----:B------:R-:W-:Y:S05]  /*3e20*/  @P0 BRA `(.L_x_10832) ;  /* 0x0000000400300947 */ /* 0x000fea0003800000 */
[----:B0-----:R-:W-:Y:S01]  /*3e30*/  IMAD.MOV.U32 R2, RZ, RZ, 0x652b82fe ;  /* 0x652b82feff027424 */ /* 0x001fe200078e00ff */
[----:B------:R-:W-:Y:S01]  /*3e40*/  UMOV UR4, 0xfefa39ef ;  /* 0xfefa39ef00047882 */ /* 0x000fe20000000000 */
[----:B------:R-:W-:Y:S01]  /*3e50*/  IMAD.MOV.U32 R3, RZ, RZ, 0x3ff71547 ;  /* 0x3ff71547ff037424 */ /* 0x000fe200078e00ff */
[----:B------:R-:W-:Y:S01]  /*3e60*/  UMOV UR5, 0x3fe62e42 ;  /* 0x3fe62e4200057882 */ /* 0x000fe20000000000 */
[----:B--2-45:R-:W-:Y:S01]  /*3e70*/  DADD R8, -RZ, -R26 ;  /* 0x00000000ff087229 */ /* 0x034fe2000000091a */
[----:B------:R-:W-:Y:S03]  /*3e80*/  BSSY.RECONVERGENT B1, `(.L_x_10833) ;  /* 0x0000036000017945 */ /* 0x000fe60003800200 */
[----:B------:R-:W-:-:S06]  /*3e90*/  DFMA R2, R26, -R2, 6.75539944105574400000e+15 ;  /* 0x433800001a02742b */ /* 0x000fcc0000000802 */
[----:B------:R-:W-:Y:S02]  /*3ea0*/  FSETP.GEU.FTZ.AND P0, PT, |R9|, 4.1917929649353027344, PT ;  /* 0x4086232b0900780b */ /* 0x000fe40003f1e200 */
[----:B-1----:R-:W-:-:S08]  /*3eb0*/  DADD R4, R2, -6.75539944105574400000e+15 ;  /* 0xc338000002047429 */ /* 0x002fd00000000000 */
        /* <DEDUP_REMOVED lines=35> */
[----:B------:R-:W-:Y:S02]  /*40f0*/  IMAD R7, R2, 0x100000, R5 ;  /* 0x0010000002077824 */ /* 0x000fe400078e0205 */
[----:B------:R-:W-:Y:S01]  /*4100*/  IMAD.MOV.U32 R6, RZ, RZ, R4 ;  /* 0x000000ffff067224 */ /* 0x000fe200078e0004 */
[----:B------:R-:W-:Y:S06]  /*4110*/  @!P0 BRA `(.L_x_10834) ;  /* 0x0000000000308947 */ /* 0x000fec0003800000 */
[----:B------:R-:W-:Y:S01]  /*4120*/  FSETP.GEU.FTZ.AND P1, PT, |R9|, 4.2275390625, PT ;  /* 0x408748000900780b */ /* 0x000fe20003f3e200 */
[C---:B------:R-:W-:Y:S02]  /*4130*/  DADD R6, -R26.reuse, +INF ;  /* 0x7ff000001a067429 */ /* 0x040fe40000000100 */
[----:B------:R-:W-:-:S08]  /*4140*/  DSETP.GT.AND P0, PT, R26, RZ, PT ;  /* 0x000000ff1a00722a */ /* 0x000fd00003f04000 */
[----:B------:R-:W-:Y:S02]  /*4150*/  FSEL R6, R6, RZ, !P0 ;  /* 0x000000ff06067208 */ /* 0x000fe40004000000 */
[----:B------:R-:W-:Y:S02]  /*4160*/  @!P1 LEA.HI R0, R2, R2, RZ, 0x1 ;  /* 0x0000000202009211 */ /* 0x000fe400078f08ff */
[----:B------:R-:W-:Y:S02]  /*4170*/  FSEL R7, R7, RZ, !P0 ;  /* 0x000000ff07077208 */ /* 0x000fe40004000000 */
[----:B------:R-:W-:-:S05]  /*4180*/  @!P1 SHF.R.S32.HI R3, RZ, 0x1, R0 ;  /* 0x00000001ff039819 */ /* 0x000fca0000011400 */
[----:B------:R-:W-:Y:S02]  /*4190*/  @!P1 IMAD.IADD R2, R2, 0x1, -R3 ;  /* 0x0000000102029824 */ /* 0x000fe400078e0a03 */
[----:B------:R-:W-:-:S03]  /*41a0*/  @!P1 IMAD R5, R3, 0x100000, R5 ;  /* 0x0010000003059824 */ /* 0x000fc600078e0205 */
[----:B------:R-:W-:Y:S01]  /*41b0*/  @!P1 LEA R3, R2, 0x3ff00000, 0x14 ;  /* 0x3ff0000002039811 */ /* 0x000fe200078ea0ff */
[----:B------:R-:W-:-:S06]  /*41c0*/  @!P1 IMAD.MOV.U32 R2, RZ, RZ, RZ ;  /* 0x000000ffff029224 */ /* 0x000fcc00078e00ff */
[----:B------:R-:W-:-:S11]  /*41d0*/  @!P1 DMUL R6, R4, R2 ;  /* 0x0000000204069228 */ /* 0x000fd60000000000 */
.L_x_10834:
[----:B------:R-:W-:Y:S05]  /*41e0*/  BSYNC.RECONVERGENT B1 ;  /* 0x0000000000017941 */ /* 0x000fea0003800200 */
.L_x_10833:
[----:B------:R-:W-:-:S06]  /*41f0*/  DADD R2, R6, 1 ;  /* 0x3ff0000006027429 */ /* 0x000fcc0000000000 */
[----:B------:R-:W0:Y:S04]  /*4200*/  MUFU.RCP64H R5, R3 ;  /* 0x0000000300057308 */ /* 0x000e280000001800 */
[----:B------:R-:W-:-:S05]  /*4210*/  VIADD R4, R3, 0x300402 ;  /* 0x0030040203047836 */ /* 0x000fca0000000000 */
[----:B------:R-:W-:Y:S01]  /*4220*/  FSETP.GEU.AND P0, PT, |R4|, 5.8789094863358348022e-39, PT ;  /* 0x004004020400780b */ /* 0x000fe20003f0e200 */
[----:B0-----:R-:W-:-:S08]  /*4230*/  DFMA R6, -R2, R4, 1 ;  /* 0x3ff000000206742b */ /* 0x001fd00000000104 */
[----:B------:R-:W-:-:S08]  /*4240*/  DFMA R6, R6, R6, R6 ;  /* 0x000000060606722b */ /* 0x000fd00000000006 */
[----:B------:R-:W-:-:S08]  /*4250*/  DFMA R6, R4, R6, R4 ;  /* 0x000000060406722b */ /* 0x000fd00000000004 */
[----:B------:R-:W-:-:S08]  /*4260*/  DFMA R8, -R2, R6, 1 ;  /* 0x3ff000000208742b */ /* 0x000fd00000000106 */
[----:B------:R-:W-:Y:S01]  /*4270*/  DFMA R4, R6, R8, R6 ;  /* 0x000000080604722b */ /* 0x000fe20000000006 */
[----:B------:R-:W-:Y:S10]  /*4280*/  @P0 BRA `(.L_x_10832) ;  /* 0x0000000000180947 */ /* 0x000ff40003800000 */
[----:B------:R-:W-:Y:S02]  /*4290*/  LOP3.LUT R6, R3, 0x7fffffff, RZ, 0xc0, !PT ;  /* 0x7fffffff03067812 */ /* 0x000fe400078ec0ff */
[----:B------:R-:W-:-:S03]  /*42a0*/  MOV R0, 0x42d0 ;  /* 0x000042d000007802 */ /* 0x000fc60000000f00 */
[----:B------:R-:W-:-:S07]  /*42b0*/  VIADD R6, R6, 0xfff00000 ;  /* 0xfff0000006067836 */ /* 0x000fce0000000000 */
[----:B---3--:R-:W-:Y:S05]  /*42c0*/  CALL.REL.NOINC `($__internal_15_$__cuda_sm20_dblrcp_rn_slowpath_v3) ;  /* 0x0000005400807944 */ /* 0x008fea0003c00000 */
[----:B------:R-:W-:Y:S02]  /*42d0*/  IMAD.MOV.U32 R4, RZ, RZ, R10 ;  /* 0x000000ffff047224 */ /* 0x000fe400078e000a */
[----:B------:R-:W-:-:S07]  /*42e0*/  IMAD.MOV.U32 R5, RZ, RZ, R11 ;  /* 0x000000ffff057224 */ /* 0x000fce00078e000b */
.L_x_10832:
[----:B------:R-:W-:Y:S05]  /*42f0*/  BSYNC.RECONVERGENT B0 ;  /* 0x0000000000007941 */ /* 0x000fea0003800200 */
.L_x_10831:
[----:B--2-45:R-:W-:Y:S01]  /*4300*/  VIADD R26, R22, 0x80 ;  /* 0x00000080161a7836 */ /* 0x034fe20000000000 */
[----:B------:R-:W-:Y:S04]  /*4310*/  BSSY.RECONVERGENT B0, `(.L_x_10835) ;  /* 0x000004f000007945 */ /* 0x000fe80003800200 */
[----:B------:R-:W-:-:S13]  /*4320*/  ISETP.GE.AND P0, PT, R26, R19, PT ;  /* 0x000000131a00720c */ /* 0x000fda0003f06270 */
[----:B------:R-:W-:Y:S05]  /*4330*/  @P0 BRA `(.L_x_10836) ;  /* 0x0000000400300947 */ /* 0x000fea0003800000 */
[----:B0-----:R-:W-:Y:S01]  /*4340*/  IMAD.MOV.U32 R2, RZ, RZ, 0x652b82fe ;  /* 0x652b82feff027424 */ /* 0x001fe200078e00ff */
[----:B------:R-:W-:Y:S01]  /*4350*/  UMOV UR4, 0xfefa39ef ;  /* 0xfefa39ef00047882 */ /* 0x000fe20000000000 */
[----:B------:R-:W-:Y:S01]  /*4360*/  IMAD.MOV.U32 R3, RZ, RZ, 0x3ff71547 ;  /* 0x3ff71547ff037424 */ /* 0x000fe200078e00ff */
[----:B------:R-:W-:Y:S01]  /*4370*/  UMOV UR5, 0x3fe62e42 ;  /* 0x3fe62e4200057882 */ /* 0x000fe20000000000 */
[----:B-1-3--:R-:W-:Y:S01]  /*4380*/  DADD R10, -RZ, -R28 ;  /* 0x00000000ff0a7229 */ /* 0x00afe2000000091c */
[----:B------:R-:W-:Y:S03]  /*4390*/  BSSY.RECONVERGENT B1, `(.L_x_10837) ;  /* 0x0000036000017945 */ /* 0x000fe60003800200 */
[----:B------:R-:W-:-:S06]  /*43a0*/  DFMA R2, R28, -R2, 6.75539944105574400000e+15 ;  /* 0x433800001c02742b */ /* 0x000fcc0000000802 */
[----:B------:R-:W-:Y:S02]  /*43b0*/  FSETP.GEU.FTZ.AND P0, PT, |R11|, 4.1917929649353027344, PT ;  /* 0x4086232b0b00780b */ /* 0x000fe40003f1e200 */
        /* <DEDUP_REMOVED lines=51> */
.L_x_10838:
[----:B------:R-:W-:Y:S05]  /*46f0*/  BSYNC.RECONVERGENT B1 ;  /* 0x0000000000017941 */ /* 0x000fea0003800200 */
.L_x_10837:
        /* <DEDUP_REMOVED lines=13> */
[----:B------:R-:W-:Y:S05]  /*47d0*/  CALL.REL.NOINC `($__internal_15_$__cuda_sm20_dblrcp_rn_slowpath_v3) ;  /* 0x00000050003c7944 */ /* 0x000fea0003c00000 */
[----:B------:R-:W-:Y:S02]  /*47e0*/  IMAD.MOV.U32 R28, RZ, RZ, R10 ;  /* 0x000000ffff1c7224 */ /* 0x000fe400078e000a */
[----:B------:R-:W-:-:S07]  /*47f0*/  IMAD.MOV.U32 R29, RZ, RZ, R11 ;  /* 0x000000ffff1d7224 */ /* 0x000fce00078e000b */
.L_x_10836:
[----:B------:R-:W-:Y:S05]  /*4800*/  BSYNC.RECONVERGENT B0 ;  /* 0x0000000000007941 */ /* 0x000fea0003800200 */
.L_x_10835:
[----:B0-----:R-:W-:Y:S01]  /*4810*/  VIADD R0, R22, 0x100 ;  /* 0x0000010016007836 */ /* 0x001fe20000000000 */
[----:B------:R-:W-:Y:S04]  /*4820*/  BSSY.RECONVERGENT B0, `(.L_x_10839) ;  /* 0x000004f000007945 */ /* 0x000fe80003800200 */
[----:B------:R-:W-:-:S13]  /*4830*/  ISETP.GE.AND P0, PT, R0, R19, PT ;  /* 0x000000130000720c */ /* 0x000fda0003f06270 */
[----:B------:R-:W-:Y:S05]  /*4840*/  @P0 BRA `(.L_x_10840) ;  /* 0x0000000400300947 */ /* 0x000fea0003800000 */
[----:B------:R-:W-:Y:S01]  /*4850*/  IMAD.MOV.U32 R2, RZ, RZ, 0x652b82fe ;  /* 0x652b82feff027424 */ /* 0x000fe200078e00ff */
[----:B------:R-:W-:Y:S01]  /*4860*/  UMOV UR4, 0xfefa39ef ;  /* 0xfefa39ef00047882 */ /* 0x000fe20000000000 */
[----:B------:R-:W-:Y:S01]  /*4870*/  IMAD.MOV.U32 R3, RZ, RZ, 0x3ff71547 ;  /* 0x3ff71547ff037424 */ /* 0x000fe200078e00ff */
[----:B------:R-:W-:Y:S01]  /*4880*/  UMOV UR5, 0x3fe62e42 ;  /* 0x3fe62e4200057882 */ /* 0x000fe20000000000 */
[----:B-1----:R-:W-:Y:S01]  /*4890*/  DADD R10, -RZ, -R24 ;  /* 0x00000000ff0a7229 */ /* 0x002fe20000000918 */
        /* <DEDUP_REMOVED lines=54> */
.L_x_10842:
[----:B------:R-:W-:Y:S05]  /*4c00*/  BSYNC.RECONVERGENT B1 ;  /* 0x0000000000017941 */ /* 0x000fea0003800200 */
.L_x_10841:
        /* <DEDUP_REMOVED lines=16> */
.L_x_10840:
[----:B------:R-:W-:Y:S05]  /*4d10*/  BSYNC.RECONVERGENT B0 ;  /* 0x0000000000007941 */ /* 0x000fea0003800200 */
.L_x_10839:
[----:B------:R-:W-:Y:S01]  /*4d20*/  VIADD R0, R22, 0x180 ;  /* 0x0000018016007836 */ /* 0x000fe20000000000 */
        /* <DEDUP_REMOVED lines=62> */
.L_x_10846:
[----:B------:R-:W-:Y:S05]  /*5110*/  BSYNC.RECONVERGENT B1 ;  /* 0x0000000000017941 */ /* 0x000fea0003800200 */
.L_x_10845:
        /* <DEDUP_REMOVED lines=16> */
.L_x_10844:
[----:B------:R-:W-:Y:S05]  /*5220*/  BSYNC.RECONVERGENT B0 ;  /* 0x0000000000007941 */ /* 0x000fea0003800200 */
.L_x_10843:
[----:B------:R-:W0:Y:S01]  /*5230*/  LDC.U8 R2, c[0x0][0x3a4] ;  /* 0x0000e900ff027b82 */ /* 0x000e220000000000 */
[----:B------:R-:W-:Y:S01]  /*5240*/  ISETP.GE.AND P0, PT, R22, R19, PT ;  /* 0x000000131600720c */ /* 0x000fe20003f06270 */
[----:B------:R-:W-:Y:S04]  /*5250*/  BSSY.RECONVERGENT B7, `(.L_x_10847) ;  /* 0x0000354000077945 */ /* 0x000fe80003800200 */
[----:B------:R-:W-:Y:S08]  /*5260*/  BSSY.RELIABLE B6, `(.L_x_10848) ;  /* 0x0000240000067945 */ /* 0x000ff00003800100 */
[----:B------:R-:W-:Y:S05]  /*5270*/  @P0 BRA `(.L_x_10849) ;  /* 0x0000002000ec0947 */ /* 0x000fea0003800000 */
[----:B------:R-:W2:Y:S01]  /*5280*/  LDCU UR4, c[0x0][0x3a8] ;  /* 0x00007500ff0477ac */ /* 0x000ea20008000800 */
[----:B------:R-:W4:Y:S01]  /*5290*/  LDC.64 R8, c[0x0][0x388] ;  /* 0x0000e200ff087b82 */ /* 0x000f220000000a00 */
[----:B------:R-:W-:Y:S01]  /*52a0*/  IMAD R0, R18, 0x200, R22 ;  /* 0x0000020012007824 */ /* 0x000fe200078e0216 */
[----:B0-----:R-:W-:-:S03]  /*52b0*/  PRMT R6, R2, 0x9910, RZ ;  /* 0x0000991002067816 */ /* 0x001fc600000000ff */
[----:B--2---:R-:W-:Y:S02]  /*52c0*/  IMAD R3, R0, UR4, RZ ;  /* 0x0000000400037c24 */ /* 0x004fe4000f8e02ff */
[----:B------:R-:W-:-:S05]  /*52d0*/  IMAD.MOV.U32 R0, RZ, RZ, R6 ;  /* 0x000000ffff007224 */ /* 0x000fca00078e0006 */
[----:B------:R-:W-:Y:S02]  /*52e0*/  ISETP.GT.AND P0, PT, R0, 0x9, PT ;  /* 0x000000090000780c */ /* 0x000fe40003f04270 */
[----:B----4-:R-:W-:-:S05]  /*52f0*/  IADD3 R8, P1, PT, R3, R8, RZ ;  /* 0x0000000803087210 */ /* 0x010fca0007f3e0ff */
        /* <DEDUP_REMOVED lines=14> */
.L_x_10853:
[----:B-1----:R-:W0:Y:S01]  /*53e0*/  F2I.S64.F64.TRUNC R4, R4 ;  /* 0x0000000400047311 */ /* 0x002e22000030d900 */
[----:B------:R-:W-:Y:S02]  /*53f0*/  IMAD.MOV.U32 R22, RZ, RZ, R26 ;  /* 0x000000ffff167224 */ /* 0x000fe400078e001a */
[----:B0-----:R-:W-:-:S05]  /*5400*/  IMAD.MOV.U32 R3, RZ, RZ, R4 ;  /* 0x000000ffff037224 */ /* 0x001fca00078e0004 */
[----:B------:R0:W-:Y:S01]  /*5410*/  STG.E.U8 desc[UR36][R8.64], R3 ;  /* 0x0000000308007986 */ /* 0x0001e2000c101124 */
[----:B------:R-:W-:Y:S05]  /*5420*/  BRA `(.L_x_10855) ;  /* 0x00000010002c7947 */ /* 0x000fea0003800000 */
.L_x_10852:
[----:B------:R-:W-:-:S13]  /*5430*/  ISETP.NE.AND P0, PT, R0, 0x2, PT ;  /* 0x000000020000780c */ /* 0x000fda0003f05270 */
[----:B------:R-:W-:Y:S05]  /*5440*/  @!P0 BRA `(.L_x_10856) ;  /* 0x0000000000308947 */ /* 0x000fea0003800000 */
[----:B------:R-:W-:-:S13]  /*5450*/  ISETP.NE.AND P0, PT, R0, 0x3, PT ;  /* 0x000000030000780c */ /* 0x000fda0003f05270 */
[----:B------:R-:W-:Y:S05]  /*5460*/  @!P0 BRA `(.L_x_10857) ;  /* 0x0000000000188947 */ /* 0x000fea0003800000 */
[----:B------:R-:W-:-:S13]  /*5470*/  ISETP.NE.AND P0, PT, R0, 0x4, PT ;  /* 0x000000040000780c */ /* 0x000fda0003f05270 */
[----:B------:R-:W-:Y:S05]  /*5480*/  @P0 BRA `(.L_x_10854) ;  /* 0x0000000c005c0947 */ /* 0x000fea0003800000 */
[----:B-1----:R-:W0:Y:S01]  /*5490*/  F2I.S64.F64.TRUNC R4, R4 ;  /* 0x0000000400047311 */ /* 0x002e22000030d900 */
[----:B------:R-:W-:Y:S01]  /*54a0*/  IMAD.MOV.U32 R22, RZ, RZ, R26 ;  /* 0x000000ffff167224 */ /* 0x000fe200078e001a */
[----:B0-----:R2:W-:Y:S01]  /*54b0*/  STG.E.64 desc[UR36][R8.64], R4 ;  /* 0x0000000408007986 */ /* 0x0015e2000c101b24 */
[----:B------:R-:W-:Y:S05]  /*54c0*/  BRA `(.L_x_10855) ;  /* 0x0000001000047947 */ /* 0x000fea0003800000 */
.L_x_10857:
[----:B------:R-:W0:Y:S01]  /*54d0*/  F2I.F64.TRUNC R5, R4 ;  /* 0x0000000400057311 */ /* 0x000e22000030d100 */
[----:B------:R-:W-:Y:S01]  /*54e0*/  IMAD.MOV.U32 R22, RZ, RZ, R26 ;  /* 0x000000ffff167224 */ /* 0x000fe200078e001a */
[----:B0-----:R4:W-:Y:S01]  /*54f0*/  STG.E desc[UR36][R8.64], R5 ;  /* 0x0000000508007986 */ /* 0x0019e2000c101924 */
[----:B------:R-:W-:Y:S05]  /*5500*/  BRA `(.L_x_10855) ;  /* 0x0000000c00f47947 */ /* 0x000fea0003800000 */
.L_x_10856:
[----:B------:R-:W0:Y:S01]  /*5510*/  F2I.F64.TRUNC R5, R4 ;  /* 0x0000000400057311 */ /* 0x000e22000030d100 */
[----:B------:R-:W-:Y:S01]  /*5520*/  IMAD.MOV.U32 R22, RZ, RZ, R26 ;  /* 0x000000ffff167224 */ /* 0x000fe200078e001a */
[----:B0-----:R0:W-:Y:S01]  /*5530*/  STG.E.U16 desc[UR36][R8.64], R5 ;  /* 0x0000000508007986 */ /* 0x0011e2000c101524 */
[----:B------:R-:W-:Y:S05]  /*5540*/  BRA `(.L_x_10855) ;  /* 0x0000000c00e47947 */ /* 0x000fea0003800000 */
.L_x_10851:
        /* <DEDUP_REMOVED lines=14> */
.L_x_10859:
        /* <DEDUP_REMOVED lines=9> */
.L_x_10858:
        /* <DEDUP_REMOVED lines=15> */
.L_x_10861:
        /* <DEDUP_REMOVED lines=10> */
.L_x_10860:
[----:B------:R0:W-:Y:S01]  /*5850*/  STG.E.64 desc[UR36][R8.64], R4 ;  /* 0x0000000408007986 */ /* 0x0001e2000c101b24 */
[----:B------:R-:W-:Y:S01]  /*5860*/  IMAD.MOV.U32 R22, RZ, RZ, R26 ;  /* 0x000000ffff167224 */ /* 0x000fe200078e001a */
[----:B------:R-:W-:Y:S06]  /*5870*/  BRA `(.L_x_10855) ;  /* 0x0000000c00187947 */ /* 0x000fec0003800000 */
.L_x_10850:
        /* <DEDUP_REMOVED lines=13> */
.L_x_10864:
[----:B------:R-:W-:Y:S01]  /*5950*/  CS2R R6, SRZ ;  /* 0x0000000000067805 */ /* 0x000fe2000001ff00 */
[----:B------:R-:W-:-:S04]  /*5960*/  IMAD.MOV.U32 R22, RZ, RZ, R26 ;  /* 0x000000ffff167224 */ /* 0x000fc800078e001a */
[----:B------:R0:W-:Y:S01]  /*5970*/  STG.E.128 desc[UR36][R8.64], R4 ;  /* 0x0000000408007986 */ /* 0x0001e2000c101d24 */
[----:B------:R-:W-:Y:S05]  /*5980*/  BRA `(.L_x_10855) ;  /* 0x0000000800d47947 */ /* 0x000fea0003800000 */
.L_x_10863:
        /* <DEDUP_REMOVED lines=23> */
.L_x_10868:
[----:B------:R-:W-:Y:S05]  /*5b00*/  BSYNC.RECONVERGENT B0 ;  /* 0x0000000000007941 */ /* 0x000fea0003800200 */
.L_x_10867:
[----:B------:R-:W-:Y:S01]  /*5b10*/  LOP3.LUT R7, R0, 0x80, R7, 0xf8, !PT ;  /* 0x0000008000077812 */ /* 0x000fe200078ef807 */
[----:B------:R-:W-:-:S04]  /*5b20*/  IMAD.MOV.U32 R22, RZ, RZ, R26 ;  /* 0x000000ffff167224 */ /* 0x000fc800078e001a */
[----:B------:R0:W-:Y:S01]  /*5b30*/  STG.E.U8 desc[UR36][R8.64], R7 ;  /* 0x0000000708007986 */ /* 0x0001e2000c101124 */
[----:B------:R-:W-:Y:S05]  /*5b40*/  BRA `(.L_x_10855) ;  /* 0x0000000800647947 */ /* 0x000fea0003800000 */
.L_x_10866:
        /* <DEDUP_REMOVED lines=19> */
.L_x_10870:
[----:B------:R-:W-:Y:S05]  /*5c80*/  BSYNC.RECONVERGENT B0 ;  /* 0x0000000000007941 */ /* 0x000fea0003800200 */
.L_x_10869:
[----:B------:R-:W-:Y:S01]  /*5c90*/  LOP3.LUT R7, R0, 0x80, R7, 0xf8, !PT ;  /* 0x0000008000077812 */ /* 0x000fe200078ef807 */
[----:B------:R-:W-:-:S04]  /*5ca0*/  IMAD.MOV.U32 R22, RZ, RZ, R26 ;  /* 0x000000ffff167224 */ /* 0x000fc800078e001a */
[----:B------:R0:W-:Y:S01]  /*5cb0*/  STG.E.U8 desc[UR36][R8.64], R7 ;  /* 0x0000000708007986 */ /* 0x0001e2000c101124 */
[----:B------:R-:W-:Y:S05]  /*5cc0*/  BRA `(.L_x_10855) ;  /* 0x0000000800047947 */ /* 0x000fea0003800000 */
.L_x_10865:
        /* <DEDUP_REMOVED lines=9> */
.L_x_10862:
        /* <DEDUP_REMOVED lines=12> */
.L_x_10873:
        /* <DEDUP_REMOVED lines=17> */
.L_x_10876:
[----:B------:R-:W-:-:S04]  /*5f30*/  SHF.R.U32.HI R0, RZ, 0x14, R7 ;  /* 0x00000014ff007819 */ /* 0x000fc80000011607 */
[----:B------:R-:W-:-:S04]  /*5f40*/  LOP3.LUT R0, R0, 0x1, RZ, 0xc0, !PT ;  /* 0x0000000100007812 */ /* 0x000fc800078ec0ff */
[----:B------:R-:W-:-:S04]  /*5f50*/  IADD3 R0, PT, PT, R7, 0x487ffff, R0 ;  /* 0x0487ffff07007810 */ /* 0x000fc80007ffe000 */
[----:B------:R-:W-:-:S04]  /*5f60*/  SHF.R.U32.HI R0, RZ, 0x14, R0 ;  /* 0x00000014ff007819 */ /* 0x000fc80000011600 */
[----:B------:R-:W-:-:S07]  /*5f70*/  LOP3.LUT R3, R0, 0xff, RZ, 0xc0, !PT ;  /* 0x000000ff00037812 */ /* 0x000fce00078ec0ff */
.L_x_10877:
[----:B------:R-:W-:-:S04]  /*5f80*/  SHF.R.U32.HI R0, RZ, 0x18, R7 ;  /* 0x00000018ff007819 */ /* 0x000fc80000011607 */
[----:B------:R-:W-:-:S07]  /*5f90*/  LOP3.LUT R0, R3, 0x80, R0, 0xf8, !PT ;  /* 0x0000008003007812 */ /* 0x000fce00078ef800 */
.L_x_10875:
[----:B------:R-:W-:Y:S05]  /*5fa0*/  BSYNC.RECONVERGENT B0 ;  /* 0x0000000000007941 */ /* 0x000fea0003800200 */
.L_x_10874:
[----:B------:R0:W-:Y:S01]  /*5fb0*/  STG.E.U8 desc[UR36][R8.64], R0 ;  /* 0x0000000008007986 */ /* 0x0001e2000c101124 */
[----:B------:R-:W-:Y:S01]  /*5fc0*/  IMAD.MOV.U32 R22, RZ, RZ, R26 ;  /* 0x000000ffff167224 */ /* 0x000fe200078e001a */
[----:B------:R-:W-:Y:S06]  /*5fd0*/  BRA `(.L_x_10855) ;  /* 0x0000000400407947 */ /* 0x000fec0003800000 */
.L_x_10872:
        /* <DEDUP_REMOVED lines=17> */
.L_x_10880:
[----:B------:R-:W-:-:S04]  /*60f0*/  SHF.R.U32.HI R0, RZ, 0x15, R7 ;  /* 0x00000015ff007819 */ /* 0x000fc80000011607 */
[----:B------:R-:W-:-:S04]  /*6100*/  LOP3.LUT R0, R0, 0x1, RZ, 0xc0, !PT ;  /* 0x0000000100007812 */ /* 0x000fc800078ec0ff */
[----:B------:R-:W-:-:S04]  /*6110*/  IADD3 R0, PT, PT, R7, 0x88fffff, R0 ;  /* 0x088fffff07007810 */ /* 0x000fc80007ffe000 */
[----:B------:R-:W-:-:S04]  /*6120*/  SHF.R.U32.HI R0, RZ, 0x15, R0 ;  /* 0x00000015ff007819 */ /* 0x000fc80000011600 */
[----:B------:R-:W-:-:S07]  /*6130*/  LOP3.LUT R3, R0, 0xff, RZ, 0xc0, !PT ;  /* 0x000000ff00037812 */ /* 0x000fce00078ec0ff */
.L_x_10881:
[----:B------:R-:W-:-:S04]  /*6140*/  SHF.R.U32.HI R0, RZ, 0x18, R7 ;  /* 0x00000018ff007819 */ /* 0x000fc80000011607 */
[----:B------:R-:W-:-:S07]  /*6150*/  LOP3.LUT R0, R3, 0x80, R0, 0xf8, !PT ;  /* 0x0000008003007812 */ /* 0x000fce00078ef800 */
.L_x_10879:
[----:B------:R-:W-:Y:S05]  /*6160*/  BSYNC.RECONVERGENT B0 ;  /* 0x0000000000007941 */ /* 0x000fea0003800200 */
.L_x_10878:
[----:B------:R0:W-:Y:S01]  /*6170*/  STG.E.U8 desc[UR36][R8.64], R0 ;  /* 0x0000000008007986 */ /* 0x0001e2000c101124 */
[----:B------:R-:W-:Y:S01]  /*6180*/  IMAD.MOV.U32 R22, RZ, RZ, R26 ;  /* 0x000000ffff167224 */ /* 0x000fe200078e001a */
[----:B------:R-:W-:Y:S06]  /*6190*/  BRA `(.L_x_10855) ;  /* 0x0000000000d07947 */ /* 0x000fec0003800000 */
.L_x_10871:
[----:B------:R-:W-:-:S13]  /*61a0*/  ISETP.NE.AND P0, PT, R0, 0x1c, PT ;  /* 0x0000001c0000780c */ /* 0x000fda0003f05270 */
[----:B------:R-:W-:Y:S05]  /*61b0*/  @!P0 BRA `(.L_x_10882) ;  /* 0x0000000000bc8947 */ /* 0x000fea0003800000 */
[----:B------:R-:W-:-:S13]  /*61c0*/  ISETP.NE.AND P0, PT, R0, 0x1d, PT ;  /* 0x0000001d0000780c */ /* 0x000fda0003f05270 */
[----:B------:R-:W-:Y:S05]  /*61d0*/  @!P0 BRA `(.L_x_10883) ;  /* 0x0000000000a48947 */ /* 0x000fea0003800000 */
[----:B------:R-:W-:-:S13]  /*61e0*/  ISETP.NE.AND P0, PT, R0, 0x2c, PT ;  /* 0x0000002c0000780c */ /* 0x000fda0003f05270 */
[----:B------:R-:W-:Y:S05]  /*61f0*/  @!P0 BRA `(.L_x_10884) ;  /* 0x0000000000488947 */ /* 0x000fea0003800000 */
.L_x_10854:
[----:B------:R-:W-:Y:S01]  /*6200*/  MOV R14, 0x0 ;  /* 0x00000000000e7802 */ /* 0x000fe20000000f00 */
[----:B------:R-:W1:Y:S01]  /*6210*/  LDCU.64 UR6, c[0x4][0x128] ;  /* 0x01002500ff0677ac */ /* 0x000e620008000a00 */
[----:B------:R-:W-:Y:S02]  /*6220*/  IMAD.MOV.U32 R8, RZ, RZ, 0x65 ;  /* 0x00000065ff087424 */ /* 0x000fe400078e00ff */
[----:B------:R-:W-:Y:S01]  /*6230*/  IMAD.MOV.U32 R12, RZ, RZ, 0x1 ;  /* 0x00000001ff0c7424 */ /* 0x000fe200078e00ff */
[----:B------:R-:W0:Y:S01]  /*6240*/  LDCU.64 UR8, c[0x4][0x130] ;  /* 0x01002600ff0877ac */ /* 0x000e220008000a00 */
[----:B------:R-:W2:Y:S01]  /*6250*/  LDC.64 R14, c[0x4][R14] ;  /* 0x010000000e0e7b82 */ /* 0x000ea20000000a00 */
[----:B------:R-:W-:Y:S01]  /*6260*/  IMAD.MOV.U32 R13, RZ, RZ, RZ ;  /* 0x000000ffff0d7224 */ /* 0x000fe200078e00ff */
[----:B------:R-:W4:Y:S01]  /*6270*/  LDCU.64 UR4, c[0x4][0x10] ;  /* 0x01000200ff0477ac */ /* 0x000f220008000a00 */
[----:B-1----:R-:W-:Y:S02]  /*6280*/  IMAD.U32 R4, RZ, RZ, UR6 ;  /* 0x00000006ff047e24 */ /* 0x002fe4000f8e00ff */
[----:B------:R-:W-:-:S02]  /*6290*/  IMAD.U32 R5, RZ, RZ, UR7 ;  /* 0x00000007ff057e24 */ /* 0x000fc4000f8e00ff */
[----:B0-----:R-:W-:Y:S02]  /*62a0*/  IMAD.U32 R6, RZ, RZ, UR8 ;  /* 0x00000008ff067e24 */ /* 0x001fe4000f8e00ff */
[----:B------:R-:W-:Y:S02]  /*62b0*/  IMAD.U32 R7, RZ, RZ, UR9 ;  /* 0x00000009ff077e24 */ /* 0x000fe4000f8e00ff */
[----:B----4-:R-:W-:Y:S02]  /*62c0*/  IMAD.U32 R10, RZ, RZ, UR4 ;  /* 0x00000004ff0a7e24 */ /* 0x010fe4000f8e00ff */
[----:B------:R-:W-:-:S07]  /*62d0*/  IMAD.U32 R11, RZ, RZ, UR5 ;  /* 0x00000005ff0b7e24 */ /* 0x000fce000f8e00ff */
[----:B------:R-:W-:-:S07]  /*62e0*/  LEPC R20, `(.L_x_10885) ;  /* 0x000000001014794e */ /* 0x000fce0000000000 */
[----:B--23--:R-:W-:Y:S05]  /*62f0*/  CALL.ABS.NOINC R14 ;  /* 0x000000000e007343 */ /* 0x00cfea0003c00000 */
.L_x_10885:
[----:B------:R-:W-:Y:S01]  /*6300*/  IMAD.MOV.U32 R22, RZ, RZ, R26 ;  /* 0x000000ffff167224 */ /* 0x000fe200078e001a */
[----:B------:R-:W-:Y:S06]  /*6310*/  BRA `(.L_x_10855) ;  /* 0x0000000000707947 */ /* 0x000fec0003800000 */
.L_x_10884:
        /* <DEDUP_REMOVED lines=21> */
.L_x_10883:
[----:B-1----:R-:W0:Y:S01]  /*6470*/  F2I.U64.F64.TRUNC R4, R4 ;  /* 0x0000000400047311 */ /* 0x002e22000030d800 */
[----:B------:R-:W-:Y:S01]  /*6480*/  IMAD.MOV.U32 R22, RZ, RZ, R26 ;  /* 0x000000ffff167224 */ /* 0x000fe200078e001a */
[----:B0-----:R0:W-:Y:S01]  /*6490*/  STG.E.64 desc[UR36][R8.64], R4 ;  /* 0x0000000408007986 */ /* 0x0011e2000c101b24 */
[----:B------:R-:W-:Y:S05]  /*64a0*/  BRA `(.L_x_10855) ;  /* 0x00000000000c7947 */ /* 0x000fea0003800000 */
.L_x_10882:
[----:B------:R-:W0:Y:S01]  /*64b0*/  F2I.U32.F64.TRUNC R5, R4 ;  /* 0x0000000400057311 */ /* 0x000e22000030d000 */
[----:B------:R-:W-:Y:S01]  /*64c0*/  IMAD.MOV.U32 R22, RZ, RZ, R26 ;  /* 0x000000ffff167224 */ /* 0x000fe200078e001a */
[----:B0-----:R0:W-:Y:S06]  /*64d0*/  STG.E desc[UR36][R8.64], R5 ;  /* 0x0000000508007986 */ /* 0x0011ec000c101924 */
.L_x_10855:
[----:B------:R-:W-:-:S13]  /*64e0*/  ISETP.GE.AND P0, PT, R22, R19, PT ;  /* 0x000000131600720c */ /* 0x000fda0003f06270 */
[----:B------:R-:W-:Y:S05]  /*64f0*/  @P0 BREAK.RELIABLE B6 ;  /* 0x0000000000060942 */ /* 0x000fea0003800100 */
        /* <DEDUP_REMOVED lines=19> */
[----:B---3--:R-:W0:Y:S02]  /*6630*/  F2I.F64.TRUNC R29, R28 ;  /* 0x0000001c001d7311 */ /* 0x008e24000030d100 */
[----:B0-----:R0:W-:Y:S01]  /*6640*/  STG.E.U8 desc[UR36][R4.64], R29 ;  /* 0x0000001d04007986 */ /* 0x0011e2000c101124 */
[----:B------:R-:W-:Y:S05]  /*6650*/  BRA `(.L_x_10892) ;  /* 0x0000000c00f07947 */ /* 0x000fea0003800000 */
.L_x_10890:
[----:B---3--:R-:W0:Y:S02]  /*6660*/  F2I.S64.F64.TRUNC R28, R28 ;  /* 0x0000001c001c7311 */ /* 0x008e24000030d900 */
[----:B0-----:R-:W-:-:S05]  /*6670*/  IMAD.MOV.U32 R3, RZ, RZ, R28 ;  /* 0x000000ffff037224 */ /* 0x001fca00078e001c */
[----:B------:R0:W-:Y:S01]  /*6680*/  STG.E.U8 desc[UR36][R4.64], R3 ;  /* 0x0000000304007986 */ /* 0x0001e2000c101124 */
[----:B------:R-:W-:Y:S05]  /*6690*/  BRA `(.L_x_10892) ;  /* 0x0000000c00e07947 */ /* 0x000fea0003800000 */
.L_x_10889:
[----:B------:R-:W-:-:S13]  /*66a0*/  ISETP.NE.AND P0, PT, R0, 0x2, PT ;  /* 0x000000020000780c */ /* 0x000fda0003f05270 */
[----:B------:R-:W-:Y:S05]  /*66b0*/  @!P0 BRA `(.L_x_10893) ;  /* 0x0000000000288947 */ /* 0x000fea0003800000 */
[----:B------:R-:W-:-:S13]  /*66c0*/  ISETP.NE.AND P0, PT, R0, 0x3, PT ;  /* 0x000000030000780c */ /* 0x000fda0003f05270 */
[----:B------:R-:W-:Y:S05]  /*66d0*/  @!P0 BRA `(.L_x_10894) ;  /* 0x0000000000148947 */ /* 0x000fea0003800000 */
[----:B------:R-:W-:-:S13]  /*66e0*/  ISETP.NE.AND P0, PT, R0, 0x4, PT ;  /* 0x000000040000780c */ /* 0x000fda0003f05270 */
[----:B------:R-:W-:Y:S05]  /*66f0*/  @P0 BRA `(.L_x_10891) ;  /* 0x0000000800b40947 */ /* 0x000fea0003800000 */
[----:B---3--:R-:W0:Y:S02]  /*6700*/  F2I.S64.F64.TRUNC R28, R28 ;  /* 0x0000001c001c7311 */ /* 0x008e24000030d900 */
[----:B0-----:R0:W-:Y:S01]  /*6710*/  STG.E.64 desc[UR36][R4.64], R28 ;  /* 0x0000001c04007986 */ /* 0x0011e2000c101b24 */
[----:B------:R-:W-:Y:S05]  /*6720*/  BRA `(.L_x_10892) ;  /* 0x0000000c00bc7947 */ /* 0x000fea0003800000 */
.L_x_10894:
[----:B---3--:R-:W0:Y:S02]  /*6730*/  F2I.F64.TRUNC R29, R28 ;  /* 0x0000001c001d7311 */ /* 0x008e24000030d100 */
[----:B0-----:R0:W-:Y:S01]  /*6740*/  STG.E desc[UR36][R4.64], R29 ;  /* 0x0000001d04007986 */ /* 0x0011e2000c101924 */
[----:B------:R-:W-:Y:S05]  /*6750*/  BRA `(.L_x_10892) ;  /* 0x0000000c00b07947 */ /* 0x000fea0003800000 */
.L_x_10893:
[----:B---3--:R-:W0:Y:S02]  /*6760*/  F2I.F64.TRUNC R29, R28 ;  /* 0x0000001c001d7311 */ /* 0x008e24000030d100 */
[----:B0-----:R0:W-:Y:S01]  /*6770*/  STG.E.U16 desc[UR36][R4.64], R29 ;  /* 0x0000001d04007986 */ /* 0x0011e2000c101524 */
[----:B------:R-:W-:Y:S05]  /*6780*/  BRA `(.L_x_10892) ;  /* 0x0000000c00a47947 */ /* 0x000fea0003800000 */
.L_x_10888:
        /* <DEDUP_REMOVED lines=8> */
[----:B---3--:R-:W0:Y:S01]  /*6810*/  F2F.F32.F64 R3, R28 ;  /* 0x0000001c00037310 */ /* 0x008e220000301000 */
[----:B------:R-:W-:-:S14]  /*6820*/  DSETP.GEU.AND P0, PT, |R28|, UR4, PT ;  /* 0x000000041c007e2a */ /* 0x000fdc000bf0e200 */
[----:B0-----:R-:W-:-:S05]  /*6830*/  @!P0 FMUL R3, R3, 1.175494350822287508e-38 ;  /* 0x0080000003038820 */ /* 0x001fca0000400000 */
[----:B------:R0:W-:Y:S01]  /*6840*/  STG.E desc[UR36][R4.64], R3 ;  /* 0x0000000304007986 */ /* 0x0001e2000c101924 */
[----:B------:R-:W-:Y:S05]  /*6850*/  BRA `(.L_x_10892) ;  /* 0x0000000c00707947 */ /* 0x000fea0003800000 */
.L_x_10896:
        /* <DEDUP_REMOVED lines=8> */
.L_x_10895:
        /* <DEDUP_REMOVED lines=8> */
[----:B---3--:R-:W0:Y:S01]  /*6960*/  F2F.F32.F64 R6, R28 ;  /* 0x0000001c00067310 */ /* 0x008e220000301000 */
[----:B------:R-:W-:Y:S01]  /*6970*/  DSETP.GEU.AND P0, PT, |R28|, UR4, PT ;  /* 0x000000041c007e2a */ /* 0x000fe2000bf0e200 */
[----:B------:R-:W-:-:S13]  /*6980*/  IMAD.MOV.U32 R7, RZ, RZ, RZ ;  /* 0x000000ffff077224 */ /* 0x000fda00078e00ff */
[----:B0-----:R-:W-:-:S05]  /*6990*/  @!P0 FMUL R6, R6, 1.175494350822287508e-38 ;  /* 0x0080000006068820 */ /* 0x001fca0000400000 */
[----:B------:R0:W-:Y:S01]  /*69a0*/  STG.E.64 desc[UR36][R4.64], R6 ;  /* 0x0000000604007986 */ /* 0x0001e2000c101b24 */
[----:B------:R-:W-:Y:S05]  /*69b0*/  BRA `(.L_x_10892) ;  /* 0x0000000c00187947 */ /* 0x000fea0003800000 */
.L_x_10898:
        /* <DEDUP_REMOVED lines=9> */
.L_x_10897:
[----:B---3--:R0:W-:Y:S01]  /*6a50*/  STG.E.64 desc[UR36][R4.64], R28 ;  /* 0x0000001c04007986 */ /* 0x0081e2000c101b24 */
[----:B------:R-:W-:Y:S05]  /*6a60*/  BRA `(.L_x_10892) ;  /* 0x0000000800ec7947 */ /* 0x000fea0003800000 */
.L_x_10887:
        /* <DEDUP_REMOVED lines=10> */
[----:B---3--:R-:W0:Y:S02]  /*6b10*/  F2I.U32.F64.TRUNC R29, R28 ;  /* 0x0000001c001d7311 */ /* 0x008e24000030d000 */
[----:B0-----:R0:W-:Y:S01]  /*6b20*/  STG.E.U16 desc[UR36][R4.64], R29 ;  /* 0x0000001d04007986 */ /* 0x0011e2000c101524 */
[----:B------:R-:W-:Y:S05]  /*6b30*/  BRA `(.L_x_10892) ;  /* 0x0000000800b87947 */ /* 0x000fea0003800000 */
.L_x_10902:
[----:B------:R-:W-:Y:S01]  /*6b40*/  UMOV UR4, 0xf0000000 ;  /* 0xf000000000047882 */ /* 0x000fe20000000000 */
[----:B------:R-:W-:Y:S01]  /*6b50*/  UMOV UR5, 0x380fffff ;  /* 0x380fffff00057882 */ /* 0x000fe20000000000 */
[----:B---3--:R-:W0:Y:S01]  /*6b60*/  F2F.F32.F64 R7, R28 ;  /* 0x0000001c00077310 */ /* 0x008e220000301000 */
        /* <DEDUP_REMOVED lines=19> */
.L_x_10905:
[----:B------:R-:W-:-:S04]  /*6ca0*/  SHF.R.U32.HI R3, RZ, 0x18, R7 ;  /* 0x00000018ff037819 */ /* 0x000fc80000011607 */
[----:B------:R-:W-:-:S07]  /*6cb0*/  LOP3.LUT R0, R0, 0x80, R3, 0xf8, !PT ;  /* 0x0000008000007812 */ /* 0x000fce00078ef803 */
.L_x_10904:
[----:B------:R-:W-:Y:S05]  /*6cc0*/  BSYNC.RECONVERGENT B0 ;  /* 0x0000000000007941 */ /* 0x000fea0003800200 */
.L_x_10903:
[----:B------:R0:W-:Y:S01]  /*6cd0*/  STG.E.U8 desc[UR36][R4.64], R0 ;  /* 0x0000000004007986 */ /* 0x0001e2000c101124 */
[----:B------:R-:W-:Y:S05]  /*6ce0*/  BRA `(.L_x_10892) ;  /* 0x00000008004c7947 */ /* 0x000fea0003800000 */
.L_x_10901:
        /* <DEDUP_REMOVED lines=22> */
.L_x_10908:
[----:B------:R-:W-:-:S04]  /*6e50*/  SHF.R.U32.HI R3, RZ, 0x18, R7 ;  /* 0x00000018ff037819 */ /* 0x000fc80000011607 */
[----:B------:R-:W-:-:S07]  /*6e60*/  LOP3.LUT R0, R0, 0x80, R3, 0xf8, !PT ;  /* 0x0000008000007812 */ /* 0x000fce00078ef803 */
.L_x_10907:
[----:B------:R-:W-:Y:S05]  /*6e70*/  BSYNC.RECONVERGENT B0 ;  /* 0x0000000000007941 */ /* 0x000fea0003800200 */
.L_x_10906:
[----:B------:R0:W-:Y:S01]  /*6e80*/  STG.E.U8 desc[UR36][R4.64], R0 ;  /* 0x0000000004007986 */ /* 0x0001e2000c101124 */
[----:B------:R-:W-:Y:S05]  /*6e90*/  BRA `(.L_x_10892) ;  /* 0x0000000400e07947 */ /* 0x000fea0003800000 */
.L_x_10900:
        /* <DEDUP_REMOVED lines=26> */
.L_x_10910:
[----:B---3--:R-:W0:Y:S02]  /*7040*/  F2I.U64.F64.TRUNC R28, R28 ;  /* 0x0000001c001c7311 */ /* 0x008e24000030d800 */
[----:B0-----:R0:W-:Y:S01]  /*7050*/  STG.E.64 desc[UR36][R4.64], R28 ;  /* 0x0000001c04007986 */ /* 0x0011e2000c101b24 */
[----:B------:R-:W-:Y:S05]  /*7060*/  BRA `(.L_x_10892) ;  /* 0x00000004006c7947 */ /* 0x000fea0003800000 */
.L_x_10909:
[----:B---3--:R-:W0:Y:S02]  /*7070*/  F2I.U32.F64.TRUNC R29, R28 ;  /* 0x0000001c001d7311 */ /* 0x008e24000030d000 */
[----:B0-----:R0:W-:Y:S01]  /*7080*/  STG.E desc[UR36][R4.64], R29 ;  /* 0x0000001d04007986 */ /* 0x0011e2000c101924 */
[----:B------:R-:W-:Y:S05]  /*7090*/  BRA `(.L_x_10892) ;  /* 0x0000000400607947 */ /* 0x000fea0003800000 */
.L_x_10899:
[----:B------:R-:W-:-:S13]  /*70a0*/  ISETP.GT.AND P0, PT, R0, 0xe, PT ;  /* 0x0000000e0000780c */ /* 0x000fda0003f04270 */
[----:B------:R-:W-:Y:S05]  /*70b0*/  @P0 BRA `(.L_x_10911) ;  /* 0x00000000002c0947 */ /* 0x000fea0003800000 */
[----:B------:R-:W-:-:S13]  /*70c0*/  ISETP.NE.AND P0, PT, R0, 0xa, PT ;  /* 0x0000000a0000780c */ /* 0x000fda0003f05270 */
[----:B------:R-:W-:Y:S05]  /*70d0*/  @!P0 BRA `(.L_x_10912) ;  /* 0x0000000000188947 */ /* 0x000fea0003800000 */
[----:B------:R-:W-:-:S13]  /*70e0*/  ISETP.NE.AND P0, PT, R0, 0xb, PT ;  /* 0x0000000b0000780c */ /* 0x000fda0003f05270 */
[----:B------:R-:W-:Y:S05]  /*70f0*/  @P0 BRA `(.L_x_10891) ;  /* 0x0000000000340947 */ /* 0x000fea0003800000 */
[----:B---3--:R-:W-:-:S06]  /*7100*/  DSETP.NEU.AND P0, PT, R28, RZ, PT ;  /* 0x000000ff1c00722a */ /* 0x008fcc0003f0d000 */
[----:B------:R-:W-:-:S05]  /*7110*/  SEL R3, RZ, 0x1, !P0 ;  /* 0x00000001ff037807 */ /* 0x000fca0004000000 */
[----:B------:R3:W-:Y:S01]  /*7120*/  STG.E.U8 desc[UR36][R4.64], R3 ;  /* 0x0000000304007986 */ /* 0x0007e2000c101124 */
[----:B------:R-:W-:Y:S05]  /*7130*/  BRA `(.L_x_10892) ;  /* 0x0000000400387947 */ /* 0x000fea0003800000 */
.L_x_10912:
[----:B------:R-:W-:-:S05]  /*7140*/  CS2R R30, SRZ ;  /* 0x00000000001e7805 */ /* 0x000fca000001ff00 */
[----:B---3--:R4:W-:Y:S01]  /*7150*/  STG.E.128 desc[UR36][R4.64], R28 ;  /* 0x0000001c04007986 */ /* 0x0089e2000c101d24 */
[----:B------:R-:W-:Y:S05]  /*7160*/  BRA `(.L_x_10892) ;  /* 0x00000004002c7947 */ /* 0x000fea0003800000 */
.L_x_10911:
[----:B------:R-:W-:-:S13]  /*7170*/  ISETP.NE.AND P0, PT, R0, 0xf, PT ;  /* 0x0000000f0000780c */ /* 0x000fda0003f05270 */
[----:B------:R-:W-:Y:S05]  /*7180*/  @!P0 BRA `(.L_x_10913) ;  /* 0x0000000400088947 */ /* 0x000fea0003800000 */
[----:B------:R-:W-:-:S13]  /*7190*/  ISETP.NE.AND P0, PT, R0, 0x17, PT ;  /* 0x000000170000780c */ /* 0x000fda0003f05270 */
[----:B------:R-:W-:Y:S05]  /*71a0*/  @!P0 BRA `(.L_x_10914) ;  /* 0x0000000000a08947 */ /* 0x000fea0003800000 */
[----:B------:R-:W-:-:S13]  /*71b0*/  ISETP.NE.AND P0, PT, R0, 0x18, PT ;  /* 0x000000180000780c */ /* 0x000fda0003f05270 */
[----:B------:R-:W-:Y:S05]  /*71c0*/  @!P0 BRA `(.L_x_10915) ;  /* 0x0000000000448947 */ /* 0x000fea0003800000 */
.L_x_10891:
        /* <DEDUP_REMOVED lines=16> */
.L_x_10916:
[----:B------:R-:W-:Y:S05]  /*72d0*/  BRA `(.L_x_10892) ;  /* 0x0000000000d07947 */ /* 0x000fea0003800000 */
.L_x_10915:
[----:B------:R-:W-:Y:S01]  /*72e0*/  UMOV UR4, 0xf0000000 ;  /* 0xf000000000047882 */ /* 0x000fe20000000000 */
[----:B------:R-:W-:Y:S01]  /*72f0*/  UMOV UR5, 0x380fffff ;  /* 0x380fffff00057882 */ /* 0x000fe20000000000 */
[----:B---3--:R-:W0:Y:S01]  /*7300*/  F2F.F32.F64 R7, R28 ;  /* 0x0000001c00077310 */ /* 0x008e220000301000 */
        /* <DEDUP_REMOVED lines=14> */
.L_x_10918:
[----:B------:R-:W-:Y:S05]  /*73f0*/  BSYNC.RECONVERGENT B0 ;  /* 0x0000000000007941 */ /* 0x000fea0003800200 */
.L_x_10917:
[----:B------:R-:W-:-:S05]  /*7400*/  LOP3.LUT R3, R0, 0x80, R3, 0xf8, !PT ;  /* 0x0000008000037812 */ /* 0x000fca00078ef803 */
[----:B------:R2:W-:Y:S01]  /*7410*/  STG.E.U8 desc[UR36][R4.64], R3 ;  /* 0x0000000304007986 */ /* 0x0005e2000c101124 */
[----:B------:R-:W-:Y:S05]  /*7420*/  BRA `(.L_x_10892) ;  /* 0x00000000007c7947 */ /* 0x000fea0003800000 */
.L_x_10914:
[----:B------:R-:W-:Y:S01]  /*7430*/  UMOV UR4, 0xf0000000 ;  /* 0xf000000000047882 */ /* 0x000fe20000000000 */
[----:B------:R-:W-:Y:S01]  /*7440*/  UMOV UR5, 0x380fffff ;  /* 0x380fffff00057882 */ /* 0x000fe20000000000 */
[----:B---3--:R-:W0:Y:S01]  /*7450*/  F2F.F32.F64 R7, R28 ;  /* 0x0000001c00077310 */ /* 0x008e220000301000 */
        /* <DEDUP_REMOVED lines=13> */
.L_x_10920:
[----:B------:R-:W-:Y:S01]  /*7530*/  IMAD.MOV.U32 R0, RZ, RZ, 0x7f ;  /* 0x0000007fff007424 */ /* 0x000fe200078e00ff */
[----:B------:R-:W-:-:S04]  /*7540*/  ISETP.GT.U32.AND P0, PT, R3, 0x7f800000, PT ;  /* 0x7f8000000300780c */ /* 0x000fc80003f04070 */
[----:B------:R-:W-:-:S09]  /*7550*/  SEL R0, R0, 0x7c, P0 ;  /* 0x0000007c00007807 */ /* 0x000fd20000000000 */
.L_x_10921:
[----:B------:R-:W-:Y:S05]  /*7560*/  BSYNC.RECONVERGENT B0 ;  /* 0x0000000000007941 */ /* 0x000fea0003800200 */
.L_x_10919:
[----:B------:R-:W-:-:S04]  /*7570*/  SHF.R.U32.HI R3, RZ, 0x18, R7 ;  /* 0x00000018ff037819 */ /* 0x000fc80000011607 */
[----:B------:R-:W-:-:S05]  /*7580*/  LOP3.LUT R3, R0, 0x80, R3, 0xf8, !PT ;  /* 0x0000008000037812 */ /* 0x000fca00078ef803 */
[----:B------:R1:W-:Y:S01]  /*7590*/  STG.E.U8 desc[UR36][R4.64], R3 ;  /* 0x0000000304007986 */ /* 0x0003e2000c101124 */
[----:B------:R-:W-:Y:S05]  /*75a0*/  BRA `(.L_x_10892) ;  /* 0x00000000001c7947 */ /* 0x000fea0003800000 */
.L_x_10913:
[----:B------:R-:W-:Y:S01]  /*75b0*/  UMOV UR4, 0xf0000000 ;  /* 0xf000000000047882 */ /* 0x000fe20000000000 */
[----:B------:R-:W-:Y:S01]  /*75c0*/  UMOV UR5, 0x380fffff ;  /* 0x380fffff00057882 */ /* 0x000fe20000000000 */
[----:B---3--:R-:W0:Y:S01]  /*75d0*/  F2F.F32.F64 R0, R28 ;  /* 0x0000001c00007310 */ /* 0x008e220000301000 */
[----:B------:R-:W-:-:S14]  /*75e0*/  DSETP.GEU.AND P0, PT, |R28|, UR4, PT ;  /* 0x000000041c007e2a */ /* 0x000fdc000bf0e200 */
[----:B0-----:R-:W-:-:S05]  /*75f0*/  @!P0 FMUL R0, R0, 1.175494350822287508e-38 ;  /* 0x0080000000008820 */ /* 0x001fca0000400000 */
[----:B------:R-:W-:-:S05]  /*7600*/  F2FP.BF16.F32.PACK_AB R0, RZ, R0 ;  /* 0x00000000ff00723e */ /* 0x000fca00000010ff */
[----:B------:R0:W-:Y:S02]  /*7610*/  STG.E.U16 desc[UR36][R4.64], R0 ;  /* 0x0000000004007986 */ /* 0x0001e4000c101524 */
.L_x_10892:
[----:B------:R-:W-:-:S07]  /*7620*/  VIADD R22, R22, 0x80 ;  /* 0x0000008016167836 */ /* 0x000fce0000000000 */
.L_x_10849:
[----:B------:R-:W-:-:S13]  /*7630*/  ISETP.GE.AND P0, PT, R22, R19, PT ;  /* 0x000000131600720c */ /* 0x000fda0003f06270 */
[----:B------:R-:W-:Y:S05]  /*7640*/  @P0 BREAK.RELIABLE B6 ;  /* 0x0000000000060942 */ /* 0x000fea0003800100 */
[----:B------:R-:W-:Y:S05]  /*7650*/  @P0 BRA `(.L_x_10886) ;  /* 0x00000010004c0947 */ /* 0x000fea0003800000 */
[----:B------:R-:W-:Y:S05]  /*7660*/  BSYNC.RELIABLE B6 ;  /* 0x0000000000067941 */ /* 0x000fea0003800100 */
.L_x_10848:
        /* <DEDUP_REMOVED lines=21> */
.L_x_10925:
[----:B------:R-:W0:Y:S02]  /*77c0*/  F2I.S64.F64.TRUNC R24, R24 ;  /* 0x0000001800187311 */ /* 0x000e24000030d900 */
[----:B0-----:R-:W-:-:S05]  /*77d0*/  IMAD.MOV.U32 R3, RZ, RZ, R24 ;  /* 0x000000ffff037224 */ /* 0x001fca00078e0018 */
[----:B------:R4:W-:Y:S01]  /*77e0*/  STG.E.U8 desc[UR36][R4.64], R3 ;  /* 0x0000000304007986 */ /* 0x0009e2000c101124 */
[----:B------:R-:W-:Y:S05]  /*77f0*/  BRA `(.L_x_10927) ;  /* 0x0000000c00e07947 */ /* 0x000fea0003800000 */
.L_x_10924:
        /* <DEDUP_REMOVED lines=9> */
.L_x_10929:
[----:B------:R-:W0:Y:S02]  /*7890*/  F2I.F64.TRUNC R25, R24 ;  /* 0x0000001800197311 */ /* 0x000e24000030d100 */
[----:B0-----:R2:W-:Y:S01]  /*78a0*/  STG.E desc[UR36][R4.64], R25 ;  /* 0x0000001904007986 */ /* 0x0015e2000c101924 */
[----:B------:R-:W-:Y:S05]  /*78b0*/  BRA `(.L_x_10927) ;  /* 0x0000000c00b07947 */ /* 0x000fea0003800000 */
.L_x_10928:
[----:B------:R-:W0:Y:S02]  /*78c0*/  F2I.F64.TRUNC R25, R24 ;  /* 0x0000001800197311 */ /* 0x000e24000030d100 */
[----:B0-----:R0:W-:Y:S01]  /*78d0*/  STG.E.U16 desc[UR36][R4.64], R25 ;  /* 0x0000001904007986 */ /* 0x0011e2000c101524 */
[----:B------:R-:W-:Y:S05]  /*78e0*/  BRA `(.L_x_10927) ;  /* 0x0000000c00a47947 */ /* 0x000fea0003800000 */
.L_x_10923:
        /* <DEDUP_REMOVED lines=13> */
.L_x_10931:
        /* <DEDUP_REMOVED lines=8> */
.L_x_10930:
        /* <DEDUP_REMOVED lines=14> */
.L_x_10933:
        /* <DEDUP_REMOVED lines=9> */
.L_x_10932:
[----:B------:R0:W-:Y:S01]  /*7bb0*/  STG.E.64 desc[UR36][R4.64], R24 ;  /* 0x0000001804007986 */ /* 0x0001e2000c101b24 */
[----:B------:R-:W-:Y:S05]  /*7bc0*/  BRA `(.L_x_10927) ;  /* 0x0000000800ec7947 */ /* 0x000fea0003800000 */
.L_x_10922:
        /* <DEDUP_REMOVED lines=13> */
.L_x_10937:
        /* <DEDUP_REMOVED lines=22> */
.L_x_10940:
[----:B------:R-:W-:-:S04]  /*7e00*/  SHF.R.U32.HI R3, RZ, 0x18, R7 ;  /* 0x00000018ff037819 */ /* 0x000fc80000011607 */
[----:B------:R-:W-:-:S07]  /*7e10*/  LOP3.LUT R0, R0, 0x80, R3, 0xf8, !PT ;  /* 0x0000008000007812 */ /* 0x000fce00078ef803 */
.L_x_10939:
[----:B------:R-:W-:Y:S05]  /*7e20*/  BSYNC.RECONVERGENT B0 ;  /* 0x0000000000007941 */ /* 0x000fea0003800200 */
.L_x_10938:
[----:B------:R0:W-:Y:S01]  /*7e30*/  STG.E.U8 desc[UR36][R4.64], R0 ;  /* 0x0000000004007986 */ /* 0x0001e2000c101124 */
[----:B------:R-:W-:Y:S05]  /*7e40*/  BRA `(.L_x_10927) ;  /* 0x00000008004c7947 */ /* 0x000fea0003800000 */
.L_x_10936:
        /* <DEDUP_REMOVED lines=22> */
.L_x_10943:
[----:B------:R-:W-:-:S04]  /*7fb0*/  SHF.R.U32.HI R3, RZ, 0x18, R7 ;  /* 0x00000018ff037819 */ /* 0x000fc80000011607 */
[----:B------:R-:W-:-:S07]  /*7fc0*/  LOP3.LUT R0, R0, 0x80, R3, 0xf8, !PT ;  /* 0x0000008000007812 */ /* 0x000fce00078ef803 */
.L_x_10942:
[----:B------:R-:W-:Y:S05]  /*7fd0*/  BSYNC.RECONVERGENT B0 ;  /* 0x0000000000007941 */ /* 0x000fea0003800200 */
.L_x_10941:
[----:B------:R0:W-:Y:S01]  /*7fe0*/  STG.E.U8 desc[UR36][R4.64], R0 ;  /* 0x0000000004007986 */ /* 0x0001e2000c101124 */
[----:B------:R-:W-:Y:S05]  /*7ff0*/  BRA `(.L_x_10927) ;  /* 0x0000000400e07947 */ /* 0x000fea0003800000 */
.L_x_10935:
        /* <DEDUP_REMOVED lines=26> */
.L_x_10945:
[----:B------:R-:W0:Y:S02]  /*81a0*/  F2I.U64.F64.TRUNC R24, R24 ;  /* 0x0000001800187311 */ /* 0x000e24000030d800 */
[----:B0-----:R0:W-:Y:S01]  /*81b0*/  STG.E.64 desc[UR36][R4.64], R24 ;  /* 0x0000001804007986 */ /* 0x0011e2000c101b24 */
[----:B------:R-:W-:Y:S05]  /*81c0*/  BRA `(.L_x_10927) ;  /* 0x00000004006c7947 */ /* 0x000fea0003800000 */
.L_x_10944:
[----:B------:R-:W0:Y:S02]  /*81d0*/  F2I.U32.F64.TRUNC R25, R24 ;  /* 0x0000001800197311 */ /* 0x000e24000030d000 */
[----:B0-----:R0:W-:Y:S01]  /*81e0*/  STG.E desc[UR36][R4.64], R25 ;  /* 0x0000001904007986 */ /* 0x0011e2000c101924 */
[----:B------:R-:W-:Y:S05]  /*81f0*/  BRA `(.L_x_10927) ;  /* 0x0000000400607947 */ /* 0x000fea0003800000 */
.L_x_10934:
        /* <DEDUP_REMOVED lines=10> */
.L_x_10947:
[----:B------:R-:W-:-:S05]  /*82a0*/  CS2R R26, SRZ ;  /* 0x00000000001a7805 */ /* 0x000fca000001ff00 */
[----:B------:R0:W-:Y:S01]  /*82b0*/  STG.E.128 desc[UR36][R4.64], R24 ;  /* 0x0000001804007986 */ /* 0x0001e2000c101d24 */
[----:B------:R-:W-:Y:S05]  /*82c0*/  BRA `(.L_x_10927) ;  /* 0x00000004002c7947 */ /* 0x000fea0003800000 */
.L_x_10946:
[----:B------:R-:W-:-:S13]  /*82d0*/  ISETP.NE.AND P0, PT, R0, 0xf, PT ;  /* 0x0000000f0000780c */ /* 0x000fda0003f05270 */
[----:B------:R-:W-:Y:S05]  /*82e0*/  @!P0 BRA `(.L_x_10948) ;  /* 0x0000000400088947 */ /* 0x000fea0003800000 */
[----:B------:R-:W-:-:S13]  /*82f0*/  ISETP.NE.AND P0, PT, R0, 0x17, PT ;  /* 0x000000170000780c */ /* 0x000fda0003f05270 */
[----:B------:R-:W-:Y:S05]  /*8300*/  @!P0 BRA `(.L_x_10949) ;  /* 0x0000000000a08947 */ /* 0x000fea0003800000 */
[----:B------:R-:W-:-:S13]  /*8310*/  ISETP.NE.AND P0, PT, R0, 0x18, PT ;  /* 0x000000180000780c */ /* 0x000fda0003f05270 */
[----:B------:R-:W-:Y:S05]  /*8320*/  @!P0 BRA `(.L_x_10950) ;  /* 0x0000000000448947 */ /* 0x000fea0003800000 */
.L_x_10926:
        /* <DEDUP_REMOVED lines=16> */
.L_x_10951:
[----:B------:R-:W-:Y:S05]  /*8430*/  BRA `(.L_x_10927) ;  /* 0x0000000000d07947 */ /* 0x000fea0003800000 */
.L_x_10950:
        /* <DEDUP_REMOVED lines=17> */
.L_x_10953:
[----:B------:R-:W-:Y:S05]  /*8550*/  BSYNC.RECONVERGENT B0 ;  /* 0x0000000000007941 */ /* 0x000fea0003800200 */
.L_x_10952:
[----:B------:R-:W-:-:S05]  /*8560*/  LOP3.LUT R3, R0, 0x80, R3, 0xf8, !PT ;  /* 0x0000008000037812 */ /* 0x000fca00078ef803 */
[----:B------:R0:W-:Y:S01]  /*8570*/  STG.E.U8 desc[UR36][R4.64], R3 ;  /* 0x0000000304007986 */ /* 0x0001e2000c101124 */
[----:B------:R-:W-:Y:S05]  /*8580*/  BRA `(.L_x_10927) ;  /* 0x00000000007c7947 */ /* 0x000fea0003800000 */
.L_x_10949:
        /* <DEDUP_REMOVED lines=16> */
.L_x_10955:
[----:B------:R-:W-:Y:S01]  /*8690*/  IMAD.MOV.U32 R0, RZ, RZ, 0x7f ;  /* 0x0000007fff007424 */ /* 0x000fe200078e00ff */
[----:B------:R-:W-:-:S04]  /*86a0*/  ISETP.GT.U32.AND P0, PT, R3, 0x7f800000, PT ;  /* 0x7f8000000300780c */ /* 0x000fc80003f04070 */
[----:B------:R-:W-:-:S09]  /*86b0*/  SEL R0, R0, 0x7c, P0 ;  /* 0x0000007c00007807 */ /* 0x000fd20000000000 */
.L_x_10956:
[----:B------:R-:W-:Y:S05]  /*86c0*/  BSYNC.RECONVERGENT B0 ;  /* 0x0000000000007941 */ /* 0x000fea0003800200 */
.L_x_10954:
[----:B------:R-:W-:-:S04]  /*86d0*/  SHF.R.U32.HI R3, RZ, 0x18, R7 ;  /* 0x00000018ff037819 */ /* 0x000fc80000011607 */
[----:B------:R-:W-:-:S05]  /*86e0*/  LOP3.LUT R3, R0, 0x80, R3, 0xf8, !PT ;  /* 0x0000008000037812 */ /* 0x000fca00078ef803 */
[----:B------:R0:W-:Y:S01]  /*86f0*/  STG.E.U8 desc[UR36][R4.64], R3 ;  /* 0x0000000304007986 */ /* 0x0001e2000c101124 */
[----:B------:R-:W-:Y:S05]  /*8700*/  BRA `(.L_x_10927) ;  /* 0x00000000001c7947 */ /* 0x000fea0003800000 */
.L_x_10948:
[----:B------:R-:W-:Y:S01]  /*8710*/  UMOV UR4, 0xf0000000 ;  /* 0xf000000000047882 */ /* 0x000fe20000000000 */
[----:B------:R-:W-:Y:S01]  /*8720*/  UMOV UR5, 0x380fffff ;  /* 0x380fffff00057882 */ /* 0x000fe20000000000 */
[----:B------:R-:W0:Y:S01]  /*8730*/  F2F.F32.F64 R0, R24 ;  /* 0x0000001800007310 */ /* 0x000e220000301000 */
[----:B------:R-:W-:-:S14]  /*8740*/  DSETP.GEU.AND P0, PT, |R24|, UR4, PT ;  /* 0x0000000418007e2a */ /* 0x000fdc000bf0e200 */
[----:B0-----:R-:W-:-:S05]  /*8750*/  @!P0 FMUL R0, R0, 1.175494350822287508e-38 ;  /* 0x0080000000008820 */ /* 0x001fca0000400000 */
[----:B------:R-:W-:-:S05]  /*8760*/  F2FP.BF16.F32.PACK_AB R0, RZ, R0 ;  /* 0x00000000ff00723e */ /* 0x000fca00000010ff */
[----:B------:R0:W-:Y:S02]  /*8770*/  STG.E.U16 desc[UR36][R4.64], R0 ;  /* 0x0000000004007986 */ /* 0x0001e4000c101524 */
.L_x_10927:
[----:B------:R-:W-:-:S07]  /*8780*/  VIADD R22, R22, 0x80 ;  /* 0x0000008016167836 */ /* 0x000fce0000000000 */
.L_x_10886:
[----:B------:R-:W-:Y:S05]  /*8790*/  BSYNC.RECONVERGENT B7 ;  /* 0x0000000000077941 */ /* 0x000fea0003800200 */
.L_x_10847:
        /* <DEDUP_REMOVED lines=22> */
.L_x_10960:
[----:B------:R-:W0:Y:S02]  /*8900*/  F2I.S64.F64.TRUNC R16, R16 ;  /* 0x0000001000107311 */ /* 0x000e24000030d900 */
[----:B0-----:R-:W-:-:S05]  /*8910*/  IMAD.MOV.U32 R3, RZ, RZ, R16 ;  /* 0x000000ffff037224 */ /* 0x001fca00078e0010 */
[----:B------:R-:W-:Y:S01]  /*8920*/  STG.E.U8 desc[UR36][R4.64], R3 ;  /* 0x0000000304007986 */ /* 0x000fe2000c101124 */
[----:B------:R-:W-:Y:S05]  /*8930*/  EXIT ;  /* 0x000000000000794d */ /* 0x000fea0003800000 */
.L_x_10959:
        /* <DEDUP_REMOVED lines=9> */
.L_x_10963:
[----:B------:R-:W0:Y:S02]  /*89d0*/  F2I.F64.TRUNC R17, R16 ;  /* 0x0000001000117311 */ /* 0x000e24000030d100 */
[----:B0-----:R-:W-:Y:S01]  /*89e0*/  STG.E desc[UR36][R4.64], R17 ;  /* 0x0000001104007986 */ /* 0x001fe2000c101924 */
[----:B------:R-:W-:Y:S05]  /*89f0*/  EXIT ;  /* 0x000000000000794d */ /* 0x000fea0003800000 */
.L_x_10962:
[----:B------:R-:W0:Y:S02]  /*8a00*/  F2I.F64.TRUNC R17, R16 ;  /* 0x0000001000117311 */ /* 0x000e24000030d100 */
[----:B0-----:R-:W-:Y:S01]  /*8a10*/  STG.E.U16 desc[UR36][R4.64], R17 ;  /* 0x0000001104007986 */ /* 0x001fe2000c101524 */
[----:B------:R-:W-:Y:S05]  /*8a20*/  EXIT ;  /* 0x000000000000794d */ /* 0x000fea0003800000 */
.L_x_10958:
        /* <DEDUP_REMOVED lines=13> */
.L_x_10965:
        /* <DEDUP_REMOVED lines=8> */
.L_x_10964:
        /* <DEDUP_REMOVED lines=14> */
.L_x_10967:
        /* <DEDUP_REMOVED lines=9> */
.L_x_10966:
[----:B------:R-:W-:Y:S01]  /*8cf0*/  STG.E.64 desc[UR36][R4.64], R16 ;  /* 0x0000001004007986 */ /* 0x000fe2000c101b24 */
[----:B------:R-:W-:Y:S05]  /*8d00*/  EXIT ;  /* 0x000000000000794d */ /* 0x000fea0003800000 */
.L_x_10957:
        /* <DEDUP_REMOVED lines=13> */
.L_x_10971:
        /* <DEDUP_REMOVED lines=21> */
.L_x_10974:
[----:B------:R-:W-:-:S04]  /*8f30*/  SHF.R.U32.HI R3, RZ, 0x18, R7 ;  /* 0x00000018ff037819 */ /* 0x000fc80000011607 */
[----:B------:R-:W-:-:S04]  /*8f40*/  LOP3.LUT R0, R0, 0x80, R3, 0xf8, !PT ;  /* 0x0000008000007812 */ /* 0x000fc800078ef803 */
[----:B------:R-:W-:-:S07]  /*8f50*/  PRMT R2, R0, 0x7610, R2 ;  /* 0x0000761000027816 */ /* 0x000fce0000000002 */
.L_x_10973:
[----:B------:R-:W-:Y:S05]  /*8f60*/  BSYNC.RECONVERGENT B0 ;  /* 0x0000000000007941 */ /* 0x000fea0003800200 */
.L_x_10972:
[----:B------:R-:W-:Y:S01]  /*8f70*/  STG.E.U8 desc[UR36][R4.64], R2 ;  /* 0x0000000204007986 */ /* 0x000fe2000c101124 */
[----:B------:R-:W-:Y:S05]  /*8f80*/  EXIT ;  /* 0x000000000000794d */ /* 0x000fea0003800000 */
.L_x_10970:
        /* <DEDUP_REMOVED lines=21> */
.L_x_10977:
[----:B------:R-:W-:-:S04]  /*90e0*/  SHF.R.U32.HI R3, RZ, 0x18, R7 ;  /* 0x00000018ff037819 */ /* 0x000fc80000011607 */
[----:B------:R-:W-:-:S04]  /*90f0*/  LOP3.LUT R0, R0, 0x80, R3, 0xf8, !PT ;  /* 0x0000008000007812 */ /* 0x000fc800078ef803 */
[----:B------:R-:W-:-:S07]  /*9100*/  PRMT R2, R0, 0x7610, R2 ;  /* 0x0000761000027816 */ /* 0x000fce0000000002 */
.L_x_10976:
[----:B------:R-:W-:Y:S05]  /*9110*/  BSYNC.RECONVERGENT B0 ;  /* 0x0000000000007941 */ /* 0x000fea0003800200 */
.L_x_10975:
[----:B------:R-:W-:Y:S01]  /*9120*/  STG.E.U8 desc[UR36][R4.64], R2 ;  /* 0x0000000204007986 */ /* 0x000fe2000c101124 */
[----:B------:R-:W-:Y:S05]  /*9130*/  EXIT ;  /* 0x000000000000794d */ /* 0x000fea0003800000 */
.L_x_10969:
        /* <DEDUP_REMOVED lines=26> */
.L_x_10979:
[----:B------:R-:W0:Y:S02]  /*92e0*/  F2I.U64.F64.TRUNC R16, R16 ;  /* 0x0000001000107311 */ /* 0x000e24000030d800 */
[----:B0-----:R-:W-:Y:S01]  /*92f0*/  STG.E.64 desc[UR36][R4.64], R16 ;  /* 0x0000001004007986 */ /* 0x001fe2000c101b24 */
[----:B------:R-:W-:Y:S05]  /*9300*/  EXIT ;  /* 0x000000000000794d */ /* 0x000fea0003800000 */
.L_x_10978:
[----:B------:R-:W0:Y:S02]  /*9310*/  F2I.U32.F64.TRUNC R17, R16 ;  /* 0x0000001000117311 */ /* 0x000e24000030d000 */
[----:B0-----:R-:W-:Y:S01]  /*9320*/  STG.E desc[UR36][R4.64], R17 ;  /* 0x0000001104007986 */ /* 0x001fe2000c101924 */
[----:B------:R-:W-:Y:S05]  /*9330*/  EXIT ;  /* 0x000000000000794d */ /* 0x000fea0003800000 */
.L_x_10968:
        /* <DEDUP_REMOVED lines=10> */
.L_x_10981:
[----:B------:R-:W-:-:S05]  /*93e0*/  CS2R R18, SRZ ;  /* 0x0000000000127805 */ /* 0x000fca000001ff00 */
[----:B------:R-:W-:Y:S01]  /*93f0*/  STG.E.128 desc[UR36][R4.64], R16 ;  /* 0x0000001004007986 */ /* 0x000fe2000c101d24 */
[----:B------:R-:W-:Y:S05]  /*9400*/  EXIT ;  /* 0x000000000000794d */ /* 0x000fea0003800000 */
.L_x_10980:
[----:B------:R-:W-:-:S13]  /*9410*/  ISETP.NE.AND P0, PT, R0, 0xf, PT ;  /* 0x0000000f0000780c */ /* 0x000fda0003f05270 */
[----:B------:R-:W-:Y:S05]  /*9420*/  @!P0 BRA `(.L_x_10982) ;  /* 0x0000000400088947 */ /* 0x000fea0003800000 */
[----:B------:R-:W-:-:S13]  /*9430*/  ISETP.NE.AND P0, PT, R0, 0x17, PT ;  /* 0x000000170000780c */ /* 0x000fda0003f05270 */
[----:B------:R-:W-:Y:S05]  /*9440*/  @!P0 BRA `(.L_x_10983) ;  /* 0x0000000000a08947 */ /* 0x000fea0003800000 */
[----:B------:R-:W-:-:S13]  /*9450*/  ISETP.NE.AND P0, PT, R0, 0x18, PT ;  /* 0x000000180000780c */ /* 0x000fda0003f05270 */
[----:B------:R-:W-:Y:S05]  /*9460*/  @!P0 BRA `(.L_x_10984) ;  /* 0x0000000000448947 */ /* 0x000fea0003800000 */
.L_x_10961:
        /* <DEDUP_REMOVED lines=16> */
.L_x_10985:
[----:B------:R-:W-:Y:S05]  /*9570*/  EXIT ;  /* 0x000000000000794d */ /* 0x000fea0003800000 */
.L_x_10984:
        /* <DEDUP_REMOVED lines=17> */
.L_x_10987:
[----:B------:R-:W-:Y:S05]  /*9690*/  BSYNC.RECONVERGENT B0 ;  /* 0x0000000000007941 */ /* 0x000fea0003800200 */
.L_x_10986:
[----:B------:R-:W-:-:S05]  /*96a0*/  LOP3.LUT R3, R0, 0x80, R3, 0xf8, !PT ;  /* 0x0000008000037812 */ /* 0x000fca00078ef803 */
[----:B------:R-:W-:Y:S01]  /*96b0*/  STG.E.U8 desc[UR36][R4.64], R3 ;  /* 0x0000000304007986 */ /* 0x000fe2000c101124 */
[----:B------:R-:W-:Y:S05]  /*96c0*/  EXIT ;  /* 0x000000000000794d */ /* 0x000fea0003800000 */
.L_x_10983:
        /* <DEDUP_REMOVED lines=16> */
.L_x_10989:
[----:B------:R-:W-:Y:S01]  /*97d0*/  IMAD.MOV.U32 R0, RZ, RZ, 0x7f ;  /* 0x0000007fff007424 */ /* 0x000fe200078e00ff */
[----:B------:R-:W-:-:S04]  /*97e0*/  ISETP.GT.U32.AND P0, PT, R2, 0x7f800000, PT ;  /* 0x7f8000000200780c */ /* 0x000fc80003f04070 */
[----:B------:R-:W-:-:S09]  /*97f0*/  SEL R0, R0, 0x7c, P0 ;  /* 0x0000007c00007807 */ /* 0x000fd20000000000 */
.L_x_10990:
[----:B------:R-:W-:Y:S05]  /*9800*/  BSYNC.RECONVERGENT B0 ;  /* 0x0000000000007941 */ /* 0x000fea0003800200 */
.L_x_10988:
[----:B------:R-:W-:-:S04]  /*9810*/  SHF.R.U32.HI R3, RZ, 0x18, R3 ;  /* 0x00000018ff037819 */ /* 0x000fc80000011603 */
[----:B------:R-:W-:-:S05]  /*9820*/  LOP3.LUT R3, R0, 0x80, R3, 0xf8, !PT ;  /* 0x0000008000037812 */ /* 0x000fca00078ef803 */
[----:B------:R-:W-:Y:S01]  /*9830*/  STG.E.U8 desc[UR36][R4.64], R3 ;  /* 0x0000000304007986 */ /* 0x000fe2000c101124 */
[----:B------:R-:W-:Y:S05]  /*9840*/  EXIT ;  /* 0x000000000000794d */ /* 0x000fea0003800000 */
.L_x_10982:
        /* <DEDUP_REMOVED lines=8> */
        .weak           $__internal_15_$__cuda_sm20_dblrcp_rn_slowpath_v3
        .type           $__internal_15_$__cuda_sm20_dblrcp_rn_slowpath_v3,@function
        .size           $__internal_15_$__cuda_sm20_dblrcp_rn_slowpath_v3,(.L_x_11294 - $__internal_15_$__cuda_sm20_dblrcp_rn_slowpath_v3)
$__internal_15_$__cuda_sm20_dblrcp_rn_slowpath_v3:
[----:B------:R-:W-:Y:S01]  /*98d0*/  DSETP.GTU.AND P0, PT, |R2|, +INF , PT ;  /* 0x7ff000000200742a */ /* 0x000fe20003f0c200 */
[----:B------:R-:W-:-:S13]  /*98e0*/  BSSY.RECONVERGENT B1, `(.L_x_10991) ;  /* 0x0000023000017945 */ /* 0x000fda0003800200 */
[----:B------:R-:W-:Y:S05]  /*98f0*/  @P0 BRA `(.L_x_10992) ;  /* 0x00000000007c0947 */ /* 0x000fea0003800000 */
[----:B------:R-:W-:-:S05]  /*9900*/  LOP3.LUT R8, R3, 0x7fffffff, RZ, 0xc0, !PT ;  /* 0x7fffffff03087812 */ /* 0x000fca00078ec0ff */
[----:B------:R-:W-:-:S05]  /*9910*/  VIADD R7, R8, 0xffffffff ;  /* 0xffffffff08077836 */ /* 0x000fca0000000000 */
[----:B------:R-:W-:-:S13]  /*9920*/  ISETP.GE.U32.AND P0, PT, R7, 0x7fefffff, PT ;  /* 0x7fefffff0700780c */ /* 0x000fda0003f06070 */
[----:B------:R-:W-:Y:S01]  /*9930*/  @P0 LOP3.LUT R11, R3, 0x7ff00000, RZ, 0x3c, !PT ;  /* 0x7ff00000030b0812 */ /* 0x000fe200078e3cff */
[----:B------:R-:W-:Y:S01]  /*9940*/  @P0 IMAD.MOV.U32 R10, RZ, RZ, RZ ;  /* 0x000000ffff0a0224 */ /* 0x000fe200078e00ff */
[----:B------:R-:W-:Y:S06]  /*9950*/  @P0 BRA `(.L_x_10993) ;  /* 0x00000000006c0947 */ /* 0x000fec0003800000 */
[----:B------:R-:W-:-:S13]  /*9960*/  ISETP.GE.U32.AND P0, PT, R8, 0x1000001, PT ;  /* 0x010000010800780c */ /* 0x000fda0003f06070 */
[----:B------:R-:W-:Y:S05]  /*9970*/  @!P0 BRA `(.L_x_10994) ;  /* 0x0000000000348947 */ /* 0x000fea0003800000 */
[----:B------:R-:W-:Y:S02]  /*9980*/  VIADD R11, R3, 0xc0200000 ;  /* 0xc0200000030b7836 */ /* 0x000fe40000000000 */
[----:B------:R-:W-:Y:S02]  /*9990*/  IMAD.MOV.U32 R10, RZ, RZ, R2 ;  /* 0x000000ffff0a7224 */ /* 0x000fe400078e0002 */
[----:B------:R-:W0:Y:S04]  /*99a0*/  MUFU.RCP64H R7, R11 ;  /* 0x0000000b00077308 */ /* 0x000e280000001800 */
        /* <DEDUP_REMOVED lines=10> */
.L_x_10994:
        /* <DEDUP_REMOVED lines=10> */
.L_x_10992:
[----:B------:R-:W-:Y:S01]  /*9af0*/  LOP3.LUT R11, R3, 0x80000, RZ, 0xfc, !PT ;  /* 0x00080000030b7812 */ /* 0x000fe200078efcff */
[----:B------:R-:W-:-:S07]  /*9b00*/  IMAD.MOV.U32 R10, RZ, RZ, R2 ;  /* 0x000000ffff0a7224 */ /* 0x000fce00078e0002 */
.L_x_10993:
[----:B------:R-:W-:Y:S05]  /*9b10*/  BSYNC.RECONVERGENT B1 ;  /* 0x0000000000017941 */ /* 0x000fea0003800200 */
.L_x_10991:
[----:B------:R-:W-:Y:S02]  /*9b20*/  IMAD.MOV.U32 R2, RZ, RZ, R0 ;  /* 0x000000ffff027224 */ /* 0x000fe400078e0000 */
[----:B------:R-:W-:-:S04]  /*9b30*/  IMAD.MOV.U32 R3, RZ, RZ, 0x0 ;  /* 0x00000000ff037424 */ /* 0x000fc800078e00ff */
[----:B------:R-:W-:Y:S05]  /*9b40*/  RET.REL.NODEC R2 `(_ZN2at6native27unrolled_elementwise_kernelIZZZNS0_19sigmoid_kernel_cudaERNS_18TensorIteratorBaseEENKUlvE0_clEvENKUlvE_clEvEUldE_St5arrayIPcLm2EELi4E23TrivialOffsetCalculatorILi1EjESB_NS0_6memory12LoadWithCastILi1EEENSC_13StoreWithCastILi1EEEEEviT_T0_T2_T3_T4_T5_) ;  /* 0xffffff64022c7950 */ /* 0x000fea0003c3ffff */
.L_x_10995:
        /* <DEDUP_REMOVED lines=11> */
.L_x_11294:


//--------------------- .text._ZN2at6native18elementwise_kernelILi128ELi2EZNS0_22gpu_kernel_impl_nocastIZZZNS0_19sigmoid_kernel_cudaERNS_18TensorIteratorBaseEENKUlvE0_clEvENKUlvE_clEvEUldE_EEvS4_RKT_EUliE_EEviT1_ --------------------------
	.section	.text._ZN2at6native18elementwise_kernelILi128ELi2EZNS0_22gpu_kernel_impl_nocastIZZZNS0_19sigmoid_kernel_cudaERNS_18TensorIteratorBaseEENKUlvE0_clEvENKUlvE_clEvEUldE_EEvS4_RKT_EUliE_EEviT1_,"ax",@progbits
	.align	128
        .global         _ZN2at6native18elementwise_kernelILi128ELi2EZNS0_22gpu_kernel_impl_nocastIZZZNS0_19sigmoid_kernel_cudaERNS_18TensorIteratorBaseEENKUlvE0_clEvENKUlvE_clEvEUldE_EEvS4_RKT_EUliE_EEviT1_
        .type           _ZN2at6native18elementwise_kernelILi128ELi2EZNS0_22gpu_kernel_impl_nocastIZZZNS0_19sigmoid_kernel_cudaERNS_18TensorIteratorBaseEENKUlvE0_clEvENKUlvE_clEvEUldE_EEvS4_RKT_EUliE_EEviT1_,@function
        .size           _ZN2at6native18elementwise_kernelILi128ELi2EZNS0_22gpu_kernel_impl_nocastIZZZNS0_19sigmoid_kernel_cudaERNS_18TensorIteratorBaseEENKUlvE0_clEvENKUlvE_clEvEUldE_EEvS4_RKT_EUliE_EEviT1_,(.L_x_11295 - _ZN2at6native18elementwise_kernelILi128ELi2EZNS0_22gpu_kernel_impl_nocastIZZZNS0_19sigmoid_kernel_cudaERNS_18TensorIteratorBaseEENKUlvE0_clEvENKUlvE_clEvEUldE_EEvS4_RKT_EUliE_EEviT1_)
        .other          _ZN2at6native18elementwise_kernelILi128ELi2EZNS0_22gpu_kernel_impl_nocastIZZZNS0_19sigmoid_kernel_cudaERNS_18TensorIteratorBaseEENKUlvE0_clEvENKUlvE_clEvEUldE_EEvS4_RKT_EUliE_EEviT1_,@"STO_CUDA_ENTRY STV_DEFAULT"
_ZN2at6native18elementwise_kernelILi128ELi2EZNS0_22gpu_kernel_impl_nocastIZZZNS0_19sigmoid_kernel_cudaERNS_18TensorIteratorBaseEENKUlvE0_clEvENKUlvE_clEvEUldE_EEvS4_RKT_EUliE_EEviT1_:
.text._ZN2at6native18elementwise_kernelILi128ELi2EZNS0_22gpu_kernel_impl_nocastIZZZNS0_19sigmoid_kernel_cudaERNS_18TensorIteratorBaseEENKUlvE0_clEvENKUlvE_clEvEUldE_EEvS4_RKT_EUliE_EEviT1_:
        /* <DEDUP_REMOVED lines=15> */
[----:B------:R-:W-:Y:S02]  /*00f0*/  HFMA2 R6, -RZ, RZ, 1323, -4.565715789794921875e-05 ;  /* 0x652b82feff067431 */ /* 0x000fe400000001ff */
[----:B------:R-:W-:Y:S01]  /*0100*/  IMAD.MOV.U32 R7, RZ, RZ, 0x3ff71547 ;  /* 0x3ff71547ff077424 */ /* 0x000fe200078e00ff */
[----:B------:R-:W-:Y:S01]  /*0110*/  UMOV UR4, 0xfefa39ef ;  /* 0xfefa39ef00047882 */ /* 0x000fe20000000000 */
[----:B------:R-:W-:-:S04]  /*0120*/  UMOV UR5, 0x3fe62e42 ;  /* 0x3fe62e4200057882 */ /* 0x000fc80000000000 */
[----:B--2---:R-:W-:Y:S02]  /*0130*/  DFMA R6, R4, -R6, 6.75539944105574400000e+15 ;  /* 0x433800000406742b */ /* 0x004fe40000000806 */
[----:B------:R-:W-:-:S06]  /*0140*/  DADD R12, -RZ, -R4 ;  /* 0x00000000ff0c7229 */ /* 0x000fcc0000000904 */
[----:B------:R-:W-:-:S04]  /*0150*/  DADD R8, R6, -6.75539944105574400000e+15 ;  /* 0xc338000006087429 */ /* 0x000fc80000000000 */
[----:B------:R-:W-:-:S04]  /*0160*/  FSETP.GEU.FTZ.AND P0, PT, |R13|, 4.1917929649353027344, PT ;  /* 0x4086232b0d00780b */ /* 0x000fc80003f1e200 */
        /* <DEDUP_REMOVED lines=42> */
[----:B------:R-:W-:Y:S01]  /*0410*/  FSEL R9, R9, RZ, !P0 ;  /* 0x000000ff09097208 */ /* 0x000fe20004000000 */
[----:B------:R-:W-:Y:S06]  /*0420*/  @P1 BRA `(.L_x_10999) ;  /* 0x00000000001c1947 */ /* 0x000fec0003800000 */
[----:B------:R-:W-:Y:S02]  /*0430*/  LEA.HI R0, R6, R6, RZ, 0x1 ;  /* 0x0000000606007211 */ /* 0x000fe400078f08ff */
[----:B------:R-:W-:Y:S02]  /*0440*/  MOV R8, RZ ;  /* 0x000000ff00087202 */ /* 0x000fe40000000f00 */
[----:B------:R-:W-:-:S04]  /*0450*/  SHF.R.S32.HI R5, RZ, 0x1, R0 ;  /* 0x00000001ff057819 */ /* 0x000fc80000011400 */
[----:B------:R-:W-:Y:S01]  /*0460*/  IADD3 R6, PT, PT, R6, -R5, RZ ;  /* 0x8000000506067210 */ /* 0x000fe20007ffe0ff */
[----:B------:R-:W-:-:S03]  /*0470*/  IMAD R11, R5, 0x100000, R11 ;  /* 0x00100000050b7824 */ /* 0x000fc600078e020b */
[----:B------:R-:W-:-:S06]  /*0480*/  LEA R9, R6, 0x3ff00000, 0x14 ;  /* 0x3ff0000006097811 */ /* 0x000fcc00078ea0ff */
[----:B------:R-:W-:-:S11]  /*0490*/  DMUL R8, R10, R8 ;  /* 0x000000080a087228 */ /* 0x000fd60000000000 */
.L_x_10999:
        /* <DEDUP_REMOVED lines=12> */
[----:B------:R-:W-:Y:S02]  /*0560*/  MOV R8, R10 ;  /* 0x0000000a00087202 */ /* 0x000fe40000000f00 */
[----:B------:R-:W-:Y:S02]  /*0570*/  IADD3 R12, PT, PT, R0, -0x100000, RZ ;  /* 0xfff00000000c7810 */ /* 0x000fe40007ffe0ff */
[----:B------:R-:W-:-:S07]  /*0580*/  MOV R4, 0x5a0 ;  /* 0x000005a000047802 */ /* 0x000fce0000000f00 */
[----:B------:R-:W-:Y:S05]  /*0590*/  CALL.REL.NOINC `($__internal_16_$__cuda_sm20_dblrcp_rn_slowpath_v3) ;  /* 0x0000003400ac7944 */ /* 0x000fea0003c00000 */
[----:B------:R-:W-:Y:S01]  /*05a0*/  IMAD.MOV.U32 R6, RZ, RZ, R10 ;  /* 0x000000ffff067224 */ /* 0x000fe200078e000a */
[----:B------:R-:W-:-:S07]  /*05b0*/  MOV R7, R11 ;  /* 0x0000000b00077202 */ /* 0x000fce0000000f00 */
.L_x_11000:
[----:B------:R-:W0:Y:S01]  /*05c0*/  LDC.64 R4, c[0x0][0x580] ;  /* 0x00016000ff047b82 */ /* 0x000e220000000a00 */
[----:B------:R-:W-:Y:S01]  /*05d0*/  VIADD R3, R3, 0x80 ;  /* 0x0000008003037836 */ /* 0x000fe20000000000 */
[----:B0-----:R0:W-:Y:S06]  /*05e0*/  STG.E.64 desc[UR6][R4.64], R6 ;  /* 0x0000000604007986 */ /* 0x0011ec000c101b06 */
.L_x_10998:
[----:B------:R-:W-:Y:S05]  /*05f0*/  BSYNC.RECONVERGENT B0 ;  /* 0x0000000000007941 */ /* 0x000fea0003800200 */
.L_x_10997:
[----:B------:R-:W1:Y:S02]  /*0600*/  LDCU UR4, c[0x0][0x380] ;  /* 0x00007000ff0477ac */ /* 0x000e640008000800 */
[----:B-1----:R-:W-:-:S13]  /*0610*/  ISETP.GE.AND P0, PT, R3, UR4, PT ;  /* 0x0000000403007c0c */ /* 0x002fda000bf06270 */
[----:B------:R-:W-:Y:S05]  /*0620*/  @P0 EXIT ;  /* 0x000000000000094d */ /* 0x000fea0003800000 */
[----:B------:R-:W1:Y:S02]  /*0630*/  LDC.64 R2, c[0x0][0x588] ;  /* 0x00016200ff027b82 */ /* 0x000e640000000a00 */
[----:B-1----:R-:W2:Y:S01]  /*0640*/  LDG.E.64 R2, desc[UR6][R2.64] ;  /* 0x0000000602027981 */ /* 0x002ea2000c1e1b00 */
[----:B0-----:R-:W-:Y:S02]  /*0650*/  HFMA2 R4, -RZ, RZ, 1323, -4.565715789794921875e-05 ;  /* 0x652b82feff047431 */ /* 0x001fe400000001ff */
        /* <DEDUP_REMOVED lines=58> */
.L_x_11001:
        /* <DEDUP_REMOVED lines=11> */
[----:B------:R-:W-:Y:S02]  /*0ab0*/  MOV R4, 0xae0 ;  /* 0x00000ae000047802 */ /* 0x000fe40000000f00 */
[----:B------:R-:W-:-:S07]  /*0ac0*/  IADD3 R12, PT, PT, R0, -0x100000, RZ ;  /* 0xfff00000000c7810 */ /* 0x000fce0007ffe0ff */
[----:B------:R-:W-:Y:S05]  /*0ad0*/  CALL.REL.NOINC `($__internal_16_$__cuda_sm20_dblrcp_rn_slowpath_v3) ;  /* 0x00000030005c7944 */ /* 0x000fea0003c00000 */
[----:B------:R-:W-:Y:S01]  /*0ae0*/  IMAD.MOV.U32 R4, RZ, RZ, R10 ;  /* 0x000000ffff047224 */ /* 0x000fe200078e000a */
[----:B------:R-:W-:-:S07]  /*0af0*/  MOV R5, R11 ;  /* 0x0000000b00057202 */ /* 0x000fce0000000f00 */
.L_x_11002:
[----:B------:R-:W0:Y:S02]  /*0b00*/  LDC.64 R2, c[0x0][0x580] ;  /* 0x00016000ff027b82 */ /* 0x000e240000000a00 */
[----:B0-----:R-:W-:Y:S01]  /*0b10*/  STG.E.64 desc[UR6][R2.64], R4 ;  /* 0x0000000402007986 */ /* 0x001fe2000c101b06 */
[----:B------:R-:W-:Y:S05]  /*0b20*/  EXIT ;  /* 0x000000000000794d */ /* 0x000fea0003800000 */
.L_x_10996:
        /* <DEDUP_REMOVED lines=305> */
.L_x_11005:
[----:B------:R-:W0:Y:S02]  /*1e40*/  LDCU.64 UR4, c[0x0][0x588] ;  /* 0x0000b100ff0477ac */ /* 0x000e240008000a00 */
[----:B0-----:R-:W-:-:S05]  /*1e50*/  IADD3 R6, P0, PT, R4, UR4, RZ ;  /* 0x0000000404067c10 */ /* 0x001fca000ff1e0ff */
[----:B------:R-:W-:-:S06]  /*1e60*/  IMAD.X R7, RZ, RZ, UR5, P0 ;  /* 0x00000005ff077e24 */ /* 0x000fcc00080e06ff */
[----:B------:R-:W2:Y:S01]  /*1e70*/  LDG.E.64 R6, desc[UR6][R6.64] ;  /* 0x0000000606067981 */ /* 0x000ea2000c1e1b00 */
[----:B------:R-:W-:Y:S01]  /*1e80*/  MOV R8, 0x652b82fe ;  /* 0x652b82fe00087802 */ /* 0x000fe20000000f00 */
[----:B------:R-:W-:Y:S01]  /*1e90*/  UMOV UR4, 0xfefa39ef ;  /* 0xfefa39ef00047882 */ /* 0x000fe20000000000 */
[----:B------:R-:W-:Y:S01]  /*1ea0*/  MOV R9, 0x3ff71547 ;  /* 0x3ff7154700097802 */ /* 0x000fe20000000f00 */
[----:B------:R-:W-:Y:S01]  /*1eb0*/  UMOV UR5, 0x3fe62e42 ;  /* 0x3fe62e4200057882 */ /* 0x000fe20000000000 */
[----:B------:R-:W-:Y:S04]  /*1ec0*/  BSSY.RECONVERGENT B1, `(.L_x_11006) ;  /* 0x0000038000017945 */ /* 0x000fe80003800200 */
        /* <DEDUP_REMOVED lines=46> */
[----:B------:R-:W-:Y:S01]  /*21b0*/  @!P1 LEA.HI R4, R8, R8, RZ, 0x1 ;  /* 0x0000000808049211 */ /* 0x000fe200078f08ff */
[----:B------:R-:W-:Y:S01]  /*21c0*/  @!P1 IMAD.MOV.U32 R6, RZ, RZ, R12 ;  /* 0x000000ffff069224 */ /* 0x000fe200078e000c */
[----:B------:R-:W-:Y:S02]  /*21d0*/  FSEL R11, R11, RZ, !P0 ;  /* 0x000000ff0b0b7208 */ /* 0x000fe40004000000 */
[----:B------:R-:W-:-:S04]  /*21e0*/  @!P1 SHF.R.S32.HI R7, RZ, 0x1, R4 ;  /* 0x00000001ff079819 */ /* 0x000fc80000011404 */
[----:B------:R-:W-:Y:S02]  /*21f0*/  @!P1 IADD3 R8, PT, PT, R8, -R7, RZ ;  /* 0x8000000708089210 */ /* 0x000fe40007ffe0ff */
[----:B------:R-:W-:Y:S02]  /*2200*/  @!P1 LEA R7, R7, R13, 0x14 ;  /* 0x0000000d07079211 */ /* 0x000fe400078ea0ff */
[----:B------:R-:W-:Y:S02]  /*2210*/  @!P1 LEA R9, R8, 0x3ff00000, 0x14 ;  /* 0x3ff0000008099811 */ /* 0x000fe400078ea0ff */
[----:B------:R-:W-:-:S06]  /*2220*/  @!P1 MOV R8, RZ ;  /* 0x000000ff00089202 */ /* 0x000fcc0000000f00 */
[----:B------:R-:W-:-:S11]  /*2230*/  @!P1 DMUL R10, R6, R8 ;  /* 0x00000008060a9228 */ /* 0x000fd60000000000 */
.L_x_11007:
[----:B------:R-:W-:Y:S05]  /*2240*/  BSYNC.RECONVERGENT B1 ;  /* 0x0000000000017941 */ /* 0x000fea0003800200 */
.L_x_11006:
        /* <DEDUP_REMOVED lines=19> */
.L_x_11009:
[----:B------:R-:W-:Y:S05]  /*2380*/  BSYNC.RECONVERGENT B1 ;  /* 0x0000000000017941 */ /* 0x000fea0003800200 */
.L_x_11008:
[----:B------:R-:W0:Y:S01]  /*2390*/  LDCU.64 UR4, c[0x0][0x580] ;  /* 0x0000b000ff0477ac */ /* 0x000e220008000a00 */
[----:B------:R-:W-:Y:S01]  /*23a0*/  VIADD R3, R3, 0x80 ;  /* 0x0000008003037836 */ /* 0x000fe20000000000 */
[----:B0-----:R-:W-:-:S04]  /*23b0*/  IADD3 R4, P0, PT, R5, UR4, RZ ;  /* 0x0000000405047c10 */ /* 0x001fc8000ff1e0ff */
[----:B------:R-:W-:-:S05]  /*23c0*/  IADD3.X R5, PT, PT, RZ, UR5, RZ, P0, !PT ;  /* 0x00000005ff057c10 */ /* 0x000fca00087fe4ff */
[----:B------:R0:W-:Y:S04]  /*23d0*/  STG.E.64 desc[UR6][R4.64], R8 ;  /* 0x0000000804007986 */ /* 0x0001e8000c101b06 */
.L_x_11004:
[----:B------:R-:W-:Y:S05]  /*23e0*/  BSYNC.RECONVERGENT B0 ;  /* 0x0000000000007941 */ /* 0x000fea0003800200 */
.L_x_11003:
[----:B------:R-:W1:Y:S02]  /*23f0*/  LDCU UR4, c[0x0][0x380] ;  /* 0x00007000ff0477ac */ /* 0x000e640008000800 */
[----:B-1----:R-:W-:-:S13]  /*2400*/  ISETP.GE.AND P0, PT, R3, UR4, PT ;  /* 0x0000000403007c0c */ /* 0x002fda000bf06270 */
        /* <DEDUP_REMOVED lines=294> */
[----:B------:R-:W-:Y:S02]  /*3670*/  IMAD R2, R4, UR5, R2 ;  /* 0x0000000504027c24 */ /* 0x000fe4000f8e0202 */
[----:B------:R-:W-:-:S04]  /*3680*/  @P0 IMAD.MOV R8, RZ, RZ, -R0 ;  /* 0x000000ffff080224 */ /* 0x000fc800078e0a00 */
[----:B0-----:R-:W-:-:S04]  /*3690*/  @P0 IMAD R8, R3, R8, R9 ;  /* 0x0000000803080224 */ /* 0x001fc800078e0209 */
[C---:B---3--:R-:W-:Y:S02]  /*36a0*/  @P0 IMAD R7, R8.reuse, R12, R7 ;  /* 0x0000000c08070224 */ /* 0x048fe400078e0207 */
[----:B------:R-:W-:-:S07]  /*36b0*/  @P0 IMAD R2, R8, R13, R2 ;  /* 0x0000000d08020224 */ /* 0x000fce00078e0202 */
.L_x_11010:
[----:B------:R-:W0:Y:S02]  /*36c0*/  LDCU.128 UR8, c[0x0][0x580] ;  /* 0x0000b000ff0877ac */ /* 0x000e240008000c00 */
[----:B0-----:R-:W-:-:S04]  /*36d0*/  IADD3 R2, P0, PT, R2, UR10, RZ ;  /* 0x0000000a02027c10 */ /* 0x001fc8000ff1e0ff */
[----:B------:R-:W-:-:S06]  /*36e0*/  IADD3.X R3, PT, PT, RZ, UR11, RZ, P0, !PT ;  /* 0x0000000bff037c10 */ /* 0x000fcc00087fe4ff */
[----:B------:R-:W2:Y:S01]  /*36f0*/  LDG.E.64 R2, desc[UR6][R2.64] ;  /* 0x0000000602027981 */ /* 0x000ea2000c1e1b00 */
[----:B------:R-:W-:Y:S01]  /*3700*/  MOV R4, 0x652b82fe ;  /* 0x652b82fe00047802 */ /* 0x000fe20000000f00 */
[----:B------:R-:W-:Y:S01]  /*3710*/  IMAD.MOV.U32 R5, RZ, RZ, 0x3ff71547 ;  /* 0x3ff71547ff057424 */ /* 0x000fe200078e00ff */
[----:B------:R-:W-:Y:S01]  /*3720*/  UMOV UR4, 0xfefa39ef ;  /* 0xfefa39ef00047882 */ /* 0x000fe20000000000 */
[----:B------:R-:W-:Y:S01]  /*3730*/  UMOV UR5, 0x3fe62e42 ;  /* 0x3fe62e4200057882 */ /* 0x000fe20000000000 */
[----:B------:R-:W-:Y:S01]  /*3740*/  IADD3 R6, P1, PT, R7, UR8, RZ ;  /* 0x0000000807067c10 */ /* 0x000fe2000ff3e0ff */
[----:B------:R-:W-:Y:S03]  /*3750*/  BSSY.RECONVERGENT B0, `(.L_x_11011) ;  /* 0x0000039000007945 */ /* 0x000fe60003800200 */
[----:B------:R-:W-:Y:S01]  /*3760*/  IADD3.X R7, PT, PT, RZ, UR9, RZ, P1, !PT ;  /* 0x00000009ff077c10 */ /* 0x000fe20008ffe4ff */
[----:B--2---:R-:W-:-:S02]  /*3770*/  DFMA R4, R2, -R4, 6.75539944105574400000e+15 ;  /* 0x433800000204742b */ /* 0x004fc40000000804 */
        /* <DEDUP_REMOVED lines=9> */
[----:B------:R-:W-:Y:S01]  /*3810*/  UMOV UR5, 0x3e5ade15 ;  /* 0x3e5ade1500057882 */ /* 0x000fe20000000000 */
[----:B------:R-:W-:-:S06]  /*3820*/  MOV R11, 0x3e928af3 ;  /* 0x3e928af3000b7802 */ /* 0x000fcc0000000f00 */
        /* <DEDUP_REMOVED lines=27> */
[----:B------:R-:W-:Y:S01]  /*39e0*/  IMAD R9, R4, 0x100000, R11 ;  /* 0x0010000004097824 */ /* 0x000fe200078e020b */
[----:B------:R-:W-:Y:S01]  /*39f0*/  MOV R8, R10 ;  /* 0x0000000a00087202 */ /* 0x000fe20000000f00 */
[----:B------:R-:W-:Y:S06]  /*3a00*/  @!P0 BRA `(.L_x_11012) ;  /* 0x0000000000348947 */ /* 0x000fec0003800000 */
[----:B------:R-:W-:Y:S01]  /*3a10*/  FSETP.GEU.FTZ.AND P1, PT, |R13|, 4.2275390625, PT ;  /* 0x408748000d00780b */ /* 0x000fe20003f3e200 */
[C---:B------:R-:W-:Y:S02]  /*3a20*/  DADD R8, -R2.reuse, +INF ;  /* 0x7ff0000002087429 */ /* 0x040fe40000000100 */
[----:B------:R-:W-:-:S08]  /*3a30*/  DSETP.GT.AND P0, PT, R2, RZ, PT ;  /* 0x000000ff0200722a */ /* 0x000fd00003f04000 */
[----:B------:R-:W-:Y:S02]  /*3a40*/  FSEL R8, R8, RZ, !P0 ;  /* 0x000000ff08087208 */ /* 0x000fe40004000000 */
[----:B------:R-:W-:Y:S02]  /*3a50*/  @!P1 LEA.HI R0, R4, R4, RZ, 0x1 ;  /* 0x0000000404009211 */ /* 0x000fe400078f08ff */
[----:B------:R-:W-:Y:S02]  /*3a60*/  @!P1 MOV R2, R10 ;  /* 0x0000000a00029202 */ /* 0x000fe40000000f00 */
[----:B------:R-:W-:Y:S02]  /*3a70*/  @!P1 SHF.R.S32.HI R3, RZ, 0x1, R0 ;  /* 0x00000001ff039819 */ /* 0x000fe40000011400 */
[----:B------:R-:W-:-:S03]  /*3a80*/  FSEL R9, R9, RZ, !P0 ;  /* 0x000000ff09097208 */ /* 0x000fc60004000000 */
[----:B------:R-:W-:Y:S01]  /*3a90*/  @!P1 IMAD.IADD R4, R4, 0x1, -R3 ;  /* 0x0000000104049824 */ /* 0x000fe200078e0a03 */
[----:B------:R-:W-:-:S04]  /*3aa0*/  @!P1 LEA R3, R3, R11, 0x14 ;  /* 0x0000000b03039211 */ /* 0x000fc800078ea0ff */
[----:B------:R-:W-:Y:S01]  /*3ab0*/  @!P1 LEA R5, R4, 0x3ff00000, 0x14 ;  /* 0x3ff0000004059811 */ /* 0x000fe200078ea0ff */
[----:B------:R-:W-:-:S06]  /*3ac0*/  @!P1 IMAD.MOV.U32 R4, RZ, RZ, RZ ;  /* 0x000000ffff049224 */ /* 0x000fcc00078e00ff */
[----:B------:R-:W-:-:S11]  /*3ad0*/  @!P1 DMUL R8, R2, R4 ;  /* 0x0000000402089228 */ /* 0x000fd60000000000 */
.L_x_11012:
[----:B------:R-:W-:Y:S05]  /*3ae0*/  BSYNC.RECONVERGENT B0 ;  /* 0x0000000000007941 */ /* 0x000fea0003800200 */
.L_x_11011:
        /* <DEDUP_REMOVED lines=17> */
[----:B------:R-:W-:Y:S01]  /*3c00*/  MOV R4, R10 ;  /* 0x0000000a00047202 */ /* 0x000fe20000000f00 */
[----:B------:R-:W-:-:S07]  /*3c10*/  IMAD.MOV.U32 R5, RZ, RZ, R11 ;  /* 0x000000ffff057224 */ /* 0x000fce00078e000b */
.L_x_11014:
[----:B------:R-:W-:Y:S05]  /*3c20*/  BSYNC.RECONVERGENT B0 ;  /* 0x0000000000007941 */ /* 0x000fea0003800200 */
.L_x_11013:
[----:B------:R-:W-:Y:S01]  /*3c30*/  STG.E.64 desc[UR6][R6.64], R4 ;  /* 0x0000000406007986 */ /* 0x000fe2000c101b06 */
[----:B------:R-:W-:Y:S05]  /*3c40*/  EXIT ;  /* 0x000000000000794d */ /* 0x000fea0003800000 */
        .weak           $__internal_16_$__cuda_sm20_dblrcp_rn_slowpath_v3
        .type           $__internal_16_$__cuda_sm20_dblrcp_rn_slowpath_v3,@function
        .size           $__internal_16_$__cuda_sm20_dblrcp_rn_slowpath_v3,(.L_x_11295 - $__internal_16_$__cuda_sm20_dblrcp_rn_slowpath_v3)
$__internal_16_$__cuda_sm20_dblrcp_rn_slowpath_v3:
[----:B------:R-:W-:Y:S01]  /*3c50*/  DSETP.GTU.AND P0, PT, |R8|, +INF , PT ;  /* 0x7ff000000800742a */ /* 0x000fe20003f0c200 */
[----:B------:R-:W-:-:S13]  /*3c60*/  BSSY.RECONVERGENT B2, `(.L_x_11015) ;  /* 0x0000023000027945 */ /* 0x000fda0003800200 */
[----:B------:R-:W-:Y:S05]  /*3c70*/  @P0 BRA `(.L_x_11016) ;  /* 0x00000000007c0947 */ /* 0x000fea0003800000 */
[----:B------:R-:W-:-:S04]  /*3c80*/  LOP3.LUT R13, R9, 0x7fffffff, RZ, 0xc0, !PT ;  /* 0x7fffffff090d7812 */ /* 0x000fc800078ec0ff */
[----:B------:R-:W-:-:S04]  /*3c90*/  IADD3 R10, PT, PT, R13, -0x1, RZ ;  /* 0xffffffff0d0a7810 */ /* 0x000fc80007ffe0ff */
        /* <DEDUP_REMOVED lines=19> */
.L_x_11018:
[----:B------:R-:W-:Y:S01]  /*3dd0*/  DMUL R8, R8, 8.11296384146066816958e+31 ;  /* 0x4690000008087828 */ /* 0x000fe20000000000 */
[----:B------:R-:W-:-:S05]  /*3de0*/  MOV R10, R12 ;  /* 0x0000000c000a7202 */ /* 0x000fca0000000f00 */
        /* <DEDUP_REMOVED lines=8> */
.L_x_11016:
[----:B------:R-:W-:Y:S01]  /*3e70*/  LOP3.LUT R11, R9, 0x80000, RZ, 0xfc, !PT ;  /* 0x00080000090b7812 */ /* 0x000fe200078efcff */
[----:B------:R-:W-:-:S07]  /*3e80*/  IMAD.MOV.U32 R10, RZ, RZ, R8 ;  /* 0x000000ffff0a7224 */ /* 0x000fce00078e0008 */
.L_x_11017:
[----:B------:R-:W-:Y:S05]  /*3e90*/  BSYNC.RECONVERGENT B2 ;  /* 0x0000000000027941 */ /* 0x000fea0003800200 */
.L_x_11015:
[----:B------:R-:W-:Y:S01]  /*3ea0*/  HFMA2 R9, -RZ, RZ, 0, 0 ;  /* 0x00000000ff097431 */ /* 0x000fe200000001ff */
[----:B------:R-:W-:-:S04]  /*3eb0*/  MOV R8, R4 ;  /* 0x0000000400087202 */ /* 0x000fc80000000f00 */
[----:B------:R-:W-:Y:S05]  /*3ec0*/  RET.REL.NODEC R8 `(_ZN2at6native18elementwise_kernelILi128ELi2EZNS0_22gpu_kernel_impl_nocastIZZZNS0_19sigmoid_kernel_cudaERNS_18TensorIteratorBaseEENKUlvE0_clEvENKUlvE_clEvEUldE_EEvS4_RKT_EUliE_EEviT1_) ;  /* 0xffffffc0084c7950 */ /* 0x000fea0003c3ffff */
.L_x_11019:
        /* <DEDUP_REMOVED lines=11> */
.L_x_11295:


//--------------------- .text._ZN2at6native27unrolled_elementwise_kernelIZZZNS0_19sigmoid_kernel_cudaERNS_18TensorIteratorBaseEENKUlvE0_clEvENKUlvE_clEvEUldE_St5arrayIPcLm2EELi4E23TrivialOffsetCalculatorILi1EjESB_NS0_6memory15LoadWithoutCastENSC_16StoreWithoutCastEEEviT_T0_T2_T3_T4_T5_ --------------------------
	.section	.text._ZN2at6native27unrolled_elementwise_kernelIZZZNS0_19sigmoid_kernel_cudaERNS_18TensorIteratorBaseEENKUlvE0_clEvENKUlvE_clEvEUldE_St5arrayIPcLm2EELi4E23TrivialOffsetCalculatorILi1EjESB_NS0_6memory15LoadWithoutCastENSC_16StoreWithoutCastEEEviT_T0_T2_T3_T4_T5_,"ax",@progbits
	.align	128
        .global         _ZN2at6native27unrolled_elementwise_kernelIZZZNS0_19sigmoid_kernel_cudaERNS_18TensorIteratorBaseEENKUlvE0_clEvENKUlvE_clEvEUldE_St5arrayIPcLm2EELi4E23TrivialOffsetCalculatorILi1EjESB_NS0_6memory15LoadWithoutCastENSC_16StoreWithoutCastEEEviT_T0_T2_T3_T4_T5_
        .type           _ZN2at6native27unrolled_elementwise_kernelIZZZNS0_19sigmoid_kernel_cudaERNS_18TensorIteratorBaseEENKUlvE0_clEvENKUlvE_clEvEUldE_St5arrayIPcLm2EELi4E23TrivialOffsetCalculatorILi1EjESB_NS0_6memory15LoadWithoutCastENSC_16StoreWithoutCastEEEviT_T0_T2_T3_T4_T5_,@function
        .size           _ZN2at6native27unrolled_elementwise_kernelIZZZNS0_19sigmoid_kernel_cudaERNS_18TensorIteratorBaseEENKUlvE0_clEvENKUlvE_clEvEUldE_St5arrayIPcLm2EELi4E23TrivialOffsetCalculatorILi1EjESB_NS0_6memory15LoadWithoutCastENSC_16StoreWithoutCastEEEviT_T0_T2_T3_T4_T5_,(.L_x_11296 - _ZN2at6native27unrolled_elementwise_kernelIZZZNS0_19sigmoid_kernel_cudaERNS_18TensorIteratorBaseEENKUlvE0_clEvENKUlvE_clEvEUldE_St5arrayIPcLm2EELi4E23TrivialOffsetCalculatorILi1EjESB_NS0_6memory15LoadWithoutCastENSC_16StoreWithoutCastEEEviT_T0_T2_T3_T4_T5_)
        .other          _ZN2at6native27unrolled_elementwise_kernelIZZZNS0_19sigmoid_kernel_cudaERNS_18TensorIteratorBaseEENKUlvE0_clEvENKUlvE_clEvEUldE_St5arrayIPcLm2EELi4E23TrivialOffsetCalculatorILi1EjESB_NS0_6memory15LoadWithoutCastENSC_16StoreWithoutCastEEEviT_T0_T2_T3_T4_T5_,@"STO_CUDA_ENTRY STV_DEFAULT"
_ZN2at6native27unrolled_elementwise_kernelIZZZNS0_19sigmoid_kernel_cudaERNS_18TensorIteratorBaseEENKUlvE0_clEvENKUlvE_clEvEUldE_St5arrayIPcLm2EELi4E23TrivialOffsetCalculatorILi1EjESB_NS0_6memory15LoadWithoutCastENSC_16StoreWithoutCastEEEviT_T0_T2_T3_T4_T5_:
.text._ZN2at6native27unrolled_elementwise_kernelIZZZNS0_19sigmoid_kernel_cudaERNS_18TensorIteratorBaseEENKUlvE0_clEvENKUlvE_clEvEUldE_St5arrayIPcLm2EELi4E23TrivialOffsetCalculatorILi1EjESB_NS0_6memory15LoadWithoutCastENSC_16StoreWithoutCastEEEviT_T0_T2_T3_T4_T5_:
[----:B------:R-:W-:Y:S01]  /*0000*/  LDC R1, c[0x0][0x37c] ;  /* 0x0000df00ff017b82 */ /* 0x000fe20000000800 */
[----:B------:R-:W0:Y:S07]  /*0010*/  S2R R0, SR_CTAID.X ;  /* 0x0000000000007919 */ /* 0x000e2e0000002500 */
[----:B------:R-:W0:Y:S01]  /*0020*/  LDC R3, c[0x0][0x380] ;  /* 0x0000e000ff037b82 */ /* 0x000e220000000800 */
[----:B------:R-:W1:Y:S01]  /*0030*/  LDCU.64 UR4, c[0x0][0x358] ;  /* 0x00006b00ff0477ac */ /* 0x000e620008000a00 */
        /* <DEDUP_REMOVED lines=17> */
[----:B--2---:R-:W-:-:S12]  /*0150*/  @!P1 IMAD.WIDE.U32 R12, R17, 0x8, R12 ;  /* 0x00000008110c9825 */ /* 0x004fd800078e000c */
[----:B------:R-:W2:Y:S01]  /*0160*/  @!P2 LDC.64 R4, c[0x0][0x390] ;  /* 0x0000e400ff04ab82 */ /* 0x000ea20000000a00 */
[----:B------:R-:W-:Y:S02]  /*0170*/  @!P2 IMAD R11, R0, 0x200, R11 ;  /* 0x00000200000ba824 */ /* 0x000fe400078e020b */
[----:B0-----:R-:W-:Y:S01]  /*0180*/  @!P3 IMAD.WIDE.U32 R16, R19, 0x8, R6 ;  /* 0x000000081310b825 */ /* 0x001fe200078e0006 */
[----:B------:R-:W-:Y:S02]  /*0190*/  CS2R R6, SRZ ;  /* 0x0000000000067805 */ /* 0x000fe4000001ff00 */
[----:B------:R-:W-:-:S04]  /*01a0*/  CS2R R18, SRZ ;  /* 0x0000000000127805 */ /* 0x000fc8000001ff00 */
[----:B-1----:R0:W5:Y:S04]  /*01b0*/  @!P1 LDG.E.64 R6, desc[UR4][R12.64] ;  /* 0x000000040c069981 */ /* 0x002168000c1e1b00 */
[----:B------:R0:W5:Y:S01]  /*01c0*/  @!P3 LDG.E.64 R18, desc[UR4][R16.64] ;  /* 0x000000041012b981 */ /* 0x000162000c1e1b00 */
[----:B--2---:R-:W-:Y:S01]  /*01d0*/  @!P2 IMAD.WIDE.U32 R14, R11, 0x8, R4 ;  /* 0x000000080b0ea825 */ /* 0x004fe200078e0004 */
[----:B------:R-:W-:Y:S02]  /*01e0*/  CS2R R10, SRZ ;  /* 0x00000000000a7805 */ /* 0x000fe4000001ff00 */
[----:B------:R-:W-:-:S04]  /*01f0*/  CS2R R4, SRZ ;  /* 0x0000000000047805 */ /* 0x000fc8000001ff00 */
[----:B------:R0:W5:Y:S04]  /*0200*/  @!P2 LDG.E.64 R10, desc[UR4][R14.64] ;  /* 0x000000040e0aa981 */ /* 0x000168000c1e1b00 */
[----:B------:R0:W5:Y:S01]  /*0210*/  @!P0 LDG.E.64 R4, desc[UR4][R8.64] ;  /* 0x0000000408048981 */ /* 0x000162000c1e1b00 */
[----:B------:R-:W-:Y:S01]  /*0220*/  ISETP.GE.AND P0, PT, R3, R2, PT ;  /* 0x000000020300720c */ /* 0x000fe20003f06270 */
[----:B------:R-:W-:-:S12]  /*0230*/  BSSY.RECONVERGENT B0, `(.L_x_11020) ;  /* 0x0000050000007945 */ /* 0x000fd80003800200 */
[----:B0-----:R-:W-:Y:S05]  /*0240*/  @P0 BRA `(.L_x_11021) ;  /* 0x0000000400380947 */ /* 0x001fea0003800000 */
[----:B------:R-:W-:Y:S01]  /*0250*/  IMAD.MOV.U32 R8, RZ, RZ, 0x652b82fe ;  /* 0x652b82feff087424 */ /* 0x000fe200078e00ff */
[----:B------:R-:W-:Y:S01]  /*0260*/  UMOV UR6, 0xfefa39ef ;  /* 0xfefa39ef00067882 */ /* 0x000fe20000000000 */
[----:B------:R-:W-:Y:S01]  /*0270*/  IMAD.MOV.U32 R9, RZ, RZ, 0x3ff71547 ;  /* 0x3ff71547ff097424 */ /* 0x000fe200078e00ff */
[----:B------:R-:W-:Y:S01]  /*0280*/  UMOV UR7, 0x3fe62e42 ;  /* 0x3fe62e4200077882 */ /* 0x000fe20000000000 */
[----:B-----5:R-:W-:Y:S01]  /*0290*/  DADD R16, -RZ, -R4 ;  /* 0x00000000ff107229 */ /* 0x020fe20000000904 */
        /* <DEDUP_REMOVED lines=48> */
[----:B------:R-:W-:-:S04]  /*05a0*/  @!P1 SHF.R.S32.HI R9, RZ, 0x1, R9 ;  /* 0x00000001ff099819 */ /* 0x000fc80000011409 */
[----:B------:R-:W-:Y:S01]  /*05b0*/  @!P1 LEA R13, R9, R13, 0x14 ;  /* 0x0000000d090d9211 */ /* 0x000fe200078ea0ff */
[----:B------:R-:W-:-:S05]  /*05c0*/  @!P1 IMAD.IADD R4, R8, 0x1, -R9 ;  /* 0x0000000108049824 */ /* 0x000fca00078e0a09 */
[----:B------:R-:W-:Y:S01]  /*05d0*/  @!P1 LEA R5, R4, 0x3ff00000, 0x14 ;  /* 0x3ff0000004059811 */ /* 0x000fe200078ea0ff */
[----:B------:R-:W-:-:S06]  /*05e0*/  @!P1 IMAD.MOV.U32 R4, RZ, RZ, RZ ;  /* 0x000000ffff049224 */ /* 0x000fcc00078e00ff */
[----:B------:R-:W-:-:S11]  /*05f0*/  @!P1 DMUL R14, R12, R4 ;  /* 0x000000040c0e9228 */ /* 0x000fd60000000000 */
.L_x_11023:
[----:B------:R-:W-:Y:S05]  /*0600*/  BSYNC.RECONVERGENT B1 ;  /* 0x0000000000017941 */ /* 0x000fea0003800200 */
.L_x_11022:
        /* <DEDUP_REMOVED lines=12> */
[----:B------:R-:W-:Y:S01]  /*06d0*/  MOV R4, 0x710 ;  /* 0x0000071000047802 */ /* 0x000fe20000000f00 */
[----:B------:R-:W-:Y:S01]  /*06e0*/  IMAD.MOV.U32 R13, RZ, RZ, R5 ;  /* 0x000000ffff0d7224 */ /* 0x000fe200078e0005 */
[----:B------:R-:W-:-:S07]  /*06f0*/  IADD3 R21, PT, PT, R21, -0x100000, RZ ;  /* 0xfff0000015157810 */ /* 0x000fce0007ffe0ff */
[----:B------:R-:W-:Y:S05]  /*0700*/  CALL.REL.NOINC `($__internal_17_$__cuda_sm20_dblrcp_rn_slowpath_v3) ;  /* 0x00000010005c7944 */ /* 0x000fea0003c00000 */
[----:B------:R-:W-:Y:S02]  /*0710*/  IMAD.MOV.U32 R8, RZ, RZ, R14 ;  /* 0x000000ffff087224 */ /* 0x000fe400078e000e */
[----:B------:R-:W-:-:S07]  /*0720*/  IMAD.MOV.U32 R9, RZ, RZ, R15 ;  /* 0x000000ffff097224 */ /* 0x000fce00078e000f */
.L_x_11021:
[----:B------:R-:W-:Y:S05]  /*0730*/  BSYNC.RECONVERGENT B0 ;  /* 0x0000000000007941 */ /* 0x000fea0003800200 */
.L_x_11020:
[----:B-----5:R-:W-:Y:S01]  /*0740*/  VIADD R5, R3, 0x80 ;  /* 0x0000008003057836 */ /* 0x020fe20000000000 */
[----:B------:R-:W-:Y:S04]  /*0750*/  BSSY.RECONVERGENT B0, `(.L_x_11024) ;  /* 0x000004f000007945 */ /* 0x000fe80003800200 */
[----:B------:R-:W-:-:S13]  /*0760*/  ISETP.GE.AND P0, PT, R5, R2, PT ;  /* 0x000000020500720c */ /* 0x000fda0003f06270 */
[----:B------:R-:W-:Y:S05]  /*0770*/  @P0 BRA `(.L_x_11025) ;  /* 0x0000000400300947 */ /* 0x000fea0003800000 */
[----:B------:R-:W-:Y:S01]  /*0780*/  IMAD.MOV.U32 R12, RZ, RZ, 0x652b82fe ;  /* 0x652b82feff0c7424 */ /* 0x000fe200078e00ff */
[----:B------:R-:W-:Y:S01]  /*0790*/  MOV R13, 0x3ff71547 ;  /* 0x3ff71547000d7802 */ /* 0x000fe20000000f00 */
[----:B------:R-:W-:Y:S01]  /*07a0*/  UMOV UR6, 0xfefa39ef ;  /* 0xfefa39ef00067882 */ /* 0x000fe20000000000 */
[----:B------:R-:W-:Y:S01]  /*07b0*/  UMOV UR7, 0x3fe62e42 ;  /* 0x3fe62e4200077882 */ /* 0x000fe20000000000 */
[----:B------:R-:W-:Y:S01]  /*07c0*/  DADD R20, -RZ, -R6 ;  /* 0x00000000ff147229 */ /* 0x000fe20000000906 */
        /* <DEDUP_REMOVED lines=49> */
[----:B------:R-:W-:Y:S01]  /*0ae0*/  @!P1 IADD3 R6, PT, PT, R12, -R7, RZ ;  /* 0x800000070c069210 */ /* 0x000fe20007ffe0ff */
[----:B------:R-:W-:-:S03]  /*0af0*/  @!P1 IMAD R17, R7, 0x100000, R17 ;  /* 0x0010000007119824 */ /* 0x000fc600078e0211 */
[----:B------:R-:W-:Y:S01]  /*0b00*/  @!P1 LEA R7, R6, 0x3ff00000, 0x14 ;  /* 0x3ff0000006079811 */ /* 0x000fe200078ea0ff */
[----:B------:R-:W-:-:S06]  /*0b10*/  @!P1 IMAD.MOV.U32 R6, RZ, RZ, RZ ;  /* 0x000000ffff069224 */ /* 0x000fcc00078e00ff */
[----:B------:R-:W-:-:S11]  /*0b20*/  @!P1 DMUL R14, R16, R6 ;  /* 0x00000006100e9228 */ /* 0x000fd60000000000 */
.L_x_11027:
[----:B------:R-:W-:Y:S05]  /*0b30*/  BSYNC.RECONVERGENT B1 ;  /* 0x0000000000017941 */ /* 0x000fea0003800200 */
.L_x_11026:
        /* <DEDUP_REMOVED lines=13> */
[----:B------:R-:W-:Y:S05]  /*0c10*/  CALL.REL.NOINC `($__internal_17_$__cuda_sm20_dblrcp_rn_slowpath_v3) ;  /* 0x0000000c00187944 */ /* 0x000fea0003c00000 */
[----:B------:R-:W-:Y:S01]  /*0c20*/  MOV R6, R14 ;  /* 0x0000000e00067202 */ /* 0x000fe20000000f00 */
[----:B------:R-:W-:-:S07]  /*0c30*/  IMAD.MOV.U32 R7, RZ, RZ, R15 ;  /* 0x000000ffff077224 */ /* 0x000fce00078e000f */
.L_x_11025:
[----:B------:R-:W-:Y:S05]  /*0c40*/  BSYNC.RECONVERGENT B0 ;  /* 0x0000000000007941 */ /* 0x000fea0003800200 */
.L_x_11024:
        /* <DEDUP_REMOVED lines=8> */
[----:B------:R-:W-:Y:S01]  /*0cd0*/  DADD R20, -RZ, -R18 ;  /* 0x00000000ff147229 */ /* 0x000fe20000000912 */
        /* <DEDUP_REMOVED lines=54> */
.L_x_11031:
[----:B------:R-:W-:Y:S05]  /*1040*/  BSYNC.RECONVERGENT B1 ;  /* 0x0000000000017941 */ /* 0x000fea0003800200 */
.L_x_11030:
        /* <DEDUP_REMOVED lines=14> */
[----:B------:R-:W-:Y:S01]  /*1130*/  IMAD.MOV.U32 R18, RZ, RZ, R14 ;  /* 0x000000ffff127224 */ /* 0x000fe200078e000e */
[----:B------:R-:W-:-:S07]  /*1140*/  MOV R19, R15 ;  /* 0x0000000f00137202 */ /* 0x000fce0000000f00 */
.L_x_11029:
[----:B------:R-:W-:Y:S05]  /*1150*/  BSYNC.RECONVERGENT B0 ;  /* 0x0000000000007941 */ /* 0x000fea0003800200 */
.L_x_11028:
        /* <DEDUP_REMOVED lines=60> */
[----:B------:R-:W-:Y:S02]  /*1520*/  @!P1 LEA R11, R10, 0x3ff00000, 0x14 ;  /* 0x3ff000000a0b9811 */ /* 0x000fe400078ea0ff */
[----:B------:R-:W-:-:S06]  /*1530*/  @!P1 MOV R10, RZ ;  /* 0x000000ff000a9202 */ /* 0x000fcc0000000f00 */
[----:B------:R-:W-:-:S11]  /*1540*/  @!P1 DMUL R14, R16, R10 ;  /* 0x0000000a100e9228 */ /* 0x000fd60000000000 */
.L_x_11035:
[----:B------:R-:W-:Y:S05]  /*1550*/  BSYNC.RECONVERGENT B1 ;  /* 0x0000000000017941 */ /* 0x000fea0003800200 */
.L_x_11034:
        /* <DEDUP_REMOVED lines=14> */
[----:B------:R-:W-:Y:S02]  /*1640*/  IMAD.MOV.U32 R10, RZ, RZ, R14 ;  /* 0x000000ffff0a7224 */ /* 0x000fe400078e000e */
[----:B------:R-:W-:-:S07]  /*1650*/  IMAD.MOV.U32 R11, RZ, RZ, R15 ;  /* 0x000000ffff0b7224 */ /* 0x000fce00078e000f */
.L_x_11033:
[----:B------:R-:W-:Y:S05]  /*1660*/  BSYNC.RECONVERGENT B0 ;  /* 0x0000000000007941 */ /* 0x000fea0003800200 */
.L_x_11032:
[----:B------:R-:W-:Y:S01]  /*1670*/  ISETP.GE.AND P0, PT, R3, R2, PT ;  /* 0x000000020300720c */ /* 0x000fe20003f06270 */
[----:B------:R-:W-:Y:S04]  /*1680*/  BSSY.RECONVERGENT B0, `(.L_x_11036) ;  /* 0x0000017000007945 */ /* 0x000fe80003800200 */
[----:B------:R-:W-:Y:S08]  /*1690*/  BSSY.RELIABLE B1, `(.L_x_11037) ;  /* 0x000000f000017945 */ /* 0x000ff00003800100 */
[----:B------:R-:W-:Y:S05]  /*16a0*/  @P0 BRA `(.L_x_11038) ;  /* 0x0000000000340947 */ /* 0x000fea0003800000 */
[----:B------:R-:W0:Y:S01]  /*16b0*/  LDC.64 R12, c[0x0][0x388] ;  /* 0x0000e200ff0c7b82 */ /* 0x000e220000000a00 */
[----:B------:R-:W-:-:S05]  /*16c0*/  LEA R3, R0, R3, 0x9 ;  /* 0x0000000300037211 */ /* 0x000fca00078e48ff */
[----:B0-----:R-:W-:-:S04]  /*16d0*/  IMAD.WIDE.U32 R12, R3, 0x8, R12 ;  /* 0x00000008030c7825 */ /* 0x001fc800078e000c */
[----:B------:R-:W-:Y:S01]  /*16e0*/  IMAD.MOV.U32 R3, RZ, RZ, R5 ;  /* 0x000000ffff037224 */ /* 0x000fe200078e0005 */
[----:B------:R0:W-:Y:S04]  /*16f0*/  STG.E.64 desc[UR4][R12.64], R8 ;  /* 0x000000080c007986 */ /* 0x0001e8000c101b04 */
[----:B------:R-:W-:-:S13]  /*1700*/  ISETP.GE.AND P0, PT, R3, R2, PT ;  /* 0x000000020300720c */ /* 0x000fda0003f06270 */
[----:B------:R-:W-:Y:S05]  /*1710*/  @P0 BREAK.RELIABLE B1 ;  /* 0x0000000000010942 */ /* 0x000fea0003800100 */
[----:B0-----:R-:W-:Y:S05]  /*1720*/  @P0 BRA `(.L_x_11039) ;  /* 0x0000000000300947 */ /* 0x001fea0003800000 */
[----:B------:R-:W0:Y:S01]  /*1730*/  LDC.64 R4, c[0x0][0x388] ;  /* 0x0000e200ff047b82 */ /* 0x000e220000000a00 */
[----:B------:R-:W-:Y:S02]  /*1740*/  IMAD R9, R0, 0x200, R3 ;  /* 0x0000020000097824 */ /* 0x000fe400078e0203 */
[----:B------:R-:W-:Y:S02]  /*1750*/  VIADD R3, R3, 0x80 ;  /* 0x0000008003037836 */ /* 0x000fe40000000000 */
[----:B0-----:R-:W-:-:S05]  /*1760*/  IMAD.WIDE.U32 R4, R9, 0x8, R4 ;  /* 0x0000000809047825 */ /* 0x001fca00078e0004 */
[----:B------:R0:W-:Y:S02]  /*1770*/  STG.E.64 desc[UR4][R4.64], R6 ;  /* 0x0000000604007986 */ /* 0x0001e4000c101b04 */
.L_x_11038:
[----:B------:R-:W-:Y:S05]  /*1780*/  BSYNC.RELIABLE B1 ;  /* 0x0000000000017941 */ /* 0x000fea0003800100 */
.L_x_11037:
[----:B------:R-:W-:-:S13]  /*1790*/  ISETP.GE.AND P0, PT, R3, R2, PT ;  /* 0x000000020300720c */ /* 0x000fda0003f06270 */
[----:B0-----:R-:W0:Y:S01]  /*17a0*/  @!P0 LDC.64 R4, c[0x0][0x388] ;  /* 0x0000e200ff048b82 */ /* 0x001e220000000a00 */
[----:B------:R-:W-:Y:S01]  /*17b0*/  @!P0 IMAD R7, R0, 0x200, R3 ;  /* 0x0000020000078824 */ /* 0x000fe200078e0203 */
[----:B------:R-:W-:-:S03]  /*17c0*/  @!P0 IADD3 R3, PT, PT, R3, 0x80, RZ ;  /* 0x0000008003038810 */ /* 0x000fc60007ffe0ff */
[----:B0-----:R-:W-:-:S05]  /*17d0*/  @!P0 IMAD.WIDE.U32 R4, R7, 0x8, R4 ;  /* 0x0000000807048825 */ /* 0x001fca00078e0004 */
[----:B------:R0:W-:Y:S02]  /*17e0*/  @!P0 STG.E.64 desc[UR4][R4.64], R18 ;  /* 0x0000001204008986 */ /* 0x0001e4000c101b04 */
.L_x_11039:
[----:B------:R-:W-:Y:S05]  /*17f0*/  BSYNC.RECONVERGENT B0 ;  /* 0x0000000000007941 */ /* 0x000fea0003800200 */
.L_x_11036:
[----:B------:R-:W-:Y:S05]  /*1800*/  WARPSYNC.ALL ;  /* 0x0000000000007948 */ /* 0x000fea0003800000 */
[----:B------:R-:W-:-:S13]  /*1810*/  ISETP.GE.AND P0, PT, R3, R2, PT ;  /* 0x000000020300720c */ /* 0x000fda0003f06270 */
[----:B------:R-:W-:Y:S05]  /*1820*/  @P0 EXIT ;  /* 0x000000000000094d */ /* 0x000fea0003800000 */
[----:B0-----:R-:W0:Y:S01]  /*1830*/  LDC.64 R4, c[0x0][0x388] ;  /* 0x0000e200ff047b82 */ /* 0x001e220000000a00 */
[----:B------:R-:W-:-:S04]  /*1840*/  IMAD R3, R0, 0x200, R3 ;  /* 0x0000020000037824 */ /* 0x000fc800078e0203 */
[----:B0-----:R-:W-:-:S05]  /*1850*/  IMAD.WIDE.U32 R2, R3, 0x8, R4 ;  /* 0x0000000803027825 */ /* 0x001fca00078e0004 */
[----:B------:R-:W-:Y:S01]  /*1860*/  STG.E.64 desc[UR4][R2.64], R10 ;  /* 0x0000000a02007986 */ /* 0x000fe2000c101b04 */
[----:B------:R-:W-:Y:S05]  /*1870*/  EXIT ;  /* 0x000000000000794d */ /* 0x000fea0003800000 */
        .weak           $__internal_17_$__cuda_sm20_dblrcp_rn_slowpath_v3
        .type           $__internal_17_$__cuda_sm20_dblrcp_rn_slowpath_v3,@function
        .size           $__internal_17_$__cuda_sm20_dblrcp_rn_slowpath_v3,(.L_x_11296 - $__internal_17_$__cuda_sm20_dblrcp_rn_slowpath_v3)
$__internal_17_$__cuda_sm20_dblrcp_rn_slowpath_v3:
        /* <DEDUP_REMOVED lines=11> */
[----:B------:R-:W-:Y:S01]  /*1930*/  IADD3 R15, PT, PT, R13, -0x3fe00000, RZ ;  /* 0xc02000000d0f7810 */ /* 0x000fe20007ffe0ff */
[----:B------:R-:W-:Y:S02]  /*1940*/  IMAD.MOV.U32 R14, RZ, RZ, R12 ;  /* 0x000000ffff0e7224 */ /* 0x000fe400078e000c */
[----:B------:R-:W-:Y:S01]  /*1950*/  IMAD.MOV.U32 R16, RZ, RZ, R21 ;  /* 0x000000ffff107224 */ /* 0x000fe200078e0015 */
[----:B------:R-:W0:Y:S05]  /*1960*/  MUFU.RCP64H R17, R15 ;  /* 0x0000000f00117308 */ /* 0x000e2a0000001800 */
        /* <DEDUP_REMOVED lines=10> */
.L_x_11043:
        /* <DEDUP_REMOVED lines=10> */
.L_x_11041:
[----:B------:R-:W-:Y:S02]  /*1ab0*/  LOP3.LUT R15, R13, 0x80000, RZ, 0xfc, !PT ;  /* 0x000800000d0f7812 */ /* 0x000fe400078efcff */
[----:B------:R-:W-:-:S07]  /*1ac0*/  MOV R14, R12 ;  /* 0x0000000c000e7202 */ /* 0x000fce0000000f00 */
.L_x_11042:
[----:B------:R-:W-:Y:S05]  /*1ad0*/  BSYNC.RECONVERGENT B1 ;  /* 0x0000000000017941 */ /* 0x000fea0003800200 */
.L_x_11040:
[----:B------:R-:W-:Y:S02]  /*1ae0*/  IMAD.MOV.U32 R12, RZ, RZ, R4 ;  /* 0x000000ffff0c7224 */ /* 0x000fe400078e0004 */
[----:B------:R-:W-:-:S04]  /*1af0*/  IMAD.MOV.U32 R13, RZ, RZ, 0x0 ;  /* 0x00000000ff0d7424 */ /* 0x000fc800078e00ff */
[----:B------:R-:W-:Y:S05]  /*1b00*/  RET.REL.NODEC R12 `(_ZN2at6native27unrolled_elementwise_kernelIZZZNS0_19sigmoid_kernel_cudaERNS_18TensorIteratorBaseEENKUlvE0_clEvENKUlvE_clEvEUldE_St5arrayIPcLm2EELi4E23TrivialOffsetCalculatorILi1EjESB_NS0_6memory15LoadWithoutCastENSC_16StoreWithoutCastEEEviT_T0_T2_T3_T4_T5_) ;  /* 0xffffffe40c3c7950 */ /* 0x000fea0003c3ffff */
.L_x_11044:
        /* <DEDUP_REMOVED lines=15> */
.L_x_11296:


//--------------------- .text._ZN2at6native29vectorized_elementwise_kernelILi2EZZZNS0_19sigmoid_kernel_cudaERNS_18TensorIteratorBaseEENKUlvE0_clEvENKUlvE_clEvEUldE_St5arrayIPcLm2EEEEviT0_T1_ --------------------------
	.section	.text._ZN2at6native29vectorized_elementwise_kernelILi2EZZZNS0_19sigmoid_kernel_cudaERNS_18TensorIteratorBaseEENKUlvE0_clEvENKUlvE_clEvEUldE_St5arrayIPcLm2EEEEviT0_T1_,"ax",@progbits
	.align	128
        .global         _ZN2at6native29vectorized_elementwise_kernelILi2EZZZNS0_19sigmoid_kernel_cudaERNS_18TensorIteratorBaseEENKUlvE0_clEvENKUlvE_clEvEUldE_St5arrayIPcLm2EEEEviT0_T1_
        .type           _ZN2at6native29vectorized_elementwise_kernelILi2EZZZNS0_19sigmoid_kernel_cudaERNS_18TensorIteratorBaseEENKUlvE0_clEvENKUlvE_clEvEUldE_St5arrayIPcLm2EEEEviT0_T1_,@function
        .size           _ZN2at6native29vectorized_elementwise_kernelILi2EZZZNS0_19sigmoid_kernel_cudaERNS_18TensorIteratorBaseEENKUlvE0_clEvENKUlvE_clEvEUldE_St5arrayIPcLm2EEEEviT0_T1_,(.L_x_11297 - _ZN2at6native29vectorized_elementwise_kernelILi2EZZZNS0_19sigmoid_kernel_cudaERNS_18TensorIteratorBaseEENKUlvE0_clEvENKUlvE_clEvEUldE_St5arrayIPcLm2EEEEviT0_T1_)
        .other          _ZN2at6native29vectorized_elementwise_kernelILi2EZZZNS0_19sigmoid_kernel_cudaERNS_18TensorIteratorBaseEENKUlvE0_clEvENKUlvE_clEvEUldE_St5arrayIPcLm2EEEEviT0_T1_,@"STO_CUDA_ENTRY STV_DEFAULT"
_ZN2at6native29vectorized_elementwise_kernelILi2EZZZNS0_19sigmoid_kernel_cudaERNS_18TensorIteratorBaseEENKUlvE0_clEvENKUlvE_clEvEUldE_St5arrayIPcLm2EEEEviT0_T1_:
.text._ZN2at6native29vectorized_elementwise_kernelILi2EZZZNS0_19sigmoid_kernel_cudaERNS_18TensorIteratorBaseEENKUlvE0_clEvENKUlvE_clEvEUldE_St5arrayIPcLm2EEEEviT0_T1_:
        /* <DEDUP_REMOVED lines=17> */
[----:B------:R-:W1:Y:S01]  /*0110*/  @!P5 LDC.64 R20, c[0x0][0x390] ;  /* 0x0000e400ff14db82 */ /* 0x000e620000000a00 */
[----:B------:R-:W-:-:S05]  /*0120*/  @!P5 VIADD R0, R0, 0x80 ;  /* 0x000000800000d836 */ /* 0x000fca0000000000 */
[----:B------:R-:W-:Y:S01]  /*0130*/  ISETP.GE.U32.AND P4, PT, R0, R23, PT ;  /* 0x000000170000720c */ /* 0x000fe20003f86070 */
[----:B0-----:R-:W-:-:S05]  /*0140*/  @!P6 IMAD.WIDE.U32 R8, R7, 0x8, R8 ;  /* 0x000000080708e825 */ /* 0x001fca00078e0008 */
[----:B------:R0:W5:Y:S07]  /*0150*/  @!P6 LDG.E.64 R2, desc[UR4][R8.64] ;  /* 0x000000040802e981 */ /* 0x00016e000c1e1b00 */
[----:B------:R-:W-:Y:S01]  /*0160*/  @!P4 IADD3 R27, PT, PT, R5, R0, RZ ;  /* 0x00000000051bc210 */ /* 0x000fe20007ffe0ff */
[----:B------:R-:W-:Y:S01]  /*0170*/  @!P4 VIADD R0, R0, 0x80 ;  /* 0x000000800000c836 */ /* 0x000fe20000000000 */
[----:B------:R-:W2:Y:S04]  /*0180*/  @!P4 LDC.64 R10, c[0x0][0x390] ;  /* 0x0000e400ff0acb82 */ /* 0x000ea80000000a00 */
[----:B------:R-:W-:-:S13]  /*0190*/  ISETP.GE.U32.AND P3, PT, R0, R23, PT ;  /* 0x000000170000720c */ /* 0x000fda0003f66070 */
[----:B------:R-:W-:Y:S01]  /*01a0*/  @!P3 IMAD.IADD R29, R5, 0x1, R0 ;  /* 0x00000001051db824 */ /* 0x000fe200078e0200 */
[----:B------:R-:W3:Y:S01]  /*01b0*/  @!P3 LDC.64 R18, c[0x0][0x390] ;  /* 0x0000e400ff12bb82 */ /* 0x000ee20000000a00 */
[----:B------:R-:W-:-:S05]  /*01c0*/  @!P3 VIADD R0, R0, 0x80 ;  /* 0x000000800000b836 */ /* 0x000fca0000000000 */
[----:B------:R-:W-:-:S13]  /*01d0*/  ISETP.GE.U32.AND P2, PT, R0, R23, PT ;  /* 0x000000170000720c */ /* 0x000fda0003f46070 */
[----:B------:R-:W-:Y:S01]  /*01e0*/  @!P2 IMAD.IADD R31, R5, 0x1, R0 ;  /* 0x00000001051fa824 */ /* 0x000fe200078e0200 */
[----:B------:R-:W4:Y:S01]  /*01f0*/  @!P2 LDC.64 R16, c[0x0][0x390] ;  /* 0x0000e400ff10ab82 */ /* 0x000f220000000a00 */
[----:B------:R-:W-:-:S05]  /*0200*/  @!P2 VIADD R0, R0, 0x80 ;  /* 0x000000800000a836 */ /* 0x000fca0000000000 */
[----:B------:R-:W-:-:S13]  /*0210*/  ISETP.GE.U32.AND P1, PT, R0, R23, PT ;  /* 0x000000170000720c */ /* 0x000fda0003f26070 */
[----:B------:R-:W-:Y:S01]  /*0220*/  @!P1 IADD3 R33, PT, PT, R5, R0, RZ ;  /* 0x0000000005219210 */ /* 0x000fe20007ffe0ff */
[----:B------:R-:W-:Y:S01]  /*0230*/  @!P1 VIADD R0, R0, 0x80 ;  /* 0x0000008000009836 */ /* 0x000fe20000000000 */
[----:B------:R-:W0:Y:S04]  /*0240*/  @!P1 LDC.64 R14, c[0x0][0x390] ;  /* 0x0000e400ff0e9b82 */ /* 0x000e280000000a00 */
        /* <DEDUP_REMOVED lines=8> */
[----:B------:R-:W-:Y:S02]  /*02d0*/  @!P6 IMAD.IADD R27, R5, 0x1, R0 ;  /* 0x00000001051be824 */ /* 0x000fe400078e0200 */
[----:B---3--:R-:W-:Y:S01]  /*02e0*/  @!P3 IMAD.WIDE.U32 R18, R29, 0x8, R18 ;  /* 0x000000081d12b825 */ /* 0x008fe200078e0012 */
[----:B------:R-:W-:-:S03]  /*02f0*/  CS2R R10, SRZ ;  /* 0x00000000000a7805 */ /* 0x000fc6000001ff00 */
[----:B----4-:R-:W-:Y:S01]  /*0300*/  @!P2 IMAD.WIDE.U32 R28, R31, 0x8, R16 ;  /* 0x000000081f1ca825 */ /* 0x010fe200078e0010 */
[----:B------:R-:W-:Y:S02]  /*0310*/  CS2R R16, SRZ ;  /* 0x0000000000107805 */ /* 0x000fe4000001ff00 */
[----:B------:R-:W5:Y:S01]  /*0320*/  @!P4 LDG.E.64 R10, desc[UR4][R24.64] ;  /* 0x00000004180ac981 */ /* 0x000f62000c1e1b00 */
[----:B0-----:R-:W-:Y:S01]  /*0330*/  @!P1 IMAD.WIDE.U32 R30, R33, 0x8, R14 ;  /* 0x00000008211e9825 */ /* 0x001fe200078e000e */
[----:B------:R-:W-:-:S03]  /*0340*/  CS2R R14, SRZ ;  /* 0x00000000000e7805 */ /* 0x000fc6000001ff00 */
[----:B------:R-:W-:Y:S01]  /*0350*/  @!P0 IMAD.WIDE.U32 R32, R35, 0x8, R12 ;  /* 0x0000000823208825 */ /* 0x000fe200078e000c */
[----:B------:R-:W-:Y:S01]  /*0360*/  CS2R R12, SRZ ;  /* 0x00000000000c7805 */ /* 0x000fe2000001ff00 */
[----:B------:R-:W5:Y:S02]  /*0370*/  @!P1 LDG.E.64 R16, desc[UR4][R30.64] ;  /* 0x000000041e109981 */ /* 0x000f64000c1e1b00 */
[----:B------:R-:W-:Y:S01]  /*0380*/  @!P6 IMAD.WIDE.U32 R6, R27, 0x8, R6 ;  /* 0x000000081b06e825 */ /* 0x000fe200078e0006 */
[----:B------:R-:W-:Y:S01]  /*0390*/  CS2R R26, SRZ ;  /* 0x00000000001a7805 */ /* 0x000fe2000001ff00 */
[----:B------:R-:W5:Y:S04]  /*03a0*/  @!P2 LDG.E.64 R14, desc[UR4][R28.64] ;  /* 0x000000041c0ea981 */ /* 0x000f68000c1e1b00 */
        /* <DEDUP_REMOVED lines=9> */
[----:B------:R-:W-:Y:S02]  /*0440*/  HFMA2 R6, -RZ, RZ, 1323, -4.565715789794921875e-05 ;  /* 0x652b82feff067431 */ /* 0x000fe400000001ff */
[----:B------:R-:W-:Y:S01]  /*0450*/  IMAD.MOV.U32 R7, RZ, RZ, 0x3ff71547 ;  /* 0x3ff71547ff077424 */ /* 0x000fe200078e00ff */
[----:B------:R-:W-:Y:S01]  /*0460*/  UMOV UR6, 0xfefa39ef ;  /* 0xfefa39ef00067882 */ /* 0x000fe20000000000 */
[----:B------:R-:W-:Y:S01]  /*0470*/  UMOV UR7, 0x3fe62e42 ;  /* 0x3fe62e4200077882 */ /* 0x000fe20000000000 */
[----:B-----5:R-:W-:Y:S01]  /*0480*/  DADD R28, -RZ, -R2 ;  /* 0x00000000ff1c7229 */ /* 0x020fe20000000902 */
        /* <DEDUP_REMOVED lines=50> */
[----:B------:R-:W-:Y:S01]  /*07b0*/  @!P1 IADD3 R6, PT, PT, R6, -R3, RZ ;  /* 0x8000000306069210 */ /* 0x000fe20007ffe0ff */
[----:B------:R-:W-:-:S03]  /*07c0*/  @!P1 IMAD R3, R3, 0x100000, R25 ;  /* 0x0010000003039824 */ /* 0x000fc600078e0219 */
[----:B------:R-:W-:Y:S01]  /*07d0*/  @!P1 LEA R7, R6, 0x3ff00000, 0x14 ;  /* 0x3ff0000006079811 */ /* 0x000fe200078ea0ff */
[----:B------:R-:W-:-:S06]  /*07e0*/  @!P1 IMAD.MOV.U32 R6, RZ, RZ, RZ ;  /* 0x000000ffff069224 */ /* 0x000fcc00078e00ff */
[----:B------:R-:W-:-:S11]  /*07f0*/  @!P1 DMUL R18, R2, R6 ;  /* 0x0000000602129228 */ /* 0x000fd60000000000 */
.L_x_11049:
[----:B------:R-:W-:Y:S05]  /*0800*/  BSYNC.RECONVERGENT B0 ;  /* 0x0000000000007941 */ /* 0x000fea0003800200 */
.L_x_11048:
        /* <DEDUP_REMOVED lines=13> */
[----:B------:R-:W-:Y:S01]  /*08e0*/  MOV R0, 0x910 ;  /* 0x0000091000007802 */ /* 0x000fe20000000f00 */
[----:B------:R-:W-:-:S07]  /*08f0*/  VIADD R2, R2, 0xfff00000 ;  /* 0xfff0000002027836 */ /* 0x000fce0000000000 */
[----:B------:R-:W-:Y:S05]  /*0900*/  CALL.REL.NOINC `($__internal_18_$__cuda_sm20_dblrcp_rn_slowpath_v3) ;  /* 0x0000004400a47944 */ /* 0x000fea0003c00000 */
[----:B------:R-:W-:Y:S02]  /*0910*/  IMAD.MOV.U32 R6, RZ, RZ, R18 ;  /* 0x000000ffff067224 */ /* 0x000fe400078e0012 */
[----:B------:R-:W-:-:S07]  /*0920*/  IMAD.MOV.U32 R7, RZ, RZ, R19 ;  /* 0x000000ffff077224 */ /* 0x000fce00078e0013 */
.L_x_11047:
[----:B------:R-:W-:Y:S05]  /*0930*/  BSYNC.RECONVERGENT B1 ;  /* 0x0000000000017941 */ /* 0x000fea0003800200 */
.L_x_11046:
[----:B------:R-:W-:Y:S01]  /*0940*/  VIADD R24, R22, 0x80 ;  /* 0x0000008016187836 */ /* 0x000fe20000000000 */
[----:B------:R-:W-:Y:S04]  /*0950*/  BSSY.RECONVERGENT B1, `(.L_x_11050) ;  /* 0x0000052000017945 */ /* 0x000fe80003800200 */
[----:B------:R-:W-:-:S13]  /*0960*/  ISETP.GE.U32.AND P0, PT, R24, R23, PT ;  /* 0x000000171800720c */ /* 0x000fda0003f06070 */
[----:B------:R-:W-:Y:S05]  /*0970*/  @P0 BRA `(.L_x_11051) ;  /* 0x00000004003c0947 */ /* 0x000fea0003800000 */
[----:B-----5:R-:W-:Y:S01]  /*0980*/  IMAD.MOV.U32 R2, RZ, RZ, 0x652b82fe ;  /* 0x652b82feff027424 */ /* 0x020fe200078e00ff */
        /* <DEDUP_REMOVED lines=51> */
[----:B------:R-:W-:Y:S01]  /*0cc0*/  @!P1 IMAD.MOV.U32 R8, RZ, RZ, RZ ;  /* 0x000000ffff089224 */ /* 0x000fe200078e00ff */
[----:B------:R-:W-:Y:S02]  /*0cd0*/  FSEL R19, R19, RZ, !P0 ;  /* 0x000000ff13137208 */ /* 0x000fe40004000000 */
[----:B------:R-:W-:-:S05]  /*0ce0*/  @!P1 SHF.R.S32.HI R3, RZ, 0x1, R0 ;  /* 0x00000001ff039819 */ /* 0x000fca0000011400 */
[----:B------:R-:W-:Y:S01]  /*0cf0*/  @!P1 IMAD.IADD R2, R2, 0x1, -R3 ;  /* 0x0000000102029824 */ /* 0x000fe200078e0a03 */
[----:B------:R-:W-:-:S04]  /*0d00*/  @!P1 LEA R3, R3, R29, 0x14 ;  /* 0x0000001d03039211 */ /* 0x000fc800078ea0ff */
[----:B------:R-:W-:Y:S01]  /*0d10*/  @!P1 LEA R9, R2, 0x3ff00000, 0x14 ;  /* 0x3ff0000002099811 */ /* 0x000fe200078ea0ff */
[----:B------:R-:W-:-:S06]  /*0d20*/  @!P1 IMAD.MOV.U32 R2, RZ, RZ, R28 ;  /* 0x000000ffff029224 */ /* 0x000fcc00078e001c */
[----:B------:R-:W-:-:S11]  /*0d30*/  @!P1 DMUL R18, R2, R8 ;  /* 0x0000000802129228 */ /* 0x000fd60000000000 */
.L_x_11053:
[----:B------:R-:W-:Y:S05]  /*0d40*/  BSYNC.RECONVERGENT B0 ;  /* 0x0000000000007941 */ /* 0x000fea0003800200 */
.L_x_11052:
        /* <DEDUP_REMOVED lines=15> */
[----:B------:R-:W-:Y:S05]  /*0e40*/  CALL.REL.NOINC `($__internal_18_$__cuda_sm20_dblrcp_rn_slowpath_v3) ;  /* 0x0000004000547944 */ /* 0x000fea0003c00000 */
[----:B------:R-:W-:Y:S02]  /*0e50*/  IMAD.MOV.U32 R8, RZ, RZ, R18 ;  /* 0x000000ffff087224 */ /* 0x000fe400078e0012 */
[----:B------:R-:W-:-:S07]  /*0e60*/  IMAD.MOV.U32 R9, RZ, RZ, R19 ;  /* 0x000000ffff097224 */ /* 0x000fce00078e0013 */
.L_x_11051:
[----:B------:R-:W-:Y:S05]  /*0e70*/  BSYNC.RECONVERGENT B1 ;  /* 0x0000000000017941 */ /* 0x000fea0003800200 */
.L_x_11050:
[----:B------:R-:W-:Y:S01]  /*0e80*/  VIADD R0, R22, 0x100 ;  /* 0x0000010016007836 */ /* 0x000fe20000000000 */
[----:B------:R-:W-:Y:S04]  /*0e90*/  BSSY.RECONVERGENT B1, `(.L_x_11054) ;  /* 0x0000052000017945 */ /* 0x000fe80003800200 */
[----:B------:R-:W-:-:S13]  /*0ea0*/  ISETP.GE.U32.AND P0, PT, R0, R23, PT ;  /* 0x000000170000720c */ /* 0x000fda0003f06070 */
[----:B------:R-:W-:Y:S05]  /*0eb0*/  @P0 BRA `(.L_x_11055) ;  /* 0x00000004003c0947 */ /* 0x000fea0003800000 */
[----:B-----5:R-:W-:Y:S01]  /*0ec0*/  IMAD.MOV.U32 R2, RZ, RZ, 0x652b82fe ;  /* 0x652b82feff027424 */ /* 0x020fe200078e00ff */
        /* <DEDUP_REMOVED lines=54> */
[----:B------:R-:W-:Y:S02]  /*1230*/  @!P1 IMAD.IADD R2, R2, 0x1, -R3 ;  /* 0x0000000102029824 */ /* 0x000fe400078e0a03 */
[----:B------:R-:W-:-:S03]  /*1240*/  @!P1 IMAD R3, R3, 0x100000, R29 ;  /* 0x0010000003039824 */ /* 0x000fc600078e021d */
[----:B------:R-:W-:Y:S02]  /*1250*/  @!P1 LEA R11, R2, 0x3ff00000, 0x14 ;  /* 0x3ff00000020b9811 */ /* 0x000fe400078ea0ff */
[----:B------:R-:W-:-:S06]  /*1260*/  @!P1 MOV R2, R28 ;  /* 0x0000001c00029202 */ /* 0x000fcc0000000f00 */
[----:B------:R-:W-:-:S11]  /*1270*/  @!P1 DMUL R18, R2, R10 ;  /* 0x0000000a02129228 */ /* 0x000fd60000000000 */
.L_x_11057:
[----:B------:R-:W-:Y:S05]  /*1280*/  BSYNC.RECONVERGENT B0 ;  /* 0x0000000000007941 */ /* 0x000fea0003800200 */
.L_x_11056:
        /* <DEDUP_REMOVED lines=13> */
[----:B------:R-:W-:Y:S02]  /*1360*/  IMAD.MOV.U32 R3, RZ, RZ, R29 ;  /* 0x000000ffff037224 */ /* 0x000fe400078e001d */
[----:B------:R-:W-:-:S07]  /*1370*/  VIADD R2, R2, 0xfff00000 ;  /* 0xfff0000002027836 */ /* 0x000fce0000000000 */
[----:B------:R-:W-:Y:S05]  /*1380*/  CALL.REL.NOINC `($__internal_18_$__cuda_sm20_dblrcp_rn_slowpath_v3) ;  /* 0x0000003c00047944 */ /* 0x000fea0003c00000 */
[----:B------:R-:W-:Y:S01]  /*1390*/  MOV R10, R18 ;  /* 0x00000012000a7202 */ /* 0x000fe20000000f00 */
[----:B------:R-:W-:-:S07]  /*13a0*/  IMAD.MOV.U32 R11, RZ, RZ, R19 ;  /* 0x000000ffff0b7224 */ /* 0x000fce00078e0013 */
.L_x_11055:
[----:B------:R-:W-:Y:S05]  /*13b0*/  BSYNC.RECONVERGENT B1 ;  /* 0x0000000000017941 */ /* 0x000fea0003800200 */
.L_x_11054:
        /* <DEDUP_REMOVED lines=56> */
[----:B------:R-:W-:Y:S02]  /*1740*/  @!P1 MOV R12, RZ ;  /* 0x000000ff000c9202 */ /* 0x000fe40000000f00 */
[----:B------:R-:W-:Y:S02]  /*1750*/  @!P1 SHF.R.S32.HI R3, RZ, 0x1, R0 ;  /* 0x00000001ff039819 */ /* 0x000fe40000011400 */
[----:B------:R-:W-:-:S03]  /*1760*/  FSEL R19, R19, RZ, !P0 ;  /* 0x000000ff13137208 */ /* 0x000fc60004000000 */
[----:B------:R-:W-:Y:S02]  /*1770*/  @!P1 IMAD.IADD R2, R2, 0x1, -R3 ;  /* 0x0000000102029824 */ /* 0x000fe400078e0a03 */
[----:B------:R-:W-:-:S03]  /*1780*/  @!P1 IMAD R3, R3, 0x100000, R29 ;  /* 0x0010000003039824 */ /* 0x000fc600078e021d */
[----:B------:R-:W-:Y:S01]  /*1790*/  @!P1 LEA R13, R2, 0x3ff00000, 0x14 ;  /* 0x3ff00000020d9811 */ /* 0x000fe200078ea0ff */
[----:B------:R-:W-:-:S06]  /*17a0*/  @!P1 IMAD.MOV.U32 R2, RZ, RZ, R28 ;  /* 0x000000ffff029224 */ /* 0x000fcc00078e001c */
[----:B------:R-:W-:-:S11]  /*17b0*/  @!P1 DMUL R18, R2, R12 ;  /* 0x0000000c02129228 */ /* 0x000fd60000000000 */
.L_x_11061:
[----:B------:R-:W-:Y:S05]  /*17c0*/  BSYNC.RECONVERGENT B0 ;  /* 0x0000000000007941 */ /* 0x000fea0003800200 */
.L_x_11060:
        /* <DEDUP_REMOVED lines=16> */
[----:B------:R-:W-:Y:S01]  /*18d0*/  IMAD.MOV.U32 R12, RZ, RZ, R18 ;  /* 0x000000ffff0c7224 */ /* 0x000fe200078e0012 */
[----:B------:R-:W-:-:S07]  /*18e0*/  MOV R13, R19 ;  /* 0x00000013000d7202 */ /* 0x000fce0000000f00 */
.L_x_11059:
[----:B------:R-:W-:Y:S05]  /*18f0*/  BSYNC.RECONVERGENT B1 ;  /* 0x0000000000017941 */ /* 0x000fea0003800200 */
.L_x_11058:
        /* <DEDUP_REMOVED lines=61> */
[----:B------:R-:W-:Y:S01]  /*1cd0*/  @!P1 LEA R15, R2, 0x3ff00000, 0x14 ;  /* 0x3ff00000020f9811 */ /* 0x000fe200078ea0ff */
[----:B------:R-:W-:-:S06]  /*1ce0*/  @!P1 IMAD.MOV.U32 R2, RZ, RZ, R28 ;  /* 0x000000ffff029224 */ /* 0x000fcc00078e001c */
[----:B------:R-:W-:-:S11]  /*1cf0*/  @!P1 DMUL R18, R2, R14 ;  /* 0x0000000e02129228 */ /* 0x000fd60000000000 */
.L_x_11065:
[----:B------:R-:W-:Y:S05]  /*1d00*/  BSYNC.RECONVERGENT B0 ;  /* 0x0000000000007941 */ /* 0x000fea0003800200 */
.L_x_11064:
[----:B------:R-:W-:-:S06]  /*1d10*/  DADD R28, R18, 1 ;  /* 0x3ff00000121c7429 */ /* 0x000fcc0000000000 */
        /* <DEDUP_REMOVED lines=15> */
[----:B------:R-:W-:Y:S02]  /*1e10*/  IMAD.MOV.U32 R14, RZ, RZ, R18 ;  /* 0x000000ffff0e7224 */ /* 0x000fe400078e0012 */
[----:B------:R-:W-:-:S07]  /*1e20*/  IMAD.MOV.U32 R15, RZ, RZ, R19 ;  /* 0x000000ffff0f7224 */ /* 0x000fce00078e0013 */
.L_x_11063:
[----:B------:R-:W-:Y:S05]  /*1e30*/  BSYNC.RECONVERGENT B1 ;  /* 0x0000000000017941 */ /* 0x000fea0003800200 */
.L_x_11062:
[----:B------:R-:W-:Y:S01]  /*1e40*/  IADD3 R0, PT, PT, R22, 0x280, RZ ;  /* 0x0000028016007810 */ /* 0x000fe20007ffe0ff */
[----:B------:R-:W-:Y:S03]  /*1e50*/  BSSY.RECONVERGENT B1, `(.L_x_11066) ;  /* 0x0000052000017945 */ /* 0x000fe60003800200 */
        /* <DEDUP_REMOVED lines=62> */
.L_x_11069:
[----:B------:R-:W-:Y:S05]  /*2240*/  BSYNC.RECONVERGENT B0 ;  /* 0x0000000000007941 */ /* 0x000fea0003800200 */
.L_x_11068:
        /* <DEDUP_REMOVED lines=18> */
.L_x_11067:
[----:B------:R-:W-:Y:S05]  /*2370*/  BSYNC.RECONVERGENT B1 ;  /* 0x0000000000017941 */ /* 0x000fea0003800200 */
.L_x_11066:
[----:B------:R-:W-:Y:S01]  /*2380*/  VIADD R0, R22, 0x300 ;  /* 0x0000030016007836 */ /* 0x000fe20000000000 */
[----:B------:R-:W-:Y:S04]  /*2390*/  BSSY.RECONVERGENT B1, `(.L_x_11070) ;  /* 0x0000052000017945 */ /* 0x000fe80003800200 */
[----:B------:R-:W-:-:S13]  /*23a0*/  ISETP.GE.U32.AND P0, PT, R0, R23, PT ;  /* 0x000000170000720c */ /* 0x000fda0003f06070 */
[----:B------:R-:W-:Y:S05]  /*23b0*/  @P0 BRA `(.L_x_11071) ;  /* 0x00000004003c0947 */ /* 0x000fea0003800000 */
[----:B-----5:R-:W-:Y:S01]  /*23c0*/  MOV R2, 0x652b82fe ;  /* 0x652b82fe00027802 */ /* 0x020fe20000000f00 */
[----:B------:R-:W-:Y:S01]  /*23d0*/  IMAD.MOV.U32 R3, RZ, RZ, 0x3ff71547 ;  /* 0x3ff71547ff037424 */ /* 0x000fe200078e00ff */
        /* <DEDUP_REMOVED lines=52> */
[----:B------:R-:W-:-:S04]  /*2720*/  @!P1 SHF.R.S32.HI R3, RZ, 0x1, R0 ;  /* 0x00000001ff039819 */ /* 0x000fc80000011400 */
[----:B------:R-:W-:Y:S01]  /*2730*/  @!P1 IADD3 R2, PT, PT, R2, -R3, RZ ;  /* 0x8000000302029210 */ /* 0x000fe20007ffe0ff */
[----:B------:R-:W-:-:S03]  /*2740*/  @!P1 IMAD R3, R3, 0x100000, R29 ;  /* 0x0010000003039824 */ /* 0x000fc600078e021d */
[----:B------:R-:W-:Y:S01]  /*2750*/  @!P1 LEA R21, R2, 0x3ff00000, 0x14 ;  /* 0x3ff0000002159811 */ /* 0x000fe200078ea0ff */
[----:B------:R-:W-:-:S06]  /*2760*/  @!P1 IMAD.MOV.U32 R2, RZ, RZ, R28 ;  /* 0x000000ffff029224 */ /* 0x000fcc00078e001c */
[----:B------:R-:W-:-:S11]  /*2770*/  @!P1 DMUL R18, R2, R20 ;  /* 0x0000001402129228 */ /* 0x000fd60000000000 */
.L_x_11073:
[----:B------:R-:W-:Y:S05]  /*2780*/  BSYNC.RECONVERGENT B0 ;  /* 0x0000000000007941 */ /* 0x000fea0003800200 */
.L_x_11072:
        /* <DEDUP_REMOVED lines=18> */
.L_x_11071:
[----:B------:R-:W-:Y:S05]  /*28b0*/  BSYNC.RECONVERGENT B1 ;  /* 0x0000000000017941 */ /* 0x000fea0003800200 */
.L_x_11070:
        /* <DEDUP_REMOVED lines=64> */
.L_x_11077:
[----:B------:R-:W-:Y:S05]  /*2cc0*/  BSYNC.RECONVERGENT B0 ;  /* 0x0000000000007941 */ /* 0x000fea0003800200 */
.L_x_11076:
        /* <DEDUP_REMOVED lines=18> */
.L_x_11075:
[----:B------:R-:W-:Y:S05]  /*2df0*/  BSYNC.RECONVERGENT B1 ;  /* 0x0000000000017941 */ /* 0x000fea0003800200 */
.L_x_11074:
[----:B------:R-:W-:Y:S01]  /*2e00*/  ISETP.GE.U32.AND P0, PT, R22, R23, PT ;  /* 0x000000171600720c */ /* 0x000fe20003f06070 */
[----:B------:R-:W-:Y:S04]  /*2e10*/  BSSY.RECONVERGENT B0, `(.L_x_11078) ;  /* 0x0000033000007945 */ /* 0x000fe80003800200 */
[----:B------:R-:W-:Y:S08]  /*2e20*/  BSSY.RELIABLE B1, `(.L_x_11079) ;  /* 0x000002b000017945 */ /* 0x000ff00003800100 */
[----:B------:R-:W-:Y:S05]  /*2e30*/  @P0 BRA `(.L_x_11080) ;  /* 0x0000000000300947 */ /* 0x000fea0003800000 */
[----:B-----5:R-:W0:Y:S01]  /*2e40*/  LDC.64 R2, c[0x0][0x388] ;  /* 0x0000e200ff027b82 */ /* 0x020e220000000a00 */
[----:B------:R-:W-:Y:S02]  /*2e50*/  IMAD.IADD R19, R5, 0x1, R22 ;  /* 0x0000000105137824 */ /* 0x000fe400078e0216 */
[----:B------:R-:W-:-:S05]  /*2e60*/  IMAD.MOV.U32 R22, RZ, RZ, R24 ;  /* 0x000000ffff167224 */ /* 0x000fca00078e0018 */
[----:B------:R-:W-:Y:S01]  /*2e70*/  ISETP.GE.U32.AND P0, PT, R22, R23, PT ;  /* 0x000000171600720c */ /* 0x000fe20003f06070 */
[----:B0-----:R-:W-:-:S05]  /*2e80*/  IMAD.WIDE.U32 R2, R19, 0x8, R2 ;  /* 0x0000000813027825 */ /* 0x001fca00078e0002 */
[----:B------:R0:W-:Y:S07]  /*2e90*/  STG.E.64 desc[UR4][R2.64], R6 ;  /* 0x0000000602007986 */ /* 0x0001ee000c101b04 */
[----:B------:R-:W-:Y:S05]  /*2ea0*/  @P0 BRA `(.L_x_11081) ;  /* 0x0000000000300947 */ /* 0x000fea0003800000 */
[----:B0-----:R-:W0:Y:S01]  /*2eb0*/  LDC.64 R2, c[0x0][0x388] ;  /* 0x0000e200ff027b82 */ /* 0x001e220000000a00 */
[----:B------:R-:W-:Y:S01]  /*2ec0*/  IMAD.IADD R7, R5, 0x1, R22 ;  /* 0x0000000105077824 */ /* 0x000fe200078e0216 */
[----:B------:R-:W-:-:S03]  /*2ed0*/  IADD3 R22, PT, PT, R22, 0x80, RZ ;  /* 0x0000008016167810 */ /* 0x000fc60007ffe0ff */
[----:B0-----:R-:W-:-:S05]  /*2ee0*/  IMAD.WIDE.U32 R2, R7, 0x8, R2 ;  /* 0x0000000807027825 */ /* 0x001fca00078e0002 */
[----:B------:R0:W-:Y:S02]  /*2ef0*/  STG.E.64 desc[UR4][R2.64], R8 ;  /* 0x0000000802007986 */ /* 0x0001e4000c101b04 */
.L_x_11080:
[----:B------:R-:W-:-:S13]  /*2f00*/  ISETP.GE.U32.AND P0, PT, R22, R23, PT ;  /* 0x000000171600720c */ /* 0x000fda0003f06070 */
[----:B------:R-:W-:Y:S05]  /*2f10*/  @P0 BRA `(.L_x_11082) ;  /* 0x0000000000300947 */ /* 0x000fea0003800000 */
[----:B0----5:R-:W0:Y:S01]  /*2f20*/  LDC.64 R2, c[0x0][0x388] ;  /* 0x0000e200ff027b82 */ /* 0x021e220000000a00 */
[----:B------:R-:W-:Y:S02]  /*2f30*/  IMAD.IADD R7, R5, 0x1, R22 ;  /* 0x0000000105077824 */ /* 0x000fe400078e0216 */
[----:B------:R-:W-:Y:S02]  /*2f40*/  VIADD R22, R22, 0x80 ;  /* 0x0000008016167836 */ /* 0x000fe40000000000 */
[----:B0-----:R-:W-:-:S05]  /*2f50*/  IMAD.WIDE.U32 R2, R7, 0x8, R2 ;  /* 0x0000000807027825 */ /* 0x001fca00078e0002 */
[----:B------:R1:W-:Y:S02]  /*2f60*/  STG.E.64 desc[UR4][R2.64], R10 ;  /* 0x0000000a02007986 */ /* 0x0003e4000c101b04 */
.L_x_11081:
[----:B------:R-:W-:-:S13]  /*2f70*/  ISETP.GE.U32.AND P0, PT, R22, R23, PT ;  /* 0x000000171600720c */ /* 0x000fda0003f06070 */
[----:B------:R-:W-:Y:S05]  /*2f80*/  @P0 BRA `(.L_x_11083) ;  /* 0x0000000000300947 */ /* 0x000fea0003800000 */
[----:B01----:R-:W0:Y:S01]  /*2f90*/  LDC.64 R2, c[0x0][0x388] ;  /* 0x0000e200ff027b82 */ /* 0x003e220000000a00 */
[----:B------:R-:W-:Y:S02]  /*2fa0*/  IMAD.IADD R7, R5, 0x1, R22 ;  /* 0x0000000105077824 */ /* 0x000fe400078e0216 */
[----:B------:R-:W-:Y:S02]  /*2fb0*/  VIADD R22, R22, 0x80 ;  /* 0x0000008016167836 */ /* 0x000fe40000000000 */
[----:B0-----:R-:W-:-:S05]  /*2fc0*/  IMAD.WIDE.U32 R2, R7, 0x8, R2 ;  /* 0x0000000807027825 */ /* 0x001fca00078e0002 */
[----:B------:R1:W-:Y:S02]  /*2fd0*/  STG.E.64 desc[UR4][R2.64], R12 ;  /* 0x0000000c02007986 */ /* 0x0003e4000c101b04 */
.L_x_11082:
[----:B------:R-:W-:-:S13]  /*2fe0*/  ISETP.GE.U32.AND P0, PT, R22, R23, PT ;  /* 0x000000171600720c */ /* 0x000fda0003f06070 */
[----:B------:R-:W-:Y:S05]  /*2ff0*/  @P0 BRA `(.L_x_11084) ;  /* 0x0000000000340947 */ /* 0x000fea0003800000 */
[----:B01---5:R-:W0:Y:S01]  /*3000*/  LDC.64 R2, c[0x0][0x388] ;  /* 0x0000e200ff027b82 */ /* 0x023e220000000a00 */
[----:B------:R-:W-:Y:S01]  /*3010*/  IMAD.IADD R7, R5, 0x1, R22 ;  /* 0x0000000105077824 */ /* 0x000fe200078e0216 */
[----:B------:R-:W-:-:S03]  /*3020*/  IADD3 R22, PT, PT, R22, 0x80, RZ ;  /* 0x0000008016167810 */ /* 0x000fc60007ffe0ff */
[----:B0-----:R-:W-:-:S05]  /*3030*/  IMAD.WIDE.U32 R2, R7, 0x8, R2 ;  /* 0x0000000807027825 */ /* 0x001fca00078e0002 */
[----:B------:R2:W-:Y:S02]  /*3040*/  STG.E.64 desc[UR4][R2.64], R14 ;  /* 0x0000000e02007986 */ /* 0x0005e4000c101b04 */
.L_x_11083:
        /* <DEDUP_REMOVED lines=8> */
.L_x_11084:
[----:B------:R-:W-:Y:S05]  /*30d0*/  BSYNC.RELIABLE B1 ;  /* 0x0000000000017941 */ /* 0x000fea0003800100 */
.L_x_11079:
[----:B------:R-:W-:-:S13]  /*30e0*/  ISETP.GE.U32.AND P0, PT, R22, R23, PT ;  /* 0x000000171600720c */ /* 0x000fda0003f06070 */
[----:B012--5:R-:W0:Y:S01]  /*30f0*/  @!P0 LDC.64 R2, c[0x0][0x388] ;  /* 0x0000e200ff028b82 */ /* 0x027e220000000a00 */
[----:B------:R-:W-:Y:S02]  /*3100*/  @!P0 IMAD.IADD R7, R5, 0x1, R22 ;  /* 0x0000000105078824 */ /* 0x000fe400078e0216 */
[----:B------:R-:W-:Y:S02]  /*3110*/  @!P0 VIADD R22, R22, 0x80 ;  /* 0x0000008016168836 */ /* 0x000fe40000000000 */
[----:B0-----:R-:W-:-:S05]  /*3120*/  @!P0 IMAD.WIDE.U32 R2, R7, 0x8, R2 ;  /* 0x0000000807028825 */ /* 0x001fca00078e0002 */
[----:B------:R3:W-:Y:S02]  /*3130*/  @!P0 STG.E.64 desc[UR4][R2.64], R20 ;  /* 0x0000001402008986 */ /* 0x0007e4000c101b04 */
.L_x_11085:
[----:B------:R-:W-:Y:S05]  /*3140*/  BSYNC.RECONVERGENT B0 ;  /* 0x0000000000007941 */ /* 0x000fea0003800200 */
.L_x_11078:
        /* <DEDUP_REMOVED lines=8> */
.L_x_11045:
[----:B------:R-:W0:Y:S01]  /*31d0*/  S2R R8, SR_TID.X ;  /* 0x0000000000087919 */ /* 0x000e220000002100 */
[----:B------:R-:W1:Y:S02]  /*31e0*/  LDC.64 R2, c[0x0][0x390] ;  /* 0x0000e400ff027b82 */ /* 0x000e640000000a00 */
[----:B-1----:R-:W-:-:S04]  /*31f0*/  IMAD.WIDE.U32 R2, R5, 0x8, R2 ;  /* 0x0000000805027825 */ /* 0x002fc800078e0002 */
[----:B0-----:R-:W-:-:S05]  /*3200*/  IMAD.WIDE.U32 R2, R8, 0x10, R2 ;  /* 0x0000001008027825 */ /* 0x001fca00078e0002 */
[----:B------:R-:W2:Y:S04]  /*3210*/  LDG.E.128 R24, desc[UR4][R2.64] ;  /* 0x0000000402187981 */ /* 0x000ea8000c1e1d00 */
[----:B------:R-:W3:Y:S01]  /*3220*/  LDG.E.128 R20, desc[UR4][R2.64+0x800] ;  /* 0x0008000402147981 */ /* 0x000ee2000c1e1d00 */
[----:B------:R-:W-:Y:S01]  /*3230*/  MOV R30, 0x652b82fe ;  /* 0x652b82fe001e7802 */ /* 0x000fe20000000f00 */
[----:B------:R-:W-:Y:S01]  /*3240*/  IMAD.MOV.U32 R31, RZ, RZ, 0x3ff71547 ;  /* 0x3ff71547ff1f7424 */ /* 0x000fe200078e00ff */
[----:B------:R-:W-:Y:S01]  /*3250*/  UMOV UR6, 0xfefa39ef ;  /* 0xfefa39ef00067882 */ /* 0x000fe20000000000 */
[----:B------:R-:W-:Y:S01]  /*3260*/  UMOV UR7, 0x3fe62e42 ;  /* 0x3fe62e4200077882 */ /* 0x000fe20000000000 */
[----:B------:R-:W-:Y:S01]  /*3270*/  UMOV UR8, 0x3b39803f ;  /* 0x3b39803f00087882 */ /* 0x000fe20000000000 */
[----:B------:R-:W-:Y:S01]  /*3280*/  UMOV UR9, 0x3c7abc9e ;  /* 0x3c7abc9e00097882 */ /* 0x000fe20000000000 */
[----:B------:R-:W-:-:S02]  /*3290*/  IMAD.MOV.U32 R28, RZ, RZ, -0x35dec16 ;  /* 0xfca213eaff1c7424 */ /* 0x000fc400078e00ff */
[----:B------:R-:W-:Y:S01]  /*32a0*/  IMAD.MOV.U32 R29, RZ, RZ, 0x3e928af3 ;  /* 0x3e928af3ff1d7424 */ /* 0x000fe200078e00ff */
[----:B------:R-:W-:Y:S01]  /*32b0*/  UMOV UR10, 0x69ce2bdf ;  /* 0x69ce2bdf000a7882 */ /* 0x000fe20000000000 */
[----:B------:R-:W-:Y:S01]  /*32c0*/  UMOV UR11, 0x3e5ade15 ;  /* 0x3e5ade15000b7882 */ /* 0x000fe20000000000 */
[----:B------:R-:W5:Y:S04]  /*32d0*/  LDG.E.128 R16, desc[UR4][R2.64+0x1000] ;  /* 0x0010000402107981 */ /* 0x000f68000c1e1d00 */
[----:B------:R0:W5:Y:S01]  /*32e0*/  LDG.E.128 R12, desc[UR4][R2.64+0x1800] ;  /* 0x00180004020c7981 */ /* 0x000162000c1e1d00 */
        /* <DEDUP_REMOVED lines=16> */
[----:B------:R-:W-:Y:S01]  /*33f0*/  BSSY.RECONVERGENT B0, `(.L_x_11086) ;  /* 0x0000033000007945 */ /* 0x000fe20003800200 */
[----:B--2---:R-:W-:-:S02]  /*3400*/  DFMA R6, R24, -R30, 6.75539944105574400000e+15 ;  /* 0x433800001806742b */ /* 0x004fc4000000081e */
[-C--:B------:R-:W-:Y:S02]  /*3410*/  DFMA R38, R26, -R30.reuse, 6.75539944105574400000e+15 ;  /* 0x433800001a26742b */ /* 0x080fe4000000081e */
[----:B---3--:R-:W-:-:S04]  /*3420*/  DFMA R32, R20, -R30, 6.75539944105574400000e+15 ;  /* 0x433800001420742b */ /* 0x008fc8000000081e */
[----:B------:R-:W-:Y:S02]  /*3430*/  DADD R34, R6, -6.75539944105574400000e+15 ;  /* 0xc338000006227429 */ /* 0x000fe40000000000 */
[----:B------:R-:W-:-:S06]  /*3440*/  DADD R40, R38, -6.75539944105574400000e+15 ;  /* 0xc338000026287429 */ /* 0x000fcc0000000000 */
[----:B------:R-:W-:-:S08]  /*3450*/  DFMA R10, R34, -UR6, -R24 ;  /* 0x80000006220a7c2b */ /* 0x000fd00008000818 */
[----:B------:R-:W-:Y:S02]  /*3460*/  DFMA R34, R34, -UR8, R10 ;  /* 0x8000000822227c2b */ /* 0x000fe4000800000a */
[----:B------:R-:W-:-:S06]  /*3470*/  DFMA R10, R40, -UR6, -R26 ;  /* 0x80000006280a7c2b */ /* 0x000fcc000800081a */
[----:B0-----:R-:W-:Y:S02]  /*3480*/  DFMA R2, R34, UR10, R28 ;  /* 0x0000000a22027c2b */ /* 0x001fe4000800001c */
[----:B------:R-:W-:-:S06]  /*3490*/  DFMA R40, R40, -UR8, R10 ;  /* 0x8000000828287c2b */ /* 0x000fcc000800000a */
[----:B------:R-:W-:Y:S02]  /*34a0*/  DFMA R2, R34, R2, UR12 ;  /* 0x0000000c22027e2b */ /* 0x000fe40008000002 */
[----:B------:R-:W-:-:S06]  /*34b0*/  DFMA R10, R40, UR10, R28 ;  /* 0x0000000a280a7c2b */ /* 0x000fcc000800001c */
[----:B------:R-:W-:Y:S02]  /*34c0*/  DFMA R2, R34, R2, UR14 ;  /* 0x0000000e22027e2b */ /* 0x000fe40008000002 */
[----:B------:R-:W-:-:S06]  /*34d0*/  DFMA R10, R40, R10, UR12 ;  /* 0x0000000c280a7e2b */ /* 0x000fcc000800000a */
        /* <DEDUP_REMOVED lines=9> */
[----:B------:R-:W-:Y:S02]  /*3570*/  DFMA R36, R40, R10, UR22 ;  /* 0x0000001628247e2b */ /* 0x000fe4000800000a */
[----:B------:R-:W-:-:S04]  /*3580*/  DADD R10, -RZ, -R24 ;  /* 0x00000000ff0a7229 */ /* 0x000fc80000000918 */
[----:B------:R-:W-:Y:S02]  /*3590*/  DFMA R2, R34, R2, UR26 ;  /* 0x0000001a22027e2b */ /* 0x000fe40008000002 */
[----:B------:R-:W-:-:S04]  /*35a0*/  DFMA R36, R40, R36, UR24 ;  /* 0x0000001828247e2b */ /* 0x000fc80008000024 */
[----:B------:R-:W-:Y:S02]  /*35b0*/  IMAD.MOV.U32 R0, RZ, RZ, R11 ;  /* 0x000000ffff007224 */ /* 0x000fe400078e000b */
[----:B------:R-:W-:Y:S02]  /*35c0*/  DFMA R42, R34, R2, 1 ;  /* 0x3ff00000222a742b */ /* 0x000fe40000000002 */
[----:B------:R-:W-:Y:S01]  /*35d0*/  DADD R2, R32, -6.75539944105574400000e+15 ;  /* 0xc338000020027429 */ /* 0x000fe20000000000 */
[----:B------:R-:W-:Y:S01]  /*35e0*/  FSETP.GEU.FTZ.AND P0, PT, |R0|, 4.1917929649353027344, PT ;  /* 0x4086232b0000780b */ /* 0x000fe20003f1e200 */
[----:B------:R-:W-:-:S04]  /*35f0*/  DFMA R36, R40, R36, UR26 ;  /* 0x0000001a28247e2b */ /* 0x000fc80008000024 */
[----:B------:R-:W-:Y:S02]  /*3600*/  DFMA R34, R34, R42, 1 ;  /* 0x3ff000002222742b */ /* 0x000fe4000000002a */
[----:B------:R-:W-:-:S08]  /*3610*/  DFMA R42, R2, -UR6, -R20 ;  /* 0x80000006022a7c2b */ /* 0x000fd00008000814 */
[----:B------:R-:W-:Y:S01]  /*3620*/  DFMA R2, R2, -UR8, R42 ;  /* 0x8000000802027c2b */ /* 0x000fe2000800002a */
[----:B------:R-:W-:Y:S01]  /*3630*/  IMAD R11, R6, 0x100000, R35 ;  /* 0x00100000060b7824 */ /* 0x000fe200078e0223 */
[----:B------:R-:W-:Y:S01]  /*3640*/  MOV R10, R34 ;  /* 0x00000022000a7202 */ /* 0x000fe20000000f00 */
[----:B------:R-:W-:Y:S08]  /*3650*/  @!P0 BRA `(.L_x_11087) ;  /* 0x0000000000308947 */ /* 0x000ff00003800000 */
        /* <DEDUP_REMOVED lines=12> */
.L_x_11087:
[----:B------:R-:W-:Y:S05]  /*3720*/  BSYNC.RECONVERGENT B0 ;  /* 0x0000000000007941 */ /* 0x000fea0003800200 */
.L_x_11086:
[----:B------:R-:W-:Y:S01]  /*3730*/  DADD R24, -RZ, -R26 ;  /* 0x00000000ff187229 */ /* 0x000fe2000000091a */
[----:B------:R-:W-:Y:S01]  /*3740*/  BSSY.RECONVERGENT B0, `(.L_x_11088) ;  /* 0x000001d000007945 */ /* 0x000fe20003800200 */
[----:B------:R-:W-:Y:S02]  /*3750*/  DFMA R34, R22, -R30, 6.75539944105574400000e+15 ;  /* 0x433800001622742b */ /* 0x000fe4000000081e */
[----:B------:R-:W-:Y:S02]  /*3760*/  DFMA R6, R2, UR10, R28 ;  /* 0x0000000a02067c2b */ /* 0x000fe4000800001c */
[----:B------:R-:W-:-:S04]  /*3770*/  DFMA R42, R40, R36, 1 ;  /* 0x3ff00000282a742b */ /* 0x000fc80000000024 */
[----:B------:R-:W-:Y:S01]  /*3780*/  IMAD.MOV.U32 R9, RZ, RZ, R25 ;  /* 0x000000ffff097224 */ /* 0x000fe200078e0019 */
[----:B------:R-:W-:Y:S02]  /*3790*/  DADD R36, R34, -6.75539944105574400000e+15 ;  /* 0xc338000022247429 */ /* 0x000fe40000000000 */
[----:B------:R-:W-:Y:S02]  /*37a0*/  DFMA R6, R2, R6, UR12 ;  /* 0x0000000c02067e2b */ /* 0x000fe40008000006 */
[----:B------:R-:W-:Y:S01]  /*37b0*/  FSETP.GEU.FTZ.AND P0, PT, |R9|, 4.1917929649353027344, PT ;  /* 0x4086232b0900780b */ /* 0x000fe20003f1e200 */
[----:B------:R-:W-:Y:S02]  /*37c0*/  DFMA R40, R40, R42, 1 ;  /* 0x3ff000002828742b */ /* 0x000fe4000000002a */
[----:B-----5:R-:W-:Y:S02]  /*37d0*/  DFMA R24, R16, -R30, 6.75539944105574400000e+15 ;  /* 0x433800001018742b */ /* 0x020fe4000000081e */
[----:B------:R-:W-:-:S02]  /*37e0*/  DFMA R42, R36, -UR6, -R22 ;  /* 0x80000006242a7c2b */ /* 0x000fc40008000816 */
[----:B------:R-:W-:-:S06]  /*37f0*/  DFMA R6, R2, R6, UR14 ;  /* 0x0000000e02067e2b */ /* 0x000fcc0008000006 */
[----:B------:R-:W-:Y:S02]  /*3800*/  DFMA R36, R36, -UR8, R42 ;  /* 0x8000000824247c2b */ /* 0x000fe4000800002a */
[----:B------:R-:W-:Y:S01]  /*3810*/  DFMA R42, R2, R6, UR16 ;  /* 0x00000010022a7e2b */ /* 0x000fe20008000006 */
[----:B------:R-:W-:Y:S01]  /*3820*/  LEA R7, R38, R41, 0x14 ;  /* 0x0000002926077211 */ /* 0x000fe200078ea0ff */
[----:B------:R-:W-:Y:S01]  /*3830*/  IMAD.MOV.U32 R6, RZ, RZ, R40 ;  /* 0x000000ffff067224 */ /* 0x000fe200078e0028 */
[----:B------:R-:W-:Y:S08]  /*3840*/  @!P0 BRA `(.L_x_11089) ;  /* 0x0000000000308947 */ /* 0x000ff00003800000 */
[----:B------:R-:W-:Y:S01]  /*3850*/  FSETP.GEU.FTZ.AND P1, PT, |R9|, 4.2275390625, PT ;  /* 0x408748000900780b */ /* 0x000fe20003f3e200 */
[C---:B------:R-:W-:Y:S02]  /*3860*/  DSETP.GT.AND P0, PT, R26.reuse, RZ, PT ;  /* 0x000000ff1a00722a */ /* 0x040fe40003f04000 */
[----:B------:R-:W-:-:S10]  /*3870*/  DADD R26, -R26, +INF ;  /* 0x7ff000001a1a7429 */ /* 0x000fd40000000100 */
[----:B------:R-:W-:Y:S02]  /*3880*/  @!P1 LEA.HI R0, R38, R38, RZ, 0x1 ;  /* 0x0000002626009211 */ /* 0x000fe400078f08ff */
[----:B------:R-:W-:Y:S01]  /*3890*/  FSEL R6, R26, RZ, !P0 ;  /* 0x000000ff1a067208 */ /* 0x000fe20004000000 */
[----:B------:R-:W-:Y:S01]  /*38a0*/  @!P1 IMAD.MOV.U32 R26, RZ, RZ, RZ ;  /* 0x000000ffff1a9224 */ /* 0x000fe200078e00ff */
[----:B------:R-:W-:Y:S02]  /*38b0*/  @!P1 SHF.R.S32.HI R9, RZ, 0x1, R0 ;  /* 0x00000001ff099819 */ /* 0x000fe40000011400 */
[----:B------:R-:W-:-:S03]  /*38c0*/  FSEL R7, R27, RZ, !P0 ;  /* 0x000000ff1b077208 */ /* 0x000fc60004000000 */
[----:B------:R-:W-:Y:S02]  /*38d0*/  @!P1 IMAD.IADD R38, R38, 0x1, -R9 ;  /* 0x0000000126269824 */ /* 0x000fe400078e0a09 */
[----:B------:R-:W-:-:S03]  /*38e0*/  @!P1 IMAD R41, R9, 0x100000, R41 ;  /* 0x0010000009299824 */ /* 0x000fc600078e0229 */
[----:B------:R-:W-:-:S06]  /*38f0*/  @!P1 LEA R27, R38, 0x3ff00000, 0x14 ;  /* 0x3ff00000261b9811 */ /* 0x000fcc00078ea0ff */
[----:B------:R-:W-:-:S11]  /*3900*/  @!P1 DMUL R6, R40, R26 ;  /* 0x0000001a28069228 */ /* 0x000fd60000000000 */
.L_x_11089:
[----:B------:R-:W-:Y:S05]  /*3910*/  BSYNC.RECONVERGENT B0 ;  /* 0x0000000000007941 */ /* 0x000fea0003800200 */
.L_x_11088:
[----:B------:R-:W-:Y:S01]  /*3920*/  DADD R26, R24, -6.75539944105574400000e+15 ;  /* 0xc3380000181a7429 */ /* 0x000fe20000000000 */
[----:B------:R-:W-:Y:S01]  /*3930*/  BSSY.RECONVERGENT B0, `(.L_x_11090) ;  /* 0x000002b000007945 */ /* 0x000fe20003800200 */
[----:B------:R-:W-:Y:S02]  /*3940*/  DFMA R42, R2, R42, UR18 ;  /* 0x00000012022a7e2b */ /* 0x000fe4000800002a */
[----:B------:R-:W-:-:S04]  /*3950*/  DFMA R38, R36, UR10, R28 ;  /* 0x0000000a24267c2b */ /* 0x000fc8000800001c */
[----:B------:R-:W-:Y:S02]  /*3960*/  DFMA R40, R26, -UR6, -R16 ;  /* 0x800000061a287c2b */ /* 0x000fe40008000810 */
[----:B------:R-:W-:Y:S02]  /*3970*/  DFMA R42, R2, R42, UR20 ;  /* 0x00000014022a7e2b */ /* 0x000fe4000800002a */
[----:B------:R-:W-:-:S04]  /*3980*/  DFMA R38, R36, R38, UR12 ;  /* 0x0000000c24267e2b */ /* 0x000fc80008000026 */
[----:B------:R-:W-:Y:S02]  /*3990*/  DFMA R26, R26, -UR8, R40 ;  /* 0x800000081a1a7c2b */ /* 0x000fe40008000028 */
[----:B------:R-:W-:Y:S02]  /*39a0*/  DFMA R40, R2, R42, UR22 ;  /* 0x0000001602287e2b */ /* 0x000fe4000800002a */
[----:B------:R-:W-:-:S04]  /*39b0*/  DFMA R44, R36, R38, UR14 ;  /* 0x0000000e242c7e2b */ /* 0x000fc80008000026 */
[----:B------:R-:W-:Y:S02]  /*39c0*/  DFMA R42, R26, UR10, R28 ;  /* 0x0000000a1a2a7c2b */ /* 0x000fe4000800001c */
[----:B------:R-:W-:Y:S02]  /*39d0*/  DFMA R38, R2, R40, UR24 ;  /* 0x0000001802267e2b */ /* 0x000fe40008000028 */
[----:B------:R-:W-:-:S04]  /*39e0*/  DFMA R40, R36, R44, UR16 ;  /* 0x0000001024287e2b */ /* 0x000fc8000800002c */
[----:B------:R-:W-:Y:S02]  /*39f0*/  DFMA R42, R26, R42, UR12 ;  /* 0x0000000c1a2a7e2b */ /* 0x000fe4000800002a */
[----:B------:R-:W-:Y:S02]  /*3a00*/  DFMA R38, R2, R38, UR26 ;  /* 0x0000001a02267e2b */ /* 0x000fe40008000026 */
[----:B------:R-:W-:-:S04]  /*3a10*/  DFMA R40, R36, R40, UR18 ;  /* 0x0000001224287e2b */ /* 0x000fc80008000028 */
[----:B------:R-:W-:Y:S02]  /*3a20*/  DFMA R42, R26, R42, UR14 ;  /* 0x0000000e1a2a7e2b */ /* 0x000fe4000800002a */
[----:B------:R-:W-:Y:S02]  /*3a30*/  DFMA R38, R2, R38, 1 ;  /* 0x3ff000000226742b */ /* 0x000fe40000000026 */
[----:B------:R-:W-:-:S04]  /*3a40*/  DFMA R40, R36, R40, UR20 ;  /* 0x0000001424287e2b */ /* 0x000fc80008000028 */
[----:B------:R-:W-:Y:S02]  /*3a50*/  DFMA R44, R26, R42, UR16 ;  /* 0x000000101a2c7e2b */ /* 0x000fe4000800002a */
[----:B------:R-:W-:Y:S02]  /*3a60*/  DFMA R38, R2, R38, 1 ;  /* 0x3ff000000226742b */ /* 0x000fe40000000026 */
[----:B------:R-:W-:Y:S02]  /*3a70*/  DADD R2, -RZ, -R20 ;  /* 0x00000000ff027229 */ /* 0x000fe40000000914 */
[----:B------:R-:W-:Y:S02]  /*3a80*/  DFMA R42, R36, R40, UR22 ;  /* 0x00000016242a7e2b */ /* 0x000fe40008000028 */
[----:B------:R-:W-:-:S04]  /*3a90*/  DFMA R40, R26, R44, UR18 ;  /* 0x000000121a287e2b */ /* 0x000fc8000800002c */
[----:B------:R-:W-:Y:S02]  /*3aa0*/  IMAD.MOV.U32 R2, RZ, RZ, R38 ;  /* 0x000000ffff027224 */ /* 0x000fe400078e0026 */
[----:B------:R-:W-:Y:S01]  /*3ab0*/  MOV R0, R3 ;  /* 0x0000000300007202 */ /* 0x000fe20000000f00 */
[----:B------:R-:W-:Y:S01]  /*3ac0*/  DFMA R42, R36, R42, UR24 ;  /* 0x00000018242a7e2b */ /* 0x000fe2000800002a */
[----:B------:R-:W-:Y:S01]  /*3ad0*/  IMAD R3, R32, 0x100000, R39 ;  /* 0x0010000020037824 */ /* 0x000fe200078e0227 */
[----:B------:R-:W-:Y:S01]  /*3ae0*/  DFMA R40, R26, R40, UR20 ;  /* 0x000000141a287e2b */ /* 0x000fe20008000028 */
[----:B------:R-:W-:-:S05]  /*3af0*/  FSETP.GEU.FTZ.AND P0, PT, |R0|, 4.1917929649353027344, PT ;  /* 0x4086232b0000780b */ /* 0x000fca0003f1e200 */
[----:B------:R-:W-:-:S08]  /*3b00*/  DFMA R42, R36, R42, UR26 ;  /* 0x0000001a242a7e2b */ /* 0x000fd0000800002a */
[----:B------:R-:W-:Y:S05]  /*3b10*/  @!P0 BRA `(.L_x_11091) ;  /* 0x0000000000308947 */ /* 0x000fea0003800000 */
[----:B------:R-:W-:Y:S01]  /*3b20*/  FSETP.GEU.FTZ.AND P1, PT, |R0|, 4.2275390625, PT ;  /* 0x408748000000780b */ /* 0x000fe20003f3e200 */
[C---:B------:R-:W-:Y:S02]  /*3b30*/  DSETP.GT.AND P0, PT, R20.reuse, RZ, PT ;  /* 0x000000ff1400722a */ /* 0x040fe40003f04000 */
[----:B------:R-:W-:-:S10]  /*3b40*/  DADD R20, -R20, +INF ;  /* 0x7ff0000014147429 */ /* 0x000fd40000000100 */
[----:B------:R-:W-:Y:S02]  /*3b50*/  @!P1 LEA.HI R0, R32, R32, RZ, 0x1 ;  /* 0x0000002020009211 */ /* 0x000fe400078f08ff */
[----:B------:R-:W-:Y:S02]  /*3b60*/  FSEL R2, R20, RZ, !P0 ;  /* 0x000000ff14027208 */ /* 0x000fe40004000000 */
[----:B------:R-:W-:Y:S02]  /*3b70*/  @!P1 SHF.R.S32.HI R9, RZ, 0x1, R0 ;  /* 0x00000001ff099819 */ /* 0x000fe40000011400 */
[----:B------:R-:W-:Y:S02]  /*3b80*/  FSEL R3, R21, RZ, !P0 ;  /* 0x000000ff15037208 */ /* 0x000fe40004000000 */
[----:B------:R-:W-:Y:S01]  /*3b90*/  @!P1 MOV R20, RZ ;  /* 0x000000ff00149202 */ /* 0x000fe20000000f00 */
[----:B------:R-:W-:Y:S02]  /*3ba0*/  @!P1 IMAD.IADD R32, R32, 0x1, -R9 ;  /* 0x0000000120209824 */ /* 0x000fe400078e0a09 */
[----:B------:R-:W-:-:S03]  /*3bb0*/  @!P1 IMAD R39, R9, 0x100000, R39 ;  /* 0x0010000009279824 */ /* 0x000fc600078e0227 */
[----:B------:R-:W-:-:S06]  /*3bc0*/  @!P1 LEA R21, R32, 0x3ff00000, 0x14 ;  /* 0x3ff0000020159811 */ /* 0x000fcc00078ea0ff */
[----:B------:R-:W-:-:S11]  /*3bd0*/  @!P1 DMUL R2, R38, R20 ;  /* 0x0000001426029228 */ /* 0x000fd60000000000 */
.L_x_11091:
[----:B------:R-:W-:Y:S05]  /*3be0*/  BSYNC.RECONVERGENT B0 ;  /* 0x0000000000007941 */ /* 0x000fea0003800200 */
.L_x_11090:
[----:B------:R-:W-:Y:S01]  /*3bf0*/  DADD R32, -RZ, -R22 ;  /* 0x00000000ff207229 */ /* 0x000fe20000000916 */
[----:B------:R-:W-:Y:S01]  /*3c00*/  BSSY.RECONVERGENT B0, `(.L_x_11092) ;  /* 0x000001a000007945 */ /* 0x000fe20003800200 */
[----:B------:R-:W-:Y:S02]  /*3c10*/  DFMA R42, R36, R42, 1 ;  /* 0x3ff00000242a742b */ /* 0x000fe4000000002a */
[----:B------:R-:W-:Y:S02]  /*3c20*/  DFMA R38, R26, R40, UR22 ;  /* 0x000000161a267e2b */ /* 0x000fe40008000028 */
[----:B------:R-:W-:-:S04]  /*3c30*/  DFMA R20, R18, -R30, 6.75539944105574400000e+15 ;  /* 0x433800001214742b */ /* 0x000fc8000000081e */
[----:B------:R-:W-:Y:S01]  /*3c40*/  IMAD.MOV.U32 R0, RZ, RZ, R33 ;  /* 0x000000ffff007224 */ /* 0x000fe200078e0021 */
[----:B------:R-:W-:Y:S02]  /*3c50*/  DFMA R40, R36, R42, 1 ;  /* 0x3ff000002428742b */ /* 0x000fe4000000002a */
[----:B------:R-:W-:Y:S02]  /*3c60*/  DFMA R42, R26, R38, UR24 ;  /* 0x000000181a2a7e2b */ /* 0x000fe40008000026 */
[----:B------:R-:W-:Y:S01]  /*3c70*/  FSETP.GEU.FTZ.AND P0, PT, |R0|, 4.1917929649353027344, PT ;  /* 0x4086232b0000780b */ /* 0x000fe20003f1e200 */
[----:B------:R-:W-:Y:S02]  /*3c80*/  DFMA R36, R12, -R30, 6.75539944105574400000e+15 ;  /* 0x433800000c24742b */ /* 0x000fe4000000081e */
[----:B------:R-:W-:-:S03]  /*3c90*/  DADD R38, R20, -6.75539944105574400000e+15 ;  /* 0xc338000014267429 */ /* 0x000fc60000000000 */
[----:B------:R-:W-:Y:S01]  /*3ca0*/  DFMA R42, R26, R42, UR26 ;  /* 0x0000001a1a2a7e2b */ /* 0x000fe2000800002a */
[----:B------:R-:W-:Y:S02]  /*3cb0*/  IMAD R33, R34, 0x100000, R41 ;  /* 0x0010000022217824 */ /* 0x000fe400078e0229 */
[----:B------:R-:W-:-:S04]  /*3cc0*/  IMAD.MOV.U32 R32, RZ, RZ, R40 ;  /* 0x000000ffff207224 */ /* 0x000fc800078e0028 */
[----:B------:R-:W-:Y:S05]  /*3cd0*/  @!P0 BRA `(.L_x_11093) ;  /* 0x0000000000308947 */ /* 0x000fea0003800000 */
[----:B------:R-:W-:Y:S01]  /*3ce0*/  FSETP.GEU.FTZ.AND P1, PT, |R0|, 4.2275390625, PT ;  /* 0x408748000000780b */ /* 0x000fe20003f3e200 */
[C---:B------:R-:W-:Y:S02]  /*3cf0*/  DSETP.GT.AND P0, PT, R22.reuse, RZ, PT ;  /* 0x000000ff1600722a */ /* 0x040fe40003f04000 */
[----:B------:R-:W-:-:S10]  /*3d00*/  DADD R22, -R22, +INF ;  /* 0x7ff0000016167429 */ /* 0x000fd40000000100 */
[----:B------:R-:W-:Y:S02]  /*3d10*/  @!P1 LEA.HI R0, R34, R34, RZ, 0x1 ;  /* 0x0000002222009211 */ /* 0x000fe400078f08ff */
[----:B------:R-:W-:Y:S01]  /*3d20*/  FSEL R32, R22, RZ, !P0 ;  /* 0x000000ff16207208 */ /* 0x000fe20004000000 */
[----:B------:R-:W-:Y:S01]  /*3d30*/  @!P1 IMAD.MOV.U32 R22, RZ, RZ, RZ ;  /* 0x000000ffff169224 */ /* 0x000fe200078e00ff */
[----:B------:R-:W-:Y:S02]  /*3d40*/  @!P1 SHF.R.S32.HI R9, RZ, 0x1, R0 ;  /* 0x00000001ff099819 */ /* 0x000fe40000011400 */
[----:B------:R-:W-:Y:S02]  /*3d50*/  FSEL R33, R23, RZ, !P0 ;  /* 0x000000ff17217208 */ /* 0x000fe40004000000 */
[----:B------:R-:W-:Y:S01]  /*3d60*/  @!P1 LEA R41, R9, R41, 0x14 ;  /* 0x0000002909299211 */ /* 0x000fe200078ea0ff */
[----:B------:R-:W-:-:S05]  /*3d70*/  @!P1 IMAD.IADD R34, R34, 0x1, -R9 ;  /* 0x0000000122229824 */ /* 0x000fca00078e0a09 */
[----:B------:R-:W-:-:S06]  /*3d80*/  @!P1 LEA R23, R34, 0x3ff00000, 0x14 ;  /* 0x3ff0000022179811 */ /* 0x000fcc00078ea0ff */
[----:B------:R-:W-:-:S11]  /*3d90*/  @!P1 DMUL R32, R40, R22 ;  /* 0x0000001628209228 */ /* 0x000fd60000000000 */
.L_x_11093:
[----:B------:R-:W-:Y:S05]  /*3da0*/  BSYNC.RECONVERGENT B0 ;  /* 0x0000000000007941 */ /* 0x000fea0003800200 */
.L_x_11092:
[----:B------:R-:W-:Y:S01]  /*3db0*/  DFMA R22, R14, -R30, 6.75539944105574400000e+15 ;  /* 0x433800000e16742b */ /* 0x000fe2000000081e */
[----:B------:R-:W-:Y:S01]  /*3dc0*/  BSSY.RECONVERGENT B0, `(.L_x_11094) ;  /* 0x000001f000007945 */ /* 0x000fe20003800200 */
[----:B------:R-:W-:Y:S02]  /*3dd0*/  DADD R30, -RZ, -R16 ;  /* 0x00000000ff1e7229 */ /* 0x000fe40000000910 */
[----:B------:R-:W-:Y:S02]  /*3de0*/  DFMA R34, R38, -UR6, -R18 ;  /* 0x8000000626227c2b */ /* 0x000fe40008000812 */
[----:B------:R-:W-:Y:S02]  /*3df0*/  DFMA R40, R26, R42, 1 ;  /* 0x3ff000001a28742b */ /* 0x000fe4000000002a */
[----:B------:R-:W-:-:S04]  /*3e00*/  DADD R42, R36, -6.75539944105574400000e+15 ;  /* 0xc3380000242a7429 */ /* 0x000fc80000000000 */
[----:B------:R-:W-:Y:S01]  /*3e10*/  DFMA R34, R38, -UR8, R34 ;  /* 0x8000000826227c2b */ /* 0x000fe20008000022 */
[----:B------:R-:W-:Y:S01]  /*3e20*/  IMAD.MOV.U32 R9, RZ, RZ, R31 ;  /* 0x000000ffff097224 */ /* 0x000fe200078e001f */
[----:B------:R-:W-:Y:S02]  /*3e30*/  DFMA R38, R26, R40, 1 ;  /* 0x3ff000001a26742b */ /* 0x000fe40000000028 */
[----:B------:R-:W-:Y:S02]  /*3e40*/  DFMA R26, R42, -UR6, -R12 ;  /* 0x800000062a1a7c2b */ /* 0x000fe4000800080c */
[----:B------:R-:W-:Y:S01]  /*3e50*/  DADD R40, R22, -6.75539944105574400000e+15 ;  /* 0xc338000016287429 */ /* 0x000fe20000000000 */
[----:B------:R-:W-:Y:S01]  /*3e60*/  FSETP.GEU.FTZ.AND P0, PT, |R9|, 4.1917929649353027344, PT ;  /* 0x4086232b0900780b */ /* 0x000fe20003f1e200 */
[----:B------:R-:W-:-:S04]  /*3e70*/  DFMA R30, R34, UR10, R28 ;  /* 0x0000000a221e7c2b */ /* 0x000fc8000800001c */
[----:B------:R-:W-:Y:S02]  /*3e80*/  DFMA R26, R42, -UR8, R26 ;  /* 0x800000082a1a7c2b */ /* 0x000fe4000800001a */
[----:B------:R-:W-:-:S08]  /*3e90*/  DFMA R42, R40, -UR6, -R14 ;  /* 0x80000006282a7c2b */ /* 0x000fd0000800080e */
[----:B------:R-:W-:Y:S02]  /*3ea0*/  DFMA R40, R40, -UR8, R42 ;  /* 0x8000000828287c2b */ /* 0x000fe4000800002a */
[----:B------:R-:W-:Y:S01]  /*3eb0*/  DFMA R42, R34, R30, UR12 ;  /* 0x0000000c222a7e2b */ /* 0x000fe2000800001e */
[----:B------:R-:W-:Y:S02]  /*3ec0*/  IMAD R31, R24, 0x100000, R39 ;  /* 0x00100000181f7824 */ /* 0x000fe400078e0227 */
[----:B------:R-:W-:Y:S01]  /*3ed0*/  IMAD.MOV.U32 R30, RZ, RZ, R38 ;  /* 0x000000ffff1e7224 */ /* 0x000fe200078e0026 */
[----:B------:R-:W-:Y:S07]  /*3ee0*/  @!P0 BRA `(.L_x_11095) ;  /* 0x0000000000308947 */ /* 0x000fee0003800000 */
        /* <DEDUP_REMOVED lines=8> */
[----:B------:R-:W-:Y:S01]  /*3f70*/  @!P1 IADD3 R24, PT, PT, R24, -R9, RZ ;  /* 0x8000000918189210 */ /* 0x000fe20007ffe0ff */
[----:B------:R-:W-:-:S03]  /*3f80*/  @!P1 IMAD R39, R9, 0x100000, R39 ;  /* 0x0010000009279824 */ /* 0x000fc600078e0227 */
[----:B------:R-:W-:-:S06]  /*3f90*/  @!P1 LEA R17, R24, 0x3ff00000, 0x14 ;  /* 0x3ff0000018119811 */ /* 0x000fcc00078ea0ff */
[----:B------:R-:W-:-:S11]  /*3fa0*/  @!P1 DMUL R30, R38, R16 ;  /* 0x00000010261e9228 */ /* 0x000fd60000000000 */
.L_x_11095:
[----:B------:R-:W-:Y:S05]  /*3fb0*/  BSYNC.RECONVERGENT B0 ;  /* 0x0000000000007941 */ /* 0x000fea0003800200 */
.L_x_11094:
[--C-:B------:R-:W-:Y:S01]  /*3fc0*/  DFMA R16, R26, UR10, R28.reuse ;  /* 0x0000000a1a107c2b */ /* 0x100fe2000800001c */
[----:B------:R-:W-:Y:S01]  /*3fd0*/  BSSY.RECONVERGENT B0, `(.L_x_11096) ;  /* 0x0000037000007945 */ /* 0x000fe20003800200 */
[----:B------:R-:W-:Y:S02]  /*3fe0*/  DFMA R28, R40, UR10, R28 ;  /* 0x0000000a281c7c2b */ /* 0x000fe4000800001c */
[----:B------:R-:W-:Y:S02]  /*3ff0*/  DFMA R42, R34, R42, UR14 ;  /* 0x0000000e222a7e2b */ /* 0x000fe4000800002a */
[----:B------:R-:W-:Y:S02]  /*4000*/  DADD R24, -RZ, -R18 ;  /* 0x00000000ff187229 */ /* 0x000fe40000000912 */
[----:B------:R-:W-:Y:S02]  /*4010*/  DFMA R16, R26, R16, UR12 ;  /* 0x0000000c1a107e2b */ /* 0x000fe40008000010 */
[----:B------:R-:W-:-:S02]  /*4020*/  DFMA R28, R40, R28, UR12 ;  /* 0x0000000c281c7e2b */ /* 0x000fc4000800001c */
[----:B------:R-:W-:-:S04]  /*4030*/  DFMA R42, R34, R42, UR16 ;  /* 0x00000010222a7e2b */ /* 0x000fc8000800002a */
[----:B------:R-:W-:Y:S01]  /*4040*/  DFMA R16, R26, R16, UR14 ;  /* 0x0000000e1a107e2b */ /* 0x000fe20008000010 */
[----:B------:R-:W-:Y:S01]  /*4050*/  FSETP.GEU.FTZ.AND P0, PT, |R25|, 4.1917929649353027344, PT ;  /* 0x4086232b1900780b */ /* 0x000fe20003f1e200 */
[----:B------:R-:W-:Y:S02]  /*4060*/  DFMA R28, R40, R28, UR14 ;  /* 0x0000000e281c7e2b */ /* 0x000fe4000800001c */
[----:B------:R-:W-:-:S04]  /*4070*/  DFMA R42, R34, R42, UR18 ;  /* 0x00000012222a7e2b */ /* 0x000fc8000800002a */
[----:B------:R-:W-:Y:S02]  /*4080*/  DFMA R16, R26, R16, UR16 ;  /* 0x000000101a107e2b */ /* 0x000fe40008000010 */
        /* <DEDUP_REMOVED lines=13> */
[----:B------:R-:W-:-:S04]  /*4160*/  DFMA R42, R34, R42, 1 ;  /* 0x3ff00000222a742b */ /* 0x000fc8000000002a */
[----:B------:R-:W-:Y:S02]  /*4170*/  DFMA R16, R26, R16, UR26 ;  /* 0x0000001a1a107e2b */ /* 0x000fe40008000010 */
[----:B------:R-:W-:Y:S02]  /*4180*/  DFMA R44, R40, R28, UR26 ;  /* 0x0000001a282c7e2b */ /* 0x000fe4000800001c */
[----:B------:R-:W-:Y:S02]  /*4190*/  DFMA R34, R34, R42, 1 ;  /* 0x3ff000002222742b */ /* 0x000fe4000000002a */
[----:B------:R-:W-:Y:S02]  /*41a0*/  DADD R42, -RZ, -R12 ;  /* 0x00000000ff2a7229 */ /* 0x000fe4000000090c */
[----:B------:R-:W-:Y:S02]  /*41b0*/  DFMA R38, R26, R16, 1 ;  /* 0x3ff000001a26742b */ /* 0x000fe40000000010 */
[----:B------:R-:W-:-:S02]  /*41c0*/  DFMA R16, R40, R44, 1 ;  /* 0x3ff000002810742b */ /* 0x000fc4000000002c */
[----:B------:R-:W-:-:S04]  /*41d0*/  DADD R28, -RZ, -R14 ;  /* 0x00000000ff1c7229 */ /* 0x000fc8000000090e */
[----:B------:R-:W-:Y:S01]  /*41e0*/  DFMA R26, R26, R38, 1 ;  /* 0x3ff000001a1a742b */ /* 0x000fe20000000026 */
[----:B------:R-:W-:Y:S01]  /*41f0*/  IMAD.MOV.U32 R9, RZ, RZ, R43 ;  /* 0x000000ffff097224 */ /* 0x000fe200078e002b */
[----:B------:R-:W-:Y:S01]  /*4200*/  DFMA R40, R40, R16, 1 ;  /* 0x3ff000002828742b */ /* 0x000fe20000000010 */
[----:B------:R-:W-:-:S03]  /*4210*/  IMAD R17, R20, 0x100000, R35 ;  /* 0x0010000014117824 */ /* 0x000fc600078e0223 */
[----:B------:R-:W-:Y:S01]  /*4220*/  FSETP.GEU.FTZ.AND P2, PT, |R9|, 4.1917929649353027344, PT ;  /* 0x4086232b0900780b */ /* 0x000fe20003f5e200 */
[----:B------:R-:W-:Y:S01]  /*4230*/  IMAD.MOV.U32 R16, RZ, RZ, R34 ;  /* 0x000000ffff107224 */ /* 0x000fe200078e0022 */
[----:B------:R-:W-:Y:S02]  /*4240*/  FSETP.GEU.FTZ.AND P3, PT, |R29|, 4.1917929649353027344, PT ;  /* 0x4086232b1d00780b */ /* 0x000fe40003f7e200 */
[----:B------:R-:W-:Y:S02]  /*4250*/  LEA R43, R36, R27, 0x14 ;  /* 0x0000001b242b7211 */ /* 0x000fe400078ea0ff */
[----:B------:R-:W-:Y:S01]  /*4260*/  IMAD R39, R22, 0x100000, R41 ;  /* 0x0010000016277824 */ /* 0x000fe200078e0229 */
        /* <DEDUP_REMOVED lines=13> */
.L_x_11097:
[----:B------:R-:W-:Y:S05]  /*4340*/  BSYNC.RECONVERGENT B0 ;  /* 0x0000000000007941 */ /* 0x000fea0003800200 */
.L_x_11096:
[----:B------:R-:W-:Y:S01]  /*4350*/  BSSY.RECONVERGENT B0, `(.L_x_11098) ;  /* 0x0000011000007945 */ /* 0x000fe20003800200 */
[----:B------:R-:W-:Y:S02]  /*4360*/  IMAD.MOV.U32 R18, RZ, RZ, R26 ;  /* 0x000000ffff127224 */ /* 0x000fe400078e001a */
[----:B------:R-:W-:Y:S02]  /*4370*/  IMAD.MOV.U32 R19, RZ, RZ, R43 ;  /* 0x000000ffff137224 */ /* 0x000fe400078e002b */
        /* <DEDUP_REMOVED lines=14> */
.L_x_11099:
[----:B------:R-:W-:Y:S05]  /*4460*/  BSYNC.RECONVERGENT B0 ;  /* 0x0000000000007941 */ /* 0x000fea0003800200 */
.L_x_11098:
[----:B------:R-:W-:Y:S04]  /*4470*/  BSSY.RECONVERGENT B0, `(.L_x_11100) ;  /* 0x000000e000007945 */ /* 0x000fe80003800200 */
[----:B------:R-:W-:Y:S05]  /*4480*/  @!P3 BRA `(.L_x_11101) ;  /* 0x000000000030b947 */ /* 0x000fea0003800000 */
        /* <DEDUP_REMOVED lines=12> */
.L_x_11101:
[----:B------:R-:W-:Y:S05]  /*4550*/  BSYNC.RECONVERGENT B0 ;  /* 0x0000000000007941 */ /* 0x000fea0003800200 */
.L_x_11100:
[----:B------:R-:W-:Y:S01]  /*4560*/  DADD R28, R38, 1 ;  /* 0x3ff00000261c7429 */ /* 0x000fe20000000000 */
[----:B------:R-:W-:Y:S01]  /*4570*/  BSSY.RECONVERGENT B1, `(.L_x_11102) ;  /* 0x0000019000017945 */ /* 0x000fe20003800200 */
[----:B------:R-:W-:Y:S02]  /*4580*/  DADD R26, R10, 1 ;  /* 0x3ff000000a1a7429 */ /* 0x000fe40000000000 */
[----:B------:R-:W-:Y:S02]  /*4590*/  DADD R20, R6, 1 ;  /* 0x3ff0000006147429 */ /* 0x000fe40000000000 */
[----:B------:R-:W0:Y:S01]  /*45a0*/  MUFU.RCP64H R35, R29 ;  /* 0x0000001d00237308 */ /* 0x000e220000001800 */
[----:B------:R-:W-:Y:S02]  /*45b0*/  DADD R22, R2, 1 ;  /* 0x3ff0000002167429 */ /* 0x000fe40000000000 */
[----:B------:R-:W-:Y:S01]  /*45c0*/  DADD R24, R32, 1 ;  /* 0x3ff0000020187429 */ /* 0x000fe20000000000 */
[----:B------:R-:W-:Y:S01]  /*45d0*/  IADD3 R34, PT, PT, R29, 0x300402, RZ ;  /* 0x003004021d227810 */ /* 0x000fe20007ffe0ff */
[----:B------:R-:W-:-:S02]  /*45e0*/  DADD R10, R16, 1 ;  /* 0x3ff00000100a7429 */ /* 0x000fc40000000000 */
[----:B------:R-:W-:Y:S01]  /*45f0*/  DADD R6, R18, 1 ;  /* 0x3ff0000012067429 */ /* 0x000fe20000000000 */
[----:B------:R-:W-:Y:S02]  /*4600*/  FSETP.GEU.AND P0, PT, |R34|, 5.8789094863358348022e-39, PT ;  /* 0x004004022200780b */ /* 0x000fe40003f0e200 */
[----:B0-----:R-:W-:-:S08]  /*4610*/  DFMA R12, -R28, R34, 1 ;  /* 0x3ff000001c0c742b */ /* 0x001fd00000000122 */
[----:B------:R-:W-:-:S08]  /*4620*/  DFMA R12, R12, R12, R12 ;  /* 0x0000000c0c0c722b */ /* 0x000fd0000000000c */
[----:B------:R-:W-:-:S08]  /*4630*/  DFMA R12, R34, R12, R34 ;  /* 0x0000000c220c722b */ /* 0x000fd00000000022 */
[----:B------:R-:W-:-:S08]  /*4640*/  DFMA R14, -R28, R12, 1 ;  /* 0x3ff000001c0e742b */ /* 0x000fd0000000010c */
[----:B------:R-:W-:Y:S02]  /*4650*/  DFMA R14, R12, R14, R12 ;  /* 0x0000000e0c0e722b */ /* 0x000fe4000000000c */
[----:B------:R-:W-:Y:S01]  /*4660*/  DADD R12, R30, 1 ;  /* 0x3ff000001e0c7429 */ /* 0x000fe20000000000 */
        /* <DEDUP_REMOVED lines=9> */
.L_x_11103:
[----:B------:R-:W-:Y:S05]  /*4700*/  BSYNC.RECONVERGENT B1 ;  /* 0x0000000000017941 */ /* 0x000fea0003800200 */
.L_x_11102:
[----:B------:R-:W0:Y:S01]  /*4710*/  MUFU.RCP64H R3, R27 ;  /* 0x0000001b00037308 */ /* 0x000e220000001800 */
[----:B------:R-:W-:Y:S01]  /*4720*/  VIADD R2, R27, 0x300402 ;  /* 0x003004021b027836 */ /* 0x000fe20000000000 */
[----:B------:R-:W1:Y:S01]  /*4730*/  LDC.64 R28, c[0x0][0x388] ;  /* 0x0000e200ff1c7b82 */ /* 0x000e620000000a00 */
[----:B------:R-:W-:Y:S03]  /*4740*/  BSSY.RECONVERGENT B1, `(.L_x_11104) ;  /* 0x0000012000017945 */ /* 0x000fe60003800200 */
[----:B------:R-:W-:Y:S01]  /*4750*/  FSETP.GEU.AND P0, PT, |R2|, 5.8789094863358348022e-39, PT ;  /* 0x004004020200780b */ /* 0x000fe20003f0e200 */
[----:B0-----:R-:W-:-:S08]  /*4760*/  DFMA R16, -R26, R2, 1 ;  /* 0x3ff000001a10742b */ /* 0x001fd00000000102 */
[----:B------:R-:W-:-:S08]  /*4770*/  DFMA R16, R16, R16, R16 ;  /* 0x000000101010722b */ /* 0x000fd00000000010 */
[----:B------:R-:W-:Y:S01]  /*4780*/  DFMA R16, R2, R16, R2 ;  /* 0x000000100210722b */ /* 0x000fe20000000002 */
[----:B-1----:R-:W-:-:S07]  /*4790*/  IMAD.WIDE.U32 R2, R5, 0x8, R28 ;  /* 0x0000000805027825 */ /* 0x002fce00078e001c */
[----:B------:R-:W-:Y:S01]  /*47a0*/  DFMA R18, -R26, R16, 1 ;  /* 0x3ff000001a12742b */ /* 0x000fe20000000110 */
[----:B------:R-:W-:-:S07]  /*47b0*/  IMAD.WIDE.U32 R8, R8, 0x10, R2 ;  /* 0x0000001008087825 */ /* 0x000fce00078e0002 */
        /* <DEDUP_REMOVED lines=10> */
.L_x_11105:
[----:B------:R-:W-:Y:S05]  /*4860*/  BSYNC.RECONVERGENT B1 ;  /* 0x0000000000017941 */ /* 0x000fea0003800200 */
.L_x_11104:
[----:B------:R-:W0:Y:S01]  /*4870*/  MUFU.RCP64H R3, R21 ;  /* 0x0000001500037308 */ /* 0x000e220000001800 */
[----:B------:R-:W-:Y:S01]  /*4880*/  VIADD R2, R21, 0x300402 ;  /* 0x0030040215027836 */ /* 0x000fe20000000000 */
[----:B------:R-:W-:Y:S04]  /*4890*/  BSSY.RECONVERGENT B1, `(.L_x_11106) ;  /* 0x000000e000017945 */ /* 0x000fe80003800200 */
        /* <DEDUP_REMOVED lines=13> */
.L_x_11107:
[----:B------:R-:W-:Y:S05]  /*4970*/  BSYNC.RECONVERGENT B1 ;  /* 0x0000000000017941 */ /* 0x000fea0003800200 */
.L_x_11106:
[----:B------:R-:W0:Y:S01]  /*4980*/  MUFU.RCP64H R3, R23 ;  /* 0x0000001700037308 */ /* 0x000e220000001800 */
[----:B------:R-:W-:Y:S01]  /*4990*/  VIADD R2, R23, 0x300402 ;  /* 0x0030040217027836 */ /* 0x000fe20000000000 */
[----:B------:R1:W-:Y:S01]  /*49a0*/  STG.E.128 desc[UR4][R8.64], R16 ;  /* 0x0000001008007986 */ /* 0x0003e2000c101d04 */
[----:B------:R-:W-:Y:S03]  /*49b0*/  BSSY.RECONVERGENT B1, `(.L_x_11108) ;  /* 0x0000010000017945 */ /* 0x000fe60003800200 */
[----:B------:R-:W-:Y:S01]  /*49c0*/  FSETP.GEU.AND P0, PT, |R2|, 5.8789094863358348022e-39, PT ;  /* 0x004004020200780b */ /* 0x000fe20003f0e200 */
[----:B0-----:R-:W-:-:S08]  /*49d0*/  DFMA R4, -R22, R2, 1 ;  /* 0x3ff000001604742b */ /* 0x001fd00000000102 */
[----:B------:R-:W-:-:S08]  /*49e0*/  DFMA R4, R4, R4, R4 ;  /* 0x000000040404722b */ /* 0x000fd00000000004 */
[----:B------:R-:W-:-:S08]  /*49f0*/  DFMA R4, R2, R4, R2 ;  /* 0x000000040204722b */ /* 0x000fd00000000002 */
[----:B------:R-:W-:-:S08]  /*4a00*/  DFMA R20, -R22, R4, 1 ;  /* 0x3ff000001614742b */ /* 0x000fd00000000104 */
[----:B------:R-:W-:Y:S01]  /*4a10*/  DFMA R20, R4, R20, R4 ;  /* 0x000000140414722b */ /* 0x000fe20000000004 */
[----:B-1----:R-:W-:Y:S10]  /*4a20*/  @P0 BRA `(.L_x_11109) ;  /* 0x0000000000200947 */ /* 0x002ff40003800000 */
        /* <DEDUP_REMOVED lines=8> */
.L_x_11109:
[----:B------:R-:W-:Y:S05]  /*4ab0*/  BSYNC.RECONVERGENT B1 ;  /* 0x0000000000017941 */ /* 0x000fea0003800200 */
.L_x_11108:
        /* <DEDUP_REMOVED lines=18> */
.L_x_11111:
[----:B------:R-:W-:Y:S05]  /*4be0*/  BSYNC.RECONVERGENT B1 ;  /* 0x0000000000017941 */ /* 0x000fea0003800200 */
.L_x_11110:
        /* <DEDUP_REMOVED lines=19> */
.L_x_11113:
[----:B------:R-:W-:Y:S05]  /*4d20*/  BSYNC.RECONVERGENT B1 ;  /* 0x0000000000017941 */ /* 0x000fea0003800200 */
.L_x_11112:
        /* <DEDUP_REMOVED lines=16> */
.L_x_11115:
[----:B------:R-:W-:Y:S05]  /*4e30*/  BSYNC.RECONVERGENT B1 ;  /* 0x0000000000017941 */ /* 0x000fea0003800200 */
.L_x_11114:
        /* <DEDUP_REMOVED lines=19> */
.L_x_11117:
[----:B------:R-:W-:Y:S05]  /*4f70*/  BSYNC.RECONVERGENT B1 ;  /* 0x0000000000017941 */ /* 0x000fea0003800200 */
.L_x_11116:
[----:B------:R-:W-:Y:S01]  /*4f80*/  STG.E.128 desc[UR4][R8.64+0x1800], R12 ;  /* 0x0018000c08007986 */ /* 0x000fe2000c101d04 */
[----:B------:R-:W-:Y:S05]  /*4f90*/  EXIT ;  /* 0x000000000000794d */ /* 0x000fea0003800000 */
        .weak           $__internal_18_$__cuda_sm20_dblrcp_rn_slowpath_v3
        .type           $__internal_18_$__cuda_sm20_dblrcp_rn_slowpath_v3,@function
        .size           $__internal_18_$__cuda_sm20_dblrcp_rn_slowpath_v3,(.L_x_11297 - $__internal_18_$__cuda_sm20_dblrcp_rn_slowpath_v3)
$__internal_18_$__cuda_sm20_dblrcp_rn_slowpath_v3:
[----:B------:R-:W-:Y:S01]  /*4fa0*/  IMAD.MOV.U32 R19, RZ, RZ, R3 ;  /* 0x000000ffff137224 */ /* 0x000fe200078e0003 */
[----:B------:R-:W-:Y:S05]  /*4fb0*/  BSSY.RECONVERGENT B0, `(.L_x_11118) ;  /* 0x0000023000007945 */ /* 0x000fea0003800200 */
[----:B------:R-:W-:-:S14]  /*4fc0*/  DSETP.GTU.AND P0, PT, |R18|, +INF , PT ;  /* 0x7ff000001200742a */ /* 0x000fdc0003f0c200 */
[----:B------:R-:W-:Y:S05]  /*4fd0*/  @P0 BRA `(.L_x_11119) ;  /* 0x0000000000780947 */ /* 0x000fea0003800000 */
[----:B------:R-:W-:-:S04]  /*4fe0*/  LOP3.LUT R3, R3, 0x7fffffff, RZ, 0xc0, !PT ;  /* 0x7fffffff03037812 */ /* 0x000fc800078ec0ff */
[----:B------:R-:W-:-:S04]  /*4ff0*/  IADD3 R4, PT, PT, R3, -0x1, RZ ;  /* 0xffffffff03047810 */ /* 0x000fc80007ffe0ff */
        /* <DEDUP_REMOVED lines=19> */
.L_x_11121:
[----:B------:R-:W-:-:S06]  /*5130*/  DMUL R18, R18, 8.11296384146066816958e+31 ;  /* 0x4690000012127828 */ /* 0x000fcc0000000000 */
        /* <DEDUP_REMOVED lines=8> */
.L_x_11119:
[----:B------:R-:W-:Y:S01]  /*51c0*/  LOP3.LUT R29, R19, 0x80000, RZ, 0xfc, !PT ;  /* 0x00080000131d7812 */ /* 0x000fe200078efcff */
[----:B------:R-:W-:-:S07]  /*51d0*/  IMAD.MOV.U32 R28, RZ, RZ, R18 ;  /* 0x000000ffff1c7224 */ /* 0x000fce00078e0012 */
.L_x_11120:
[----:B------:R-:W-:Y:S05]  /*51e0*/  BSYNC.RECONVERGENT B0 ;  /* 0x0000000000007941 */ /* 0x000fea0003800200 */
.L_x_11118:
[----:B------:R-:W-:Y:S01]  /*51f0*/  IMAD.MOV.U32 R2, RZ, RZ, R0 ;  /* 0x000000ffff027224 */ /* 0x000fe200078e0000 */
[----:B------:R-:W-:Y:S01]  /*5200*/  MOV R18, R28 ;  /* 0x0000001c00127202 */ /* 0x000fe20000000f00 */
[----:B------:R-:W-:Y:S02]  /*5210*/  IMAD.MOV.U32 R3, RZ, RZ, 0x0 ;  /* 0x00000000ff037424 */ /* 0x000fe400078e00ff */
[----:B------:R-:W-:Y:S02]  /*5220*/  IMAD.MOV.U32 R19, RZ, RZ, R29 ;  /* 0x000000ffff137224 */ /* 0x000fe400078e001d */
[----:B------:R-:W-:Y:S05]  /*5230*/  RET.REL.NODEC R2 `(_ZN2at6native29vectorized_elementwise_kernelILi2EZZZNS0_19sigmoid_kernel_cudaERNS_18TensorIteratorBaseEENKUlvE0_clEvENKUlvE_clEvEUldE_St5arrayIPcLm2EEEEviT0_T1_) ;  /* 0xffffffac02707950 */ /* 0x000fea0003c3ffff */
.L_x_11122:
        /* <DEDUP_REMOVED lines=12> */
.L_x_11297:


//--------------------- .text._ZN2at6native29vectorized_elementwise_kernelILi4EZZZNS0_19sigmoid_kernel_cudaERNS_18TensorIteratorBaseEENKUlvE0_clEvENKUlvE_clEvEUldE_St5arrayIPcLm2EEEEviT0_T1_ --------------------------
	.section	.text._ZN2at6native29vectorized_elementwise_kernelILi4EZZZNS0_19sigmoid_kernel_cudaERNS_18TensorIteratorBaseEENKUlvE0_clEvENKUlvE_clEvEUldE_St5arrayIPcLm2EEEEviT0_T1_,"ax",@progbits
	.align	128
        .global         _ZN2at6native29vectorized_elementwise_kernelILi4EZZZNS0_19sigmoid_kernel_cudaERNS_18TensorIteratorBaseEENKUlvE0_clEvENKUlvE_clEvEUldE_St5arrayIPcLm2EEEEviT0_T1_
        .type           _ZN2at6native29vectorized_elementwise_kernelILi4EZZZNS0_19sigmoid_kernel_cudaERNS_18TensorIteratorBaseEENKUlvE0_clEvENKUlvE_clEvEUldE_St5arrayIPcLm2EEEEviT0_T1_,@function
        .size           _ZN2at6native29vectorized_elementwise_kernelILi4EZZZNS0_19sigmoid_kernel_cudaERNS_18TensorIteratorBaseEENKUlvE0_clEvENKUlvE_clEvEUldE_St5arrayIPcLm2EEEEviT0_T1_,(.L_x_11298 - _ZN2at6native29vectorized_elementwise_kernelILi4EZZZNS0_19sigmoid_kernel_cudaERNS_18TensorIteratorBaseEENKUlvE0_clEvENKUlvE_clEvEUldE_St5arrayIPcLm2EEEEviT0_T1_)
        .other          _ZN2at6native29vectorized_elementwise_kernelILi4EZZZNS0_19sigmoid_kernel_cudaERNS_18TensorIteratorBaseEENKUlvE0_clEvENKUlvE_clEvEUldE_St5arrayIPcLm2EEEEviT0_T1_,@"STO_CUDA_ENTRY STV_DEFAULT"
_ZN2at6native29vectorized_elementwise_kernelILi4EZZZNS0_19sigmoid_kernel_cudaERNS_18TensorIteratorBaseEENKUlvE0_clEvENKUlvE_clEvEUldE_St5arrayIPcLm2EEEEviT0_T1_:
.text._ZN2at6native29vectorized_elementwise_kernelILi4EZZZNS0_19sigmoid_kernel_cudaERNS_18TensorIteratorBaseEENKUlvE0_clEvENKUlvE_clEvEUldE_St5arrayIPcLm2EEEEviT0_T1_:
        /* <DEDUP_REMOVED lines=36> */
[----:B------:R-:W1:Y:S04]  /*0240*/  @!P1 LDC.64 R12, c[0x0][0x390] ;  /* 0x0000e400ff0c9b82 */ /* 0x000e680000000a00 */
[----:B------:R-:W-:-:S13]  /*0250*/  ISETP.GE.U32.AND P0, PT, R0, R17, PT ;  /* 0x000000110000720c */ /* 0x000fda0003f06070 */
[----:B------:R-:W-:Y:S01]  /*0260*/  @!P0 IMAD.IADD R37, R5, 0x1, R0 ;  /* 0x0000000105258824 */ /* 0x000fe200078e0200 */
[----:B------:R-:W1:Y:S01]  /*0270*/  @!P0 LDC.64 R10, c[0x0][0x390] ;  /* 0x0000e400ff0a8b82 */ /* 0x000e620000000a00 */
[----:B------:R-:W-:-:S05]  /*0280*/  @!P0 VIADD R0, R0, 0x80 ;  /* 0x0000008000008836 */ /* 0x000fca0000000000 */
[----:B------:R-:W-:-:S13]  /*0290*/  ISETP.GE.U32.AND P6, PT, R0, R17, PT ;  /* 0x000000110000720c */ /* 0x000fda0003fc6070 */
[----:B------:R-:W1:Y:S01]  /*02a0*/  @!P6 LDC.64 R8, c[0x0][0x390] ;  /* 0x0000e400ff08eb82 */ /* 0x000e620000000a00 */
[----:B0-----:R-:W-:Y:S01]  /*02b0*/  CS2R R6, SRZ ;  /* 0x0000000000067805 */ /* 0x001fe2000001ff00 */
[----:B--2---:R-:W-:-:S04]  /*02c0*/  @!P4 IMAD.WIDE.U32 R26, R27, 0x8, R20 ;  /* 0x000000081b1ac825 */ /* 0x004fc800078e0014 */
[----:B------:R-:W-:Y:S01]  /*02d0*/  @!P6 IMAD.IADD R29, R5, 0x1, R0 ;  /* 0x00000001051de824 */ /* 0x000fe200078e0200 */
[----:B------:R0:W5:Y:S01]  /*02e0*/  @!P4 LDG.E.64 R6, desc[UR4][R26.64] ;  /* 0x000000041a06c981 */ /* 0x000162000c1e1b00 */
[----:B---3--:R-:W-:Y:S01]  /*02f0*/  @!P3 IMAD.WIDE.U32 R22, R31, 0x8, R22 ;  /* 0x000000081f16b825 */ /* 0x008fe200078e0016 */
[----:B------:R-:W-:-:S03]  /*0300*/  CS2R R20, SRZ ;  /* 0x0000000000147805 */ /* 0x000fc6000001ff00 */
[----:B----4-:R-:W-:-:S04]  /*0310*/  @!P2 IMAD.WIDE.U32 R30, R33, 0x8, R14 ;  /* 0x00000008211ea825 */ /* 0x010fc800078e000e */
[----:B-1----:R-:W-:Y:S01]  /*0320*/  @!P1 IMAD.WIDE.U32 R32, R35, 0x8, R12 ;  /* 0x0000000823209825 */ /* 0x002fe200078e000c */
[----:B------:R-:W-:Y:S02]  /*0330*/  CS2R R12, SRZ ;  /* 0x00000000000c7805 */ /* 0x000fe4000001ff00 */
[----:B0-----:R-:W-:Y:S01]  /*0340*/  CS2R R26, SRZ ;  /* 0x00000000001a7805 */ /* 0x001fe2000001ff00 */
[----:B------:R-:W-:Y:S01]  /*0350*/  @!P0 IMAD.WIDE.U32 R34, R37, 0x8, R10 ;  /* 0x0000000825228825 */ /* 0x000fe200078e000a */
[----:B------:R-:W-:Y:S02]  /*0360*/  CS2R R10, SRZ ;  /* 0x00000000000a7805 */ /* 0x000fe4000001ff00 */
[----:B------:R0:W5:Y:S01]  /*0370*/  @!P1 LDG.E.64 R12, desc[UR4][R32.64] ;  /* 0x00000004200c9981 */ /* 0x000162000c1e1b00 */
[----:B------:R-:W-:Y:S01]  /*0380*/  @!P6 IMAD.WIDE.U32 R28, R29, 0x8, R8 ;  /* 0x000000081d1ce825 */ /* 0x000fe200078e0008 */
[----:B------:R-:W-:Y:S02]  /*0390*/  CS2R R8, SRZ ;  /* 0x0000000000087805 */ /* 0x000fe4000001ff00 */
[----:B------:R0:W5:Y:S01]  /*03a0*/  @!P2 LDG.E.64 R10, desc[UR4][R30.64] ;  /* 0x000000041e0aa981 */ /* 0x000162000c1e1b00 */
[----:B------:R-:W-:-:S03]  /*03b0*/  @!P5 IMAD.WIDE.U32 R24, R19, 0x8, R24 ;  /* 0x000000081318d825 */ /* 0x000fc600078e0018 */
[----:B------:R0:W5:Y:S04]  /*03c0*/  @!P3 LDG.E.64 R8, desc[UR4][R22.64] ;  /* 0x000000041608b981 */ /* 0x000168000c1e1b00 */
[----:B------:R0:W5:Y:S04]  /*03d0*/  @!P5 LDG.E.64 R20, desc[UR4][R24.64] ;  /* 0x000000041814d981 */ /* 0x000168000c1e1b00 */
[----:B------:R0:W5:Y:S01]  /*03e0*/  @!P6 LDG.E.64 R26, desc[UR4][R28.64] ;  /* 0x000000041c1ae981 */ /* 0x000162000c1e1b00 */
[----:B------:R-:W-:-:S06]  /*03f0*/  CS2R R14, SRZ ;  /* 0x00000000000e7805 */ /* 0x000fcc000001ff00 */
        /* <DEDUP_REMOVED lines=64> */
.L_x_11127:
[----:B------:R-:W-:Y:S05]  /*0800*/  BSYNC.RECONVERGENT B0 ;  /* 0x0000000000007941 */ /* 0x000fea0003800200 */
.L_x_11126:
        /* <DEDUP_REMOVED lines=15> */
[----:B------:R-:W-:Y:S05]  /*0900*/  CALL.REL.NOINC `($__internal_19_$__cuda_sm20_dblrcp_rn_slowpath_v3) ;  /* 0x00000044009c7944 */ /* 0x000fea0003c00000 */
[----:B------:R-:W-:Y:S02]  /*0910*/  IMAD.MOV.U32 R24, RZ, RZ, R22 ;  /* 0x000000ffff187224 */ /* 0x000fe400078e0016 */
[----:B------:R-:W-:-:S07]  /*0920*/  IMAD.MOV.U32 R25, RZ, RZ, R23 ;  /* 0x000000ffff197224 */ /* 0x000fce00078e0017 */
.L_x_11125:
[----:B------:R-:W-:Y:S05]  /*0930*/  BSYNC.RECONVERGENT B1 ;  /* 0x0000000000017941 */ /* 0x000fea0003800200 */
.L_x_11124:
        /* <DEDUP_REMOVED lines=64> */
.L_x_11131:
[----:B------:R-:W-:Y:S05]  /*0d40*/  BSYNC.RECONVERGENT B0 ;  /* 0x0000000000007941 */ /* 0x000fea0003800200 */
.L_x_11130:
        /* <DEDUP_REMOVED lines=15> */
[----:B------:R-:W-:Y:S05]  /*0e40*/  CALL.REL.NOINC `($__internal_19_$__cuda_sm20_dblrcp_rn_slowpath_v3) ;  /* 0x00000040004c7944 */ /* 0x000fea0003c00000 */
[----:B------:R-:W-:Y:S02]  /*0e50*/  IMAD.MOV.U32 R20, RZ, RZ, R22 ;  /* 0x000000ffff147224 */ /* 0x000fe400078e0016 */
[----:B------:R-:W-:-:S07]  /*0e60*/  IMAD.MOV.U32 R21, RZ, RZ, R23 ;  /* 0x000000ffff157224 */ /* 0x000fce00078e0017 */
.L_x_11129:
[----:B------:R-:W-:Y:S05]  /*0e70*/  BSYNC.RECONVERGENT B1 ;  /* 0x0000000000017941 */ /* 0x000fea0003800200 */
.L_x_11128:
        /* <DEDUP_REMOVED lines=64> */
.L_x_11135:
[----:B------:R-:W-:Y:S05]  /*1280*/  BSYNC.RECONVERGENT B0 ;  /* 0x0000000000007941 */ /* 0x000fea0003800200 */
.L_x_11134:
        /* <DEDUP_REMOVED lines=15> */
[----:B------:R-:W-:Y:S05]  /*1380*/  CALL.REL.NOINC `($__internal_19_$__cuda_sm20_dblrcp_rn_slowpath_v3) ;  /* 0x0000003800fc7944 */ /* 0x000fea0003c00000 */
[----:B------:R-:W-:Y:S01]  /*1390*/  MOV R6, R22 ;  /* 0x0000001600067202 */ /* 0x000fe20000000f00 */
[----:B------:R-:W-:-:S07]  /*13a0*/  IMAD.MOV.U32 R7, RZ, RZ, R23 ;  /* 0x000000ffff077224 */ /* 0x000fce00078e0017 */
.L_x_11133:
[----:B------:R-:W-:Y:S05]  /*13b0*/  BSYNC.RECONVERGENT B1 ;  /* 0x0000000000017941 */ /* 0x000fea0003800200 */
.L_x_11132:
        /* <DEDUP_REMOVED lines=64> */
.L_x_11139:
[----:B------:R-:W-:Y:S05]  /*17c0*/  BSYNC.RECONVERGENT B0 ;  /* 0x0000000000007941 */ /* 0x000fea0003800200 */
.L_x_11138:
        /* <DEDUP_REMOVED lines=16> */
[----:B------:R-:W-:Y:S01]  /*18d0*/  IMAD.MOV.U32 R8, RZ, RZ, R22 ;  /* 0x000000ffff087224 */ /* 0x000fe200078e0016 */
[----:B------:R-:W-:-:S07]  /*18e0*/  MOV R9, R23 ;  /* 0x0000001700097202 */ /* 0x000fce0000000f00 */
.L_x_11137:
[----:B------:R-:W-:Y:S05]  /*18f0*/  BSYNC.RECONVERGENT B1 ;  /* 0x0000000000017941 */ /* 0x000fea0003800200 */
.L_x_11136:
        /* <DEDUP_REMOVED lines=64> */
.L_x_11143:
[----:B------:R-:W-:Y:S05]  /*1d00*/  BSYNC.RECONVERGENT B0 ;  /* 0x0000000000007941 */ /* 0x000fea0003800200 */
.L_x_11142:
        /* <DEDUP_REMOVED lines=16> */
[----:B------:R-:W-:Y:S02]  /*1e10*/  IMAD.MOV.U32 R10, RZ, RZ, R22 ;  /* 0x000000ffff0a7224 */ /* 0x000fe400078e0016 */
[----:B------:R-:W-:-:S07]  /*1e20*/  IMAD.MOV.U32 R11, RZ, RZ, R23 ;  /* 0x000000ffff0b7224 */ /* 0x000fce00078e0017 */
.L_x_11141:
[----:B------:R-:W-:Y:S05]  /*1e30*/  BSYNC.RECONVERGENT B1 ;  /* 0x0000000000017941 */ /* 0x000fea0003800200 */
.L_x_11140:
        /* <DEDUP_REMOVED lines=64> */
.L_x_11147:
[----:B------:R-:W-:Y:S05]  /*2240*/  BSYNC.RECONVERGENT B0 ;  /* 0x0000000000007941 */ /* 0x000fea0003800200 */
.L_x_11146:
        /* <DEDUP_REMOVED lines=18> */
.L_x_11145:
[----:B------:R-:W-:Y:S05]  /*2370*/  BSYNC.RECONVERGENT B1 ;  /* 0x0000000000017941 */ /* 0x000fea0003800200 */
.L_x_11144:
        /* <DEDUP_REMOVED lines=64> */
.L_x_11151:
[----:B------:R-:W-:Y:S05]  /*2780*/  BSYNC.RECONVERGENT B0 ;  /* 0x0000000000007941 */ /* 0x000fea0003800200 */
.L_x_11150:
        /* <DEDUP_REMOVED lines=18> */
.L_x_11149:
[----:B------:R-:W-:Y:S05]  /*28b0*/  BSYNC.RECONVERGENT B1 ;  /* 0x0000000000017941 */ /* 0x000fea0003800200 */
.L_x_11148:
        /* <DEDUP_REMOVED lines=64> */
.L_x_11155:
[----:B------:R-:W-:Y:S05]  /*2cc0*/  BSYNC.RECONVERGENT B0 ;  /* 0x0000000000007941 */ /* 0x000fea0003800200 */
.L_x_11154:
        /* <DEDUP_REMOVED lines=18> */
.L_x_11153:
[----:B------:R-:W-:Y:S05]  /*2df0*/  BSYNC.RECONVERGENT B1 ;  /* 0x0000000000017941 */ /* 0x000fea0003800200 */
.L_x_11152:
        /* <DEDUP_REMOVED lines=16> */
.L_x_11158:
[----:B------:R-:W-:-:S13]  /*2f00*/  ISETP.GE.U32.AND P0, PT, R18, R17, PT ;  /* 0x000000111200720c */ /* 0x000fda0003f06070 */
[----:B------:R-:W-:Y:S05]  /*2f10*/  @P0 BRA `(.L_x_11160) ;  /* 0x0000000000300947 */ /* 0x000fea0003800000 */
[----:B0----5:R-:W0:Y:S01]  /*2f20*/  LDC.64 R2, c[0x0][0x388] ;  /* 0x0000e200ff027b82 */ /* 0x021e220000000a00 */
[----:B------:R-:W-:Y:S02]  /*2f30*/  IMAD.IADD R19, R5, 0x1, R18 ;  /* 0x0000000105137824 */ /* 0x000fe400078e0212 */
[----:B------:R-:W-:Y:S02]  /*2f40*/  VIADD R18, R18, 0x80 ;  /* 0x0000008012127836 */ /* 0x000fe40000000000 */
[----:B0-----:R-:W-:-:S05]  /*2f50*/  IMAD.WIDE.U32 R2, R19, 0x8, R2 ;  /* 0x0000000813027825 */ /* 0x001fca00078e0002 */
[----:B------:R1:W-:Y:S02]  /*2f60*/  STG.E.64 desc[UR4][R2.64], R6 ;  /* 0x0000000602007986 */ /* 0x0003e4000c101b04 */
.L_x_11159:
[----:B------:R-:W-:-:S13]  /*2f70*/  ISETP.GE.U32.AND P0, PT, R18, R17, PT ;  /* 0x000000111200720c */ /* 0x000fda0003f06070 */
[----:B------:R-:W-:Y:S05]  /*2f80*/  @P0 BRA `(.L_x_11161) ;  /* 0x0000000000300947 */ /* 0x000fea0003800000 */
[----:B01----:R-:W0:Y:S01]  /*2f90*/  LDC.64 R2, c[0x0][0x388] ;  /* 0x0000e200ff027b82 */ /* 0x003e220000000a00 */
[----:B------:R-:W-:Y:S02]  /*2fa0*/  IMAD.IADD R7, R5, 0x1, R18 ;  /* 0x0000000105077824 */ /* 0x000fe400078e0212 */
[----:B------:R-:W-:Y:S02]  /*2fb0*/  VIADD R18, R18, 0x80 ;  /* 0x0000008012127836 */ /* 0x000fe40000000000 */
[----:B0-----:R-:W-:-:S05]  /*2fc0*/  IMAD.WIDE.U32 R2, R7, 0x8, R2 ;  /* 0x0000000807027825 */ /* 0x001fca00078e0002 */
[----:B------:R1:W-:Y:S02]  /*2fd0*/  STG.E.64 desc[UR4][R2.64], R8 ;  /* 0x0000000802007986 */ /* 0x0003e4000c101b04 */
.L_x_11160:
[----:B------:R-:W-:-:S13]  /*2fe0*/  ISETP.GE.U32.AND P0, PT, R18, R17, PT ;  /* 0x000000111200720c */ /* 0x000fda0003f06070 */
[----:B------:R-:W-:Y:S05]  /*2ff0*/  @P0 BRA `(.L_x_11162) ;  /* 0x0000000000340947 */ /* 0x000fea0003800000 */
[----:B01---5:R-:W0:Y:S01]  /*3000*/  LDC.64 R2, c[0x0][0x388] ;  /* 0x0000e200ff027b82 */ /* 0x023e220000000a00 */
[----:B------:R-:W-:Y:S01]  /*3010*/  IADD3 R7, PT, PT, R5, R18, RZ ;  /* 0x0000001205077210 */ /* 0x000fe20007ffe0ff */
[----:B------:R-:W-:-:S04]  /*3020*/  VIADD R18, R18, 0x80 ;  /* 0x0000008012127836 */ /* 0x000fc80000000000 */
[----:B0-----:R-:W-:-:S05]  /*3030*/  IMAD.WIDE.U32 R2, R7, 0x8, R2 ;  /* 0x0000000807027825 */ /* 0x001fca00078e0002 */
[----:B------:R2:W-:Y:S02]  /*3040*/  STG.E.64 desc[UR4][R2.64], R10 ;  /* 0x0000000a02007986 */ /* 0x0005e4000c101b04 */
.L_x_11161:
        /* <DEDUP_REMOVED lines=8> */
.L_x_11162:
[----:B------:R-:W-:Y:S05]  /*30d0*/  BSYNC.RELIABLE B1 ;  /* 0x0000000000017941 */ /* 0x000fea0003800100 */
.L_x_11157:
[----:B------:R-:W-:-:S13]  /*30e0*/  ISETP.GE.U32.AND P0, PT, R18, R17, PT ;  /* 0x000000111200720c */ /* 0x000fda0003f06070 */
[----:B012--5:R-:W0:Y:S01]  /*30f0*/  @!P0 LDC.64 R2, c[0x0][0x388] ;  /* 0x0000e200ff028b82 */ /* 0x027e220000000a00 */
[----:B------:R-:W-:Y:S01]  /*3100*/  @!P0 IMAD.IADD R7, R5, 0x1, R18 ;  /* 0x0000000105078824 */ /* 0x000fe200078e0212 */
[----:B------:R-:W-:-:S03]  /*3110*/  @!P0 IADD3 R18, PT, PT, R18, 0x80, RZ ;  /* 0x0000008012128810 */ /* 0x000fc60007ffe0ff */
[----:B0-----:R-:W-:-:S05]  /*3120*/  @!P0 IMAD.WIDE.U32 R2, R7, 0x8, R2 ;  /* 0x0000000807028825 */ /* 0x001fca00078e0002 */
[----:B------:R3:W-:Y:S02]  /*3130*/  @!P0 STG.E.64 desc[UR4][R2.64], R14 ;  /* 0x0000000e02008986 */ /* 0x0007e4000c101b04 */
.L_x_11163:
[----:B------:R-:W-:Y:S05]  /*3140*/  BSYNC.RECONVERGENT B0 ;  /* 0x0000000000007941 */ /* 0x000fea0003800200 */
.L_x_11156:
        /* <DEDUP_REMOVED lines=8> */
.L_x_11123:
[----:B------:R-:W0:Y:S01]  /*31d0*/  S2R R8, SR_TID.X ;  /* 0x0000000000087919 */ /* 0x000e220000002100 */
[----:B------:R-:W1:Y:S02]  /*31e0*/  LDC.64 R2, c[0x0][0x390] ;  /* 0x0000e400ff027b82 */ /* 0x000e640000000a00 */
[----:B-1----:R-:W-:-:S04]  /*31f0*/  IMAD.WIDE.U32 R2, R5, 0x8, R2 ;  /* 0x0000000805027825 */ /* 0x002fc800078e0002 */
[----:B0-----:R-:W-:-:S05]  /*3200*/  IMAD.WIDE.U32 R6, R8, 0x20, R2 ;  /* 0x0000002008067825 */ /* 0x001fca00078e0002 */
[----:B------:R-:W2:Y:S01]  /*3210*/  LDG.E.ENL2.256 R20, R24, desc[UR4][R6.64] ;  /* 0xfe0000040618797e */ /* 0x000ea20008121914 */
[----:B------:R-:W-:Y:S02]  /*3220*/  IMAD.MOV.U32 R28, RZ, RZ, 0x652b82fe ;  /* 0x652b82feff1c7424 */ /* 0x000fe400078e00ff */
[----:B------:R-:W-:Y:S01]  /*3230*/  IMAD.MOV.U32 R29, RZ, RZ, 0x3ff71547 ;  /* 0x3ff71547ff1d7424 */ /* 0x000fe200078e00ff */
[----:B------:R-:W-:Y:S01]  /*3240*/  UMOV UR6, 0xfefa39ef ;  /* 0xfefa39ef00067882 */ /* 0x000fe20000000000 */
[----:B------:R-:W-:Y:S01]  /*3250*/  UMOV UR7, 0x3fe62e42 ;  /* 0x3fe62e4200077882 */ /* 0x000fe20000000000 */
[----:B------:R-:W-:Y:S01]  /*3260*/  UMOV UR8, 0x3b39803f ;  /* 0x3b39803f00087882 */ /* 0x000fe20000000000 */
[----:B------:R-:W-:Y:S01]  /*3270*/  UMOV UR9, 0x3c7abc9e ;  /* 0x3c7abc9e00097882 */ /* 0x000fe20000000000 */
[----:B------:R-:W-:Y:S01]  /*3280*/  UMOV UR10, 0x69ce2bdf ;  /* 0x69ce2bdf000a7882 */ /* 0x000fe20000000000 */
[----:B------:R-:W-:Y:S01]  /*3290*/  UMOV UR11, 0x3e5ade15 ;  /* 0x3e5ade15000b7882 */ /* 0x000fe20000000000 */
[----:B------:R0:W5:Y:S01]  /*32a0*/  LDG.E.ENL2.256 R12, R16, desc[UR4][R6.64+0x1000] ;  /* 0xfe0080040610797e */ /* 0x000162000812190c */
        /* <DEDUP_REMOVED lines=18> */
[----:B------:R-:W-:-:S06]  /*33d0*/  DFMA R36, R26, -R28, 6.75539944105574400000e+15 ;  /* 0x433800001a24742b */ /* 0x000fcc000000081c */
[----:B------:R-:W-:Y:S02]  /*33e0*/  DADD R32, R2, -6.75539944105574400000e+15 ;  /* 0xc338000002207429 */ /* 0x000fe40000000000 */
[----:B------:R-:W-:-:S06]  /*33f0*/  DADD R40, R36, -6.75539944105574400000e+15 ;  /* 0xc338000024287429 */ /* 0x000fcc0000000000 */
[----:B------:R-:W-:Y:S02]  /*3400*/  DFMA R10, R32, -UR6, -R24 ;  /* 0x80000006200a7c2b */ /* 0x000fe40008000818 */
[----:B------:R-:W-:-:S06]  /*3410*/  DFMA R30, R40, -UR6, -R26 ;  /* 0x80000006281e7c2b */ /* 0x000fcc000800081a */
[----:B------:R-:W-:Y:S01]  /*3420*/  DFMA R32, R32, -UR8, R10 ;  /* 0x8000000820207c2b */ /* 0x000fe2000800000a */
[----:B------:R-:W-:Y:S01]  /*3430*/  IMAD.MOV.U32 R10, RZ, RZ, -0x35dec16 ;  /* 0xfca213eaff0a7424 */ /* 0x000fe200078e00ff */
[----:B------:R-:W-:Y:S01]  /*3440*/  MOV R11, 0x3e928af3 ;  /* 0x3e928af3000b7802 */ /* 0x000fe20000000f00 */
[----:B------:R-:W-:-:S05]  /*3450*/  DFMA R40, R40, -UR8, R30 ;  /* 0x8000000828287c2b */ /* 0x000fca000800001e */
[----:B0-----:R-:W-:-:S03]  /*3460*/  DFMA R6, R32, UR10, R10 ;  /* 0x0000000a20067c2b */ /* 0x001fc6000800000a */
[----:B------:R-:W-:-:S05]  /*3470*/  DFMA R30, R40, UR10, R10 ;  /* 0x0000000a281e7c2b */ /* 0x000fca000800000a */
[----:B------:R-:W-:-:S03]  /*3480*/  DFMA R6, R32, R6, UR12 ;  /* 0x0000000c20067e2b */ /* 0x000fc60008000006 */
[----:B------:R-:W-:-:S05]  /*3490*/  DFMA R30, R40, R30, UR12 ;  /* 0x0000000c281e7e2b */ /* 0x000fca000800001e */
[----:B------:R-:W-:-:S03]  /*34a0*/  DFMA R6, R32, R6, UR14 ;  /* 0x0000000e20067e2b */ /* 0x000fc60008000006 */
[----:B------:R-:W-:-:S05]  /*34b0*/  DFMA R30, R40, R30, UR14 ;  /* 0x0000000e281e7e2b */ /* 0x000fca000800001e */
[----:B------:R-:W-:-:S03]  /*34c0*/  DFMA R6, R32, R6, UR16 ;  /* 0x0000001020067e2b */ /* 0x000fc60008000006 */
[----:B------:R-:W-:-:S05]  /*34d0*/  DFMA R30, R40, R30, UR16 ;  /* 0x00000010281e7e2b */ /* 0x000fca000800001e */
[----:B------:R-:W-:-:S03]  /*34e0*/  DFMA R6, R32, R6, UR18 ;  /* 0x0000001220067e2b */ /* 0x000fc60008000006 */
[----:B------:R-:W-:Y:S02]  /*34f0*/  DFMA R34, R40, R30, UR18 ;  /* 0x0000001228227e2b */ /* 0x000fe4000800001e */
[----:B------:R-:W-:-:S03]  /*3500*/  DFMA R30, R20, -R28, 6.75539944105574400000e+15 ;  /* 0x43380000141e742b */ /* 0x000fc6000000081c */
[----:B------:R-:W-:-:S03]  /*3510*/  DFMA R6, R32, R6, UR20 ;  /* 0x0000001420067e2b */ /* 0x000fc60008000006 */
[----:B------:R-:W-:Y:S02]  /*3520*/  DFMA R34, R40, R34, UR20 ;  /* 0x0000001428227e2b */ /* 0x000fe40008000022 */
[----:B------:R-:W-:-:S03]  /*3530*/  DADD R38, R30, -6.75539944105574400000e+15 ;  /* 0xc33800001e267429 */ /* 0x000fc60000000000 */
[----:B------:R-:W-:-:S03]  /*3540*/  DFMA R6, R32, R6, UR22 ;  /* 0x0000001620067e2b */ /* 0x000fc60008000006 */
[----:B------:R-:W-:-:S05]  /*3550*/  DFMA R34, R40, R34, UR22 ;  /* 0x0000001628227e2b */ /* 0x000fca0008000022 */
[----:B------:R-:W-:-:S03]  /*3560*/  DFMA R6, R32, R6, UR24 ;  /* 0x0000001820067e2b */ /* 0x000fc60008000006 */
[----:B------:R-:W-:-:S05]  /*3570*/  DFMA R34, R40, R34, UR24 ;  /* 0x0000001828227e2b */ /* 0x000fca0008000022 */
[----:B------:R-:W-:-:S03]  /*3580*/  DFMA R6, R32, R6, UR26 ;  /* 0x0000001a20067e2b */ /* 0x000fc60008000006 */
[----:B------:R-:W-:-:S05]  /*3590*/  DFMA R34, R40, R34, UR26 ;  /* 0x0000001a28227e2b */ /* 0x000fca0008000022 */
[----:B------:R-:W-:Y:S02]  /*35a0*/  DFMA R42, R32, R6, 1 ;  /* 0x3ff00000202a742b */ /* 0x000fe40000000006 */
[----:B------:R-:W-:-:S06]  /*35b0*/  DADD R6, -RZ, -R24 ;  /* 0x00000000ff067229 */ /* 0x000fcc0000000918 */
[----:B------:R-:W-:Y:S02]  /*35c0*/  DFMA R32, R32, R42, 1 ;  /* 0x3ff000002020742b */ /* 0x000fe4000000002a */
[----:B------:R-:W-:Y:S02]  /*35d0*/  DFMA R42, R38, -UR6, -R20 ;  /* 0x80000006262a7c2b */ /* 0x000fe40008000814 */
[----:B------:R-:W-:-:S05]  /*35e0*/  IMAD.MOV.U32 R0, RZ, RZ, R7 ;  /* 0x000000ffff007224 */ /* 0x000fca00078e0007 */
[----:B------:R-:W-:Y:S01]  /*35f0*/  FSETP.GEU.FTZ.AND P0, PT, |R0|, 4.1917929649353027344, PT ;  /* 0x4086232b0000780b */ /* 0x000fe20003f1e200 */
[----:B------:R-:W-:Y:S01]  /*3600*/  DFMA R38, R38, -UR8, R42 ;  /* 0x8000000826267c2b */ /* 0x000fe2000800002a */
[----:B------:R-:W-:Y:S02]  /*3610*/  IMAD R7, R2, 0x100000, R33 ;  /* 0x0010000002077824 */ /* 0x000fe400078e0221 */
[----:B------:R-:W-:-:S09]  /*3620*/  IMAD.MOV.U32 R6, RZ, RZ, R32 ;  /* 0x000000ffff067224 */ /* 0x000fd200078e0020 */
[----:B------:R-:W-:Y:S05]  /*3630*/  @!P0 BRA `(.L_x_11165) ;  /* 0x0000000000308947 */ /* 0x000fea0003800000 */
        /* <DEDUP_REMOVED lines=12> */
.L_x_11165:
[----:B------:R-:W-:Y:S05]  /*3700*/  BSYNC.RECONVERGENT B0 ;  /* 0x0000000000007941 */ /* 0x000fea0003800200 */
.L_x_11164:
        /* <DEDUP_REMOVED lines=30> */
.L_x_11167:
[----:B------:R-:W-:Y:S05]  /*38f0*/  BSYNC.RECONVERGENT B0 ;  /* 0x0000000000007941 */ /* 0x000fea0003800200 */
.L_x_11166:
        /* <DEDUP_REMOVED lines=24> */
[----:B------:R-:W-:Y:S02]  /*3a80*/  MOV R26, R38 ;  /* 0x00000026001a7202 */ /* 0x000fe40000000f00 */
[----:B------:R-:W-:Y:S01]  /*3a90*/  IMAD.MOV.U32 R0, RZ, RZ, R27 ;  /* 0x000000ffff007224 */ /* 0x000fe200078e001b */
[----:B------:R-:W-:Y:S01]  /*3aa0*/  DFMA R42, R34, R42, UR24 ;  /* 0x00000018222a7e2b */ /* 0x000fe2000800002a */
[----:B------:R-:W-:Y:S01]  /*3ab0*/  IMAD R27, R30, 0x100000, R39 ;  /* 0x001000001e1b7824 */ /* 0x000fe200078e0227 */
[----:B------:R-:W-:Y:S02]  /*3ac0*/  DFMA R40, R36, R40, UR20 ;  /* 0x0000001424287e2b */ /* 0x000fe40008000028 */
[----:B------:R-:W-:-:S04]  /*3ad0*/  FSETP.GEU.FTZ.AND P0, PT, |R0|, 4.1917929649353027344, PT ;  /* 0x4086232b0000780b */ /* 0x000fc80003f1e200 */
[----:B------:R-:W-:-:S09]  /*3ae0*/  DFMA R42, R34, R42, UR26 ;  /* 0x0000001a222a7e2b */ /* 0x000fd2000800002a */
        /* <DEDUP_REMOVED lines=13> */
.L_x_11169:
[----:B------:R-:W-:Y:S05]  /*3bc0*/  BSYNC.RECONVERGENT B0 ;  /* 0x0000000000007941 */ /* 0x000fea0003800200 */
.L_x_11168:
        /* <DEDUP_REMOVED lines=12> */
[----:B------:R-:W-:Y:S01]  /*3c90*/  LEA R31, R32, R41, 0x14 ;  /* 0x00000029201f7211 */ /* 0x000fe200078ea0ff */
[----:B------:R-:W-:-:S05]  /*3ca0*/  IMAD.MOV.U32 R30, RZ, RZ, R40 ;  /* 0x000000ffff1e7224 */ /* 0x000fca00078e0028 */
        /* <DEDUP_REMOVED lines=13> */
.L_x_11171:
[----:B------:R-:W-:Y:S05]  /*3d80*/  BSYNC.RECONVERGENT B0 ;  /* 0x0000000000007941 */ /* 0x000fea0003800200 */
.L_x_11170:
[----:B------:R-:W-:Y:S01]  /*3d90*/  DADD R44, -RZ, -R16 ;  /* 0x00000000ff2c7229 */ /* 0x000fe20000000910 */
[----:B------:R-:W-:Y:S01]  /*3da0*/  BSSY.RECONVERGENT B0, `(.L_x_11172) ;  /* 0x000001f000007945 */ /* 0x000fe20003800200 */
[----:B------:R-:W-:Y:S02]  /*3db0*/  DFMA R32, R38, -UR6, -R18 ;  /* 0x8000000626207c2b */ /* 0x000fe40008000812 */
[----:B------:R-:W-:Y:S02]  /*3dc0*/  DFMA R42, R36, R42, 1 ;  /* 0x3ff00000242a742b */ /* 0x000fe4000000002a */
[----:B------:R-:W-:Y:S02]  /*3dd0*/  DADD R22, R34, -6.75539944105574400000e+15 ;  /* 0xc338000022167429 */ /* 0x000fe40000000000 */
[----:B------:R-:W-:Y:S02]  /*3de0*/  DFMA R28, R14, -R28, 6.75539944105574400000e+15 ;  /* 0x433800000e1c742b */ /* 0x000fe4000000081c */
[----:B------:R-:W-:Y:S01]  /*3df0*/  DFMA R32, R38, -UR8, R32 ;  /* 0x8000000826207c2b */ /* 0x000fe20008000020 */
[----:B------:R-:W-:Y:S01]  /*3e00*/  MOV R9, R45 ;  /* 0x0000002d00097202 */ /* 0x000fe20000000f00 */
[----:B------:R-:W-:-:S02]  /*3e10*/  DFMA R38, R36, R42, 1 ;  /* 0x3ff000002426742b */ /* 0x000fc4000000002a */
[----:B------:R-:W-:Y:S01]  /*3e20*/  DFMA R36, R22, -UR6, -R12 ;  /* 0x8000000616247c2b */ /* 0x000fe2000800080c */
[----:B------:R-:W-:Y:S01]  /*3e30*/  FSETP.GEU.FTZ.AND P0, PT, |R9|, 4.1917929649353027344, PT ;  /* 0x4086232b0900780b */ /* 0x000fe20003f1e200 */
[----:B------:R-:W-:-:S06]  /*3e40*/  DADD R40, R28, -6.75539944105574400000e+15 ;  /* 0xc33800001c287429 */ /* 0x000fcc0000000000 */
[----:B------:R-:W-:Y:S02]  /*3e50*/  DFMA R36, R22, -UR8, R36 ;  /* 0x8000000816247c2b */ /* 0x000fe40008000024 */
[----:B------:R-:W-:Y:S02]  /*3e60*/  DFMA R42, R40, -UR6, -R14 ;  /* 0x80000006282a7c2b */ /* 0x000fe4000800080e */
[----:B------:R-:W-:-:S06]  /*3e70*/  DFMA R22, R32, UR10, R10 ;  /* 0x0000000a20167c2b */ /* 0x000fcc000800000a */
        /* <DEDUP_REMOVED lines=17> */
.L_x_11173:
[----:B------:R-:W-:Y:S05]  /*3f90*/  BSYNC.RECONVERGENT B0 ;  /* 0x0000000000007941 */ /* 0x000fea0003800200 */
.L_x_11172:
        /* <DEDUP_REMOVED lines=29> */
[----:B------:R-:W-:Y:S02]  /*4170*/  DADD R16, -RZ, -R18 ;  /* 0x00000000ff107229 */ /* 0x000fe40000000912 */
[----:B------:R-:W-:Y:S02]  /*4180*/  DFMA R32, R32, R42, 1 ;  /* 0x3ff000002020742b */ /* 0x000fe4000000002a */
[----:B------:R-:W-:Y:S02]  /*4190*/  DFMA R38, R36, R38, 1 ;  /* 0x3ff000002426742b */ /* 0x000fe40000000026 */
[----:B------:R-:W-:-:S02]  /*41a0*/  DFMA R10, R40, R10, 1 ;  /* 0x3ff00000280a742b */ /* 0x000fc4000000000a */
[----:B------:R-:W-:Y:S02]  /*41b0*/  DADD R42, -RZ, -R12 ;  /* 0x00000000ff2a7229 */ /* 0x000fe4000000090c */
[----:B------:R-:W-:Y:S02]  /*41c0*/  FSETP.GEU.FTZ.AND P0, PT, |R17|, 4.1917929649353027344, PT ;  /* 0x4086232b1100780b */ /* 0x000fe40003f1e200 */
[----:B------:R-:W-:Y:S02]  /*41d0*/  DFMA R36, R36, R38, 1 ;  /* 0x3ff000002424742b */ /* 0x000fe40000000026 */
[----:B------:R-:W-:Y:S01]  /*41e0*/  DFMA R40, R40, R10, 1 ;  /* 0x3ff000002828742b */ /* 0x000fe2000000000a */
[----:B------:R-:W-:Y:S01]  /*41f0*/  IMAD R11, R20, 0x100000, R33 ;  /* 0x00100000140b7824 */ /* 0x000fe200078e0221 */
[----:B------:R-:W-:Y:S02]  /*4200*/  MOV R10, R32 ;  /* 0x00000020000a7202 */ /* 0x000fe40000000f00 */
[----:B------:R-:W-:-:S04]  /*4210*/  IMAD.MOV.U32 R9, RZ, RZ, R43 ;  /* 0x000000ffff097224 */ /* 0x000fc800078e002b */
[----:B------:R-:W-:Y:S01]  /*4220*/  IMAD R43, R34, 0x100000, R37 ;  /* 0x00100000222b7824 */ /* 0x000fe200078e0225 */
[----:B------:R-:W-:Y:S01]  /*4230*/  FSETP.GEU.FTZ.AND P2, PT, |R9|, 4.1917929649353027344, PT ;  /* 0x4086232b0900780b */ /* 0x000fe20003f5e200 */
[----:B------:R-:W-:Y:S01]  /*4240*/  IMAD R39, R28, 0x100000, R41 ;  /* 0x001000001c277824 */ /* 0x000fe200078e0229 */
[----:B------:R-:W-:Y:S11]  /*4250*/  @!P0 BRA `(.L_x_11175) ;  /* 0x0000000000308947 */ /* 0x000ff60003800000 */
        /* <DEDUP_REMOVED lines=12> */
.L_x_11175:
[----:B------:R-:W-:Y:S05]  /*4320*/  BSYNC.RECONVERGENT B0 ;  /* 0x0000000000007941 */ /* 0x000fea0003800200 */
.L_x_11174:
[----:B------:R-:W-:Y:S01]  /*4330*/  BSSY.RECONVERGENT B0, `(.L_x_11176) ;  /* 0x0000011000007945 */ /* 0x000fe20003800200 */
[----:B------:R-:W-:Y:S01]  /*4340*/  IMAD.MOV.U32 R16, RZ, RZ, R36 ;  /* 0x000000ffff107224 */ /* 0x000fe200078e0024 */
[----:B------:R-:W-:Y:S01]  /*4350*/  MOV R17, R43 ;  /* 0x0000002b00117202 */ /* 0x000fe20000000f00 */
        /* <DEDUP_REMOVED lines=14> */
.L_x_11177:
[----:B------:R-:W-:Y:S05]  /*4440*/  BSYNC.RECONVERGENT B0 ;  /* 0x0000000000007941 */ /* 0x000fea0003800200 */
.L_x_11176:
        /* <DEDUP_REMOVED lines=14> */
.L_x_11179:
[----:B------:R-:W-:Y:S05]  /*4530*/  BSYNC.RECONVERGENT B0 ;  /* 0x0000000000007941 */ /* 0x000fea0003800200 */
.L_x_11178:
[----:B------:R-:W-:Y:S01]  /*4540*/  DADD R28, R38, 1 ;  /* 0x3ff00000261c7429 */ /* 0x000fe20000000000 */
[----:B------:R-:W-:Y:S01]  /*4550*/  BSSY.RECONVERGENT B1, `(.L_x_11180) ;  /* 0x0000019000017945 */ /* 0x000fe20003800200 */
[----:B------:R-:W-:Y:S02]  /*4560*/  DADD R18, R6, 1 ;  /* 0x3ff0000006127429 */ /* 0x000fe40000000000 */
[----:B------:R-:W-:Y:S02]  /*4570*/  DADD R20, R2, 1 ;  /* 0x3ff0000002147429 */ /* 0x000fe40000000000 */
[----:B------:R-:W0:Y:S01]  /*4580*/  MUFU.RCP64H R33, R29 ;  /* 0x0000001d00217308 */ /* 0x000e220000001800 */
[----:B------:R-:W-:Y:S02]  /*4590*/  DADD R26, R26, 1 ;  /* 0x3ff000001a1a7429 */ /* 0x000fe40000000000 */
[----:B------:R-:W-:Y:S01]  /*45a0*/  DADD R24, R30, 1 ;  /* 0x3ff000001e187429 */ /* 0x000fe20000000000 */
[----:B------:R-:W-:Y:S01]  /*45b0*/  VIADD R32, R29, 0x300402 ;  /* 0x003004021d207836 */ /* 0x000fe20000000000 */
[----:B------:R-:W-:-:S02]  /*45c0*/  DADD R10, R10, 1 ;  /* 0x3ff000000a0a7429 */ /* 0x000fc40000000000 */
[----:B------:R-:W-:Y:S02]  /*45d0*/  DADD R6, R16, 1 ;  /* 0x3ff0000010067429 */ /* 0x000fe40000000000 */
[----:B------:R-:W-:Y:S01]  /*45e0*/  FSETP.GEU.AND P0, PT, |R32|, 5.8789094863358348022e-39, PT ;  /* 0x004004022000780b */ /* 0x000fe20003f0e200 */
        /* <DEDUP_REMOVED lines=15> */
.L_x_11181:
[----:B------:R-:W-:Y:S05]  /*46e0*/  BSYNC.RECONVERGENT B1 ;  /* 0x0000000000017941 */ /* 0x000fea0003800200 */
.L_x_11180:
        /* <DEDUP_REMOVED lines=21> */
.L_x_11183:
[----:B------:R-:W-:Y:S05]  /*4840*/  BSYNC.RECONVERGENT B1 ;  /* 0x0000000000017941 */ /* 0x000fea0003800200 */
.L_x_11182:
[----:B------:R-:W0:Y:S01]  /*4850*/  MUFU.RCP64H R3, R21 ;  /* 0x0000001500037308 */ /* 0x000e220000001800 */
[----:B------:R-:W-:Y:S01]  /*4860*/  IADD3 R2, PT, PT, R21, 0x300402, RZ ;  /* 0x0030040215027810 */ /* 0x000fe20007ffe0ff */
[----:B------:R-:W-:Y:S03]  /*4870*/  BSSY.RECONVERGENT B1, `(.L_x_11184) ;  /* 0x0000010000017945 */ /* 0x000fe60003800200 */
        /* <DEDUP_REMOVED lines=15> */
.L_x_11185:
[----:B------:R-:W-:Y:S05]  /*4970*/  BSYNC.RECONVERGENT B1 ;  /* 0x0000000000017941 */ /* 0x000fea0003800200 */
.L_x_11184:
        /* <DEDUP_REMOVED lines=18> */
.L_x_11187:
[----:B------:R-:W-:Y:S05]  /*4aa0*/  BSYNC.RECONVERGENT B1 ;  /* 0x0000000000017941 */ /* 0x000fea0003800200 */
.L_x_11186:
        /* <DEDUP_REMOVED lines=16> */
.L_x_11189:
[----:B------:R-:W-:Y:S05]  /*4bb0*/  BSYNC.RECONVERGENT B1 ;  /* 0x0000000000017941 */ /* 0x000fea0003800200 */
.L_x_11188:
[----:B------:R-:W0:Y:S01]  /*4bc0*/  MUFU.RCP64H R3, R13 ;  /* 0x0000000d00037308 */ /* 0x000e220000001800 */
[----:B------:R-:W-:Y:S01]  /*4bd0*/  VIADD R2, R13, 0x300402 ;  /* 0x003004020d027836 */ /* 0x000fe20000000000 */
[----:B------:R1:W-:Y:S01]  /*4be0*/  STG.E.ENL2.256 desc[UR4][R8.64], R16, R20 ;  /* 0xf80000100814797f */ /* 0x0003e2000f121804 */
        /* <DEDUP_REMOVED lines=16> */
.L_x_11191:
[----:B------:R-:W-:Y:S05]  /*4cf0*/  BSYNC.RECONVERGENT B1 ;  /* 0x0000000000017941 */ /* 0x000fea0003800200 */
.L_x_11190:
        /* <DEDUP_REMOVED lines=18> */
.L_x_11193:
[----:B------:R-:W-:Y:S05]  /*4e20*/  BSYNC.RECONVERGENT B1 ;  /* 0x0000000000017941 */ /* 0x000fea0003800200 */
.L_x_11192:
        /* <DEDUP_REMOVED lines=18> */
.L_x_11195:
[----:B------:R-:W-:Y:S05]  /*4f50*/  BSYNC.RECONVERGENT B1 ;  /* 0x0000000000017941 */ /* 0x000fea0003800200 */
.L_x_11194:
[----:B------:R-:W-:Y:S01]  /*4f60*/  STG.E.ENL2.256 desc[UR4][R8.64+0x1000], R24, R12 ;  /* 0xf8008018080c797f */ /* 0x000fe2000f121804 */
[----:B------:R-:W-:Y:S05]  /*4f70*/  EXIT ;  /* 0x000000000000794d */ /* 0x000fea0003800000 */
        .weak           $__internal_19_$__cuda_sm20_dblrcp_rn_slowpath_v3
        .type           $__internal_19_$__cuda_sm20_dblrcp_rn_slowpath_v3,@function
        .size           $__internal_19_$__cuda_sm20_dblrcp_rn_slowpath_v3,(.L_x_11298 - $__internal_19_$__cuda_sm20_dblrcp_rn_slowpath_v3)
$__internal_19_$__cuda_sm20_dblrcp_rn_slowpath_v3:
        /* <DEDUP_REMOVED lines=25> */
.L_x_11199:
        /* <DEDUP_REMOVED lines=9> */
.L_x_11197:
[----:B------:R-:W-:Y:S01]  /*51a0*/  LOP3.LUT R29, R23, 0x80000, RZ, 0xfc, !PT ;  /* 0x00080000171d7812 */ /* 0x000fe200078efcff */
[----:B------:R-:W-:-:S07]  /*51b0*/  IMAD.MOV.U32 R28, RZ, RZ, R22 ;  /* 0x000000ffff1c7224 */ /* 0x000fce00078e0016 */
.L_x_11198:
[----:B------:R-:W-:Y:S05]  /*51c0*/  BSYNC.RECONVERGENT B0 ;  /* 0x0000000000007941 */ /* 0x000fea0003800200 */
.L_x_11196:
[----:B------:R-:W-:Y:S01]  /*51d0*/  IMAD.MOV.U32 R2, RZ, RZ, R0 ;  /* 0x000000ffff027224 */ /* 0x000fe200078e0000 */
[----:B------:R-:W-:Y:S01]  /*51e0*/  MOV R22, R28 ;  /* 0x0000001c00167202 */ /* 0x000fe20000000f00 */
[----:B------:R-:W-:Y:S02]  /*51f0*/  IMAD.MOV.U32 R3, RZ, RZ, 0x0 ;  /* 0x00000000ff037424 */ /* 0x000fe400078e00ff */
[----:B------:R-:W-:Y:S02]  /*5200*/  IMAD.MOV.U32 R23, RZ, RZ, R29 ;  /* 0x000000ffff177224 */ /* 0x000fe400078e001d */
[----:B------:R-:W-:Y:S05]  /*5210*/  RET.REL.NODEC R2 `(_ZN2at6native29vectorized_elementwise_kernelILi4EZZZNS0_19sigmoid_kernel_cudaERNS_18TensorIteratorBaseEENKUlvE0_clEvENKUlvE_clEvEUldE_St5arrayIPcLm2EEEEviT0_T1_) ;  /* 0xffffffac02787950 */ /* 0x000fea0003c3ffff */
.L_x_11200:
        /* <DEDUP_REMOVED lines=14> */
.L_x_11298:


//--------------------- .text._ZN2at6native29vectorized_elementwise_kernelILi8EZZZNS0_19sigmoid_kernel_cudaERNS_18TensorIteratorBaseEENKUlvE0_clEvENKUlvE_clEvEUldE_St5arrayIPcLm2EEEEviT0_T1_ --------------------------
	.section	.text._ZN2at6native29vectorized_elementwise_kernelILi8EZZZNS0_19sigmoid_kernel_cudaERNS_18TensorIteratorBaseEENKUlvE0_clEvENKUlvE_clEvEUldE_St5arrayIPcLm2EEEEviT0_T1_,"ax",@progbits
	.align	128
        .global         _ZN2at6native29vectorized_elementwise_kernelILi8EZZZNS0_19sigmoid_kernel_cudaERNS_18TensorIteratorBaseEENKUlvE0_clEvENKUlvE_clEvEUldE_St5arrayIPcLm2EEEEviT0_T1_
        .type           _ZN2at6native29vectorized_elementwise_kernelILi8EZZZNS0_19sigmoid_kernel_cudaERNS_18TensorIteratorBaseEENKUlvE0_clEvENKUlvE_clEvEUldE_St5arrayIPcLm2EEEEviT0_T1_,@function
        .size           _ZN2at6native29vectorized_elementwise_kernelILi8EZZZNS0_19sigmoid_kernel_cudaERNS_18TensorIteratorBaseEENKUlvE0_clEvENKUlvE_clEvEUldE_St5arrayIPcLm2EEEEviT0_T1_,(.L_x_11299 - _ZN2at6native29vectorized_elementwise_kernelILi8EZZZNS0_19sigmoid_kernel_cudaERNS_18TensorIteratorBaseEENKUlvE0_clEvENKUlvE_clEvEUldE_St5arrayIPcLm2EEEEviT0_T1_)
        .other          _ZN2at6native29vectorized_elementwise_kernelILi8EZZZNS0_19sigmoid_kernel_cudaERNS_18TensorIteratorBaseEENKUlvE0_clEvENKUlvE_clEvEUldE_St5arrayIPcLm2EEEEviT0_T1_,@"STO_CUDA_ENTRY STV_DEFAULT"
_ZN2at6native29vectorized_elementwise_kernelILi8EZZZNS0_19sigmoid_kernel_cudaERNS_18TensorIteratorBaseEENKUlvE0_clEvENKUlvE_clEvEUldE_St5arrayIPcLm2EEEEviT0_T1_:
.text._ZN2at6native29vectorized_elementwise_kernelILi8EZZZNS0_19sigmoid_kernel_cudaERNS_18TensorIteratorBaseEENKUlvE0_clEvENKUlvE_clEvEUldE_St5arrayIPcLm2EEEEviT0_T1_:
        /* <DEDUP_REMOVED lines=128> */
.L_x_11205:
[----:B------:R-:W-:Y:S05]  /*0800*/  BSYNC.RECONVERGENT B0 ;  /* 0x0000000000007941 */ /* 0x000fea0003800200 */
.L_x_11204:
        /* <DEDUP_REMOVED lines=15> */
[----:B------:R-:W-:Y:S05]  /*0900*/  CALL.REL.NOINC `($__internal_20_$__cuda_sm20_dblrcp_rn_slowpath_v3) ;  /* 0x00000044009c7944 */ /* 0x000fea0003c00000 */
[----:B------:R-:W-:Y:S02]  /*0910*/  IMAD.MOV.U32 R24, RZ, RZ, R22 ;  /* 0x000000ffff187224 */ /* 0x000fe400078e0016 */
[----:B------:R-:W-:-:S07]  /*0920*/  IMAD.MOV.U32 R25, RZ, RZ, R23 ;  /* 0x000000ffff197224 */ /* 0x000fce00078e0017 */
.L_x_11203:
[----:B------:R-:W-:Y:S05]  /*0930*/  BSYNC.RECONVERGENT B1 ;  /* 0x0000000000017941 */ /* 0x000fea0003800200 */
.L_x_11202:
        /* <DEDUP_REMOVED lines=64> */
.L_x_11209:
[----:B------:R-:W-:Y:S05]  /*0d40*/  BSYNC.RECONVERGENT B0 ;  /* 0x0000000000007941 */ /* 0x000fea0003800200 */
.L_x_11208:
        /* <DEDUP_REMOVED lines=15> */
[----:B------:R-:W-:Y:S05]  /*0e40*/  CALL.REL.NOINC `($__internal_20_$__cuda_sm20_dblrcp_rn_slowpath_v3) ;  /* 0x00000040004c7944 */ /* 0x000fea0003c00000 */
[----:B------:R-:W-:Y:S02]  /*0e50*/  IMAD.MOV.U32 R20, RZ, RZ, R22 ;  /* 0x000000ffff147224 */ /* 0x000fe400078e0016 */
[----:B------:R-:W-:-:S07]  /*0e60*/  IMAD.MOV.U32 R21, RZ, RZ, R23 ;  /* 0x000000ffff157224 */ /* 0x000fce00078e0017 */
.L_x_11207:
[----:B------:R-:W-:Y:S05]  /*0e70*/  BSYNC.RECONVERGENT B1 ;  /* 0x0000000000017941 */ /* 0x000fea0003800200 */
.L_x_11206:
        /* <DEDUP_REMOVED lines=64> */
.L_x_11213:
[----:B------:R-:W-:Y:S05]  /*1280*/  BSYNC.RECONVERGENT B0 ;  /* 0x0000000000007941 */ /* 0x000fea0003800200 */
.L_x_11212:
        /* <DEDUP_REMOVED lines=15> */
[----:B------:R-:W-:Y:S05]  /*1380*/  CALL.REL.NOINC `($__internal_20_$__cuda_sm20_dblrcp_rn_slowpath_v3) ;  /* 0x0000003800fc7944 */ /* 0x000fea0003c00000 */
[----:B------:R-:W-:Y:S01]  /*1390*/  MOV R6, R22 ;  /* 0x0000001600067202 */ /* 0x000fe20000000f00 */
[----:B------:R-:W-:-:S07]  /*13a0*/  IMAD.MOV.U32 R7, RZ, RZ, R23 ;  /* 0x000000ffff077224 */ /* 0x000fce00078e0017 */
.L_x_11211:
[----:B------:R-:W-:Y:S05]  /*13b0*/  BSYNC.RECONVERGENT B1 ;  /* 0x0000000000017941 */ /* 0x000fea0003800200 */
.L_x_11210:
        /* <DEDUP_REMOVED lines=64> */
.L_x_11217:
[----:B------:R-:W-:Y:S05]  /*17c0*/  BSYNC.RECONVERGENT B0 ;  /* 0x0000000000007941 */ /* 0x000fea0003800200 */
.L_x_11216:
        /* <DEDUP_REMOVED lines=16> */
[----:B------:R-:W-:Y:S01]  /*18d0*/  IMAD.MOV.U32 R8, RZ, RZ, R22 ;  /* 0x000000ffff087224 */ /* 0x000fe200078e0016 */
[----:B------:R-:W-:-:S07]  /*18e0*/  MOV R9, R23 ;  /* 0x0000001700097202 */ /* 0x000fce0000000f00 */
.L_x_11215:
[----:B------:R-:W-:Y:S05]  /*18f0*/  BSYNC.RECONVERGENT B1 ;  /* 0x0000000000017941 */ /* 0x000fea0003800200 */
.L_x_11214:
        /* <DEDUP_REMOVED lines=64> */
.L_x_11221:
[----:B------:R-:W-:Y:S05]  /*1d00*/  BSYNC.RECONVERGENT B0 ;  /* 0x0000000000007941 */ /* 0x000fea0003800200 */
.L_x_11220:
        /* <DEDUP_REMOVED lines=16> */
[----:B------:R-:W-:Y:S02]  /*1e10*/  IMAD.MOV.U32 R10, RZ, RZ, R22 ;  /* 0x000000ffff0a7224 */ /* 0x000fe400078e0016 */
[----:B------:R-:W-:-:S07]  /*1e20*/  IMAD.MOV.U32 R11, RZ, RZ, R23 ;  /* 0x000000ffff0b7224 */ /* 0x000fce00078e0017 */
.L_x_11219:
[----:B------:R-:W-:Y:S05]  /*1e30*/  BSYNC.RECONVERGENT B1 ;  /* 0x0000000000017941 */ /* 0x000fea0003800200 */
.L_x_11218:
        /* <DEDUP_REMOVED lines=64> */
.L_x_11225:
[----:B------:R-:W-:Y:S05]  /*2240*/  BSYNC.RECONVERGENT B0 ;  /* 0x0000000000007941 */ /* 0x000fea0003800200 */
.L_x_11224:
        /* <DEDUP_REMOVED lines=18> */
.L_x_11223:
[----:B------:R-:W-:Y:S05]  /*2370*/  BSYNC.RECONVERGENT B1 ;  /* 0x0000000000017941 */ /* 0x000fea0003800200 */
.L_x_11222:
        /* <DEDUP_REMOVED lines=64> */
.L_x_11229:
[----:B------:R-:W-:Y:S05]  /*2780*/  BSYNC.RECONVERGENT B0 ;  /* 0x0000000000007941 */ /* 0x000fea0003800200 */
.L_x_11228:
        /* <DEDUP_REMOVED lines=18> */
.L_x_11227:
[----:B------:R-:W-:Y:S05]  /*28b0*/  BSYNC.RECONVERGENT B1 ;  /* 0x0000000000017941 */ /* 0x000fea0003800200 */
.L_x_11226:
        /* <DEDUP_REMOVED lines=64> */
.L_x_11233:
[----:B------:R-:W-:Y:S05]  /*2cc0*/  BSYNC.RECONVERGENT B0 ;  /* 0x0000000000007941 */ /* 0x000fea0003800200 */
.L_x_11232:
        /* <DEDUP_REMOVED lines=18> */
.L_x_11231:
[----:B------:R-:W-:Y:S05]  /*2df0*/  BSYNC.RECONVERGENT B1 ;  /* 0x0000000000017941 */ /* 0x000fea0003800200 */
.L_x_11230:
        /* <DEDUP_REMOVED lines=16> */
.L_x_11236:
[----:B------:R-:W-:-:S13]  /*2f00*/  ISETP.GE.U32.AND P0, PT, R18, R17, PT ;  /* 0x000000111200720c */ /* 0x000fda0003f06070 */
[----:B------:R-:W-:Y:S05]  /*2f10*/  @P0 BRA `(.L_x_11238) ;  /* 0x0000000000300947 */ /* 0x000fea0003800000 */
[----:B0----5:R-:W0:Y:S01]  /*2f20*/  LDC.64 R2, c[0x0][0x388] ;  /* 0x0000e200ff027b82 */ /* 0x021e220000000a00 */
[----:B------:R-:W-:Y:S02]  /*2f30*/  IMAD.IADD R19, R5, 0x1, R18 ;  /* 0x0000000105137824 */ /* 0x000fe400078e0212 */
[----:B------:R-:W-:Y:S02]  /*2f40*/  VIADD R18, R18, 0x80 ;  /* 0x0000008012127836 */ /* 0x000fe40000000000 */
[----:B0-----:R-:W-:-:S05]  /*2f50*/  IMAD.WIDE.U32 R2, R19, 0x8, R2 ;  /* 0x0000000813027825 */ /* 0x001fca00078e0002 */
[----:B------:R1:W-:Y:S02]  /*2f60*/  STG.E.64 desc[UR4][R2.64], R6 ;  /* 0x0000000602007986 */ /* 0x0003e4000c101b04 */
.L_x_11237:
[----:B------:R-:W-:-:S13]  /*2f70*/  ISETP.GE.U32.AND P0, PT, R18, R17, PT ;  /* 0x000000111200720c */ /* 0x000fda0003f06070 */
[----:B------:R-:W-:Y:S05]  /*2f80*/  @P0 BRA `(.L_x_11239) ;  /* 0x0000000000300947 */ /* 0x000fea0003800000 */
[----:B01----:R-:W0:Y:S01]  /*2f90*/  LDC.64 R2, c[0x0][0x388] ;  /* 0x0000e200ff027b82 */ /* 0x003e220000000a00 */
[----:B------:R-:W-:Y:S02]  /*2fa0*/  IMAD.IADD R7, R5, 0x1, R18 ;  /* 0x0000000105077824 */ /* 0x000fe400078e0212 */
[----:B------:R-:W-:Y:S02]  /*2fb0*/  VIADD R18, R18, 0x80 ;  /* 0x0000008012127836 */ /* 0x000fe40000000000 */
[----:B0-----:R-:W-:-:S05]  /*2fc0*/  IMAD.WIDE.U32 R2, R7, 0x8, R2 ;  /* 0x0000000807027825 */ /* 0x001fca00078e0002 */
[----:B------:R1:W-:Y:S02]  /*2fd0*/  STG.E.64 desc[UR4][R2.64], R8 ;  /* 0x0000000802007986 */ /* 0x0003e4000c101b04 */
.L_x_11238:
[----:B------:R-:W-:-:S13]  /*2fe0*/  ISETP.GE.U32.AND P0, PT, R18, R17, PT ;  /* 0x000000111200720c */ /* 0x000fda0003f06070 */
[----:B------:R-:W-:Y:S05]  /*2ff0*/  @P0 BRA `(.L_x_11240) ;  /* 0x0000000000340947 */ /* 0x000fea0003800000 */
[----:B01---5:R-:W0:Y:S01]  /*3000*/  LDC.64 R2, c[0x0][0x388] ;  /* 0x0000e200ff027b82 */ /* 0x023e220000000a00 */
[----:B------:R-:W-:Y:S01]  /*3010*/  IADD3 R7, PT, PT, R5, R18, RZ ;  /* 0x0000001205077210 */ /* 0x000fe20007ffe0ff */
[----:B------:R-:W-:-:S04]  /*3020*/  VIADD R18, R18, 0x80 ;  /* 0x0000008012127836 */ /* 0x000fc80000000000 */
[----:B0-----:R-:W-:-:S05]  /*3030*/  IMAD.WIDE.U32 R2, R7, 0x8, R2 ;  /* 0x0000000807027825 */ /* 0x001fca00078e0002 */
[----:B------:R2:W-:Y:S02]  /*3040*/  STG.E.64 desc[UR4][R2.64], R10 ;  /* 0x0000000a02007986 */ /* 0x0005e4000c101b04 */
.L_x_11239:
        /* <DEDUP_REMOVED lines=8> */
.L_x_11240:
[----:B------:R-:W-:Y:S05]  /*30d0*/  BSYNC.RELIABLE B1 ;  /* 0x0000000000017941 */ /* 0x000fea0003800100 */
.L_x_11235:
[----:B------:R-:W-:-:S13]  /*30e0*/  ISETP.GE.U32.AND P0, PT, R18, R17, PT ;  /* 0x000000111200720c */ /* 0x000fda0003f06070 */
[----:B012--5:R-:W0:Y:S01]  /*30f0*/  @!P0 LDC.64 R2, c[0x0][0x388] ;  /* 0x0000e200ff028b82 */ /* 0x027e220000000a00 */
[----:B------:R-:W-:Y:S01]  /*3100*/  @!P0 IMAD.IADD R7, R5, 0x1, R18 ;  /* 0x0000000105078824 */ /* 0x000fe200078e0212 */
[----:B------:R-:W-:-:S03]  /*3110*/  @!P0 IADD3 R18, PT, PT, R18, 0x80, RZ ;  /* 0x0000008012128810 */ /* 0x000fc60007ffe0ff */
[----:B0-----:R-:W-:-:S05]  /*3120*/  @!P0 IMAD.WIDE.U32 R2, R7, 0x8, R2 ;  /* 0x0000000807028825 */ /* 0x001fca00078e0002 */
[----:B------:R3:W-:Y:S02]  /*3130*/  @!P0 STG.E.64 desc[UR4][R2.64], R14 ;  /* 0x0000000e02008986 */ /* 0x0007e4000c101b04 */
.L_x_11241:
[----:B------:R-:W-:Y:S05]  /*3140*/  BSYNC.RECONVERGENT B0 ;  /* 0x0000000000007941 */ /* 0x000fea0003800200 */
.L_x_11234:
        /* <DEDUP_REMOVED lines=8> */
.L_x_11201:
        /* <DEDUP_REMOVED lines=83> */
.L_x_11243:
[----:B------:R-:W-:Y:S05]  /*3700*/  BSYNC.RECONVERGENT B0 ;  /* 0x0000000000007941 */ /* 0x000fea0003800200 */
.L_x_11242:
        /* <DEDUP_REMOVED lines=30> */
.L_x_11245:
[----:B------:R-:W-:Y:S05]  /*38f0*/  BSYNC.RECONVERGENT B0 ;  /* 0x0000000000007941 */ /* 0x000fea0003800200 */
.L_x_11244:
        /* <DEDUP_REMOVED lines=44> */
.L_x_11247:
[----:B------:R-:W-:Y:S05]  /*3bc0*/  BSYNC.RECONVERGENT B0 ;  /* 0x0000000000007941 */ /* 0x000fea0003800200 */
.L_x_11246:
        /* <DEDUP_REMOVED lines=27> */
.L_x_11249:
[----:B------:R-:W-:Y:S05]  /*3d80*/  BSYNC.RECONVERGENT B0 ;  /* 0x0000000000007941 */ /* 0x000fea0003800200 */
.L_x_11248:
        /* <DEDUP_REMOVED lines=32> */
.L_x_11251:
[----:B------:R-:W-:Y:S05]  /*3f90*/  BSYNC.RECONVERGENT B0 ;  /* 0x0000000000007941 */ /* 0x000fea0003800200 */
.L_x_11250:
        /* <DEDUP_REMOVED lines=56> */
.L_x_11253:
[----:B------:R-:W-:Y:S05]  /*4320*/  BSYNC.RECONVERGENT B0 ;  /* 0x0000000000007941 */ /* 0x000fea0003800200 */
.L_x_11252:
        /* <DEDUP_REMOVED lines=17> */
.L_x_11255:
[----:B------:R-:W-:Y:S05]  /*4440*/  BSYNC.RECONVERGENT B0 ;  /* 0x0000000000007941 */ /* 0x000fea0003800200 */
.L_x_11254:
        /* <DEDUP_REMOVED lines=14> */
.L_x_11257:
[----:B------:R-:W-:Y:S05]  /*4530*/  BSYNC.RECONVERGENT B0 ;  /* 0x0000000000007941 */ /* 0x000fea0003800200 */
.L_x_11256:
        /* <DEDUP_REMOVED lines=26> */
.L_x_11259:
[----:B------:R-:W-:Y:S05]  /*46e0*/  BSYNC.RECONVERGENT B1 ;  /* 0x0000000000017941 */ /* 0x000fea0003800200 */
.L_x_11258:
        /* <DEDUP_REMOVED lines=21> */
.L_x_11261:
[----:B------:R-:W-:Y:S05]  /*4840*/  BSYNC.RECONVERGENT B1 ;  /* 0x0000000000017941 */ /* 0x000fea0003800200 */
.L_x_11260:
        /* <DEDUP_REMOVED lines=18> */
.L_x_11263:
[----:B------:R-:W-:Y:S05]  /*4970*/  BSYNC.RECONVERGENT B1 ;  /* 0x0000000000017941 */ /* 0x000fea0003800200 */
.L_x_11262:
        /* <DEDUP_REMOVED lines=18> */
.L_x_11265:
[----:B------:R-:W-:Y:S05]  /*4aa0*/  BSYNC.RECONVERGENT B1 ;  /* 0x0000000000017941 */ /* 0x000fea0003800200 */
.L_x_11264:
        /* <DEDUP_REMOVED lines=16> */
.L_x_11267:
[----:B------:R-:W-:Y:S05]  /*4bb0*/  BSYNC.RECONVERGENT B1 ;  /* 0x0000000000017941 */ /* 0x000fea0003800200 */
.L_x_11266:
        /* <DEDUP_REMOVED lines=19> */
.L_x_11269:
[----:B------:R-:W-:Y:S05]  /*4cf0*/  BSYNC.RECONVERGENT B1 ;  /* 0x0000000000017941 */ /* 0x000fea0003800200 */
.L_x_11268:
        /* <DEDUP_REMOVED lines=18> */
.L_x_11271:
[----:B------:R-:W-:Y:S05]  /*4e20*/  BSYNC.RECONVERGENT B1 ;  /* 0x0000000000017941 */ /* 0x000fea0003800200 */
.L_x_11270:
        /* <DEDUP_REMOVED lines=18> */
.L_x_11273:
[----:B------:R-:W-:Y:S05]  /*4f50*/  BSYNC.RECONVERGENT B1 ;  /* 0x0000000000017941 */ /* 0x000fea0003800200 */
.L_x_11272:
[----:B------:R-:W-:Y:S01]  /*4f60*/  STG.E.ENL2.256 desc[UR4][R8.64+0x20], R24, R12 ;  /* 0xf8000118080c797f */ /* 0x000fe2000f121804 */
[----:B------:R-:W-:Y:S05]  /*4f70*/  EXIT ;  /* 0x000000000000794d */ /* 0x000fea0003800000 */
        .weak           $__internal_20_$__cuda_sm20_dblrcp_rn_slowpath_v3
        .type           $__internal_20_$__cuda_sm20_dblrcp_rn_slowpath_v3,@function
        .size           $__internal_20_$__cuda_sm20_dblrcp_rn_slowpath_v3,(.L_x_11299 - $__internal_20_$__cuda_sm20_dblrcp_rn_slowpath_v3)
$__internal_20_$__cuda_sm20_dblrcp_rn_slowpath_v3:
        /* <DEDUP_REMOVED lines=25> */
.L_x_11277:
        /* <DEDUP_REMOVED lines=9> */
.L_x_11275:
[----:B------:R-:W-:Y:S01]  /*51a0*/  LOP3.LUT R29, R23, 0x80000, RZ, 0xfc, !PT ;  /* 0x00080000171d7812 */ /* 0x000fe200078efcff */
[----:B------:R-:W-:-:S07]  /*51b0*/  IMAD.MOV.U32 R28, RZ, RZ, R22 ;  /* 0x000000ffff1c7224 */ /* 0x000fce00078e0016 */
.L_x_11276:
[----:B------:R-:W-:Y:S05]  /*51c0*/  BSYNC.RECONVERGENT B0 ;  /* 0x0000000000007941 */ /* 0x000fea0003800200 */
.L_x_11274:
[----:B------:R-:W-:Y:S01]  /*51d0*/  IMAD.MOV.U32 R2, RZ, RZ, R0 ;  /* 0x000000ffff027224 */ /* 0x000fe200078e0000 */
[----:B------:R-:W-:Y:S01]  /*51e0*/  MOV R22, R28 ;  /* 0x0000001c00167202 */ /* 0x000fe20000000f00 */
[----:B------:R-:W-:Y:S02]  /*51f0*/  IMAD.MOV.U32 R3, RZ, RZ, 0x0 ;  /* 0x00000000ff037424 */ /* 0x000fe400078e00ff */
[----:B------:R-:W-:Y:S02]  /*5200*/  IMAD.MOV.U32 R23, RZ, RZ, R29 ;  /* 0x000000ffff177224 */ /* 0x000fe400078e001d */
[----:B------:R-:W-:Y:S05]  /*5210*/  RET.REL.NODEC R2 `(_ZN2at6native29vectorized_elementwise_kernelILi8EZZZNS0_19sigmoid_kernel_cudaERNS_18TensorIteratorBaseEENKUlvE0_clEvENKUlvE_clEvEUldE_St5arrayIPcLm2EEEEviT0_T1_) ;  /* 0xffffffac02787950 */ /* 0x000fea0003c3ffff */
.L_x_11278:
        /* <DEDUP_REMOVED lines=14> */
.L_x_11299:


//--------------------- .nv.global.init           --------------------------
	.section	.nv.global.init,"aw",@progbits
.nv.global.init:
	.type		$str$20,@object
	.size		$str$20,(__unnamed_1 - $str$20)
$str$20:
        /*0000*/ 	.byte	0x66, 0x61, 0x6c, 0x73, 0x65, 0x00
	.type		__unnamed_1,@object
	.size		__unnamed_1,(__unnamed_5 - __unnamed_1)
__unnamed_1:
        /*0006*/ 	.byte	0x66, 0x65, 0x74, 0x63, 0x68, 0x5f, 0x61, 0x6e, 0x64, 0x5f, 0x63, 0x61, 0x73, 0x74, 0x00
	.type		__unnamed_5,@object
	.size		__unnamed_5,(__unnamed_3 - __unnamed_5)
__unnamed_5:
        /*0015*/ 	.byte	0x66, 0x65, 0x74, 0x63, 0x68, 0x5f, 0x61, 0x6e, 0x64, 0x5f, 0x63, 0x61, 0x73, 0x74, 0x00
	.type		__unnamed_3,@object
	.size		__unnamed_3,(__unnamed_7 - __unnamed_3)
__unnamed_3:
        /*0024*/ 	.byte	0x66, 0x65, 0x74, 0x63, 0x68, 0x5f, 0x61, 0x6e, 0x64, 0x5f, 0x63, 0x61, 0x73, 0x74, 0x00
	.type		__unnamed_7,@object
	.size		__unnamed_7,(__unnamed_2 - __unnamed_7)
__unnamed_7:
        /*0033*/ 	.byte	0x66, 0x65, 0x74, 0x63, 0x68, 0x5f, 0x61, 0x6e, 0x64, 0x5f, 0x63, 0x61, 0x73, 0x74, 0x00
	.type		__unnamed_2,@object
	.size		__unnamed_2,(__unnamed_6 - __unnamed_2)
__unnamed_2:
        /*0042*/ 	.byte	0x63, 0x61, 0x73, 0x74, 0x5f, 0x61, 0x6e, 0x64, 0x5f, 0x73, 0x74, 0x6f, 0x72, 0x65, 0x00
	.type		__unnamed_6,@object
	.size		__unnamed_6,(__unnamed_4 - __unnamed_6)
__unnamed_6:
        /*0051*/ 	.byte	0x63, 0x61, 0x73, 0x74, 0x5f, 0x61, 0x6e, 0x64, 0x5f, 0x73, 0x74, 0x6f, 0x72, 0x65, 0x00
	.type		__unnamed_4,@object
	.size		__unnamed_4,(__unnamed_8 - __unnamed_4)
__unnamed_4:
        /*0060*/ 	.byte	0x63, 0x61, 0x73, 0x74, 0x5f, 0x61, 0x6e, 0x64, 0x5f, 0x73, 0x74, 0x6f, 0x72, 0x65, 0x00
	.type		__unnamed_8,@object
	.size		__unnamed_8,($str$21 - __unnamed_8)
__unnamed_8:
        /*006f*/ 	.byte	0x63, 0x61, 0x73, 0x74, 0x5f, 0x61, 0x6e, 0x64, 0x5f, 0x73, 0x74, 0x6f, 0x72, 0x65, 0x00
	.type		$str$21,@object
	.size		$str$21,(.L_37 - $str$21)
$str$21:
        /*007e*/ 	.byte	0x2f, 0x72, 0x6f, 0x6f, 0x74, 0x2f, 0x2e, 0x70, 0x79, 0x65, 0x6e, 0x76, 0x2f, 0x76, 0x65, 0x72
        /*008e*/ 	.byte	0x73, 0x69, 0x6f, 0x6e, 0x73, 0x2f, 0x33, 0x2e, 0x31, 0x33, 0x2e, 0x31, 0x32, 0x2f, 0x6c, 0x69
        /*009e*/ 	.byte	0x62, 0x2f, 0x70, 0x79, 0x74, 0x68, 0x6f, 0x6e, 0x33, 0x2e, 0x31, 0x33, 0x2f, 0x73, 0x69, 0x74
        /*00ae*/ 	.byte	0x65, 0x2d, 0x70, 0x61, 0x63, 0x6b, 0x61, 0x67, 0x65, 0x73, 0x2f, 0x74, 0x6f, 0x72, 0x63, 0x68
        /*00be*/ 	.byte	0x2f, 0x69, 0x6e, 0x63, 0x6c, 0x75, 0x64, 0x65, 0x2f, 0x63, 0x31, 0x30, 0x2f, 0x63, 0x6f, 0x72
        /*00ce*/ 	.byte	0x65, 0x2f, 0x44, 0x79, 0x6e, 0x61, 0x6d, 0x69, 0x63, 0x43, 0x61, 0x73, 0x74, 0x2e, 0x68, 0x00
.L_37:


//--------------------- .nv.shared.reserved.0     --------------------------
	.section	.nv.shared.reserved.0,"aw",@nobits
	.weak		__nv_reservedSMEM_offset_0_alias
	.size		__nv_reservedSMEM_offset_0_alias, 0, 64
	.other		__nv_reservedSMEM_offset_0_alias,@"STO_CUDA_RESERVED_SHARED STV_DEFAULT"
__nv_reservedSMEM_offset_0_alias:
	.zero		0
	.zero		64


//--------------------- .nv.global                --------------------------
	.section	.nv.global,"aw",@nobits
.nv.global:
	.type		_ZN55_INTERNAL_8753a741_24_UnarySpecialOpsKernel_cu_d43536a14cuda3std3__48in_placeE,@object
	.size		_ZN55_INTERNAL_8753a741_24_UnarySpecialOpsKernel_cu_d43536a14cuda3std3__48in_placeE,(_ZN55_INTERNAL_8753a741_24_UnarySpecialOpsKernel_cu_d43536a14cuda3std6ranges3__45__cpo8distanceE - _ZN55_INTERNAL_8753a741_24_UnarySpecialOpsKernel_cu_d43536a14cuda3std3__48in_placeE)
_ZN55_INTERNAL_8753a741_24_UnarySpecialOpsKernel_cu_d43536a14cuda3std3__48in_placeE:
	.zero		1
	.type		_ZN55_INTERNAL_8753a741_24_UnarySpecialOpsKernel_cu_d43536a14cuda3std6ranges3__45__cpo8distanceE,@object
	.size		_ZN55_INTERNAL_8753a741_24_UnarySpecialOpsKernel_cu_d43536a14cuda3std6ranges3__45__cpo8distanceE,(_ZN55_INTERNAL_8753a741_24_UnarySpecialOpsKernel_cu_d43536a14cuda3std3__45__cpo6cbeginE - _ZN55_INTERNAL_8753a741_24_UnarySpecialOpsKernel_cu_d43536a14cuda3std6ranges3__45__cpo8distanceE)
_ZN55_INTERNAL_8753a741_24_UnarySpecialOpsKernel_cu_d43536a14cuda3std6ranges3__45__cpo8distanceE:
	.zero		1
	.type		_ZN55_INTERNAL_8753a741_24_UnarySpecialOpsKernel_cu_d43536a14cuda3std3__45__cpo6cbeginE,@object
	.size		_ZN55_INTERNAL_8753a741_24_UnarySpecialOpsKernel_cu_d43536a14cuda3std3__45__cpo6cbeginE,(_ZN55_INTERNAL_8753a741_24_UnarySpecialOpsKernel_cu_d43536a14cuda3std6ranges3__45__cpo7advanceE - _ZN55_INTERNAL_8753a741_24_UnarySpecialOpsKernel_cu_d43536a14cuda3std3__45__cpo6cbeginE)
_ZN55_INTERNAL_8753a741_24_UnarySpecialOpsKernel_cu_d43536a14cuda3std3__45__cpo6cbeginE:
	.zero		1
	.type		_ZN55_INTERNAL_8753a741_24_UnarySpecialOpsKernel_cu_d43536a14cuda3std6ranges3__45__cpo7advanceE,@object
	.size		_ZN55_INTERNAL_8753a741_24_UnarySpecialOpsKernel_cu_d43536a14cuda3std6ranges3__45__cpo7advanceE,(_ZN55_INTERNAL_8753a741_24_UnarySpecialOpsKernel_cu_d43536a14cuda3std3__45__cpo7crbeginE - _ZN55_INTERNAL_8753a741_24_UnarySpecialOpsKernel_cu_d43536a14cuda3std6ranges3__45__cpo7advanceE)
_ZN55_INTERNAL_8753a741_24_UnarySpecialOpsKernel_cu_d43536a14cuda3std6ranges3__45__cpo7advanceE:
	.zero		1
	.type		_ZN55_INTERNAL_8753a741_24_UnarySpecialOpsKernel_cu_d43536a14cuda3std3__45__cpo7crbeginE,@object
	.size		_ZN55_INTERNAL_8753a741_24_UnarySpecialOpsKernel_cu_d43536a14cuda3std3__45__cpo7crbeginE,(_ZN55_INTERNAL_8753a741_24_UnarySpecialOpsKernel_cu_d43536a14cuda3std6ranges3__45__cpo4dataE - _ZN55_INTERNAL_8753a741_24_UnarySpecialOpsKernel_cu_d43536a14cuda3std3__45__cpo7crbeginE)
_ZN55_INTERNAL_8753a741_24_UnarySpecialOpsKernel_cu_d43536a14cuda3std3__45__cpo7crbeginE:
	.zero		1
	.type		_ZN55_INTERNAL_8753a741_24_UnarySpecialOpsKernel_cu_d43536a14cuda3std6ranges3__45__cpo4dataE,@object
	.size		_ZN55_INTERNAL_8753a741_24_UnarySpecialOpsKernel_cu_d43536a14cuda3std6ranges3__45__cpo4dataE,(_ZN55_INTERNAL_8753a741_24_UnarySpecialOpsKernel_cu_d43536a14cuda3std6ranges3__45__cpo5beginE - _ZN55_INTERNAL_8753a741_24_UnarySpecialOpsKernel_cu_d43536a14cuda3std6ranges3__45__cpo4dataE)
_ZN55_INTERNAL_8753a741_24_UnarySpecialOpsKernel_cu_d43536a14cuda3std6ranges3__45__cpo4dataE:
	.zero		1
	.type		_ZN55_INTERNAL_8753a741_24_UnarySpecialOpsKernel_cu_d43536a14cuda3std6ranges3__45__cpo5beginE,@object
	.size		_ZN55_INTERNAL_8753a741_24_UnarySpecialOpsKernel_cu_d43536a14cuda3std6ranges3__45__cpo5beginE,(_ZN55_INTERNAL_8753a741_24_UnarySpecialOpsKernel_cu_d43536a14cuda3std3__457_GLOBAL__N__8753a741_24_UnarySpecialOpsKernel_cu_d43536a16ignoreE - _ZN55_INTERNAL_8753a741_24_UnarySpecialOpsKernel_cu_d43536a14cuda3std6ranges3__45__cpo5beginE)
_ZN55_INTERNAL_8753a741_24_UnarySpecialOpsKernel_cu_d43536a14cuda3std6ranges3__45__cpo5beginE:
	.zero		1
	.type		_ZN55_INTERNAL_8753a741_24_UnarySpecialOpsKernel_cu_d43536a14cuda3std3__457_GLOBAL__N__8753a741_24_UnarySpecialOpsKernel_cu_d43536a16ignoreE,@object
	.size		_ZN55_INTERNAL_8753a741_24_UnarySpecialOpsKernel_cu_d43536a14cuda3std3__457_GLOBAL__N__8753a741_24_UnarySpecialOpsKernel_cu_d43536a16ignoreE,(_ZN55_INTERNAL_8753a741_24_UnarySpecialOpsKernel_cu_d43536a14cuda3std6ranges3__45__cpo4sizeE - _ZN55_INTERNAL_8753a741_24_UnarySpecialOpsKernel_cu_d43536a14cuda3std3__457_GLOBAL__N__8753a741_24_UnarySpecialOpsKernel_cu_d43536a16ignoreE)
_ZN55_INTERNAL_8753a741_24_UnarySpecialOpsKernel_cu_d43536a14cuda3std3__457_GLOBAL__N__8753a741_24_UnarySpecialOpsKernel_cu_d43536a16ignoreE:
	.zero		1
	.type		_ZN55_INTERNAL_8753a741_24_UnarySpecialOpsKernel_cu_d43536a14cuda3std6ranges3__45__cpo4sizeE,@object
	.size		_ZN55_INTERNAL_8753a741_24_UnarySpecialOpsKernel_cu_d43536a14cuda3std6ranges3__45__cpo4sizeE,(_ZN55_INTERNAL_8753a741_24_UnarySpecialOpsKernel_cu_d43536a14cuda3std3__45__cpo5beginE - _ZN55_INTERNAL_8753a741_24_UnarySpecialOpsKernel_cu_d43536a14cuda3std6ranges3__45__cpo4sizeE)
_ZN55_INTERNAL_8753a741_24_UnarySpecialOpsKernel_cu_d43536a14cuda3std6ranges3__45__cpo4sizeE:
	.zero		1
	.type		_ZN55_INTERNAL_8753a741_24_UnarySpecialOpsKernel_cu_d43536a14cuda3std3__45__cpo5beginE,@object
	.size		_ZN55_INTERNAL_8753a741_24_UnarySpecialOpsKernel_cu_d43536a14cuda3std3__45__cpo5beginE,(_ZN55_INTERNAL_8753a741_24_UnarySpecialOpsKernel_cu_d43536a14cuda3std6ranges3__45__cpo6cbeginE - _ZN55_INTERNAL_8753a741_24_UnarySpecialOpsKernel_cu_d43536a14cuda3std3__45__cpo5beginE)
_ZN55_INTERNAL_8753a741_24_UnarySpecialOpsKernel_cu_d43536a14cuda3std3__45__cpo5beginE:
	.zero		1
	.type		_ZN55_INTERNAL_8753a741_24_UnarySpecialOpsKernel_cu_d43536a14cuda3std6ranges3__45__cpo6cbeginE,@object
	.size		_ZN55_INTERNAL_8753a741_24_UnarySpecialOpsKernel_cu_d43536a14cuda3std6ranges3__45__cpo6cbeginE,(_ZN55_INTERNAL_8753a741_24_UnarySpecialOpsKernel_cu_d43536a14cuda3std3__45__cpo6rbeginE - _ZN55_INTERNAL_8753a741_24_UnarySpecialOpsKernel_cu_d43536a14cuda3std6ranges3__45__cpo6cbeginE)
_ZN55_INTERNAL_8753a741_24_UnarySpecialOpsKernel_cu_d43536a14cuda3std6ranges3__45__cpo6cbeginE:
	.zero		1
	.type		_ZN55_INTERNAL_8753a741_24_UnarySpecialOpsKernel_cu_d43536a14cuda3std3__45__cpo6rbeginE,@object
	.size		_ZN55_INTERNAL_8753a741_24_UnarySpecialOpsKernel_cu_d43536a14cuda3std3__45__cpo6rbeginE,(_ZN55_INTERNAL_8753a741_24_UnarySpecialOpsKernel_cu_d43536a14cuda3std6ranges3__45__cpo4nextE - _ZN55_INTERNAL_8753a741_24_UnarySpecialOpsKernel_cu_d43536a14cuda3std3__45__cpo6rbeginE)
_ZN55_INTERNAL_8753a741_24_UnarySpecialOpsKernel_cu_d43536a14cuda3std3__45__cpo6rbeginE:
	.zero		1
	.type		_ZN55_INTERNAL_8753a741_24_UnarySpecialOpsKernel_cu_d43536a14cuda3std6ranges3__45__cpo4nextE,@object
	.size		_ZN55_INTERNAL_8753a741_24_UnarySpecialOpsKernel_cu_d43536a14cuda3std6ranges3__45__cpo4nextE,(_ZN55_INTERNAL_8753a741_24_UnarySpecialOpsKernel_cu_d43536a14cuda3std6ranges3__45__cpo4swapE - _ZN55_INTERNAL_8753a741_24_UnarySpecialOpsKernel_cu_d43536a14cuda3std6ranges3__45__cpo4nextE)
_ZN55_INTERNAL_8753a741_24_UnarySpecialOpsKernel_cu_d43536a14cuda3std6ranges3__45__cpo4nextE:
	.zero		1
	.type		_ZN55_INTERNAL_8753a741_24_UnarySpecialOpsKernel_cu_d43536a14cuda3std6ranges3__45__cpo4swapE,@object
	.size		_ZN55_INTERNAL_8753a741_24_UnarySpecialOpsKernel_cu_d43536a14cuda3std6ranges3__45__cpo4swapE,(_ZN55_INTERNAL_8753a741_24_UnarySpecialOpsKernel_cu_d43536a14cuda3std3__420unreachable_sentinelE - _ZN55_INTERNAL_8753a741_24_UnarySpecialOpsKernel_cu_d43536a14cuda3std6ranges3__45__cpo4swapE)
_ZN55_INTERNAL_8753a741_24_UnarySpecialOpsKernel_cu_d43536a14cuda3std6ranges3__45__cpo4swapE:
	.zero		1
	.type		_ZN55_INTERNAL_8753a741_24_UnarySpecialOpsKernel_cu_d43536a14cuda3std3__420unreachable_sentinelE,@object
	.size		_ZN55_INTERNAL_8753a741_24_UnarySpecialOpsKernel_cu_d43536a14cuda3std3__420unreachable_sentinelE,(_ZN55_INTERNAL_8753a741_24_UnarySpecialOpsKernel_cu_d43536a16thrust24THRUST_300001_SM_1000_NS6system6detail10sequential3seqE - _ZN55_INTERNAL_8753a741_24_UnarySpecialOpsKernel_cu_d43536a14cuda3std3__420unreachable_sentinelE)
_ZN55_INTERNAL_8753a741_24_UnarySpecialOpsKernel_cu_d43536a14cuda3std3__420unreachable_sentinelE:
	.zero		1
	.type		_ZN55_INTERNAL_8753a741_24_UnarySpecialOpsKernel_cu_d43536a16thrust24THRUST_300001_SM_1000_NS6system6detail10sequential3seqE,@object
	.size		_ZN55_INTERNAL_8753a741_24_UnarySpecialOpsKernel_cu_d43536a16thrust24THRUST_300001_SM_1000_NS6system6detail10sequential3seqE,(_ZN55_INTERNAL_8753a741_24_UnarySpecialOpsKernel_cu_d43536a14cuda3std3__45__cpo4cendE - _ZN55_INTERNAL_8753a741_24_UnarySpecialOpsKernel_cu_d43536a16thrust24THRUST_300001_SM_1000_NS6system6detail10sequential3seqE)
_ZN55_INTERNAL_8753a741_24_UnarySpecialOpsKernel_cu_d43536a16thrust24THRUST_300001_SM_1000_NS6system6detail10sequential3seqE:
	.zero		1
	.type		_ZN55_INTERNAL_8753a741_24_UnarySpecialOpsKernel_cu_d43536a14cuda3std3__45__cpo4cendE,@object
	.size		_ZN55_INTERNAL_8753a741_24_UnarySpecialOpsKernel_cu_d43536a14cuda3std3__45__cpo4cendE,(_ZN55_INTERNAL_8753a741_24_UnarySpecialOpsKernel_cu_d43536a14cuda3std6ranges3__45__cpo9iter_swapE - _ZN55_INTERNAL_8753a741_24_UnarySpecialOpsKernel_cu_d43536a14cuda3std3__45__cpo4cendE)
_ZN55_INTERNAL_8753a741_24_UnarySpecialOpsKernel_cu_d43536a14cuda3std3__45__cpo4cendE:
	.zero		1
	.type		_ZN55_INTERNAL_8753a741_24_UnarySpecialOpsKernel_cu_d43536a14cuda3std6ranges3__45__cpo9iter_swapE,@object
	.size		_ZN55_INTERNAL_8753a741_24_UnarySpecialOpsKernel_cu_d43536a14cuda3std6ranges3__45__cpo9iter_swapE,(_ZN55_INTERNAL_8753a741_24_UnarySpecialOpsKernel_cu_d43536a14cuda3std3__45__cpo5crendE - _ZN55_INTERNAL_8753a741_24_UnarySpecialOpsKernel_cu_d43536a14cuda3std6ranges3__45__cpo9iter_swapE)
_ZN55_INTERNAL_8753a741_24_UnarySpecialOpsKernel_cu_d43536a14cuda3std6ranges3__45__cpo9iter_swapE:
	.zero		1
	.type		_ZN55_INTERNAL_8753a741_24_UnarySpecialOpsKernel_cu_d43536a14cuda3std3__45__cpo5crendE,@object
	.size		_ZN55_INTERNAL_8753a741_24_UnarySpecialOpsKernel_cu_d43536a14cuda3std3__45__cpo5crendE,(_ZN55_INTERNAL_8753a741_24_UnarySpecialOpsKernel_cu_d43536a14cuda3std6ranges3__45__cpo5cdataE - _ZN55_INTERNAL_8753a741_24_UnarySpecialOpsKernel_cu_d43536a14cuda3std3__45__cpo5crendE)
_ZN55_INTERNAL_8753a741_24_UnarySpecialOpsKernel_cu_d43536a14cuda3std3__45__cpo5crendE:
	.zero		1
	.type		_ZN55_INTERNAL_8753a741_24_UnarySpecialOpsKernel_cu_d43536a14cuda3std6ranges3__45__cpo5cdataE,@object
	.size		_ZN55_INTERNAL_8753a741_24_UnarySpecialOpsKernel_cu_d43536a14cuda3std6ranges3__45__cpo5cdataE,(_ZN55_INTERNAL_8753a741_24_UnarySpecialOpsKernel_cu_d43536a14cuda3std6ranges3__45__cpo3endE - _ZN55_INTERNAL_8753a741_24_UnarySpecialOpsKernel_cu_d43536a14cuda3std6ranges3__45__cpo5cdataE)
_ZN55_INTERNAL_8753a741_24_UnarySpecialOpsKernel_cu_d43536a14cuda3std6ranges3__45__cpo5cdataE:
	.zero		1
	.type		_ZN55_INTERNAL_8753a741_24_UnarySpecialOpsKernel_cu_d43536a14cuda3std6ranges3__45__cpo3endE,@object
	.size		_ZN55_INTERNAL_8753a741_24_UnarySpecialOpsKernel_cu_d43536a14cuda3std6ranges3__45__cpo3endE,(_ZN55_INTERNAL_8753a741_24_UnarySpecialOpsKernel_cu_d43536a14cuda3std3__419piecewise_constructE - _ZN55_INTERNAL_8753a741_24_UnarySpecialOpsKernel_cu_d43536a14cuda3std6ranges3__45__cpo3endE)
_ZN55_INTERNAL_8753a741_24_UnarySpecialOpsKernel_cu_d43536a14cuda3std6ranges3__45__cpo3endE:
	.zero		1
	.type		_ZN55_INTERNAL_8753a741_24_UnarySpecialOpsKernel_cu_d43536a14cuda3std3__419piecewise_constructE,@object
	.size		_ZN55_INTERNAL_8753a741_24_UnarySpecialOpsKernel_cu_d43536a14cuda3std3__419piecewise_constructE,(_ZN55_INTERNAL_8753a741_24_UnarySpecialOpsKernel_cu_d43536a14cuda3std6ranges3__45__cpo5ssizeE - _ZN55_INTERNAL_8753a741_24_UnarySpecialOpsKernel_cu_d43536a14cuda3std3__419piecewise_constructE)
_ZN55_INTERNAL_8753a741_24_UnarySpecialOpsKernel_cu_d43536a14cuda3std3__419piecewise_constructE:
	.zero		1
	.type		_ZN55_INTERNAL_8753a741_24_UnarySpecialOpsKernel_cu_d43536a14cuda3std6ranges3__45__cpo5ssizeE,@object
	.size		_ZN55_INTERNAL_8753a741_24_UnarySpecialOpsKernel_cu_d43536a14cuda3std6ranges3__45__cpo5ssizeE,(_ZN55_INTERNAL_8753a741_24_UnarySpecialOpsKernel_cu_d43536a14cuda3std3__45__cpo3endE - _ZN55_INTERNAL_8753a741_24_UnarySpecialOpsKernel_cu_d43536a14cuda3std6ranges3__45__cpo5ssizeE)
_ZN55_INTERNAL_8753a741_24_UnarySpecialOpsKernel_cu_d43536a14cuda3std6ranges3__45__cpo5ssizeE:
	.zero		1
	.type		_ZN55_INTERNAL_8753a741_24_UnarySpecialOpsKernel_cu_d43536a14cuda3std3__45__cpo3endE,@object
	.size		_ZN55_INTERNAL_8753a741_24_UnarySpecialOpsKernel_cu_d43536a14cuda3std3__45__cpo3endE,(_ZN55_INTERNAL_8753a741_24_UnarySpecialOpsKernel_cu_d43536a14cuda3std6ranges3__45__cpo4cendE - _ZN55_INTERNAL_8753a741_24_UnarySpecialOpsKernel_cu_d43536a14cuda3std3__45__cpo3endE)
_ZN55_INTERNAL_8753a741_24_UnarySpecialOpsKernel_cu_d43536a14cuda3std3__45__cpo3endE:
	.zero		1
	.type		_ZN55_INTERNAL_8753a741_24_UnarySpecialOpsKernel_cu_d43536a14cuda3std6ranges3__45__cpo4cendE,@object
	.size		_ZN55_INTERNAL_8753a741_24_UnarySpecialOpsKernel_cu_d43536a14cuda3std6ranges3__45__cpo4cendE,(_ZN55_INTERNAL_8753a741_24_UnarySpecialOpsKernel_cu_d43536a14cuda3std3__45__cpo4rendE - _ZN55_INTERNAL_8753a741_24_UnarySpecialOpsKernel_cu_d43536a14cuda3std6ranges3__45__cpo4cendE)
_ZN55_INTERNAL_8753a741_24_UnarySpecialOpsKernel_cu_d43536a14cuda3std6ranges3__45__cpo4cendE:
	.zero		1
	.type		_ZN55_INTERNAL_8753a741_24_UnarySpecialOpsKernel_cu_d43536a14cuda3std3__45__cpo4rendE,@object
	.size		_ZN55_INTERNAL_8753a741_24_UnarySpecialOpsKernel_cu_d43536a14cuda3std3__45__cpo4rendE,(_ZN55_INTERNAL_8753a741_24_UnarySpecialOpsKernel_cu_d43536a14cuda3std6ranges3__45__cpo4prevE - _ZN55_INTERNAL_8753a741_24_UnarySpecialOpsKernel_cu_d43536a14cuda3std3__45__cpo4rendE)
_ZN55_INTERNAL_8753a741_24_UnarySpecialOpsKernel_cu_d43536a14cuda3std3__45__cpo4rendE:
	.zero		1
	.type		_ZN55_INTERNAL_8753a741_24_UnarySpecialOpsKernel_cu_d43536a14cuda3std6ranges3__45__cpo4prevE,@object
	.size		_ZN55_INTERNAL_8753a741_24_UnarySpecialOpsKernel_cu_d43536a14cuda3std6ranges3__45__cpo4prevE,(_ZN55_INTERNAL_8753a741_24_UnarySpecialOpsKernel_cu_d43536a14cuda3std6ranges3__45__cpo9iter_moveE - _ZN55_INTERNAL_8753a741_24_UnarySpecialOpsKernel_cu_d43536a14cuda3std6ranges3__45__cpo4prevE)
_ZN55_INTERNAL_8753a741_24_UnarySpecialOpsKernel_cu_d43536a14cuda3std6ranges3__45__cpo4prevE:
	.zero		1
	.type		_ZN55_INTERNAL_8753a741_24_UnarySpecialOpsKernel_cu_d43536a14cuda3std6ranges3__45__cpo9iter_moveE,@object
	.size		_ZN55_INTERNAL_8753a741_24_UnarySpecialOpsKernel_cu_d43536a14cuda3std6ranges3__45__cpo9iter_moveE,(.L_21 - _ZN55_INTERNAL_8753a741_24_UnarySpecialOpsKernel_cu_d43536a14cuda3std6ranges3__45__cpo9iter_moveE)
_ZN55_INTERNAL_8753a741_24_UnarySpecialOpsKernel_cu_d43536a14cuda3std6ranges3__45__cpo9iter_moveE:
	.zero		1
.L_21:


//--------------------- .nv.constant0._ZN2at6native18elementwise_kernelILi128ELi4EZNS0_15gpu_kernel_implIZZZNS0_15erf_kernel_cudaERNS_18TensorIteratorBaseEENKUlvE_clEvENKUlvE2_clEvEUlN3c108BFloat16EE_EEvS4_RKT_EUliE_EEviT1_ --------------------------
	.section	.nv.constant0._ZN2at6native18elementwise_kernelILi128ELi4EZNS0_15gpu_kernel_implIZZZNS0_15erf_kernel_cudaERNS_18TensorIteratorBaseEENKUlvE_clEvENKUlvE2_clEvEUlN3c108BFloat16EE_EEvS4_RKT_EUliE_EEviT1_,"a",@progbits
	.sectionflags	@""
	.align	4
.nv.constant0._ZN2at6native18elementwise_kernelILi128ELi4EZNS0_15gpu_kernel_implIZZZNS0_15erf_kernel_cudaERNS_18TensorIteratorBaseEENKUlvE_clEvENKUlvE2_clEvEUlN3c108BFloat16EE_EEvS4_RKT_EUliE_EEviT1_:
	.zero		1440


//--------------------- .nv.constant0._ZN2at6native27unrolled_elementwise_kernelIZZZNS0_15erf_kernel_cudaERNS_18TensorIteratorBaseEENKUlvE_clEvENKUlvE2_clEvEUlN3c108BFloat16EE_St5arrayIPcLm2EELi4E23TrivialOffsetCalculatorILi1EjESD_NS0_6memory12LoadWithCastILi1EEENSE_13StoreWithCastILi1EEEEEviT_T0_T2_T3_T4_T5_ --------------------------
	.section	.nv.constant0._ZN2at6native27unrolled_elementwise_kernelIZZZNS0_15erf_kernel_cudaERNS_18TensorIteratorBaseEENKUlvE_clEvENKUlvE2_clEvEUlN3c108BFloat16EE_St5arrayIPcLm2EELi4E23TrivialOffsetCalculatorILi1EjESD_NS0_6memory12LoadWithCastILi1EEENSE_13StoreWithCastILi1EEEEEviT_T0_T2_T3_T4_T5_,"a",@progbits
	.sectionflags	@""
	.align	4
.nv.constant0._ZN2at6native27unrolled_elementwise_kernelIZZZNS0_15erf_kernel_cudaERNS_18TensorIteratorBaseEENKUlvE_clEvENKUlvE2_clEvEUlN3c108BFloat16EE_St5arrayIPcLm2EELi4E23TrivialOffsetCalculatorILi1EjESD_NS0_6memory12LoadWithCastILi1EEENSE_13StoreWithCastILi1EEEEEviT_T0_T2_T3_T4_T5_:
	.zero		940


//--------------------- .nv.constant0._ZN2at6native18elementwise_kernelILi128ELi4EZNS0_22gpu_kernel_impl_nocastIZZZNS0_15erf_kernel_cudaERNS_18TensorIteratorBaseEENKUlvE_clEvENKUlvE2_clEvEUlN3c108BFloat16EE_EEvS4_RKT_EUliE_EEviT1_ --------------------------
	.section	.nv.constant0._ZN2at6native18elementwise_kernelILi128ELi4EZNS0_22gpu_kernel_impl_nocastIZZZNS0_15erf_kernel_cudaERNS_18TensorIteratorBaseEENKUlvE_clEvENKUlvE2_clEvEUlN3c108BFloat16EE_EEvS4_RKT_EUliE_EEviT1_,"a",@progbits
	.sectionflags	@""
	.align	4
.nv.constant0._ZN2at6native18elementwise_kernelILi128ELi4EZNS0_22gpu_kernel_impl_nocastIZZZNS0_15erf_kernel_cudaERNS_18TensorIteratorBaseEENKUlvE_clEvENKUlvE2_clEvEUlN3c108BFloat16EE_EEvS4_RKT_EUliE_EEviT1_:
	.zero		1440


//--------------------- .nv.constant0._ZN2at6native27unrolled_elementwise_kernelIZZZNS0_15erf_kernel_cudaERNS_18TensorIteratorBaseEENKUlvE_clEvENKUlvE2_clEvEUlN3c108BFloat16EE_St5arrayIPcLm2EELi4E23TrivialOffsetCalculatorILi1EjESD_NS0_6memory15LoadWithoutCastENSE_16StoreWithoutCastEEEviT_T0_T2_T3_T4_T5_ --------------------------
	.section	.nv.constant0._ZN2at6native27unrolled_elementwise_kernelIZZZNS0_15erf_kernel_cudaERNS_18TensorIteratorBaseEENKUlvE_clEvENKUlvE2_clEvEUlN3c108BFloat16EE_St5arrayIPcLm2EELi4E23TrivialOffsetCalculatorILi1EjESD_NS0_6memory15LoadWithoutCastENSE_16StoreWithoutCastEEEviT_T0_T2_T3_T4_T5_,"a",@progbits
	.sectionflags	@""
	.align	4
.nv.constant0._ZN2at6native27unrolled_elementwise_kernelIZZZNS0_15erf_kernel_cudaERNS_18TensorIteratorBaseEENKUlvE_clEvENKUlvE2_clEvEUlN3c108BFloat16EE_St5arrayIPcLm2EELi4E23TrivialOffsetCalculatorILi1EjESD_NS0_6memory15LoadWithoutCastENSE_16StoreWithoutCastEEEviT_T0_T2_T3_T4_T5_:
	.zero		924


//--------------------- .nv.constant0._ZN2at6native29vectorized_elementwise_kernelILi2EZZZNS0_15erf_kernel_cudaERNS_18TensorIteratorBaseEENKUlvE_clEvENKUlvE2_clEvEUlN3c108BFloat16EE_St5arrayIPcLm2EEEEviT0_T1_ --------------------------
	.section	.nv.constant0._ZN2at6native29vectorized_elementwise_kernelILi2EZZZNS0_15erf_kernel_cudaERNS_18TensorIteratorBaseEENKUlvE_clEvENKUlvE2_clEvEUlN3c108BFloat16EE_St5arrayIPcLm2EEEEviT0_T1_,"a",@progbits
	.sectionflags	@""
	.align	4
.nv.constant0._ZN2at6native29vectorized_elementwise_kernelILi2EZZZNS0_15erf_kernel_cudaERNS_18TensorIteratorBaseEENKUlvE_clEvENKUlvE2_clEvEUlN3c108BFloat16EE_St5arrayIPcLm2EEEEviT0_T1_:
	.zero		920


//--------------------- .nv.constant0._ZN2at6native29vectorized_elementwise_kernelILi4EZZZNS0_15erf_kernel_cudaERNS_18TensorIteratorBaseEENKUlvE_clEvENKUlvE2_clEvEUlN3c108BFloat16EE_St5arrayIPcLm2EEEEviT0_T1_ --------------------------
	.section	.nv.constant0._ZN2at6native29vectorized_elementwise_kernelILi4EZZZNS0_15erf_kernel_cudaERNS_18TensorIteratorBaseEENKUlvE_clEvENKUlvE2_clEvEUlN3c108BFloat16EE_St5arrayIPcLm2EEEEviT0_T1_,"a",@progbits
	.sectionflags	@""
	.align	4
.nv.constant0._ZN2at6native29vectorized_elementwise_kernelILi4EZZZNS0_15erf_kernel_cudaERNS_18TensorIteratorBaseEENKUlvE_clEvENKUlvE2_clEvEUlN3c108BFloat16EE_St5arrayIPcLm2EEEEviT0_T1_:
	.zero		920


//--------------------- .nv.constant0._ZN2at6native29vectorized_elementwise_kernelILi8EZZZNS0_15erf_kernel_cudaERNS_18TensorIteratorBaseEENKUlvE_clEvENKUlvE2_clEvEUlN3c108BFloat16EE_St5arrayIPcLm2EEEEviT0_T1_ --------------------------
	.section	.nv.constant0._ZN2at6native29vectorized_elementwise_kernelILi8EZZZNS0_15erf_kernel_cudaERNS_18TensorIteratorBaseEENKUlvE_clEvENKUlvE2_clEvEUlN3c108BFloat16EE_St5arrayIPcLm2EEEEviT0_T1_,"a",@progbits
	.sectionflags	@""
	.align	4
.nv.constant0._ZN2at6native29vectorized_elementwise_kernelILi8EZZZNS0_15erf_kernel_cudaERNS_18TensorIteratorBaseEENKUlvE_clEvENKUlvE2_clEvEUlN3c108BFloat16EE_St5arrayIPcLm2EEEEviT0_T1_:
	.zero		920


//--------------------- .nv.constant0._ZN2at6native18elementwise_kernelILi128ELi4EZNS0_15gpu_kernel_implIZZZNS0_15erf_kernel_cudaERNS_18TensorIteratorBaseEENKUlvE_clEvENKUlvE1_clEvEUlN3c104HalfEE_EEvS4_RKT_EUliE_EEviT1_ --------------------------
	.section	.nv.constant0._ZN2at6native18elementwise_kernelILi128ELi4EZNS0_15gpu_kernel_implIZZZNS0_15erf_kernel_cudaERNS_18TensorIteratorBaseEENKUlvE_clEvENKUlvE1_clEvEUlN3c104HalfEE_EEvS4_RKT_EUliE_EEviT1_,"a",@progbits
	.sectionflags	@""
	.align	4
.nv.constant0._ZN2at6native18elementwise_kernelILi128ELi4EZNS0_15gpu_kernel_implIZZZNS0_15erf_kernel_cudaERNS_18TensorIteratorBaseEENKUlvE_clEvENKUlvE1_clEvEUlN3c104HalfEE_EEvS4_RKT_EUliE_EEviT1_:
	.zero		1440


//--------------------- .nv.constant0._ZN2at6native27unrolled_elementwise_kernelIZZZNS0_15erf_kernel_cudaERNS_18TensorIteratorBaseEENKUlvE_clEvENKUlvE1_clEvEUlN3c104HalfEE_St5arrayIPcLm2EELi4E23TrivialOffsetCalculatorILi1EjESD_NS0_6memory12LoadWithCastILi1EEENSE_13StoreWithCastILi1EEEEEviT_T0_T2_T3_T4_T5_ --------------------------
	.section	.nv.constant0._ZN2at6native27unrolled_elementwise_kernelIZZZNS0_15erf_kernel_cudaERNS_18TensorIteratorBaseEENKUlvE_clEvENKUlvE1_clEvEUlN3c104HalfEE_St5arrayIPcLm2EELi4E23TrivialOffsetCalculatorILi1EjESD_NS0_6memory12LoadWithCastILi1EEENSE_13StoreWithCastILi1EEEEEviT_T0_T2_T3_T4_T5_,"a",@progbits
	.sectionflags	@""
	.align	4
.nv.constant0._ZN2at6native27unrolled_elementwise_kernelIZZZNS0_15erf_kernel_cudaERNS_18TensorIteratorBaseEENKUlvE_clEvENKUlvE1_clEvEUlN3c104HalfEE_St5arrayIPcLm2EELi4E23TrivialOffsetCalculatorILi1EjESD_NS0_6memory12LoadWithCastILi1EEENSE_13StoreWithCastILi1EEEEEviT_T0_T2_T3_T4_T5_:
	.zero		940


//--------------------- .nv.constant0._ZN2at6native18elementwise_kernelILi128ELi4EZNS0_22gpu_kernel_impl_nocastIZZZNS0_15erf_kernel_cudaERNS_18TensorIteratorBaseEENKUlvE_clEvENKUlvE1_clEvEUlN3c104HalfEE_EEvS4_RKT_EUliE_EEviT1_ --------------------------
	.section	.nv.constant0._ZN2at6native18elementwise_kernelILi128ELi4EZNS0_22gpu_kernel_impl_nocastIZZZNS0_15erf_kernel_cudaERNS_18TensorIteratorBaseEENKUlvE_clEvENKUlvE1_clEvEUlN3c104HalfEE_EEvS4_RKT_EUliE_EEviT1_,"a",@progbits
	.sectionflags	@""
	.align	4
.nv.constant0._ZN2at6native18elementwise_kernelILi128ELi4EZNS0_22gpu_kernel_impl_nocastIZZZNS0_15erf_kernel_cudaERNS_18TensorIteratorBaseEENKUlvE_clEvENKUlvE1_clEvEUlN3c104HalfEE_EEvS4_RKT_EUliE_EEviT1_:
	.zero		1440


//--------------------- .nv.constant0._ZN2at6native27unrolled_elementwise_kernelIZZZNS0_15erf_kernel_cudaERNS_18TensorIteratorBaseEENKUlvE_clEvENKUlvE1_clEvEUlN3c104HalfEE_St5arrayIPcLm2EELi4E23TrivialOffsetCalculatorILi1EjESD_NS0_6memory15LoadWithoutCastENSE_16StoreWithoutCastEEEviT_T0_T2_T3_T4_T5_ --------------------------
	.section	.nv.constant0._ZN2at6native27unrolled_elementwise_kernelIZZZNS0_15erf_kernel_cudaERNS_18TensorIteratorBaseEENKUlvE_clEvENKUlvE1_clEvEUlN3c104HalfEE_St5arrayIPcLm2EELi4E23TrivialOffsetCalculatorILi1EjESD_NS0_6memory15LoadWithoutCastENSE_16StoreWithoutCastEEEviT_T0_T2_T3_T4_T5_,"a",@progbits
	.sectionflags	@""
	.align	4
.nv.constant0._ZN2at6native27unrolled_elementwise_kernelIZZZNS0_15erf_kernel_cudaERNS_18TensorIteratorBaseEENKUlvE_clEvENKUlvE1_clEvEUlN3c104HalfEE_St5arrayIPcLm2EELi4E23TrivialOffsetCalculatorILi1EjESD_NS0_6memory15LoadWithoutCastENSE_16StoreWithoutCastEEEviT_T0_T2_T3_T4_T5_:
	.zero		924


//--------------------- .nv.constant0._ZN2at6native29vectorized_elementwise_kernelILi2EZZZNS0_15erf_kernel_cudaERNS_18TensorIteratorBaseEENKUlvE_clEvENKUlvE1_clEvEUlN3c104HalfEE_St5arrayIPcLm2EEEEviT0_T1_ --------------------------
	.section	.nv.constant0._ZN2at6native29vectorized_elementwise_kernelILi2EZZZNS0_15erf_kernel_cudaERNS_18TensorIteratorBaseEENKUlvE_clEvENKUlvE1_clEvEUlN3c104HalfEE_St5arrayIPcLm2EEEEviT0_T1_,"a",@progbits
	.sectionflags	@""
	.align	4
.nv.constant0._ZN2at6native29vectorized_elementwise_kernelILi2EZZZNS0_15erf_kernel_cudaERNS_18TensorIteratorBaseEENKUlvE_clEvENKUlvE1_clEvEUlN3c104HalfEE_St5arrayIPcLm2EEEEviT0_T1_:
	.zero		920


//--------------------- .nv.constant0._ZN2at6native29vectorized_elementwise_kernelILi4EZZZNS0_15erf_kernel_cudaERNS_18TensorIteratorBaseEENKUlvE_clEvENKUlvE1_clEvEUlN3c104HalfEE_St5arrayIPcLm2EEEEviT0_T1_ --------------------------
	.section	.nv.constant0._ZN2at6native29vectorized_elementwise_kernelILi4EZZZNS0_15erf_kernel_cudaERNS_18TensorIteratorBaseEENKUlvE_clEvENKUlvE1_clEvEUlN3c104HalfEE_St5arrayIPcLm2EEEEviT0_T1_,"a",@progbits
	.sectionflags	@""
	.align	4
.nv.constant0._ZN2at6native29vectorized_elementwise_kernelILi4EZZZNS0_15erf_kernel_cudaERNS_18TensorIteratorBaseEENKUlvE_clEvENKUlvE1_clEvEUlN3c104HalfEE_St5arrayIPcLm2EEEEviT0_T1_:
	.zero		920


//--------------------- .nv.constant0._ZN2at6native29vectorized_elementwise_kernelILi8EZZZNS0_15erf_kernel_cudaERNS_18TensorIteratorBaseEENKUlvE_clEvENKUlvE1_clEvEUlN3c104HalfEE_St5arrayIPcLm2EEEEviT0_T1_ --------------------------
	.section	.nv.constant0._ZN2at6native29vectorized_elementwise_kernelILi8EZZZNS0_15erf_kernel_cudaERNS_18TensorIteratorBaseEENKUlvE_clEvENKUlvE1_clEvEUlN3c104HalfEE_St5arrayIPcLm2EEEEviT0_T1_,"a",@progbits
	.sectionflags	@""
	.align	4
.nv.constant0._ZN2at6native29vectorized_elementwise_kernelILi8EZZZNS0_15erf_kernel_cudaERNS_18TensorIteratorBaseEENKUlvE_clEvENKUlvE1_clEvEUlN3c104HalfEE_St5arrayIPcLm2EEEEviT0_T1_:
	.zero		920


//--------------------- .nv.constant0._ZN2at6native18elementwise_kernelILi128ELi4EZNS0_15gpu_kernel_implIZZZNS0_15erf_kernel_cudaERNS_18TensorIteratorBaseEENKUlvE_clEvENKUlvE0_clEvEUlfE_EEvS4_RKT_EUliE_EEviT1_ --------------------------
	.section	.nv.constant0._ZN2at6native18elementwise_kernelILi128ELi4EZNS0_15gpu_kernel_implIZZZNS0_15erf_kernel_cudaERNS_18TensorIteratorBaseEENKUlvE_clEvENKUlvE0_clEvEUlfE_EEvS4_RKT_EUliE_EEviT1_,"a",@progbits
	.sectionflags	@""
	.align	4
.nv.constant0._ZN2at6native18elementwise_kernelILi128ELi4EZNS0_15gpu_kernel_implIZZZNS0_15erf_kernel_cudaERNS_18TensorIteratorBaseEENKUlvE_clEvENKUlvE0_clEvEUlfE_EEvS4_RKT_EUliE_EEviT1_:
	.zero		1440


//--------------------- .nv.constant0._ZN2at6native27unrolled_elementwise_kernelIZZZNS0_15erf_kernel_cudaERNS_18TensorIteratorBaseEENKUlvE_clEvENKUlvE0_clEvEUlfE_St5arrayIPcLm2EELi4E23TrivialOffsetCalculatorILi1EjESB_NS0_6memory12LoadWithCastILi1EEENSC_13StoreWithCastILi1EEEEEviT_T0_T2_T3_T4_T5_ --------------------------
	.section	.nv.constant0._ZN2at6native27unrolled_elementwise_kernelIZZZNS0_15erf_kernel_cudaERNS_18TensorIteratorBaseEENKUlvE_clEvENKUlvE0_clEvEUlfE_St5arrayIPcLm2EELi4E23TrivialOffsetCalculatorILi1EjESB_NS0_6memory12LoadWithCastILi1EEENSC_13StoreWithCastILi1EEEEEviT_T0_T2_T3_T4_T5_,"a",@progbits
	.sectionflags	@""
	.align	4
.nv.constant0._ZN2at6native27unrolled_elementwise_kernelIZZZNS0_15erf_kernel_cudaERNS_18TensorIteratorBaseEENKUlvE_clEvENKUlvE0_clEvEUlfE_St5arrayIPcLm2EELi4E23TrivialOffsetCalculatorILi1EjESB_NS0_6memory12LoadWithCastILi1EEENSC_13StoreWithCastILi1EEEEEviT_T0_T2_T3_T4_T5_:
	.zero		940


//--------------------- .nv.constant0._ZN2at6native18elementwise_kernelILi128ELi2EZNS0_22gpu_kernel_impl_nocastIZZZNS0_15erf_kernel_cudaERNS_18TensorIteratorBaseEENKUlvE_clEvENKUlvE0_clEvEUlfE_EEvS4_RKT_EUliE_EEviT1_ --------------------------
	.section	.nv.constant0._ZN2at6native18elementwise_kernelILi128ELi2EZNS0_22gpu_kernel_impl_nocastIZZZNS0_15erf_kernel_cudaERNS_18TensorIteratorBaseEENKUlvE_clEvENKUlvE0_clEvEUlfE_EEvS4_RKT_EUliE_EEviT1_,"a",@progbits
	.sectionflags	@""
	.align	4
.nv.constant0._ZN2at6native18elementwise_kernelILi128ELi2EZNS0_22gpu_kernel_impl_nocastIZZZNS0_15erf_kernel_cudaERNS_18TensorIteratorBaseEENKUlvE_clEvENKUlvE0_clEvEUlfE_EEvS4_RKT_EUliE_EEviT1_:
	.zero		1440


//--------------------- .nv.constant0._ZN2at6native27unrolled_elementwise_kernelIZZZNS0_15erf_kernel_cudaERNS_18TensorIteratorBaseEENKUlvE_clEvENKUlvE0_clEvEUlfE_St5arrayIPcLm2EELi4E23TrivialOffsetCalculatorILi1EjESB_NS0_6memory15LoadWithoutCastENSC_16StoreWithoutCastEEEviT_T0_T2_T3_T4_T5_ --------------------------
	.section	.nv.constant0._ZN2at6native27unrolled_elementwise_kernelIZZZNS0_15erf_kernel_cudaERNS_18TensorIteratorBaseEENKUlvE_clEvENKUlvE0_clEvEUlfE_St5arrayIPcLm2EELi4E23TrivialOffsetCalculatorILi1EjESB_NS0_6memory15LoadWithoutCastENSC_16StoreWithoutCastEEEviT_T0_T2_T3_T4_T5_,"a",@progbits
	.sectionflags	@""
	.align	4
.nv.constant0._ZN2at6native27unrolled_elementwise_kernelIZZZNS0_15erf_kernel_cudaERNS_18TensorIteratorBaseEENKUlvE_clEvENKUlvE0_clEvEUlfE_St5arrayIPcLm2EELi4E23TrivialOffsetCalculatorILi1EjESB_NS0_6memory15LoadWithoutCastENSC_16StoreWithoutCastEEEviT_T0_T2_T3_T4_T5_:
	.zero		924


//--------------------- .nv.constant0._ZN2at6native29vectorized_elementwise_kernelILi2EZZZNS0_15erf_kernel_cudaERNS_18TensorIteratorBaseEENKUlvE_clEvENKUlvE0_clEvEUlfE_St5arrayIPcLm2EEEEviT0_T1_ --------------------------
	.section	.nv.constant0._ZN2at6native29vectorized_elementwise_kernelILi2EZZZNS0_15erf_kernel_cudaERNS_18TensorIteratorBaseEENKUlvE_clEvENKUlvE0_clEvEUlfE_St5arrayIPcLm2EEEEviT0_T1_,"a",@progbits
	.sectionflags	@""
	.align	4
.nv.constant0._ZN2at6native29vectorized_elementwise_kernelILi2EZZZNS0_15erf_kernel_cudaERNS_18TensorIteratorBaseEENKUlvE_clEvENKUlvE0_clEvEUlfE_St5arrayIPcLm2EEEEviT0_T1_:
	.zero		920


//--------------------- .nv.constant0._ZN2at6native29vectorized_elementwise_kernelILi4EZZZNS0_15erf_kernel_cudaERNS_18TensorIteratorBaseEENKUlvE_clEvENKUlvE0_clEvEUlfE_St5arrayIPcLm2EEEEviT0_T1_ --------------------------
	.section	.nv.constant0._ZN2at6native29vectorized_elementwise_kernelILi4EZZZNS0_15erf_kernel_cudaERNS_18TensorIteratorBaseEENKUlvE_clEvENKUlvE0_clEvEUlfE_St5arrayIPcLm2EEEEviT0_T1_,"a",@progbits
	.sectionflags	@""
	.align	4
.nv.constant0._ZN2at6native29vectorized_elementwise_kernelILi4EZZZNS0_15erf_kernel_cudaERNS_18TensorIteratorBaseEENKUlvE_clEvENKUlvE0_clEvEUlfE_St5arrayIPcLm2EEEEviT0_T1_:
	.zero		920


//--------------------- .nv.constant0._ZN2at6native29vectorized_elementwise_kernelILi8EZZZNS0_15erf_kernel_cudaERNS_18TensorIteratorBaseEENKUlvE_clEvENKUlvE0_clEvEUlfE_St5arrayIPcLm2EEEEviT0_T1_ --------------------------
	.section	.nv.constant0._ZN2at6native29vectorized_elementwise_kernelILi8EZZZNS0_15erf_kernel_cudaERNS_18TensorIteratorBaseEENKUlvE_clEvENKUlvE0_clEvEUlfE_St5arrayIPcLm2EEEEviT0_T1_,"a",@progbits
	.sectionflags	@""
	.align	4
.nv.constant0._ZN2at6native29vectorized_elementwise_kernelILi8EZZZNS0_15erf_kernel_cudaERNS_18TensorIteratorBaseEENKUlvE_clEvENKUlvE0_clEvEUlfE_St5arrayIPcLm2EEEEviT0_T1_:
	.zero		920


//--------------------- .nv.constant0._ZN2at6native18elementwise_kernelILi128ELi4EZNS0_15gpu_kernel_implIZZZNS0_15erf_kernel_cudaERNS_18TensorIteratorBaseEENKUlvE_clEvENKUlvE_clEvEUldE_EEvS4_RKT_EUliE_EEviT1_ --------------------------
	.section	.nv.constant0._ZN2at6native18elementwise_kernelILi128ELi4EZNS0_15gpu_kernel_implIZZZNS0_15erf_kernel_cudaERNS_18TensorIteratorBaseEENKUlvE_clEvENKUlvE_clEvEUldE_EEvS4_RKT_EUliE_EEviT1_,"a",@progbits
	.sectionflags	@""
	.align	4
.nv.constant0._ZN2at6native18elementwise_kernelILi128ELi4EZNS0_15gpu_kernel_implIZZZNS0_15erf_kernel_cudaERNS_18TensorIteratorBaseEENKUlvE_clEvENKUlvE_clEvEUldE_EEvS4_RKT_EUliE_EEviT1_:
	.zero		1440


//--------------------- .nv.constant0._ZN2at6native27unrolled_elementwise_kernelIZZZNS0_15erf_kernel_cudaERNS_18TensorIteratorBaseEENKUlvE_clEvENKUlvE_clEvEUldE_St5arrayIPcLm2EELi4E23TrivialOffsetCalculatorILi1EjESB_NS0_6memory12LoadWithCastILi1EEENSC_13StoreWithCastILi1EEEEEviT_T0_T2_T3_T4_T5_ --------------------------
	.section	.nv.constant0._ZN2at6native27unrolled_elementwise_kernelIZZZNS0_15erf_kernel_cudaERNS_18TensorIteratorBaseEENKUlvE_clEvENKUlvE_clEvEUldE_St5arrayIPcLm2EELi4E23TrivialOffsetCalculatorILi1EjESB_NS0_6memory12LoadWithCastILi1EEENSC_13StoreWithCastILi1EEEEEviT_T0_T2_T3_T4_T5_,"a",@progbits
	.sectionflags	@""
	.align	4
.nv.constant0._ZN2at6native27unrolled_elementwise_kernelIZZZNS0_15erf_kernel_cudaERNS_18TensorIteratorBaseEENKUlvE_clEvENKUlvE_clEvEUldE_St5arrayIPcLm2EELi4E23TrivialOffsetCalculatorILi1EjESB_NS0_6memory12LoadWithCastILi1EEENSC_13StoreWithCastILi1EEEEEviT_T0_T2_T3_T4_T5_:
	.zero		940


//--------------------- .nv.constant0._ZN2at6native18elementwise_kernelILi128ELi2EZNS0_22gpu_kernel_impl_nocastIZZZNS0_15erf_kernel_cudaERNS_18TensorIteratorBaseEENKUlvE_clEvENKUlvE_clEvEUldE_EEvS4_RKT_EUliE_EEviT1_ --------------------------
	.section	.nv.constant0._ZN2at6native18elementwise_kernelILi128ELi2EZNS0_22gpu_kernel_impl_nocastIZZZNS0_15erf_kernel_cudaERNS_18TensorIteratorBaseEENKUlvE_clEvENKUlvE_clEvEUldE_EEvS4_RKT_EUliE_EEviT1_,"a",@progbits
	.sectionflags	@""
	.align	4
.nv.constant0._ZN2at6native18elementwise_kernelILi128ELi2EZNS0_22gpu_kernel_impl_nocastIZZZNS0_15erf_kernel_cudaERNS_18TensorIteratorBaseEENKUlvE_clEvENKUlvE_clEvEUldE_EEvS4_RKT_EUliE_EEviT1_:
	.zero		1440


//--------------------- .nv.constant0._ZN2at6native27unrolled_elementwise_kernelIZZZNS0_15erf_kernel_cudaERNS_18TensorIteratorBaseEENKUlvE_clEvENKUlvE_clEvEUldE_St5arrayIPcLm2EELi4E23TrivialOffsetCalculatorILi1EjESB_NS0_6memory15LoadWithoutCastENSC_16StoreWithoutCastEEEviT_T0_T2_T3_T4_T5_ --------------------------
	.section	.nv.constant0._ZN2at6native27unrolled_elementwise_kernelIZZZNS0_15erf_kernel_cudaERNS_18TensorIteratorBaseEENKUlvE_clEvENKUlvE_clEvEUldE_St5arrayIPcLm2EELi4E23TrivialOffsetCalculatorILi1EjESB_NS0_6memory15LoadWithoutCastENSC_16StoreWithoutCastEEEviT_T0_T2_T3_T4_T5_,"a",@progbits
	.sectionflags	@""
	.align	4
.nv.constant0._ZN2at6native27unrolled_elementwise_kernelIZZZNS0_15erf_kernel_cudaERNS_18TensorIteratorBaseEENKUlvE_clEvENKUlvE_clEvEUldE_St5arrayIPcLm2EELi4E23TrivialOffsetCalculatorILi1EjESB_NS0_6memory15LoadWithoutCastENSC_16StoreWithoutCastEEEviT_T0_T2_T3_T4_T5_:
	.zero		924


//--------------------- .nv.constant0._ZN2at6native29vectorized_elementwise_kernelILi2EZZZNS0_15erf_kernel_cudaERNS_18TensorIteratorBaseEENKUlvE_clEvENKUlvE_clEvEUldE_St5arrayIPcLm2EEEEviT0_T1_ --------------------------
	.section	.nv.constant0._ZN2at6native29vectorized_elementwise_kernelILi2EZZZNS0_15erf_kernel_cudaERNS_18TensorIteratorBaseEENKUlvE_clEvENKUlvE_clEvEUldE_St5arrayIPcLm2EEEEviT0_T1_,"a",@progbits
	.sectionflags	@""
	.align	4
.nv.constant0._ZN2at6native29vectorized_elementwise_kernelILi2EZZZNS0_15erf_kernel_cudaERNS_18TensorIteratorBaseEENKUlvE_clEvENKUlvE_clEvEUldE_St5arrayIPcLm2EEEEviT0_T1_:
	.zero		920


//--------------------- .nv.constant0._ZN2at6native29vectorized_elementwise_kernelILi4EZZZNS0_15erf_kernel_cudaERNS_18TensorIteratorBaseEENKUlvE_clEvENKUlvE_clEvEUldE_St5arrayIPcLm2EEEEviT0_T1_ --------------------------
	.section	.nv.constant0._ZN2at6native29vectorized_elementwise_kernelILi4EZZZNS0_15erf_kernel_cudaERNS_18TensorIteratorBaseEENKUlvE_clEvENKUlvE_clEvEUldE_St5arrayIPcLm2EEEEviT0_T1_,"a",@progbits
	.sectionflags	@""
	.align	4
.nv.constant0._ZN2at6native29vectorized_elementwise_kernelILi4EZZZNS0_15erf_kernel_cudaERNS_18TensorIteratorBaseEENKUlvE_clEvENKUlvE_clEvEUldE_St5arrayIPcLm2EEEEviT0_T1_:
	.zero		920


//--------------------- .nv.constant0._ZN2at6native29vectorized_elementwise_kernelILi8EZZZNS0_15erf_kernel_cudaERNS_18TensorIteratorBaseEENKUlvE_clEvENKUlvE_clEvEUldE_St5arrayIPcLm2EEEEviT0_T1_ --------------------------
	.section	.nv.constant0._ZN2at6native29vectorized_elementwise_kernelILi8EZZZNS0_15erf_kernel_cudaERNS_18TensorIteratorBaseEENKUlvE_clEvENKUlvE_clEvEUldE_St5arrayIPcLm2EEEEviT0_T1_,"a",@progbits
	.sectionflags	@""
	.align	4
.nv.constant0._ZN2at6native29vectorized_elementwise_kernelILi8EZZZNS0_15erf_kernel_cudaERNS_18TensorIteratorBaseEENKUlvE_clEvENKUlvE_clEvEUldE_St5arrayIPcLm2EEEEviT0_T1_:
	.zero		920


//--------------------- .nv.constant0._ZN2at6native18elementwise_kernelILi128ELi4EZNS0_15gpu_kernel_implIZZZNS0_17logit_kernel_cudaERNS_18TensorIteratorBaseERKN3c106ScalarEENKUlvE_clEvENKUlvE2_clEvEUlNS5_8BFloat16EE0_EEvS4_RKT_EUliE_EEviT1_ --------------------------
	.section	.nv.constant0._ZN2at6native18elementwise_kernelILi128ELi4EZNS0_15gpu_kernel_implIZZZNS0_17logit_kernel_cudaERNS_18TensorIteratorBaseERKN3c106ScalarEENKUlvE_clEvENKUlvE2_clEvEUlNS5_8BFloat16EE0_EEvS4_RKT_EUliE_EEviT1_,"a",@progbits
	.sectionflags	@""
	.align	4
.nv.constant0._ZN2at6native18elementwise_kernelILi128ELi4EZNS0_15gpu_kernel_implIZZZNS0_17logit_kernel_cudaERNS_18TensorIteratorBaseERKN3c106ScalarEENKUlvE_clEvENKUlvE2_clEvEUlNS5_8BFloat16EE0_EEvS4_RKT_EUliE_EEviT1_:
	.zero		1456


//--------------------- .nv.constant0._ZN2at6native27unrolled_elementwise_kernelIZZZNS0_17logit_kernel_cudaERNS_18TensorIteratorBaseERKN3c106ScalarEENKUlvE_clEvENKUlvE2_clEvEUlNS4_8BFloat16EE0_St5arrayIPcLm2EELi4E23TrivialOffsetCalculatorILi1EjESG_NS0_6memory12LoadWithCastILi1EEENSH_13StoreWithCastILi1EEEEEviT_T0_T2_T3_T4_T5_ --------------------------
	.section	.nv.constant0._ZN2at6native27unrolled_elementwise_kernelIZZZNS0_17logit_kernel_cudaERNS_18TensorIteratorBaseERKN3c106ScalarEENKUlvE_clEvENKUlvE2_clEvEUlNS4_8BFloat16EE0_St5arrayIPcLm2EELi4E23TrivialOffsetCalculatorILi1EjESG_NS0_6memory12LoadWithCastILi1EEENSH_13StoreWithCastILi1EEEEEviT_T0_T2_T3_T4_T5_,"a",@progbits
	.sectionflags	@""
	.align	4
.nv.constant0._ZN2at6native27unrolled_elementwise_kernelIZZZNS0_17logit_kernel_cudaERNS_18TensorIteratorBaseERKN3c106ScalarEENKUlvE_clEvENKUlvE2_clEvEUlNS4_8BFloat16EE0_St5arrayIPcLm2EELi4E23TrivialOffsetCalculatorILi1EjESG_NS0_6memory12LoadWithCastILi1EEENSH_13StoreWithCastILi1EEEEEviT_T0_T2_T3_T4_T5_:
	.zero		956


//--------------------- .nv.constant0._ZN2at6native18elementwise_kernelILi128ELi4EZNS0_22gpu_kernel_impl_nocastIZZZNS0_17logit_kernel_cudaERNS_18TensorIteratorBaseERKN3c106ScalarEENKUlvE_clEvENKUlvE2_clEvEUlNS5_8BFloat16EE0_EEvS4_RKT_EUliE_EEviT1_ --------------------------
	.section	.nv.constant0._ZN2at6native18elementwise_kernelILi128ELi4EZNS0_22gpu_kernel_impl_nocastIZZZNS0_17logit_kernel_cudaERNS_18TensorIteratorBaseERKN3c106ScalarEENKUlvE_clEvENKUlvE2_clEvEUlNS5_8BFloat16EE0_EEvS4_RKT_EUliE_EEviT1_,"a",@progbits
	.sectionflags	@""
	.align	4
.nv.constant0._ZN2at6native18elementwise_kernelILi128ELi4EZNS0_22gpu_kernel_impl_nocastIZZZNS0_17logit_kernel_cudaERNS_18TensorIteratorBaseERKN3c106ScalarEENKUlvE_clEvENKUlvE2_clEvEUlNS5_8BFloat16EE0_EEvS4_RKT_EUliE_EEviT1_:
	.zero		1448


//--------------------- .nv.constant0._ZN2at6native27unrolled_elementwise_kernelIZZZNS0_17logit_kernel_cudaERNS_18TensorIteratorBaseERKN3c106ScalarEENKUlvE_clEvENKUlvE2_clEvEUlNS4_8BFloat16EE0_St5arrayIPcLm2EELi4E23TrivialOffsetCalculatorILi1EjESG_NS0_6memory15LoadWithoutCastENSH_16StoreWithoutCastEEEviT_T0_T2_T3_T4_T5_ --------------------------
	.section	.nv.constant0._ZN2at6native27unrolled_elementwise_kernelIZZZNS0_17logit_kernel_cudaERNS_18TensorIteratorBaseERKN3c106ScalarEENKUlvE_clEvENKUlvE2_clEvEUlNS4_8BFloat16EE0_St5arrayIPcLm2EELi4E23TrivialOffsetCalculatorILi1EjESG_NS0_6memory15LoadWithoutCastENSH_16StoreWithoutCastEEEviT_T0_T2_T3_T4_T5_,"a",@progbits
	.sectionflags	@""
	.align	4
.nv.constant0._ZN2at6native27unrolled_elementwise_kernelIZZZNS0_17logit_kernel_cudaERNS_18TensorIteratorBaseERKN3c106ScalarEENKUlvE_clEvENKUlvE2_clEvEUlNS4_8BFloat16EE0_St5arrayIPcLm2EELi4E23TrivialOffsetCalculatorILi1EjESG_NS0_6memory15LoadWithoutCastENSH_16StoreWithoutCastEEEviT_T0_T2_T3_T4_T5_:
	.zero		940


//--------------------- .nv.constant0._ZN2at6native29vectorized_elementwise_kernelILi2EZZZNS0_17logit_kernel_cudaERNS_18TensorIteratorBaseERKN3c106ScalarEENKUlvE_clEvENKUlvE2_clEvEUlNS4_8BFloat16EE0_St5arrayIPcLm2EEEEviT0_T1_ --------------------------
	.section	.nv.constant0._ZN2at6native29vectorized_elementwise_kernelILi2EZZZNS0_17logit_kernel_cudaERNS_18TensorIteratorBaseERKN3c106ScalarEENKUlvE_clEvENKUlvE2_clEvEUlNS4_8BFloat16EE0_St5arrayIPcLm2EEEEviT0_T1_,"a",@progbits
	.sectionflags	@""
	.align	4
.nv.constant0._ZN2at6native29vectorized_elementwise_kernelILi2EZZZNS0_17logit_kernel_cudaERNS_18TensorIteratorBaseERKN3c106ScalarEENKUlvE_clEvENKUlvE2_clEvEUlNS4_8BFloat16EE0_St5arrayIPcLm2EEEEviT0_T1_:
	.zero		936


//--------------------- .nv.constant0._ZN2at6native29vectorized_elementwise_kernelILi4EZZZNS0_17logit_kernel_cudaERNS_18TensorIteratorBaseERKN3c106ScalarEENKUlvE_clEvENKUlvE2_clEvEUlNS4_8BFloat16EE0_St5arrayIPcLm2EEEEviT0_T1_ --------------------------
	.section	.nv.constant0._ZN2at6native29vectorized_elementwise_kernelILi4EZZZNS0_17logit_kernel_cudaERNS_18TensorIteratorBaseERKN3c106ScalarEENKUlvE_clEvENKUlvE2_clEvEUlNS4_8BFloat16EE0_St5arrayIPcLm2EEEEviT0_T1_,"a",@progbits
	.sectionflags	@""
	.align	4
.nv.constant0._ZN2at6native29vectorized_elementwise_kernelILi4EZZZNS0_17logit_kernel_cudaERNS_18TensorIteratorBaseERKN3c106ScalarEENKUlvE_clEvENKUlvE2_clEvEUlNS4_8BFloat16EE0_St5arrayIPcLm2EEEEviT0_T1_:
	.zero		936


//--------------------- .nv.constant0._ZN2at6native29vectorized_elementwise_kernelILi8EZZZNS0_17logit_kernel_cudaERNS_18TensorIteratorBaseERKN3c106ScalarEENKUlvE_clEvENKUlvE2_clEvEUlNS4_8BFloat16EE0_St5arrayIPcLm2EEEEviT0_T1_ --------------------------
	.section	.nv.constant0._ZN2at6native29vectorized_elementwise_kernelILi8EZZZNS0_17logit_kernel_cudaERNS_18TensorIteratorBaseERKN3c106ScalarEENKUlvE_clEvENKUlvE2_clEvEUlNS4_8BFloat16EE0_St5arrayIPcLm2EEEEviT0_T1_,"a",@progbits
	.sectionflags	@""
	.align	4
.nv.constant0._ZN2at6native29vectorized_elementwise_kernelILi8EZZZNS0_17logit_kernel_cudaERNS_18TensorIteratorBaseERKN3c106ScalarEENKUlvE_clEvENKUlvE2_clEvEUlNS4_8BFloat16EE0_St5arrayIPcLm2EEEEviT0_T1_:
	.zero		936


//--------------------- .nv.constant0._ZN2at6native18elementwise_kernelILi128ELi4EZNS0_15gpu_kernel_implIZZZNS0_17logit_kernel_cudaERNS_18TensorIteratorBaseERKN3c106ScalarEENKUlvE_clEvENKUlvE2_clEvEUlNS5_8BFloat16EE_EEvS4_RKT_EUliE_EEviT1_ --------------------------
	.section	.nv.constant0._ZN2at6native18elementwise_kernelILi128ELi4EZNS0_15gpu_kernel_implIZZZNS0_17logit_kernel_cudaERNS_18TensorIteratorBaseERKN3c106ScalarEENKUlvE_clEvENKUlvE2_clEvEUlNS5_8BFloat16EE_EEvS4_RKT_EUliE_EEviT1_,"a",@progbits
	.sectionflags	@""
	.align	4
.nv.constant0._ZN2at6native18elementwise_kernelILi128ELi4EZNS0_15gpu_kernel_implIZZZNS0_17logit_kernel_cudaERNS_18TensorIteratorBaseERKN3c106ScalarEENKUlvE_clEvENKUlvE2_clEvEUlNS5_8BFloat16EE_EEvS4_RKT_EUliE_EEviT1_:
	.zero		1440


//--------------------- .nv.constant0._ZN2at6native27unrolled_elementwise_kernelIZZZNS0_17logit_kernel_cudaERNS_18TensorIteratorBaseERKN3c106ScalarEENKUlvE_clEvENKUlvE2_clEvEUlNS4_8BFloat16EE_St5arrayIPcLm2EELi4E23TrivialOffsetCalculatorILi1EjESG_NS0_6memory12LoadWithCastILi1EEENSH_13StoreWithCastILi1EEEEEviT_T0_T2_T3_T4_T5_ --------------------------
	.section	.nv.constant0._ZN2at6native27unrolled_elementwise_kernelIZZZNS0_17logit_kernel_cudaERNS_18TensorIteratorBaseERKN3c106ScalarEENKUlvE_clEvENKUlvE2_clEvEUlNS4_8BFloat16EE_St5arrayIPcLm2EELi4E23TrivialOffsetCalculatorILi1EjESG_NS0_6memory12LoadWithCastILi1EEENSH_13StoreWithCastILi1EEEEEviT_T0_T2_T3_T4_T5_,"a",@progbits
	.sectionflags	@""
	.align	4
.nv.constant0._ZN2at6native27unrolled_elementwise_kernelIZZZNS0_17logit_kernel_cudaERNS_18TensorIteratorBaseERKN3c106ScalarEENKUlvE_clEvENKUlvE2_clEvEUlNS4_8BFloat16EE_St5arrayIPcLm2EELi4E23TrivialOffsetCalculatorILi1EjESG_NS0_6memory12LoadWithCastILi1EEENSH_13StoreWithCastILi1EEEEEviT_T0_T2_T3_T4_T5_:
	.zero		940


//--------------------- .nv.constant0._ZN2at6native18elementwise_kernelILi128ELi4EZNS0_22gpu_kernel_impl_nocastIZZZNS0_17logit_kernel_cudaERNS_18TensorIteratorBaseERKN3c106ScalarEENKUlvE_clEvENKUlvE2_clEvEUlNS5_8BFloat16EE_EEvS4_RKT_EUliE_EEviT1_ --------------------------
	.section	.nv.constant0._ZN2at6native18elementwise_kernelILi128ELi4EZNS0_22gpu_kernel_impl_nocastIZZZNS0_17logit_kernel_cudaERNS_18TensorIteratorBaseERKN3c106ScalarEENKUlvE_clEvENKUlvE2_clEvEUlNS5_8BFloat16EE_EEvS4_RKT_EUliE_EEviT1_,"a",@progbits
	.sectionflags	@""
	.align	4
.nv.constant0._ZN2at6native18elementwise_kernelILi128ELi4EZNS0_22gpu_kernel_impl_nocastIZZZNS0_17logit_kernel_cudaERNS_18TensorIteratorBaseERKN3c106ScalarEENKUlvE_clEvENKUlvE2_clEvEUlNS5_8BFloat16EE_EEvS4_RKT_EUliE_EEviT1_:
	.zero		1440


//--------------------- .nv.constant0._ZN2at6native27unrolled_elementwise_kernelIZZZNS0_17logit_kernel_cudaERNS_18TensorIteratorBaseERKN3c106ScalarEENKUlvE_clEvENKUlvE2_clEvEUlNS4_8BFloat16EE_St5arrayIPcLm2EELi4E23TrivialOffsetCalculatorILi1EjESG_NS0_6memory15LoadWithoutCastENSH_16StoreWithoutCastEEEviT_T0_T2_T3_T4_T5_ --------------------------
	.section	.nv.constant0._ZN2at6native27unrolled_elementwise_kernelIZZZNS0_17logit_kernel_cudaERNS_18TensorIteratorBaseERKN3c106ScalarEENKUlvE_clEvENKUlvE2_clEvEUlNS4_8BFloat16EE_St5arrayIPcLm2EELi4E23TrivialOffsetCalculatorILi1EjESG_NS0_6memory15LoadWithoutCastENSH_16StoreWithoutCastEEEviT_T0_T2_T3_T4_T5_,"a",@progbits
	.sectionflags	@""
	.align	4
.nv.constant0._ZN2at6native27unrolled_elementwise_kernelIZZZNS0_17logit_kernel_cudaERNS_18TensorIteratorBaseERKN3c106ScalarEENKUlvE_clEvENKUlvE2_clEvEUlNS4_8BFloat16EE_St5arrayIPcLm2EELi4E23TrivialOffsetCalculatorILi1EjESG_NS0_6memory15LoadWithoutCastENSH_16StoreWithoutCastEEEviT_T0_T2_T3_T4_T5_:
	.zero		924


//--------------------- .nv.constant0._ZN2at6native29vectorized_elementwise_kernelILi2EZZZNS0_17logit_kernel_cudaERNS_18TensorIteratorBaseERKN3c106ScalarEENKUlvE_clEvENKUlvE2_clEvEUlNS4_8BFloat16EE_St5arrayIPcLm2EEEEviT0_T1_ --------------------------
	.section	.nv.constant0._ZN2at6native29vectorized_elementwise_kernelILi2EZZZNS0_17logit_kernel_cudaERNS_18TensorIteratorBaseERKN3c106ScalarEENKUlvE_clEvENKUlvE2_clEvEUlNS4_8BFloat16EE_St5arrayIPcLm2EEEEviT0_T1_,"a",@progbits
	.sectionflags	@""
	.align	4
.nv.constant0._ZN2at6native29vectorized_elementwise_kernelILi2EZZZNS0_17logit_kernel_cudaERNS_18TensorIteratorBaseERKN3c106ScalarEENKUlvE_clEvENKUlvE2_clEvEUlNS4_8BFloat16EE_St5arrayIPcLm2EEEEviT0_T1_:
	.zero		920


//--------------------- .nv.constant0._ZN2at6native29vectorized_elementwise_kernelILi4EZZZNS0_17logit_kernel_cudaERNS_18TensorIteratorBaseERKN3c106ScalarEENKUlvE_clEvENKUlvE2_clEvEUlNS4_8BFloat16EE_St5arrayIPcLm2EEEEviT0_T1_ --------------------------
	.section	.nv.constant0._ZN2at6native29vectorized_elementwise_kernelILi4EZZZNS0_17logit_kernel_cudaERNS_18TensorIteratorBaseERKN3c106ScalarEENKUlvE_clEvENKUlvE2_clEvEUlNS4_8BFloat16EE_St5arrayIPcLm2EEEEviT0_T1_,"a",@progbits
	.sectionflags	@""
	.align	4
.nv.constant0._ZN2at6native29vectorized_elementwise_kernelILi4EZZZNS0_17logit_kernel_cudaERNS_18TensorIteratorBaseERKN3c106ScalarEENKUlvE_clEvENKUlvE2_clEvEUlNS4_8BFloat16EE_St5arrayIPcLm2EEEEviT0_T1_:
	.zero		920


//--------------------- .nv.constant0._ZN2at6native29vectorized_elementwise_kernelILi8EZZZNS0_17logit_kernel_cudaERNS_18TensorIteratorBaseERKN3c106ScalarEENKUlvE_clEvENKUlvE2_clEvEUlNS4_8BFloat16EE_St5arrayIPcLm2EEEEviT0_T1_ --------------------------
	.section	.nv.constant0._ZN2at6native29vectorized_elementwise_kernelILi8EZZZNS0_17logit_kernel_cudaERNS_18TensorIteratorBaseERKN3c106ScalarEENKUlvE_clEvENKUlvE2_clEvEUlNS4_8BFloat16EE_St5arrayIPcLm2EEEEviT0_T1_,"a",@progbits
	.sectionflags	@""
	.align	4
.nv.constant0._ZN2at6native29vectorized_elementwise_kernelILi8EZZZNS0_17logit_kernel_cudaERNS_18TensorIteratorBaseERKN3c106ScalarEENKUlvE_clEvENKUlvE2_clEvEUlNS4_8BFloat16EE_St5arrayIPcLm2EEEEviT0_T1_:
	.zero		920


//--------------------- .nv.constant0._ZN2at6native18elementwise_kernelILi128ELi4EZNS0_15gpu_kernel_implIZZZNS0_17logit_kernel_cudaERNS_18TensorIteratorBaseERKN3c106ScalarEENKUlvE_clEvENKUlvE1_clEvEUlNS5_4HalfEE0_EEvS4_RKT_EUliE_EEviT1_ --------------------------
	.section	.nv.constant0._ZN2at6native18elementwise_kernelILi128ELi4EZNS0_15gpu_kernel_implIZZZNS0_17logit_kernel_cudaERNS_18TensorIteratorBaseERKN3c106ScalarEENKUlvE_clEvENKUlvE1_clEvEUlNS5_4HalfEE0_EEvS4_RKT_EUliE_EEviT1_,"a",@progbits
	.sectionflags	@""
	.align	4
.nv.constant0._ZN2at6native18elementwise_kernelILi128ELi4EZNS0_15gpu_kernel_implIZZZNS0_17logit_kernel_cudaERNS_18TensorIteratorBaseERKN3c106ScalarEENKUlvE_clEvENKUlvE1_clEvEUlNS5_4HalfEE0_EEvS4_RKT_EUliE_EEviT1_:
	.zero		1456


//--------------------- .nv.constant0._ZN2at6native27unrolled_elementwise_kernelIZZZNS0_17logit_kernel_cudaERNS_18TensorIteratorBaseERKN3c106ScalarEENKUlvE_clEvENKUlvE1_clEvEUlNS4_4HalfEE0_St5arrayIPcLm2EELi4E23TrivialOffsetCalculatorILi1EjESG_NS0_6memory12LoadWithCastILi1EEENSH_13StoreWithCastILi1EEEEEviT_T0_T2_T3_T4_T5_ --------------------------
	.section	.nv.constant0._ZN2at6native27unrolled_elementwise_kernelIZZZNS0_17logit_kernel_cudaERNS_18TensorIteratorBaseERKN3c106ScalarEENKUlvE_clEvENKUlvE1_clEvEUlNS4_4HalfEE0_St5arrayIPcLm2EELi4E23TrivialOffsetCalculatorILi1EjESG_NS0_6memory12LoadWithCastILi1EEENSH_13StoreWithCastILi1EEEEEviT_T0_T2_T3_T4_T5_,"a",@progbits
	.sectionflags	@""
	.align	4
.nv.constant0._ZN2at6native27unrolled_elementwise_kernelIZZZNS0_17logit_kernel_cudaERNS_18TensorIteratorBaseERKN3c106ScalarEENKUlvE_clEvENKUlvE1_clEvEUlNS4_4HalfEE0_St5arrayIPcLm2EELi4E23TrivialOffsetCalculatorILi1EjESG_NS0_6memory12LoadWithCastILi1EEENSH_13StoreWithCastILi1EEEEEviT_T0_T2_T3_T4_T5_:
	.zero		956


//--------------------- .nv.constant0._ZN2at6native18elementwise_kernelILi128ELi4EZNS0_22gpu_kernel_impl_nocastIZZZNS0_17logit_kernel_cudaERNS_18TensorIteratorBaseERKN3c106ScalarEENKUlvE_clEvENKUlvE1_clEvEUlNS5_4HalfEE0_EEvS4_RKT_EUliE_EEviT1_ --------------------------
	.section	.nv.constant0._ZN2at6native18elementwise_kernelILi128ELi4EZNS0_22gpu_kernel_impl_nocastIZZZNS0_17logit_kernel_cudaERNS_18TensorIteratorBaseERKN3c106ScalarEENKUlvE_clEvENKUlvE1_clEvEUlNS5_4HalfEE0_EEvS4_RKT_EUliE_EEviT1_,"a",@progbits
	.sectionflags	@""
	.align	4
.nv.constant0._ZN2at6native18elementwise_kernelILi128ELi4EZNS0_22gpu_kernel_impl_nocastIZZZNS0_17logit_kernel_cudaERNS_18TensorIteratorBaseERKN3c106ScalarEENKUlvE_clEvENKUlvE1_clEvEUlNS5_4HalfEE0_EEvS4_RKT_EUliE_EEviT1_:
	.zero		1448


//--------------------- .nv.constant0._ZN2at6native27unrolled_elementwise_kernelIZZZNS0_17logit_kernel_cudaERNS_18TensorIteratorBaseERKN3c106ScalarEENKUlvE_clEvENKUlvE1_clEvEUlNS4_4HalfEE0_St5arrayIPcLm2EELi4E23TrivialOffsetCalculatorILi1EjESG_NS0_6memory15LoadWithoutCastENSH_16StoreWithoutCastEEEviT_T0_T2_T3_T4_T5_ --------------------------
	.section	.nv.constant0._ZN2at6native27unrolled_elementwise_kernelIZZZNS0_17logit_kernel_cudaERNS_18TensorIteratorBaseERKN3c106ScalarEENKUlvE_clEvENKUlvE1_clEvEUlNS4_4HalfEE0_St5arrayIPcLm2EELi4E23TrivialOffsetCalculatorILi1EjESG_NS0_6memory15LoadWithoutCastENSH_16StoreWithoutCastEEEviT_T0_T2_T3_T4_T5_,"a",@progbits
	.sectionflags	@""
	.align	4
.nv.constant0._ZN2at6native27unrolled_elementwise_kernelIZZZNS0_17logit_kernel_cudaERNS_18TensorIteratorBaseERKN3c106ScalarEENKUlvE_clEvENKUlvE1_clEvEUlNS4_4HalfEE0_St5arrayIPcLm2EELi4E23TrivialOffsetCalculatorILi1EjESG_NS0_6memory15LoadWithoutCastENSH_16StoreWithoutCastEEEviT_T0_T2_T3_T4_T5_:
	.zero		940


//--------------------- .nv.constant0._ZN2at6native29vectorized_elementwise_kernelILi2EZZZNS0_17logit_kernel_cudaERNS_18TensorIteratorBaseERKN3c106ScalarEENKUlvE_clEvENKUlvE1_clEvEUlNS4_4HalfEE0_St5arrayIPcLm2EEEEviT0_T1_ --------------------------
	.section	.nv.constant0._ZN2at6native29vectorized_elementwise_kernelILi2EZZZNS0_17logit_kernel_cudaERNS_18TensorIteratorBaseERKN3c106ScalarEENKUlvE_clEvENKUlvE1_clEvEUlNS4_4HalfEE0_St5arrayIPcLm2EEEEviT0_T1_,"a",@progbits
	.sectionflags	@""
	.align	4
.nv.constant0._ZN2at6native29vectorized_elementwise_kernelILi2EZZZNS0_17logit_kernel_cudaERNS_18TensorIteratorBaseERKN3c106ScalarEENKUlvE_clEvENKUlvE1_clEvEUlNS4_4HalfEE0_St5arrayIPcLm2EEEEviT0_T1_:
	.zero		936


//--------------------- .nv.constant0._ZN2at6native29vectorized_elementwise_kernelILi4EZZZNS0_17logit_kernel_cudaERNS_18TensorIteratorBaseERKN3c106ScalarEENKUlvE_clEvENKUlvE1_clEvEUlNS4_4HalfEE0_St5arrayIPcLm2EEEEviT0_T1_ --------------------------
	.section	.nv.constant0._ZN2at6native29vectorized_elementwise_kernelILi4EZZZNS0_17logit_kernel_cudaERNS_18TensorIteratorBaseERKN3c106ScalarEENKUlvE_clEvENKUlvE1_clEvEUlNS4_4HalfEE0_St5arrayIPcLm2EEEEviT0_T1_,"a",@progbits
	.sectionflags	@""
	.align	4
.nv.constant0._ZN2at6native29vectorized_elementwise_kernelILi4EZZZNS0_17logit_kernel_cudaERNS_18TensorIteratorBaseERKN3c106ScalarEENKUlvE_clEvENKUlvE1_clEvEUlNS4_4HalfEE0_St5arrayIPcLm2EEEEviT0_T1_:
	.zero		936


//--------------------- .nv.constant0._ZN2at6native29vectorized_elementwise_kernelILi8EZZZNS0_17logit_kernel_cudaERNS_18TensorIteratorBaseERKN3c106ScalarEENKUlvE_clEvENKUlvE1_clEvEUlNS4_4HalfEE0_St5arrayIPcLm2EEEEviT0_T1_ --------------------------
	.section	.nv.constant0._ZN2at6native29vectorized_elementwise_kernelILi8EZZZNS0_17logit_kernel_cudaERNS_18TensorIteratorBaseERKN3c106ScalarEENKUlvE_clEvENKUlvE1_clEvEUlNS4_4HalfEE0_St5arrayIPcLm2EEEEviT0_T1_,"a",@progbits
	.sectionflags	@""
	.align	4
.nv.constant0._ZN2at6native29vectorized_elementwise_kernelILi8EZZZNS0_17logit_kernel_cudaERNS_18TensorIteratorBaseERKN3c106ScalarEENKUlvE_clEvENKUlvE1_clEvEUlNS4_4HalfEE0_St5arrayIPcLm2EEEEviT0_T1_:
	.zero		936


//--------------------- .nv.constant0._ZN2at6native18elementwise_kernelILi128ELi4EZNS0_15gpu_kernel_implIZZZNS0_17logit_kernel_cudaERNS_18TensorIteratorBaseERKN3c106ScalarEENKUlvE_clEvENKUlvE1_clEvEUlNS5_4HalfEE_EEvS4_RKT_EUliE_EEviT1_ --------------------------
	.section	.nv.constant0._ZN2at6native18elementwise_kernelILi128ELi4EZNS0_15gpu_kernel_implIZZZNS0_17logit_kernel_cudaERNS_18TensorIteratorBaseERKN3c106ScalarEENKUlvE_clEvENKUlvE1_clEvEUlNS5_4HalfEE_EEvS4_RKT_EUliE_EEviT1_,"a",@progbits
	.sectionflags	@""
	.align	4
.nv.constant0._ZN2at6native18elementwise_kernelILi128ELi4EZNS0_15gpu_kernel_implIZZZNS0_17logit_kernel_cudaERNS_18TensorIteratorBaseERKN3c106ScalarEENKUlvE_clEvENKUlvE1_clEvEUlNS5_4HalfEE_EEvS4_RKT_EUliE_EEviT1_:
	.zero		1440


//--------------------- .nv.constant0._ZN2at6native27unrolled_elementwise_kernelIZZZNS0_17logit_kernel_cudaERNS_18TensorIteratorBaseERKN3c106ScalarEENKUlvE_clEvENKUlvE1_clEvEUlNS4_4HalfEE_St5arrayIPcLm2EELi4E23TrivialOffsetCalculatorILi1EjESG_NS0_6memory12LoadWithCastILi1EEENSH_13StoreWithCastILi1EEEEEviT_T0_T2_T3_T4_T5_ --------------------------
	.section	.nv.constant0._ZN2at6native27unrolled_elementwise_kernelIZZZNS0_17logit_kernel_cudaERNS_18TensorIteratorBaseERKN3c106ScalarEENKUlvE_clEvENKUlvE1_clEvEUlNS4_4HalfEE_St5arrayIPcLm2EELi4E23TrivialOffsetCalculatorILi1EjESG_NS0_6memory12LoadWithCastILi1EEENSH_13StoreWithCastILi1EEEEEviT_T0_T2_T3_T4_T5_,"a",@progbits
	.sectionflags	@""
	.align	4
.nv.constant0._ZN2at6native27unrolled_elementwise_kernelIZZZNS0_17logit_kernel_cudaERNS_18TensorIteratorBaseERKN3c106ScalarEENKUlvE_clEvENKUlvE1_clEvEUlNS4_4HalfEE_St5arrayIPcLm2EELi4E23TrivialOffsetCalculatorILi1EjESG_NS0_6memory12LoadWithCastILi1EEENSH_13StoreWithCastILi1EEEEEviT_T0_T2_T3_T4_T5_:
	.zero		940


//--------------------- .nv.constant0._ZN2at6native18elementwise_kernelILi128ELi4EZNS0_22gpu_kernel_impl_nocastIZZZNS0_17logit_kernel_cudaERNS_18TensorIteratorBaseERKN3c106ScalarEENKUlvE_clEvENKUlvE1_clEvEUlNS5_4HalfEE_EEvS4_RKT_EUliE_EEviT1_ --------------------------
	.section	.nv.constant0._ZN2at6native18elementwise_kernelILi128ELi4EZNS0_22gpu_kernel_impl_nocastIZZZNS0_17logit_kernel_cudaERNS_18TensorIteratorBaseERKN3c106ScalarEENKUlvE_clEvENKUlvE1_clEvEUlNS5_4HalfEE_EEvS4_RKT_EUliE_EEviT1_,"a",@progbits
	.sectionflags	@""
	.align	4
.nv.constant0._ZN2at6native18elementwise_kernelILi128ELi4EZNS0_22gpu_kernel_impl_nocastIZZZNS0_17logit_kernel_cudaERNS_18TensorIteratorBaseERKN3c106ScalarEENKUlvE_clEvENKUlvE1_clEvEUlNS5_4HalfEE_EEvS4_RKT_EUliE_EEviT1_:
	.zero		1440


//--------------------- .nv.constant0._ZN2at6native27unrolled_elementwise_kernelIZZZNS0_17logit_kernel_cudaERNS_18TensorIteratorBaseERKN3c106ScalarEENKUlvE_clEvENKUlvE1_clEvEUlNS4_4HalfEE_St5arrayIPcLm2EELi4E23TrivialOffsetCalculatorILi1EjESG_NS0_6memory15LoadWithoutCastENSH_16StoreWithoutCastEEEviT_T0_T2_T3_T4_T5_ --------------------------
	.section	.nv.constant0._ZN2at6native27unrolled_elementwise_kernelIZZZNS0_17logit_kernel_cudaERNS_18TensorIteratorBaseERKN3c106ScalarEENKUlvE_clEvENKUlvE1_clEvEUlNS4_4HalfEE_St5arrayIPcLm2EELi4E23TrivialOffsetCalculatorILi1EjESG_NS0_6memory15LoadWithoutCastENSH_16StoreWithoutCastEEEviT_T0_T2_T3_T4_T5_,"a",@progbits
	.sectionflags	@""
	.align	4
.nv.constant0._ZN2at6native27unrolled_elementwise_kernelIZZZNS0_17logit_kernel_cudaERNS_18TensorIteratorBaseERKN3c106ScalarEENKUlvE_clEvENKUlvE1_clEvEUlNS4_4HalfEE_St5arrayIPcLm2EELi4E23TrivialOffsetCalculatorILi1EjESG_NS0_6memory15LoadWithoutCastENSH_16StoreWithoutCastEEEviT_T0_T2_T3_T4_T5_:
	.zero		924


//--------------------- .nv.constant0._ZN2at6native29vectorized_elementwise_kernelILi2EZZZNS0_17logit_kernel_cudaERNS_18TensorIteratorBaseERKN3c106ScalarEENKUlvE_clEvENKUlvE1_clEvEUlNS4_4HalfEE_St5arrayIPcLm2EEEEviT0_T1_ --------------------------
	.section	.nv.constant0._ZN2at6native29vectorized_elementwise_kernelILi2EZZZNS0_17logit_kernel_cudaERNS_18TensorIteratorBaseERKN3c106ScalarEENKUlvE_clEvENKUlvE1_clEvEUlNS4_4HalfEE_St5arrayIPcLm2EEEEviT0_T1_,"a",@progbits
	.sectionflags	@""
	.align	4
.nv.constant0._ZN2at6native29vectorized_elementwise_kernelILi2EZZZNS0_17logit_kernel_cudaERNS_18TensorIteratorBaseERKN3c106ScalarEENKUlvE_clEvENKUlvE1_clEvEUlNS4_4HalfEE_St5arrayIPcLm2EEEEviT0_T1_:
	.zero		920


//--------------------- .nv.constant0._ZN2at6native29vectorized_elementwise_kernelILi4EZZZNS0_17logit_kernel_cudaERNS_18TensorIteratorBaseERKN3c106ScalarEENKUlvE_clEvENKUlvE1_clEvEUlNS4_4HalfEE_St5arrayIPcLm2EEEEviT0_T1_ --------------------------
	.section	.nv.constant0._ZN2at6native29vectorized_elementwise_kernelILi4EZZZNS0_17logit_kernel_cudaERNS_18TensorIteratorBaseERKN3c106ScalarEENKUlvE_clEvENKUlvE1_clEvEUlNS4_4HalfEE_St5arrayIPcLm2EEEEviT0_T1_,"a",@progbits
	.sectionflags	@""
	.align	4
.nv.constant0._ZN2at6native29vectorized_elementwise_kernelILi4EZZZNS0_17logit_kernel_cudaERNS_18TensorIteratorBaseERKN3c106ScalarEENKUlvE_clEvENKUlvE1_clEvEUlNS4_4HalfEE_St5arrayIPcLm2EEEEviT0_T1_:
	.zero		920


//--------------------- .nv.constant0._ZN2at6native29vectorized_elementwise_kernelILi8EZZZNS0_17logit_kernel_cudaERNS_18TensorIteratorBaseERKN3c106ScalarEENKUlvE_clEvENKUlvE1_clEvEUlNS4_4HalfEE_St5arrayIPcLm2EEEEviT0_T1_ --------------------------
	.section	.nv.constant0._ZN2at6native29vectorized_elementwise_kernelILi8EZZZNS0_17logit_kernel_cudaERNS_18TensorIteratorBaseERKN3c106ScalarEENKUlvE_clEvENKUlvE1_clEvEUlNS4_4HalfEE_St5arrayIPcLm2EEEEviT0_T1_,"a",@progbits
	.sectionflags	@""
	.align	4
.nv.constant0._ZN2at6native29vectorized_elementwise_kernelILi8EZZZNS0_17logit_kernel_cudaERNS_18TensorIteratorBaseERKN3c106ScalarEENKUlvE_clEvENKUlvE1_clEvEUlNS4_4HalfEE_St5arrayIPcLm2EEEEviT0_T1_:
	.zero		920


//--------------------- .nv.constant0._ZN2at6native18elementwise_kernelILi128ELi4EZNS0_15gpu_kernel_implIZZZNS0_17logit_kernel_cudaERNS_18TensorIteratorBaseERKN3c106ScalarEENKUlvE_clEvENKUlvE0_clEvEUlfE0_EEvS4_RKT_EUliE_EEviT1_ --------------------------
	.section	.nv.constant0._ZN2at6native18elementwise_kernelILi128ELi4EZNS0_15gpu_kernel_implIZZZNS0_17logit_kernel_cudaERNS_18TensorIteratorBaseERKN3c106ScalarEENKUlvE_clEvENKUlvE0_clEvEUlfE0_EEvS4_RKT_EUliE_EEviT1_,"a",@progbits
	.sectionflags	@""
	.align	4
.nv.constant0._ZN2at6native18elementwise_kernelILi128ELi4EZNS0_15gpu_kernel_implIZZZNS0_17logit_kernel_cudaERNS_18TensorIteratorBaseERKN3c106ScalarEENKUlvE_clEvENKUlvE0_clEvEUlfE0_EEvS4_RKT_EUliE_EEviT1_:
	.zero		1456


//--------------------- .nv.constant0._ZN2at6native27unrolled_elementwise_kernelIZZZNS0_17logit_kernel_cudaERNS_18TensorIteratorBaseERKN3c106ScalarEENKUlvE_clEvENKUlvE0_clEvEUlfE0_St5arrayIPcLm2EELi4E23TrivialOffsetCalculatorILi1EjESF_NS0_6memory12LoadWithCastILi1EEENSG_13StoreWithCastILi1EEEEEviT_T0_T2_T3_T4_T5_ --------------------------
	.section	.nv.constant0._ZN2at6native27unrolled_elementwise_kernelIZZZNS0_17logit_kernel_cudaERNS_18TensorIteratorBaseERKN3c106ScalarEENKUlvE_clEvENKUlvE0_clEvEUlfE0_St5arrayIPcLm2EELi4E23TrivialOffsetCalculatorILi1EjESF_NS0_6memory12LoadWithCastILi1EEENSG_13StoreWithCastILi1EEEEEviT_T0_T2_T3_T4_T5_,"a",@progbits
	.sectionflags	@""
	.align	4
.nv.constant0._ZN2at6native27unrolled_elementwise_kernelIZZZNS0_17logit_kernel_cudaERNS_18TensorIteratorBaseERKN3c106ScalarEENKUlvE_clEvENKUlvE0_clEvEUlfE0_St5arrayIPcLm2EELi4E23TrivialOffsetCalculatorILi1EjESF_NS0_6memory12LoadWithCastILi1EEENSG_13StoreWithCastILi1EEEEEviT_T0_T2_T3_T4_T5_:
	.zero		956


//--------------------- .nv.constant0._ZN2at6native18elementwise_kernelILi128ELi2EZNS0_22gpu_kernel_impl_nocastIZZZNS0_17logit_kernel_cudaERNS_18TensorIteratorBaseERKN3c106ScalarEENKUlvE_clEvENKUlvE0_clEvEUlfE0_EEvS4_RKT_EUliE_EEviT1_ --------------------------
	.section	.nv.constant0._ZN2at6native18elementwise_kernelILi128ELi2EZNS0_22gpu_kernel_impl_nocastIZZZNS0_17logit_kernel_cudaERNS_18TensorIteratorBaseERKN3c106ScalarEENKUlvE_clEvENKUlvE0_clEvEUlfE0_EEvS4_RKT_EUliE_EEviT1_,"a",@progbits
	.sectionflags	@""
	.align	4
.nv.constant0._ZN2at6native18elementwise_kernelILi128ELi2EZNS0_22gpu_kernel_impl_nocastIZZZNS0_17logit_kernel_cudaERNS_18TensorIteratorBaseERKN3c106ScalarEENKUlvE_clEvENKUlvE0_clEvEUlfE0_EEvS4_RKT_EUliE_EEviT1_:
	.zero		1448


//--------------------- .nv.constant0._ZN2at6native27unrolled_elementwise_kernelIZZZNS0_17logit_kernel_cudaERNS_18TensorIteratorBaseERKN3c106ScalarEENKUlvE_clEvENKUlvE0_clEvEUlfE0_St5arrayIPcLm2EELi4E23TrivialOffsetCalculatorILi1EjESF_NS0_6memory15LoadWithoutCastENSG_16StoreWithoutCastEEEviT_T0_T2_T3_T4_T5_ --------------------------
	.section	.nv.constant0._ZN2at6native27unrolled_elementwise_kernelIZZZNS0_17logit_kernel_cudaERNS_18TensorIteratorBaseERKN3c106ScalarEENKUlvE_clEvENKUlvE0_clEvEUlfE0_St5arrayIPcLm2EELi4E23TrivialOffsetCalculatorILi1EjESF_NS0_6memory15LoadWithoutCastENSG_16StoreWithoutCastEEEviT_T0_T2_T3_T4_T5_,"a",@progbits
	.sectionflags	@""
	.align	4
.nv.constant0._ZN2at6native27unrolled_elementwise_kernelIZZZNS0_17logit_kernel_cudaERNS_18TensorIteratorBaseERKN3c106ScalarEENKUlvE_clEvENKUlvE0_clEvEUlfE0_St5arrayIPcLm2EELi4E23TrivialOffsetCalculatorILi1EjESF_NS0_6memory15LoadWithoutCastENSG_16StoreWithoutCastEEEviT_T0_T2_T3_T4_T5_:
	.zero		940


//--------------------- .nv.constant0._ZN2at6native29vectorized_elementwise_kernelILi2EZZZNS0_17logit_kernel_cudaERNS_18TensorIteratorBaseERKN3c106ScalarEENKUlvE_clEvENKUlvE0_clEvEUlfE0_St5arrayIPcLm2EEEEviT0_T1_ --------------------------
	.section	.nv.constant0._ZN2at6native29vectorized_elementwise_kernelILi2EZZZNS0_17logit_kernel_cudaERNS_18TensorIteratorBaseERKN3c106ScalarEENKUlvE_clEvENKUlvE0_clEvEUlfE0_St5arrayIPcLm2EEEEviT0_T1_,"a",@progbits
	.sectionflags	@""
	.align	4
.nv.constant0._ZN2at6native29vectorized_elementwise_kernelILi2EZZZNS0_17logit_kernel_cudaERNS_18TensorIteratorBaseERKN3c106ScalarEENKUlvE_clEvENKUlvE0_clEvEUlfE0_St5arrayIPcLm2EEEEviT0_T1_:
	.zero		936


//--------------------- .nv.constant0._ZN2at6native29vectorized_elementwise_kernelILi4EZZZNS0_17logit_kernel_cudaERNS_18TensorIteratorBaseERKN3c106ScalarEENKUlvE_clEvENKUlvE0_clEvEUlfE0_St5arrayIPcLm2EEEEviT0_T1_ --------------------------
	.section	.nv.constant0._ZN2at6native29vectorized_elementwise_kernelILi4EZZZNS0_17logit_kernel_cudaERNS_18TensorIteratorBaseERKN3c106ScalarEENKUlvE_clEvENKUlvE0_clEvEUlfE0_St5arrayIPcLm2EEEEviT0_T1_,"a",@progbits
	.sectionflags	@""
	.align	4
.nv.constant0._ZN2at6native29vectorized_elementwise_kernelILi4EZZZNS0_17logit_kernel_cudaERNS_18TensorIteratorBaseERKN3c106ScalarEENKUlvE_clEvENKUlvE0_clEvEUlfE0_St5arrayIPcLm2EEEEviT0_T1_:
	.zero		936


//--------------------- .nv.constant0._ZN2at6native29vectorized_elementwise_kernelILi8EZZZNS0_17logit_kernel_cudaERNS_18TensorIteratorBaseERKN3c106ScalarEENKUlvE_clEvENKUlvE0_clEvEUlfE0_St5arrayIPcLm2EEEEviT0_T1_ --------------------------
	.section	.nv.constant0._ZN2at6native29vectorized_elementwise_kernelILi8EZZZNS0_17logit_kernel_cudaERNS_18TensorIteratorBaseERKN3c106ScalarEENKUlvE_clEvENKUlvE0_clEvEUlfE0_St5arrayIPcLm2EEEEviT0_T1_,"a",@progbits
	.sectionflags	@""
	.align	4
.nv.constant0._ZN2at6native29vectorized_elementwise_kernelILi8EZZZNS0_17logit_kernel_cudaERNS_18TensorIteratorBaseERKN3c106ScalarEENKUlvE_clEvENKUlvE0_clEvEUlfE0_St5arrayIPcLm2EEEEviT0_T1_:
	.zero		936


//--------------------- .nv.constant0._ZN2at6native18elementwise_kernelILi128ELi4EZNS0_15gpu_kernel_implIZZZNS0_17logit_kernel_cudaERNS_18TensorIteratorBaseERKN3c106ScalarEENKUlvE_clEvENKUlvE0_clEvEUlfE_EEvS4_RKT_EUliE_EEviT1_ --------------------------
	.section	.nv.constant0._ZN2at6native18elementwise_kernelILi128ELi4EZNS0_15gpu_kernel_implIZZZNS0_17logit_kernel_cudaERNS_18TensorIteratorBaseERKN3c106ScalarEENKUlvE_clEvENKUlvE0_clEvEUlfE_EEvS4_RKT_EUliE_EEviT1_,"a",@progbits
	.sectionflags	@""
	.align	4
.nv.constant0._ZN2at6native18elementwise_kernelILi128ELi4EZNS0_15gpu_kernel_implIZZZNS0_17logit_kernel_cudaERNS_18TensorIteratorBaseERKN3c106ScalarEENKUlvE_clEvENKUlvE0_clEvEUlfE_EEvS4_RKT_EUliE_EEviT1_:
	.zero		1440


//--------------------- .nv.constant0._ZN2at6native27unrolled_elementwise_kernelIZZZNS0_17logit_kernel_cudaERNS_18TensorIteratorBaseERKN3c106ScalarEENKUlvE_clEvENKUlvE0_clEvEUlfE_St5arrayIPcLm2EELi4E23TrivialOffsetCalculatorILi1EjESF_NS0_6memory12LoadWithCastILi1EEENSG_13StoreWithCastILi1EEEEEviT_T0_T2_T3_T4_T5_ --------------------------
	.section	.nv.constant0._ZN2at6native27unrolled_elementwise_kernelIZZZNS0_17logit_kernel_cudaERNS_18TensorIteratorBaseERKN3c106ScalarEENKUlvE_clEvENKUlvE0_clEvEUlfE_St5arrayIPcLm2EELi4E23TrivialOffsetCalculatorILi1EjESF_NS0_6memory12LoadWithCastILi1EEENSG_13StoreWithCastILi1EEEEEviT_T0_T2_T3_T4_T5_,"a",@progbits
	.sectionflags	@""
	.align	4
.nv.constant0._ZN2at6native27unrolled_elementwise_kernelIZZZNS0_17logit_kernel_cudaERNS_18TensorIteratorBaseERKN3c106ScalarEENKUlvE_clEvENKUlvE0_clEvEUlfE_St5arrayIPcLm2EELi4E23TrivialOffsetCalculatorILi1EjESF_NS0_6memory12LoadWithCastILi1EEENSG_13StoreWithCastILi1EEEEEviT_T0_T2_T3_T4_T5_:
	.zero		940


//--------------------- .nv.constant0._ZN2at6native18elementwise_kernelILi128ELi2EZNS0_22gpu_kernel_impl_nocastIZZZNS0_17logit_kernel_cudaERNS_18TensorIteratorBaseERKN3c106ScalarEENKUlvE_clEvENKUlvE0_clEvEUlfE_EEvS4_RKT_EUliE_EEviT1_ --------------------------
	.section	.nv.constant0._ZN2at6native18elementwise_kernelILi128ELi2EZNS0_22gpu_kernel_impl_nocastIZZZNS0_17logit_kernel_cudaERNS_18TensorIteratorBaseERKN3c106ScalarEENKUlvE_clEvENKUlvE0_clEvEUlfE_EEvS4_RKT_EUliE_EEviT1_,"a",@progbits
	.sectionflags	@""
	.align	4
.nv.constant0._ZN2at6native18elementwise_kernelILi128ELi2EZNS0_22gpu_kernel_impl_nocastIZZZNS0_17logit_kernel_cudaERNS_18TensorIteratorBaseERKN3c106ScalarEENKUlvE_clEvENKUlvE0_clEvEUlfE_EEvS4_RKT_EUliE_EEviT1_:
	.zero		1440


//--------------------- .nv.constant0._ZN2at6native27unrolled_elementwise_kernelIZZZNS0_17logit_kernel_cudaERNS_18TensorIteratorBaseERKN3c106ScalarEENKUlvE_clEvENKUlvE0_clEvEUlfE_St5arrayIPcLm2EELi4E23TrivialOffsetCalculatorILi1EjESF_NS0_6memory15LoadWithoutCastENSG_16StoreWithoutCastEEEviT_T0_T2_T3_T4_T5_ --------------------------
	.section	.nv.constant0._ZN2at6native27unrolled_elementwise_kernelIZZZNS0_17logit_kernel_cudaERNS_18TensorIteratorBaseERKN3c106ScalarEENKUlvE_clEvENKUlvE0_clEvEUlfE_St5arrayIPcLm2EELi4E23TrivialOffsetCalculatorILi1EjESF_NS0_6memory15LoadWithoutCastENSG_16StoreWithoutCastEEEviT_T0_T2_T3_T4_T5_,"a",@progbits
	.sectionflags	@""
	.align	4
.nv.constant0._ZN2at6native27unrolled_elementwise_kernelIZZZNS0_17logit_kernel_cudaERNS_18TensorIteratorBaseERKN3c106ScalarEENKUlvE_clEvENKUlvE0_clEvEUlfE_St5arrayIPcLm2EELi4E23TrivialOffsetCalculatorILi1EjESF_NS0_6memory15LoadWithoutCastENSG_16StoreWithoutCastEEEviT_T0_T2_T3_T4_T5_:
	.zero		924


//--------------------- .nv.constant0._ZN2at6native29vectorized_elementwise_kernelILi2EZZZNS0_17logit_kernel_cudaERNS_18TensorIteratorBaseERKN3c106ScalarEENKUlvE_clEvENKUlvE0_clEvEUlfE_St5arrayIPcLm2EEEEviT0_T1_ --------------------------
	.section	.nv.constant0._ZN2at6native29vectorized_elementwise_kernelILi2EZZZNS0_17logit_kernel_cudaERNS_18TensorIteratorBaseERKN3c106ScalarEENKUlvE_clEvENKUlvE0_clEvEUlfE_St5arrayIPcLm2EEEEviT0_T1_,"a",@progbits
	.sectionflags	@""
	.align	4
.nv.constant0._ZN2at6native29vectorized_elementwise_kernelILi2EZZZNS0_17logit_kernel_cudaERNS_18TensorIteratorBaseERKN3c106ScalarEENKUlvE_clEvENKUlvE0_clEvEUlfE_St5arrayIPcLm2EEEEviT0_T1_:
	.zero		920


//--------------------- .nv.constant0._ZN2at6native29vectorized_elementwise_kernelILi4EZZZNS0_17logit_kernel_cudaERNS_18TensorIteratorBaseERKN3c106ScalarEENKUlvE_clEvENKUlvE0_clEvEUlfE_St5arrayIPcLm2EEEEviT0_T1_ --------------------------
	.section	.nv.constant0._ZN2at6native29vectorized_elementwise_kernelILi4EZZZNS0_17logit_kernel_cudaERNS_18TensorIteratorBaseERKN3c106ScalarEENKUlvE_clEvENKUlvE0_clEvEUlfE_St5arrayIPcLm2EEEEviT0_T1_,"a",@progbits
	.sectionflags	@""
	.align	4
.nv.constant0._ZN2at6native29vectorized_elementwise_kernelILi4EZZZNS0_17logit_kernel_cudaERNS_18TensorIteratorBaseERKN3c106ScalarEENKUlvE_clEvENKUlvE0_clEvEUlfE_St5arrayIPcLm2EEEEviT0_T1_:
	.zero		920


//--------------------- .nv.constant0._ZN2at6native29vectorized_elementwise_kernelILi8EZZZNS0_17logit_kernel_cudaERNS_18TensorIteratorBaseERKN3c106ScalarEENKUlvE_clEvENKUlvE0_clEvEUlfE_St5arrayIPcLm2EEEEviT0_T1_ --------------------------
	.section	.nv.constant0._ZN2at6native29vectorized_elementwise_kernelILi8EZZZNS0_17logit_kernel_cudaERNS_18TensorIteratorBaseERKN3c106ScalarEENKUlvE_clEvENKUlvE0_clEvEUlfE_St5arrayIPcLm2EEEEviT0_T1_,"a",@progbits
	.sectionflags	@""
	.align	4
.nv.constant0._ZN2at6native29vectorized_elementwise_kernelILi8EZZZNS0_17logit_kernel_cudaERNS_18TensorIteratorBaseERKN3c106ScalarEENKUlvE_clEvENKUlvE0_clEvEUlfE_St5arrayIPcLm2EEEEviT0_T1_:
	.zero		920


//--------------------- .nv.constant0._ZN2at6native18elementwise_kernelILi128ELi4EZNS0_15gpu_kernel_implIZZZNS0_17logit_kernel_cudaERNS_18TensorIteratorBaseERKN3c106ScalarEENKUlvE_clEvENKUlvE_clEvEUldE0_EEvS4_RKT_EUliE_EEviT1_ --------------------------
	.section	.nv.constant0._ZN2at6native18elementwise_kernelILi128ELi4EZNS0_15gpu_kernel_implIZZZNS0_17logit_kernel_cudaERNS_18TensorIteratorBaseERKN3c106ScalarEENKUlvE_clEvENKUlvE_clEvEUldE0_EEvS4_RKT_EUliE_EEviT1_,"a",@progbits
	.sectionflags	@""
	.align	4
.nv.constant0._ZN2at6native18elementwise_kernelILi128ELi4EZNS0_15gpu_kernel_implIZZZNS0_17logit_kernel_cudaERNS_18TensorIteratorBaseERKN3c106ScalarEENKUlvE_clEvENKUlvE_clEvEUldE0_EEvS4_RKT_EUliE_EEviT1_:
	.zero		1464


//--------------------- .nv.constant0._ZN2at6native27unrolled_elementwise_kernelIZZZNS0_17logit_kernel_cudaERNS_18TensorIteratorBaseERKN3c106ScalarEENKUlvE_clEvENKUlvE_clEvEUldE0_St5arrayIPcLm2EELi4E23TrivialOffsetCalculatorILi1EjESF_NS0_6memory12LoadWithCastILi1EEENSG_13StoreWithCastILi1EEEEEviT_T0_T2_T3_T4_T5_ --------------------------
	.section	.nv.constant0._ZN2at6native27unrolled_elementwise_kernelIZZZNS0_17logit_kernel_cudaERNS_18TensorIteratorBaseERKN3c106ScalarEENKUlvE_clEvENKUlvE_clEvEUldE0_St5arrayIPcLm2EELi4E23TrivialOffsetCalculatorILi1EjESF_NS0_6memory12LoadWithCastILi1EEENSG_13StoreWithCastILi1EEEEEviT_T0_T2_T3_T4_T5_,"a",@progbits
	.sectionflags	@""
	.align	4
.nv.constant0._ZN2at6native27unrolled_elementwise_kernelIZZZNS0_17logit_kernel_cudaERNS_18TensorIteratorBaseERKN3c106ScalarEENKUlvE_clEvENKUlvE_clEvEUldE0_St5arrayIPcLm2EELi4E23TrivialOffsetCalculatorILi1EjESF_NS0_6memory12LoadWithCastILi1EEENSG_13StoreWithCastILi1EEEEEviT_T0_T2_T3_T4_T5_:
	.zero		964


//--------------------- .nv.constant0._ZN2at6native18elementwise_kernelILi128ELi2EZNS0_22gpu_kernel_impl_nocastIZZZNS0_17logit_kernel_cudaERNS_18TensorIteratorBaseERKN3c106ScalarEENKUlvE_clEvENKUlvE_clEvEUldE0_EEvS4_RKT_EUliE_EEviT1_ --------------------------
	.section	.nv.constant0._ZN2at6native18elementwise_kernelILi128ELi2EZNS0_22gpu_kernel_impl_nocastIZZZNS0_17logit_kernel_cudaERNS_18TensorIteratorBaseERKN3c106ScalarEENKUlvE_clEvENKUlvE_clEvEUldE0_EEvS4_RKT_EUliE_EEviT1_,"a",@progbits
	.sectionflags	@""
	.align	4
.nv.constant0._ZN2at6native18elementwise_kernelILi128ELi2EZNS0_22gpu_kernel_impl_nocastIZZZNS0_17logit_kernel_cudaERNS_18TensorIteratorBaseERKN3c106ScalarEENKUlvE_clEvENKUlvE_clEvEUldE0_EEvS4_RKT_EUliE_EEviT1_:
	.zero		1456


//--------------------- .nv.constant0._ZN2at6native27unrolled_elementwise_kernelIZZZNS0_17logit_kernel_cudaERNS_18TensorIteratorBaseERKN3c106ScalarEENKUlvE_clEvENKUlvE_clEvEUldE0_St5arrayIPcLm2EELi4E23TrivialOffsetCalculatorILi1EjESF_NS0_6memory15LoadWithoutCastENSG_16StoreWithoutCastEEEviT_T0_T2_T3_T4_T5_ --------------------------
	.section	.nv.constant0._ZN2at6native27unrolled_elementwise_kernelIZZZNS0_17logit_kernel_cudaERNS_18TensorIteratorBaseERKN3c106ScalarEENKUlvE_clEvENKUlvE_clEvEUldE0_St5arrayIPcLm2EELi4E23TrivialOffsetCalculatorILi1EjESF_NS0_6memory15LoadWithoutCastENSG_16StoreWithoutCastEEEviT_T0_T2_T3_T4_T5_,"a",@progbits
	.sectionflags	@""
	.align	4
.nv.constant0._ZN2at6native27unrolled_elementwise_kernelIZZZNS0_17logit_kernel_cudaERNS_18TensorIteratorBaseERKN3c106ScalarEENKUlvE_clEvENKUlvE_clEvEUldE0_St5arrayIPcLm2EELi4E23TrivialOffsetCalculatorILi1EjESF_NS0_6memory15LoadWithoutCastENSG_16StoreWithoutCastEEEviT_T0_T2_T3_T4_T5_:
	.zero		948


//--------------------- .nv.constant0._ZN2at6native29vectorized_elementwise_kernelILi2EZZZNS0_17logit_kernel_cudaERNS_18TensorIteratorBaseERKN3c106ScalarEENKUlvE_clEvENKUlvE_clEvEUldE0_St5arrayIPcLm2EEEEviT0_T1_ --------------------------
	.section	.nv.constant0._ZN2at6native29vectorized_elementwise_kernelILi2EZZZNS0_17logit_kernel_cudaERNS_18TensorIteratorBaseERKN3c106ScalarEENKUlvE_clEvENKUlvE_clEvEUldE0_St5arrayIPcLm2EEEEviT0_T1_,"a",@progbits
	.sectionflags	@""
	.align	4
.nv.constant0._ZN2at6native29vectorized_elementwise_kernelILi2EZZZNS0_17logit_kernel_cudaERNS_18TensorIteratorBaseERKN3c106ScalarEENKUlvE_clEvENKUlvE_clEvEUldE0_St5arrayIPcLm2EEEEviT0_T1_:
	.zero		944


//--------------------- .nv.constant0._ZN2at6native29vectorized_elementwise_kernelILi4EZZZNS0_17logit_kernel_cudaERNS_18TensorIteratorBaseERKN3c106ScalarEENKUlvE_clEvENKUlvE_clEvEUldE0_St5arrayIPcLm2EEEEviT0_T1_ --------------------------
	.section	.nv.constant0._ZN2at6native29vectorized_elementwise_kernelILi4EZZZNS0_17logit_kernel_cudaERNS_18TensorIteratorBaseERKN3c106ScalarEENKUlvE_clEvENKUlvE_clEvEUldE0_St5arrayIPcLm2EEEEviT0_T1_,"a",@progbits
	.sectionflags	@""
	.align	4
.nv.constant0._ZN2at6native29vectorized_elementwise_kernelILi4EZZZNS0_17logit_kernel_cudaERNS_18TensorIteratorBaseERKN3c106ScalarEENKUlvE_clEvENKUlvE_clEvEUldE0_St5arrayIPcLm2EEEEviT0_T1_:
	.zero		944


//--------------------- .nv.constant0._ZN2at6native29vectorized_elementwise_kernelILi8EZZZNS0_17logit_kernel_cudaERNS_18TensorIteratorBaseERKN3c106ScalarEENKUlvE_clEvENKUlvE_clEvEUldE0_St5arrayIPcLm2EEEEviT0_T1_ --------------------------
	.section	.nv.constant0._ZN2at6native29vectorized_elementwise_kernelILi8EZZZNS0_17logit_kernel_cudaERNS_18TensorIteratorBaseERKN3c106ScalarEENKUlvE_clEvENKUlvE_clEvEUldE0_St5arrayIPcLm2EEEEviT0_T1_,"a",@progbits
	.sectionflags	@""
	.align	4
.nv.constant0._ZN2at6native29vectorized_elementwise_kernelILi8EZZZNS0_17logit_kernel_cudaERNS_18TensorIteratorBaseERKN3c106ScalarEENKUlvE_clEvENKUlvE_clEvEUldE0_St5arrayIPcLm2EEEEviT0_T1_:
	.zero		944


//--------------------- .nv.constant0._ZN2at6native18elementwise_kernelILi128ELi4EZNS0_15gpu_kernel_implIZZZNS0_17logit_kernel_cudaERNS_18TensorIteratorBaseERKN3c106ScalarEENKUlvE_clEvENKUlvE_clEvEUldE_EEvS4_RKT_EUliE_EEviT1_ --------------------------
	.section	.nv.constant0._ZN2at6native18elementwise_kernelILi128ELi4EZNS0_15gpu_kernel_implIZZZNS0_17logit_kernel_cudaERNS_18TensorIteratorBaseERKN3c106ScalarEENKUlvE_clEvENKUlvE_clEvEUldE_EEvS4_RKT_EUliE_EEviT1_,"a",@progbits
	.sectionflags	@""
	.align	4
.nv.constant0._ZN2at6native18elementwise_kernelILi128ELi4EZNS0_15gpu_kernel_implIZZZNS0_17logit_kernel_cudaERNS_18TensorIteratorBaseERKN3c106ScalarEENKUlvE_clEvENKUlvE_clEvEUldE_EEvS4_RKT_EUliE_EEviT1_:
	.zero		1440


//--------------------- .nv.constant0._ZN2at6native27unrolled_elementwise_kernelIZZZNS0_17logit_kernel_cudaERNS_18TensorIteratorBaseERKN3c106ScalarEENKUlvE_clEvENKUlvE_clEvEUldE_St5arrayIPcLm2EELi4E23TrivialOffsetCalculatorILi1EjESF_NS0_6memory12LoadWithCastILi1EEENSG_13StoreWithCastILi1EEEEEviT_T0_T2_T3_T4_T5_ --------------------------
	.section	.nv.constant0._ZN2at6native27unrolled_elementwise_kernelIZZZNS0_17logit_kernel_cudaERNS_18TensorIteratorBaseERKN3c106ScalarEENKUlvE_clEvENKUlvE_clEvEUldE_St5arrayIPcLm2EELi4E23TrivialOffsetCalculatorILi1EjESF_NS0_6memory12LoadWithCastILi1EEENSG_13StoreWithCastILi1EEEEEviT_T0_T2_T3_T4_T5_,"a",@progbits
	.sectionflags	@""
	.align	4
.nv.constant0._ZN2at6native27unrolled_elementwise_kernelIZZZNS0_17logit_kernel_cudaERNS_18TensorIteratorBaseERKN3c106ScalarEENKUlvE_clEvENKUlvE_clEvEUldE_St5arrayIPcLm2EELi4E23TrivialOffsetCalculatorILi1EjESF_NS0_6memory12LoadWithCastILi1EEENSG_13StoreWithCastILi1EEEEEviT_T0_T2_T3_T4_T5_:
	.zero		940


//--------------------- .nv.constant0._ZN2at6native18elementwise_kernelILi128ELi2EZNS0_22gpu_kernel_impl_nocastIZZZNS0_17logit_kernel_cudaERNS_18TensorIteratorBaseERKN3c106ScalarEENKUlvE_clEvENKUlvE_clEvEUldE_EEvS4_RKT_EUliE_EEviT1_ --------------------------
	.section	.nv.constant0._ZN2at6native18elementwise_kernelILi128ELi2EZNS0_22gpu_kernel_impl_nocastIZZZNS0_17logit_kernel_cudaERNS_18TensorIteratorBaseERKN3c106ScalarEENKUlvE_clEvENKUlvE_clEvEUldE_EEvS4_RKT_EUliE_EEviT1_,"a",@progbits
	.sectionflags	@""
	.align	4
.nv.constant0._ZN2at6native18elementwise_kernelILi128ELi2EZNS0_22gpu_kernel_impl_nocastIZZZNS0_17logit_kernel_cudaERNS_18TensorIteratorBaseERKN3c106ScalarEENKUlvE_clEvENKUlvE_clEvEUldE_EEvS4_RKT_EUliE_EEviT1_:
	.zero		1440


//--------------------- .nv.constant0._ZN2at6native27unrolled_elementwise_kernelIZZZNS0_17logit_kernel_cudaERNS_18TensorIteratorBaseERKN3c106ScalarEENKUlvE_clEvENKUlvE_clEvEUldE_St5arrayIPcLm2EELi4E23TrivialOffsetCalculatorILi1EjESF_NS0_6memory15LoadWithoutCastENSG_16StoreWithoutCastEEEviT_T0_T2_T3_T4_T5_ --------------------------
	.section	.nv.constant0._ZN2at6native27unrolled_elementwise_kernelIZZZNS0_17logit_kernel_cudaERNS_18TensorIteratorBaseERKN3c106ScalarEENKUlvE_clEvENKUlvE_clEvEUldE_St5arrayIPcLm2EELi4E23TrivialOffsetCalculatorILi1EjESF_NS0_6memory15LoadWithoutCastENSG_16StoreWithoutCastEEEviT_T0_T2_T3_T4_T5_,"a",@progbits
	.sectionflags	@""
	.align	4
.nv.constant0._ZN2at6native27unrolled_elementwise_kernelIZZZNS0_17logit_kernel_cudaERNS_18TensorIteratorBaseERKN3c106ScalarEENKUlvE_clEvENKUlvE_clEvEUldE_St5arrayIPcLm2EELi4E23TrivialOffsetCalculatorILi1EjESF_NS0_6memory15LoadWithoutCastENSG_16StoreWithoutCastEEEviT_T0_T2_T3_T4_T5_:
	.zero		924


//--------------------- .nv.constant0._ZN2at6native29vectorized_elementwise_kernelILi2EZZZNS0_17logit_kernel_cudaERNS_18TensorIteratorBaseERKN3c106ScalarEENKUlvE_clEvENKUlvE_clEvEUldE_St5arrayIPcLm2EEEEviT0_T1_ --------------------------
	.section	.nv.constant0._ZN2at6native29vectorized_elementwise_kernelILi2EZZZNS0_17logit_kernel_cudaERNS_18TensorIteratorBaseERKN3c106ScalarEENKUlvE_clEvENKUlvE_clEvEUldE_St5arrayIPcLm2EEEEviT0_T1_,"a",@progbits
	.sectionflags	@""
	.align	4
.nv.constant0._ZN2at6native29vectorized_elementwise_kernelILi2EZZZNS0_17logit_kernel_cudaERNS_18TensorIteratorBaseERKN3c106ScalarEENKUlvE_clEvENKUlvE_clEvEUldE_St5arrayIPcLm2EEEEviT0_T1_:
	.zero		920


//--------------------- .nv.constant0._ZN2at6native29vectorized_elementwise_kernelILi4EZZZNS0_17logit_kernel_cudaERNS_18TensorIteratorBaseERKN3c106ScalarEENKUlvE_clEvENKUlvE_clEvEUldE_St5arrayIPcLm2EEEEviT0_T1_ --------------------------
	.section	.nv.constant0._ZN2at6native29vectorized_elementwise_kernelILi4EZZZNS0_17logit_kernel_cudaERNS_18TensorIteratorBaseERKN3c106ScalarEENKUlvE_clEvENKUlvE_clEvEUldE_St5arrayIPcLm2EEEEviT0_T1_,"a",@progbits
	.sectionflags	@""
	.align	4
.nv.constant0._ZN2at6native29vectorized_elementwise_kernelILi4EZZZNS0_17logit_kernel_cudaERNS_18TensorIteratorBaseERKN3c106ScalarEENKUlvE_clEvENKUlvE_clEvEUldE_St5arrayIPcLm2EEEEviT0_T1_:
	.zero		920


//--------------------- .nv.constant0._ZN2at6native29vectorized_elementwise_kernelILi8EZZZNS0_17logit_kernel_cudaERNS_18TensorIteratorBaseERKN3c106ScalarEENKUlvE_clEvENKUlvE_clEvEUldE_St5arrayIPcLm2EEEEviT0_T1_ --------------------------
	.section	.nv.constant0._ZN2at6native29vectorized_elementwise_kernelILi8EZZZNS0_17logit_kernel_cudaERNS_18TensorIteratorBaseERKN3c106ScalarEENKUlvE_clEvENKUlvE_clEvEUldE_St5arrayIPcLm2EEEEviT0_T1_,"a",@progbits
	.sectionflags	@""
	.align	4
.nv.constant0._ZN2at6native29vectorized_elementwise_kernelILi8EZZZNS0_17logit_kernel_cudaERNS_18TensorIteratorBaseERKN3c106ScalarEENKUlvE_clEvENKUlvE_clEvEUldE_St5arrayIPcLm2EEEEviT0_T1_:
	.zero		920


//--------------------- .nv.constant0._ZN2at6native18elementwise_kernelILi128ELi4EZNS0_15gpu_kernel_implIZZZNS0_19sigmoid_kernel_cudaERNS_18TensorIteratorBaseEENKUlvE0_clEvENKUlvE2_clEvEUlN3c108BFloat16EE_EEvS4_RKT_EUliE_EEviT1_ --------------------------
	.section	.nv.constant0._ZN2at6native18elementwise_kernelILi128ELi4EZNS0_15gpu_kernel_implIZZZNS0_19sigmoid_kernel_cudaERNS_18TensorIteratorBaseEENKUlvE0_clEvENKUlvE2_clEvEUlN3c108BFloat16EE_EEvS4_RKT_EUliE_EEviT1_,"a",@progbits
	.sectionflags	@""
	.align	4
.nv.constant0._ZN2at6native18elementwise_kernelILi128ELi4EZNS0_15gpu_kernel_implIZZZNS0_19sigmoid_kernel_cudaERNS_18TensorIteratorBaseEENKUlvE0_clEvENKUlvE2_clEvEUlN3c108BFloat16EE_EEvS4_RKT_EUliE_EEviT1_:
	.zero		1440


//--------------------- .nv.constant0._ZN2at6native27unrolled_elementwise_kernelIZZZNS0_19sigmoid_kernel_cudaERNS_18TensorIteratorBaseEENKUlvE0_clEvENKUlvE2_clEvEUlN3c108BFloat16EE_St5arrayIPcLm2EELi4E23TrivialOffsetCalculatorILi1EjESD_NS0_6memory12LoadWithCastILi1EEENSE_13StoreWithCastILi1EEEEEviT_T0_T2_T3_T4_T5_ --------------------------
	.section	.nv.constant0._ZN2at6native27unrolled_elementwise_kernelIZZZNS0_19sigmoid_kernel_cudaERNS_18TensorIteratorBaseEENKUlvE0_clEvENKUlvE2_clEvEUlN3c108BFloat16EE_St5arrayIPcLm2EELi4E23TrivialOffsetCalculatorILi1EjESD_NS0_6memory12LoadWithCastILi1EEENSE_13StoreWithCastILi1EEEEEviT_T0_T2_T3_T4_T5_,"a",@progbits
	.sectionflags	@""
	.align	4
.nv.constant0._ZN2at6native27unrolled_elementwise_kernelIZZZNS0_19sigmoid_kernel_cudaERNS_18TensorIteratorBaseEENKUlvE0_clEvENKUlvE2_clEvEUlN3c108BFloat16EE_St5arrayIPcLm2EELi4E23TrivialOffsetCalculatorILi1EjESD_NS0_6memory12LoadWithCastILi1EEENSE_13StoreWithCastILi1EEEEEviT_T0_T2_T3_T4_T5_:
	.zero		940


//--------------------- .nv.constant0._ZN2at6native18elementwise_kernelILi128ELi4EZNS0_22gpu_kernel_impl_nocastIZZZNS0_19sigmoid_kernel_cudaERNS_18TensorIteratorBaseEENKUlvE0_clEvENKUlvE2_clEvEUlN3c108BFloat16EE_EEvS4_RKT_EUliE_EEviT1_ --------------------------
	.section	.nv.constant0._ZN2at6native18elementwise_kernelILi128ELi4EZNS0_22gpu_kernel_impl_nocastIZZZNS0_19sigmoid_kernel_cudaERNS_18TensorIteratorBaseEENKUlvE0_clEvENKUlvE2_clEvEUlN3c108BFloat16EE_EEvS4_RKT_EUliE_EEviT1_,"a",@progbits
	.sectionflags	@""
	.align	4
.nv.constant0._ZN2at6native18elementwise_kernelILi128ELi4EZNS0_22gpu_kernel_impl_nocastIZZZNS0_19sigmoid_kernel_cudaERNS_18TensorIteratorBaseEENKUlvE0_clEvENKUlvE2_clEvEUlN3c108BFloat16EE_EEvS4_RKT_EUliE_EEviT1_:
	.zero		1440


//--------------------- .nv.constant0._ZN2at6native27unrolled_elementwise_kernelIZZZNS0_19sigmoid_kernel_cudaERNS_18TensorIteratorBaseEENKUlvE0_clEvENKUlvE2_clEvEUlN3c108BFloat16EE_St5arrayIPcLm2EELi4E23TrivialOffsetCalculatorILi1EjESD_NS0_6memory15LoadWithoutCastENSE_16StoreWithoutCastEEEviT_T0_T2_T3_T4_T5_ --------------------------
	.section	.nv.constant0._ZN2at6native27unrolled_elementwise_kernelIZZZNS0_19sigmoid_kernel_cudaERNS_18TensorIteratorBaseEENKUlvE0_clEvENKUlvE2_clEvEUlN3c108BFloat16EE_St5arrayIPcLm2EELi4E23TrivialOffsetCalculatorILi1EjESD_NS0_6memory15LoadWithoutCastENSE_16StoreWithoutCastEEEviT_T0_T2_T3_T4_T5_,"a",@progbits
	.sectionflags	@""
	.align	4
.nv.constant0._ZN2at6native27unrolled_elementwise_kernelIZZZNS0_19sigmoid_kernel_cudaERNS_18TensorIteratorBaseEENKUlvE0_clEvENKUlvE2_clEvEUlN3c108BFloat16EE_St5arrayIPcLm2EELi4E23TrivialOffsetCalculatorILi1EjESD_NS0_6memory15LoadWithoutCastENSE_16StoreWithoutCastEEEviT_T0_T2_T3_T4_T5_:
	.zero		924


//--------------------- .nv.constant0._ZN2at6native29vectorized_elementwise_kernelILi2EZZZNS0_19sigmoid_kernel_cudaERNS_18TensorIteratorBaseEENKUlvE0_clEvENKUlvE2_clEvEUlN3c108BFloat16EE_St5arrayIPcLm2EEEEviT0_T1_ --------------------------
	.section	.nv.constant0._ZN2at6native29vectorized_elementwise_kernelILi2EZZZNS0_19sigmoid_kernel_cudaERNS_18TensorIteratorBaseEENKUlvE0_clEvENKUlvE2_clEvEUlN3c108BFloat16EE_St5arrayIPcLm2EEEEviT0_T1_,"a",@progbits
	.sectionflags	@""
	.align	4
.nv.constant0._ZN2at6native29vectorized_elementwise_kernelILi2EZZZNS0_19sigmoid_kernel_cudaERNS_18TensorIteratorBaseEENKUlvE0_clEvENKUlvE2_clEvEUlN3c108BFloat16EE_St5arrayIPcLm2EEEEviT0_T1_:
	.zero		920


//--------------------- .nv.constant0._ZN2at6native29vectorized_elementwise_kernelILi4EZZZNS0_19sigmoid_kernel_cudaERNS_18TensorIteratorBaseEENKUlvE0_clEvENKUlvE2_clEvEUlN3c108BFloat16EE_St5arrayIPcLm2EEEEviT0_T1_ --------------------------
	.section	.nv.constant0._ZN2at6native29vectorized_elementwise_kernelILi4EZZZNS0_19sigmoid_kernel_cudaERNS_18TensorIteratorBaseEENKUlvE0_clEvENKUlvE2_clEvEUlN3c108BFloat16EE_St5arrayIPcLm2EEEEviT0_T1_,"a",@progbits
	.sectionflags	@""
	.align	4
.nv.constant0._ZN2at6native29vectorized_elementwise_kernelILi4EZZZNS0_19sigmoid_kernel_cudaERNS_18TensorIteratorBaseEENKUlvE0_clEvENKUlvE2_clEvEUlN3c108BFloat16EE_St5arrayIPcLm2EEEEviT0_T1_:
	.zero		920


//--------------------- .nv.constant0._ZN2at6native29vectorized_elementwise_kernelILi8EZZZNS0_19sigmoid_kernel_cudaERNS_18TensorIteratorBaseEENKUlvE0_clEvENKUlvE2_clEvEUlN3c108BFloat16EE_St5arrayIPcLm2EEEEviT0_T1_ --------------------------
	.section	.nv.constant0._ZN2at6native29vectorized_elementwise_kernelILi8EZZZNS0_19sigmoid_kernel_cudaERNS_18TensorIteratorBaseEENKUlvE0_clEvENKUlvE2_clEvEUlN3c108BFloat16EE_St5arrayIPcLm2EEEEviT0_T1_,"a",@progbits
	.sectionflags	@""
	.align	4
.nv.constant0._ZN2at6native29vectorized_elementwise_kernelILi8EZZZNS0_19sigmoid_kernel_cudaERNS_18TensorIteratorBaseEENKUlvE0_clEvENKUlvE2_clEvEUlN3c108BFloat16EE_St5arrayIPcLm2EEEEviT0_T1_:
	.zero		920


//--------------------- .nv.constant0._ZN2at6native18elementwise_kernelILi128ELi4EZNS0_15gpu_kernel_implIZZZNS0_19sigmoid_kernel_cudaERNS_18TensorIteratorBaseEENKUlvE0_clEvENKUlvE1_clEvEUlN3c104HalfEE_EEvS4_RKT_EUliE_EEviT1_ --------------------------
	.section	.nv.constant0._ZN2at6native18elementwise_kernelILi128ELi4EZNS0_15gpu_kernel_implIZZZNS0_19sigmoid_kernel_cudaERNS_18TensorIteratorBaseEENKUlvE0_clEvENKUlvE1_clEvEUlN3c104HalfEE_EEvS4_RKT_EUliE_EEviT1_,"a",@progbits
	.sectionflags	@""
	.align	4
.nv.constant0._ZN2at6native18elementwise_kernelILi128ELi4EZNS0_15gpu_kernel_implIZZZNS0_19sigmoid_kernel_cudaERNS_18TensorIteratorBaseEENKUlvE0_clEvENKUlvE1_clEvEUlN3c104HalfEE_EEvS4_RKT_EUliE_EEviT1_:
	.zero		1440


//--------------------- .nv.constant0._ZN2at6native27unrolled_elementwise_kernelIZZZNS0_19sigmoid_kernel_cudaERNS_18TensorIteratorBaseEENKUlvE0_clEvENKUlvE1_clEvEUlN3c104HalfEE_St5arrayIPcLm2EELi4E23TrivialOffsetCalculatorILi1EjESD_NS0_6memory12LoadWithCastILi1EEENSE_13StoreWithCastILi1EEEEEviT_T0_T2_T3_T4_T5_ --------------------------
	.section	.nv.constant0._ZN2at6native27unrolled_elementwise_kernelIZZZNS0_19sigmoid_kernel_cudaERNS_18TensorIteratorBaseEENKUlvE0_clEvENKUlvE1_clEvEUlN3c104HalfEE_St5arrayIPcLm2EELi4E23TrivialOffsetCalculatorILi1EjESD_NS0_6memory12LoadWithCastILi1EEENSE_13StoreWithCastILi1EEEEEviT_T0_T2_T3_T4_T5_,"a",@progbits
	.sectionflags	@""
	.align	4
.nv.constant0._ZN2at6native27unrolled_elementwise_kernelIZZZNS0_19sigmoid_kernel_cudaERNS_18TensorIteratorBaseEENKUlvE0_clEvENKUlvE1_clEvEUlN3c104HalfEE_St5arrayIPcLm2EELi4E23TrivialOffsetCalculatorILi1EjESD_NS0_6memory12LoadWithCastILi1EEENSE_13StoreWithCastILi1EEEEEviT_T0_T2_T3_T4_T5_:
	.zero		940


//--------------------- .nv.constant0._ZN2at6native18elementwise_kernelILi128ELi4EZNS0_22gpu_kernel_impl_nocastIZZZNS0_19sigmoid_kernel_cudaERNS_18TensorIteratorBaseEENKUlvE0_clEvENKUlvE1_clEvEUlN3c104HalfEE_EEvS4_RKT_EUliE_EEviT1_ --------------------------
	.section	.nv.constant0._ZN2at6native18elementwise_kernelILi128ELi4EZNS0_22gpu_kernel_impl_nocastIZZZNS0_19sigmoid_kernel_cudaERNS_18TensorIteratorBaseEENKUlvE0_clEvENKUlvE1_clEvEUlN3c104HalfEE_EEvS4_RKT_EUliE_EEviT1_,"a",@progbits
	.sectionflags	@""
	.align	4
.nv.constant0._ZN2at6native18elementwise_kernelILi128ELi4EZNS0_22gpu_kernel_impl_nocastIZZZNS0_19sigmoid_kernel_cudaERNS_18TensorIteratorBaseEENKUlvE0_clEvENKUlvE1_clEvEUlN3c104HalfEE_EEvS4_RKT_EUliE_EEviT1_:
	.zero		1440


//--------------------- .nv.constant0._ZN2at6native27unrolled_elementwise_kernelIZZZNS0_19sigmoid_kernel_cudaERNS_18TensorIteratorBaseEENKUlvE0_clEvENKUlvE1_clEvEUlN3c104HalfEE_St5arrayIPcLm2EELi4E23TrivialOffsetCalculatorILi1EjESD_NS0_6memory15LoadWithoutCastENSE_16StoreWithoutCastEEEviT_T0_T2_T3_T4_T5_ --------------------------
	.section	.nv.constant0._ZN2at6native27unrolled_elementwise_kernelIZZZNS0_19sigmoid_kernel_cudaERNS_18TensorIteratorBaseEENKUlvE0_clEvENKUlvE1_clEvEUlN3c104HalfEE_St5arrayIPcLm2EELi4E23TrivialOffsetCalculatorILi1EjESD_NS0_6memory15LoadWithoutCastENSE_16StoreWithoutCastEEEviT_T0_T2_T3_T4_T5_,"a",@progbits
	.sectionflags	@""
	.align	4
.nv.constant0._ZN2at6native27unrolled_elementwise_kernelIZZZNS0_19sigmoid_kernel_cudaERNS_18TensorIteratorBaseEENKUlvE0_clEvENKUlvE1_clEvEUlN3c104HalfEE_St5arrayIPcLm2EELi4E23TrivialOffsetCalculatorILi1EjESD_NS0_6memory15LoadWithoutCastENSE_16StoreWithoutCastEEEviT_T0_T2_T3_T4_T5_:
	.zero		924


//--------------------- .nv.constant0._ZN2at6native29vectorized_elementwise_kernelILi2EZZZNS0_19sigmoid_kernel_cudaERNS_18TensorIteratorBaseEENKUlvE0_clEvENKUlvE1_clEvEUlN3c104HalfEE_St5arrayIPcLm2EEEEviT0_T1_ --------------------------
	.section	.nv.constant0._ZN2at6native29vectorized_elementwise_kernelILi2EZZZNS0_19sigmoid_kernel_cudaERNS_18TensorIteratorBaseEENKUlvE0_clEvENKUlvE1_clEvEUlN3c104HalfEE_St5arrayIPcLm2EEEEviT0_T1_,"a",@progbits
	.sectionflags	@""
	.align	4
.nv.constant0._ZN2at6native29vectorized_elementwise_kernelILi2EZZZNS0_19sigmoid_kernel_cudaERNS_18TensorIteratorBaseEENKUlvE0_clEvENKUlvE1_clEvEUlN3c104HalfEE_St5arrayIPcLm2EEEEviT0_T1_:
	.zero		920


//--------------------- .nv.constant0._ZN2at6native29vectorized_elementwise_kernelILi4EZZZNS0_19sigmoid_kernel_cudaERNS_18TensorIteratorBaseEENKUlvE0_clEvENKUlvE1_clEvEUlN3c104HalfEE_St5arrayIPcLm2EEEEviT0_T1_ --------------------------
	.section	.nv.constant0._ZN2at6native29vectorized_elementwise_kernelILi4EZZZNS0_19sigmoid_kernel_cudaERNS_18TensorIteratorBaseEENKUlvE0_clEvENKUlvE1_clEvEUlN3c104HalfEE_St5arrayIPcLm2EEEEviT0_T1_,"a",@progbits
	.sectionflags	@""
	.align	4
.nv.constant0._ZN2at6native29vectorized_elementwise_kernelILi4EZZZNS0_19sigmoid_kernel_cudaERNS_18TensorIteratorBaseEENKUlvE0_clEvENKUlvE1_clEvEUlN3c104HalfEE_St5arrayIPcLm2EEEEviT0_T1_:
	.zero		920


//--------------------- .nv.constant0._ZN2at6native29vectorized_elementwise_kernelILi8EZZZNS0_19sigmoid_kernel_cudaERNS_18TensorIteratorBaseEENKUlvE0_clEvENKUlvE1_clEvEUlN3c104HalfEE_St5arrayIPcLm2EEEEviT0_T1_ --------------------------
	.section	.nv.constant0._ZN2at6native29vectorized_elementwise_kernelILi8EZZZNS0_19sigmoid_kernel_cudaERNS_18TensorIteratorBaseEENKUlvE0_clEvENKUlvE1_clEvEUlN3c104HalfEE_St5arrayIPcLm2EEEEviT0_T1_,"a",@progbits
	.sectionflags	@""
	.align	4
.nv.constant0._ZN2at6native29vectorized_elementwise_kernelILi8EZZZNS0_19sigmoid_kernel_cudaERNS_18TensorIteratorBaseEENKUlvE0_clEvENKUlvE1_clEvEUlN3c104HalfEE_St5arrayIPcLm2EEEEviT0_T1_:
	.zero		920


//--------------------- .nv.constant0._ZN2at6native18elementwise_kernelILi128ELi4EZNS0_15gpu_kernel_implIZZZNS0_19sigmoid_kernel_cudaERNS_18TensorIteratorBaseEENKUlvE0_clEvENKUlvE0_clEvEUlfE_EEvS4_RKT_EUliE_EEviT1_ --------------------------
	.section	.nv.constant0._ZN2at6native18elementwise_kernelILi128ELi4EZNS0_15gpu_kernel_implIZZZNS0_19sigmoid_kernel_cudaERNS_18TensorIteratorBaseEENKUlvE0_clEvENKUlvE0_clEvEUlfE_EEvS4_RKT_EUliE_EEviT1_,"a",@progbits
	.sectionflags	@""
	.align	4
.nv.constant0._ZN2at6native18elementwise_kernelILi128ELi4EZNS0_15gpu_kernel_implIZZZNS0_19sigmoid_kernel_cudaERNS_18TensorIteratorBaseEENKUlvE0_clEvENKUlvE0_clEvEUlfE_EEvS4_RKT_EUliE_EEviT1_:
	.zero		1440


//--------------------- .nv.constant0._ZN2at6native27unrolled_elementwise_kernelIZZZNS0_19sigmoid_kernel_cudaERNS_18TensorIteratorBaseEENKUlvE0_clEvENKUlvE0_clEvEUlfE_St5arrayIPcLm2EELi4E23TrivialOffsetCalculatorILi1EjESB_NS0_6memory12LoadWithCastILi1EEENSC_13StoreWithCastILi1EEEEEviT_T0_T2_T3_T4_T5_ --------------------------
	.section	.nv.constant0._ZN2at6native27unrolled_elementwise_kernelIZZZNS0_19sigmoid_kernel_cudaERNS_18TensorIteratorBaseEENKUlvE0_clEvENKUlvE0_clEvEUlfE_St5arrayIPcLm2EELi4E23TrivialOffsetCalculatorILi1EjESB_NS0_6memory12LoadWithCastILi1EEENSC_13StoreWithCastILi1EEEEEviT_T0_T2_T3_T4_T5_,"a",@progbits
	.sectionflags	@""
	.align	4
.nv.constant0._ZN2at6native27unrolled_elementwise_kernelIZZZNS0_19sigmoid_kernel_cudaERNS_18TensorIteratorBaseEENKUlvE0_clEvENKUlvE0_clEvEUlfE_St5arrayIPcLm2EELi4E23TrivialOffsetCalculatorILi1EjESB_NS0_6memory12LoadWithCastILi1EEENSC_13StoreWithCastILi1EEEEEviT_T0_T2_T3_T4_T5_:
	.zero		940


//--------------------- .nv.constant0._ZN2at6native18elementwise_kernelILi128ELi2EZNS0_22gpu_kernel_impl_nocastIZZZNS0_19sigmoid_kernel_cudaERNS_18TensorIteratorBaseEENKUlvE0_clEvENKUlvE0_clEvEUlfE_EEvS4_RKT_EUliE_EEviT1_ --------------------------
	.section	.nv.constant0._ZN2at6native18elementwise_kernelILi128ELi2EZNS0_22gpu_kernel_impl_nocastIZZZNS0_19sigmoid_kernel_cudaERNS_18TensorIteratorBaseEENKUlvE0_clEvENKUlvE0_clEvEUlfE_EEvS4_RKT_EUliE_EEviT1_,"a",@progbits
	.sectionflags	@""
	.align	4
.nv.constant0._ZN2at6native18elementwise_kernelILi128ELi2EZNS0_22gpu_kernel_impl_nocastIZZZNS0_19sigmoid_kernel_cudaERNS_18TensorIteratorBaseEENKUlvE0_clEvENKUlvE0_clEvEUlfE_EEvS4_RKT_EUliE_EEviT1_:
	.zero		1440


//--------------------- .nv.constant0._ZN2at6native27unrolled_elementwise_kernelIZZZNS0_19sigmoid_kernel_cudaERNS_18TensorIteratorBaseEENKUlvE0_clEvENKUlvE0_clEvEUlfE_St5arrayIPcLm2EELi4E23TrivialOffsetCalculatorILi1EjESB_NS0_6memory15LoadWithoutCastENSC_16StoreWithoutCastEEEviT_T0_T2_T3_T4_T5_ --------------------------
	.section	.nv.constant0._ZN2at6native27unrolled_elementwise_kernelIZZZNS0_19sigmoid_kernel_cudaERNS_18TensorIteratorBaseEENKUlvE0_clEvENKUlvE0_clEvEUlfE_St5arrayIPcLm2EELi4E23TrivialOffsetCalculatorILi1EjESB_NS0_6memory15LoadWithoutCastENSC_16StoreWithoutCastEEEviT_T0_T2_T3_T4_T5_,"a",@progbits
	.sectionflags	@""
	.align	4
.nv.constant0._ZN2at6native27unrolled_elementwise_kernelIZZZNS0_19sigmoid_kernel_cudaERNS_18TensorIteratorBaseEENKUlvE0_clEvENKUlvE0_clEvEUlfE_St5arrayIPcLm2EELi4E23TrivialOffsetCalculatorILi1EjESB_NS0_6memory15LoadWithoutCastENSC_16StoreWithoutCastEEEviT_T0_T2_T3_T4_T5_:
	.zero		924


//--------------------- .nv.constant0._ZN2at6native29vectorized_elementwise_kernelILi2EZZZNS0_19sigmoid_kernel_cudaERNS_18TensorIteratorBaseEENKUlvE0_clEvENKUlvE0_clEvEUlfE_St5arrayIPcLm2EEEEviT0_T1_ --------------------------
	.section	.nv.constant0._ZN2at6native29vectorized_elementwise_kernelILi2EZZZNS0_19sigmoid_kernel_cudaERNS_18TensorIteratorBaseEENKUlvE0_clEvENKUlvE0_clEvEUlfE_St5arrayIPcLm2EEEEviT0_T1_,"a",@progbits
	.sectionflags	@""
	.align	4
.nv.constant0._ZN2at6native29vectorized_elementwise_kernelILi2EZZZNS0_19sigmoid_kernel_cudaERNS_18TensorIteratorBaseEENKUlvE0_clEvENKUlvE0_clEvEUlfE_St5arrayIPcLm2EEEEviT0_T1_:
	.zero		920


//--------------------- .nv.constant0._ZN2at6native29vectorized_elementwise_kernelILi4EZZZNS0_19sigmoid_kernel_cudaERNS_18TensorIteratorBaseEENKUlvE0_clEvENKUlvE0_clEvEUlfE_St5arrayIPcLm2EEEEviT0_T1_ --------------------------
	.section	.nv.constant0._ZN2at6native29vectorized_elementwise_kernelILi4EZZZNS0_19sigmoid_kernel_cudaERNS_18TensorIteratorBaseEENKUlvE0_clEvENKUlvE0_clEvEUlfE_St5arrayIPcLm2EEEEviT0_T1_,"a",@progbits
	.sectionflags	@""
	.align	4
.nv.constant0._ZN2at6native29vectorized_elementwise_kernelILi4EZZZNS0_19sigmoid_kernel_cudaERNS_18TensorIteratorBaseEENKUlvE0_clEvENKUlvE0_clEvEUlfE_St5arrayIPcLm2EEEEviT0_T1_:
	.zero		920


//--------------------- .nv.constant0._ZN2at6native29vectorized_elementwise_kernelILi8EZZZNS0_19sigmoid_kernel_cudaERNS_18TensorIteratorBaseEENKUlvE0_clEvENKUlvE0_clEvEUlfE_St5arrayIPcLm2EEEEviT0_T1_ --------------------------
	.section	.nv.constant0._ZN2at6native29vectorized_elementwise_kernelILi8EZZZNS0_19sigmoid_kernel_cudaERNS_18TensorIteratorBaseEENKUlvE0_clEvENKUlvE0_clEvEUlfE_St5arrayIPcLm2EEEEviT0_T1_,"a",@progbits
	.sectionflags	@""
	.align	4
.nv.constant0._ZN2at6native29vectorized_elementwise_kernelILi8EZZZNS0_19sigmoid_kernel_cudaERNS_18TensorIteratorBaseEENKUlvE0_clEvENKUlvE0_clEvEUlfE_St5arrayIPcLm2EEEEviT0_T1_:
	.zero		920


//--------------------- .nv.constant0._ZN2at6native18elementwise_kernelILi128ELi4EZNS0_15gpu_kernel_implIZZZNS0_19sigmoid_kernel_cudaERNS_18TensorIteratorBaseEENKUlvE0_clEvENKUlvE_clEvEUldE_EEvS4_RKT_EUliE_EEviT1_ --------------------------
	.section	.nv.constant0._ZN2at6native18elementwise_kernelILi128ELi4EZNS0_15gpu_kernel_implIZZZNS0_19sigmoid_kernel_cudaERNS_18TensorIteratorBaseEENKUlvE0_clEvENKUlvE_clEvEUldE_EEvS4_RKT_EUliE_EEviT1_,"a",@progbits
	.sectionflags	@""
	.align	4
.nv.constant0._ZN2at6native18elementwise_kernelILi128ELi4EZNS0_15gpu_kernel_implIZZZNS0_19sigmoid_kernel_cudaERNS_18TensorIteratorBaseEENKUlvE0_clEvENKUlvE_clEvEUldE_EEvS4_RKT_EUliE_EEviT1_:
	.zero		1440


//--------------------- .nv.constant0._ZN2at6native27unrolled_elementwise_kernelIZZZNS0_19sigmoid_kernel_cudaERNS_18TensorIteratorBaseEENKUlvE0_clEvENKUlvE_clEvEUldE_St5arrayIPcLm2EELi4E23TrivialOffsetCalculatorILi1EjESB_NS0_6memory12LoadWithCastILi1EEENSC_13StoreWithCastILi1EEEEEviT_T0_T2_T3_T4_T5_ --------------------------
	.section	.nv.constant0._ZN2at6native27unrolled_elementwise_kernelIZZZNS0_19sigmoid_kernel_cudaERNS_18TensorIteratorBaseEENKUlvE0_clEvENKUlvE_clEvEUldE_St5arrayIPcLm2EELi4E23TrivialOffsetCalculatorILi1EjESB_NS0_6memory12LoadWithCastILi1EEENSC_13StoreWithCastILi1EEEEEviT_T0_T2_T3_T4_T5_,"a",@progbits
	.sectionflags	@""
	.align	4
.nv.constant0._ZN2at6native27unrolled_elementwise_kernelIZZZNS0_19sigmoid_kernel_cudaERNS_18TensorIteratorBaseEENKUlvE0_clEvENKUlvE_clEvEUldE_St5arrayIPcLm2EELi4E23TrivialOffsetCalculatorILi1EjESB_NS0_6memory12LoadWithCastILi1EEENSC_13StoreWithCastILi1EEEEEviT_T0_T2_T3_T4_T5_:
	.zero		940


//--------------------- .nv.constant0._ZN2at6native18elementwise_kernelILi128ELi2EZNS0_22gpu_kernel_impl_nocastIZZZNS0_19sigmoid_kernel_cudaERNS_18TensorIteratorBaseEENKUlvE0_clEvENKUlvE_clEvEUldE_EEvS4_RKT_EUliE_EEviT1_ --------------------------
	.section	.nv.constant0._ZN2at6native18elementwise_kernelILi128ELi2EZNS0_22gpu_kernel_impl_nocastIZZZNS0_19sigmoid_kernel_cudaERNS_18TensorIteratorBaseEENKUlvE0_clEvENKUlvE_clEvEUldE_EEvS4_RKT_EUliE_EEviT1_,"a",@progbits
	.sectionflags	@""
	.align	4
.nv.constant0._ZN2at6native18elementwise_kernelILi128ELi2EZNS0_22gpu_kernel_impl_nocastIZZZNS0_19sigmoid_kernel_cudaERNS_18TensorIteratorBaseEENKUlvE0_clEvENKUlvE_clEvEUldE_EEvS4_RKT_EUliE_EEviT1_:
	.zero		1440


//--------------------- .nv.constant0._ZN2at6native27unrolled_elementwise_kernelIZZZNS0_19sigmoid_kernel_cudaERNS_18TensorIteratorBaseEENKUlvE0_clEvENKUlvE_clEvEUldE_St5arrayIPcLm2EELi4E23TrivialOffsetCalculatorILi1EjESB_NS0_6memory15LoadWithoutCastENSC_16StoreWithoutCastEEEviT_T0_T2_T3_T4_T5_ --------------------------
	.section	.nv.constant0._ZN2at6native27unrolled_elementwise_kernelIZZZNS0_19sigmoid_kernel_cudaERNS_18TensorIteratorBaseEENKUlvE0_clEvENKUlvE_clEvEUldE_St5arrayIPcLm2EELi4E23TrivialOffsetCalculatorILi1EjESB_NS0_6memory15LoadWithoutCastENSC_16StoreWithoutCastEEEviT_T0_T2_T3_T4_T5_,"a",@progbits
	.sectionflags	@""
	.align	4
.nv.constant0._ZN2at6native27unrolled_elementwise_kernelIZZZNS0_19sigmoid_kernel_cudaERNS_18TensorIteratorBaseEENKUlvE0_clEvENKUlvE_clEvEUldE_St5arrayIPcLm2EELi4E23TrivialOffsetCalculatorILi1EjESB_NS0_6memory15LoadWithoutCastENSC_16StoreWithoutCastEEEviT_T0_T2_T3_T4_T5_:
	.zero		924


//--------------------- .nv.constant0._ZN2at6native29vectorized_elementwise_kernelILi2EZZZNS0_19sigmoid_kernel_cudaERNS_18TensorIteratorBaseEENKUlvE0_clEvENKUlvE_clEvEUldE_St5arrayIPcLm2EEEEviT0_T1_ --------------------------
	.section	.nv.constant0._ZN2at6native29vectorized_elementwise_kernelILi2EZZZNS0_19sigmoid_kernel_cudaERNS_18TensorIteratorBaseEENKUlvE0_clEvENKUlvE_clEvEUldE_St5arrayIPcLm2EEEEviT0_T1_,"a",@progbits
	.sectionflags	@""
	.align	4
.nv.constant0._ZN2at6native29vectorized_elementwise_kernelILi2EZZZNS0_19sigmoid_kernel_cudaERNS_18TensorIteratorBaseEENKUlvE0_clEvENKUlvE_clEvEUldE_St5arrayIPcLm2EEEEviT0_T1_:
	.zero		920


//--------------------- .nv.constant0._ZN2at6native29vectorized_elementwise_kernelILi4EZZZNS0_19sigmoid_kernel_cudaERNS_18TensorIteratorBaseEENKUlvE0_clEvENKUlvE_clEvEUldE_St5arrayIPcLm2EEEEviT0_T1_ --------------------------
	.section	.nv.constant0._ZN2at6native29vectorized_elementwise_kernelILi4EZZZNS0_19sigmoid_kernel_cudaERNS_18TensorIteratorBaseEENKUlvE0_clEvENKUlvE_clEvEUldE_St5arrayIPcLm2EEEEviT0_T1_,"a",@progbits
	.sectionflags	@""
	.align	4
.nv.constant0._ZN2at6native29vectorized_elementwise_kernelILi4EZZZNS0_19sigmoid_kernel_cudaERNS_18TensorIteratorBaseEENKUlvE0_clEvENKUlvE_clEvEUldE_St5arrayIPcLm2EEEEviT0_T1_:
	.zero		920


//--------------------- .nv.constant0._ZN2at6native29vectorized_elementwise_kernelILi8EZZZNS0_19sigmoid_kernel_cudaERNS_18TensorIteratorBaseEENKUlvE0_clEvENKUlvE_clEvEUldE_St5arrayIPcLm2EEEEviT0_T1_ --------------------------
	.section	.nv.constant0._ZN2at6native29vectorized_elementwise_kernelILi8EZZZNS0_19sigmoid_kernel_cudaERNS_18TensorIteratorBaseEENKUlvE0_clEvENKUlvE_clEvEUldE_St5arrayIPcLm2EEEEviT0_T1_,"a",@progbits
	.sectionflags	@""
	.align	4
.nv.constant0._ZN2at6native29vectorized_elementwise_kernelILi8EZZZNS0_19sigmoid_kernel_cudaERNS_18TensorIteratorBaseEENKUlvE0_clEvENKUlvE_clEvEUldE_St5arrayIPcLm2EEEEviT0_T1_:
	.zero		920


//--------------------- SYMBOLS --------------------------

	.type		.nv.reservedSmem.offset0,@object
	.size		.nv.reservedSmem.offset0,0x4
	.type		__assertfail,@function
